	.target	sm_90a

	.elftype	@"ET_EXEC"


//--------------------- .note.nv.tkinfo           --------------------------
	.section	.note.nv.tkinfo,"",@"SHT_NOTE"
	.sectionflags	@"SHF_NOTE_NV_TKINFO"
	.tkinfo
        /*0018*/ 	.word	0x00000002
        /*0030*/ 	.string	""
        /*0030*/ 	.string	"ptxas"
        /*0030*/ 	.string	"Cuda compilation tools, release 13.0, V13.0.88"
        /*0030*/ 	.string	"Build cuda_13.0.r13.0/compiler.36424714_0"
        /*0030*/ 	.string	"-arch sm_90a -m 64 "



//--------------------- .note.nv.cuinfo           --------------------------
	.section	.note.nv.cuinfo,"",@"SHT_NOTE"
	.sectionflags	@"SHF_NOTE_NV_CUINFO"
        /*0018*/ 	.short	0x0002
        /*001a*/ 	.short	0x005a
        /*001c*/ 	.short	0x0082
	.zero		2


//--------------------- .nv.info                  --------------------------
	.section	.nv.info,"",@"SHT_CUDA_INFO"
	.align	4


	//----- nvinfo : EIATTR_REGCOUNT
	.align		4
        /*0000*/ 	.byte	0x04, 0x2f
        /*0002*/ 	.short	(.L_21 - .L_20)
	.align		4
.L_20:
        /*0004*/ 	.word	index@(_ZN7cutlass13device_kernelIN5flash11enable_sm90INS1_16FlashAttnFwdSm90INS1_25CollectiveMainloopFwdSm90ILi2EN4cute5tupleIJNS5_1CILi1EEES8_S8_EEENS6_IJNS7_ILi128EEENS7_ILi160EEESA_EEELi128ENS_12float_e4m3_tEfNS_4arch4Sm90ELb1ELb0ELb0ELb1ELb1ELb1ELb0ELb1ELb1ELb1ELb1ELb0EEENS1_21CollectiveEpilogueFwdINS6_IJSA_SA_SB_EEES9_NS_10bfloat16_tESF_Li256ELb1ELb1ELb1ELb1EEENS1_36VarlenDynamicPersistentTileSchedulerILi128ELi160ELi256ELi128ELb1ELb1ELb1ELb1ELb1ELb1EEEEEEEEEvNT_6ParamsE)
        /*0008*/ 	.word	0x000000a8


	//----- nvinfo : EIATTR_FRAME_SIZE
	.align		4
.L_21:
        /*000c*/ 	.byte	0x04, 0x11
        /*000e*/ 	.short	(.L_23 - .L_22)
	.align		4
.L_22:
        /*0010*/ 	.word	index@(_ZN7cutlass13device_kernelIN5flash11enable_sm90INS1_16FlashAttnFwdSm90INS1_25CollectiveMainloopFwdSm90ILi2EN4cute5tupleIJNS5_1CILi1EEES8_S8_EEENS6_IJNS7_ILi128EEENS7_ILi160EEESA_EEELi128ENS_12float_e4m3_tEfNS_4arch4Sm90ELb1ELb0ELb0ELb1ELb1ELb1ELb0ELb1ELb1ELb1ELb1ELb0EEENS1_21CollectiveEpilogueFwdINS6_IJSA_SA_SB_EEES9_NS_10bfloat16_tESF_Li256ELb1ELb1ELb1ELb1EEENS1_36VarlenDynamicPersistentTileSchedulerILi128ELi160ELi256ELi128ELb1ELb1ELb1ELb1ELb1ELb1EEEEEEEEEvNT_6ParamsE)
        /*0014*/ 	.word	0x00000048


	//----- nvinfo : EIATTR_REGCOUNT
	.align		4
.L_23:
        /*0018*/ 	.byte	0x04, 0x2f
        /*001a*/ 	.short	(.L_25 - .L_24)
	.align		4
.L_24:
        /*001c*/ 	.word	index@(_ZN7cutlass13device_kernelIN5flash11enable_sm90INS1_16FlashAttnFwdSm90INS1_25CollectiveMainloopFwdSm90ILi2EN4cute5tupleIJNS5_1CILi1EEES8_S8_EEENS6_IJNS7_ILi128EEENS7_ILi160EEESA_EEELi128ENS_12float_e4m3_tEfNS_4arch4Sm90ELb1ELb0ELb0ELb1ELb1ELb0ELb0ELb1ELb1ELb1ELb1ELb0EEENS1_21CollectiveEpilogueFwdINS6_IJSA_SA_SB_EEES9_NS_10bfloat16_tESF_Li256ELb1ELb1ELb1ELb1EEENS1_36VarlenDynamicPersistentTileSchedulerILi128ELi160ELi256ELi128ELb1ELb1ELb1ELb1ELb1ELb1EEEEEEEEEvNT_6ParamsE)
        /*0020*/ 	.word	0x000000a8


	//----- nvinfo : EIATTR_FRAME_SIZE
	.align		4
.L_25:
        /*0024*/ 	.byte	0x04, 0x11
        /*0026*/ 	.short	(.L_27 - .L_26)
	.align		4
.L_26:
        /*0028*/ 	.word	index@(_ZN7cutlass13device_kernelIN5flash11enable_sm90INS1_16FlashAttnFwdSm90INS1_25CollectiveMainloopFwdSm90ILi2EN4cute5tupleIJNS5_1CILi1EEES8_S8_EEENS6_IJNS7_ILi128EEENS7_ILi160EEESA_EEELi128ENS_12float_e4m3_tEfNS_4arch4Sm90ELb1ELb0ELb0ELb1ELb1ELb0ELb0ELb1ELb1ELb1ELb1ELb0EEENS1_21CollectiveEpilogueFwdINS6_IJSA_SA_SB_EEES9_NS_10bfloat16_tESF_Li256ELb1ELb1ELb1ELb1EEENS1_36VarlenDynamicPersistentTileSchedulerILi128ELi160ELi256ELi128ELb1ELb1ELb1ELb1ELb1ELb1EEEEEEEEEvNT_6ParamsE)
        /*002c*/ 	.word	0x00000028


	//----- nvinfo : EIATTR_REGCOUNT
	.align		4
.L_27:
        /*0030*/ 	.byte	0x04, 0x2f
        /*0032*/ 	.short	(.L_29 - .L_28)
	.align		4
.L_28:
        /*0034*/ 	.word	index@(_ZN7cutlass13device_kernelIN5flash11enable_sm90INS1_16FlashAttnFwdSm90INS1_25CollectiveMainloopFwdSm90ILi2EN4cute5tupleIJNS5_1CILi1EEES8_S8_EEENS6_IJNS7_ILi128EEENS7_ILi160EEESA_EEELi128ENS_12float_e4m3_tEfNS_4arch4Sm90ELb1ELb0ELb0ELb0ELb1ELb0ELb0ELb1ELb1ELb1ELb1ELb0EEENS1_21CollectiveEpilogueFwdINS6_IJSA_SA_SB_EEES9_NS_10bfloat16_tESF_Li256ELb0ELb1ELb1ELb1EEENS1_19SingleTileSchedulerILb0ELb1ELb1ELi128EEEEEEEEEvNT_6ParamsE)
        /*0038*/ 	.word	0x000000a8


	//----- nvinfo : EIATTR_FRAME_SIZE
	.align		4
.L_29:
        /*003c*/ 	.byte	0x04, 0x11
        /*003e*/ 	.short	(.L_31 - .L_30)
	.align		4
.L_30:
        /*0040*/ 	.word	index@(_ZN7cutlass13device_kernelIN5flash11enable_sm90INS1_16FlashAttnFwdSm90INS1_25CollectiveMainloopFwdSm90ILi2EN4cute5tupleIJNS5_1CILi1EEES8_S8_EEENS6_IJNS7_ILi128EEENS7_ILi160EEESA_EEELi128ENS_12float_e4m3_tEfNS_4arch4Sm90ELb1ELb0ELb0ELb0ELb1ELb0ELb0ELb1ELb1ELb1ELb1ELb0EEENS1_21CollectiveEpilogueFwdINS6_IJSA_SA_SB_EEES9_NS_10bfloat16_tESF_Li256ELb0ELb1ELb1ELb1EEENS1_19SingleTileSchedulerILb0ELb1ELb1ELi128EEEEEEEEEvNT_6ParamsE)
        /*0044*/ 	.word	0x00000008


	//----- nvinfo : EIATTR_REGCOUNT
	.align		4
.L_31:
        /*0048*/ 	.byte	0x04, 0x2f
        /*004a*/ 	.short	(.L_33 - .L_32)
	.align		4
.L_32:
        /*004c*/ 	.word	index@(_ZN7cutlass13device_kernelIN5flash11enable_sm90INS1_16FlashAttnFwdSm90INS1_25CollectiveMainloopFwdSm90ILi2EN4cute5tupleIJNS5_1CILi1EEES8_S8_EEENS6_IJNS7_ILi128EEENS7_ILi160EEESA_EEELi128ENS_12float_e4m3_tEfNS_4arch4Sm90ELb0ELb1ELb0ELb1ELb1ELb1ELb0ELb1ELb1ELb1ELb1ELb0EEENS1_21CollectiveEpilogueFwdINS6_IJSA_SA_SB_EEES9_NS_10bfloat16_tESF_Li256ELb1ELb1ELb1ELb1EEENS1_36VarlenDynamicPersistentTileSchedulerILi128ELi160ELi256ELi128ELb1ELb1ELb1ELb1ELb0ELb1EEEEEEEEEvNT_6ParamsE)
        /*0050*/ 	.word	0x000000a8


	//----- nvinfo : EIATTR_FRAME_SIZE
	.align		4
.L_33:
        /*0054*/ 	.byte	0x04, 0x11
        /*0056*/ 	.short	(.L_35 - .L_34)
	.align		4
.L_34:
        /*0058*/ 	.word	index@(_ZN7cutlass13device_kernelIN5flash11enable_sm90INS1_16FlashAttnFwdSm90INS1_25CollectiveMainloopFwdSm90ILi2EN4cute5tupleIJNS5_1CILi1EEES8_S8_EEENS6_IJNS7_ILi128EEENS7_ILi160EEESA_EEELi128ENS_12float_e4m3_tEfNS_4arch4Sm90ELb0ELb1ELb0ELb1ELb1ELb1ELb0ELb1ELb1ELb1ELb1ELb0EEENS1_21CollectiveEpilogueFwdINS6_IJSA_SA_SB_EEES9_NS_10bfloat16_tESF_Li256ELb1ELb1ELb1ELb1EEENS1_36VarlenDynamicPersistentTileSchedulerILi128ELi160ELi256ELi128ELb1ELb1ELb1ELb1ELb0ELb1EEEEEEEEEvNT_6ParamsE)
        /*005c*/ 	.word	0x00000038


	//----- nvinfo : EIATTR_REGCOUNT
	.align		4
.L_35:
        /*0060*/ 	.byte	0x04, 0x2f
        /*0062*/ 	.short	(.L_37 - .L_36)
	.align		4
.L_36:
        /*0064*/ 	.word	index@(_ZN7cutlass13device_kernelIN5flash11enable_sm90INS1_16FlashAttnFwdSm90INS1_25CollectiveMainloopFwdSm90ILi2EN4cute5tupleIJNS5_1CILi1EEES8_S8_EEENS6_IJNS7_ILi128EEENS7_ILi160EEESA_EEELi128ENS_12float_e4m3_tEfNS_4arch4Sm90ELb0ELb1ELb0ELb1ELb1ELb0ELb0ELb1ELb1ELb1ELb1ELb0EEENS1_21CollectiveEpilogueFwdINS6_IJSA_SA_SB_EEES9_NS_10bfloat16_tESF_Li256ELb1ELb1ELb1ELb1EEENS1_36VarlenDynamicPersistentTileSchedulerILi128ELi160ELi256ELi128ELb1ELb1ELb1ELb1ELb0ELb1EEEEEEEEEvNT_6ParamsE)
        /*0068*/ 	.word	0x000000a8


	//----- nvinfo : EIATTR_FRAME_SIZE
	.align		4
.L_37:
        /*006c*/ 	.byte	0x04, 0x11
        /*006e*/ 	.short	(.L_39 - .L_38)
	.align		4
.L_38:
        /*0070*/ 	.word	index@(_ZN7cutlass13device_kernelIN5flash11enable_sm90INS1_16FlashAttnFwdSm90INS1_25CollectiveMainloopFwdSm90ILi2EN4cute5tupleIJNS5_1CILi1EEES8_S8_EEENS6_IJNS7_ILi128EEENS7_ILi160EEESA_EEELi128ENS_12float_e4m3_tEfNS_4arch4Sm90ELb0ELb1ELb0ELb1ELb1ELb0ELb0ELb1ELb1ELb1ELb1ELb0EEENS1_21CollectiveEpilogueFwdINS6_IJSA_SA_SB_EEES9_NS_10bfloat16_tESF_Li256ELb1ELb1ELb1ELb1EEENS1_36VarlenDynamicPersistentTileSchedulerILi128ELi160ELi256ELi128ELb1ELb1ELb1ELb1ELb0ELb1EEEEEEEEEvNT_6ParamsE)
        /*0074*/ 	.word	0x00000020


	//----- nvinfo : EIATTR_REGCOUNT
	.align		4
.L_39:
        /*0078*/ 	.byte	0x04, 0x2f
        /*007a*/ 	.short	(.L_41 - .L_40)
	.align		4
.L_40:
        /*007c*/ 	.word	index@(_ZN7cutlass13device_kernelIN5flash11enable_sm90INS1_16FlashAttnFwdSm90INS1_25CollectiveMainloopFwdSm90ILi2EN4cute5tupleIJNS5_1CILi1EEES8_S8_EEENS6_IJNS7_ILi128EEENS7_ILi160EEESA_EEELi128ENS_12float_e4m3_tEfNS_4arch4Sm90ELb0ELb1ELb0ELb0ELb1ELb0ELb0ELb1ELb1ELb1ELb1ELb0EEENS1_21CollectiveEpilogueFwdINS6_IJSA_SA_SB_EEES9_NS_10bfloat16_tESF_Li256ELb0ELb1ELb1ELb1EEENS1_19SingleTileSchedulerILb0ELb1ELb1ELi128EEEEEEEEEvNT_6ParamsE)
        /*0080*/ 	.word	0x000000a8


	//----- nvinfo : EIATTR_FRAME_SIZE
	.align		4
.L_41:
        /*0084*/ 	.byte	0x04, 0x11
        /*0086*/ 	.short	(.L_43 - .L_42)
	.align		4
.L_42:
        /*0088*/ 	.word	index@(_ZN7cutlass13device_kernelIN5flash11enable_sm90INS1_16FlashAttnFwdSm90INS1_25CollectiveMainloopFwdSm90ILi2EN4cute5tupleIJNS5_1CILi1EEES8_S8_EEENS6_IJNS7_ILi128EEENS7_ILi160EEESA_EEELi128ENS_12float_e4m3_tEfNS_4arch4Sm90ELb0ELb1ELb0ELb0ELb1ELb0ELb0ELb1ELb1ELb1ELb1ELb0EEENS1_21CollectiveEpilogueFwdINS6_IJSA_SA_SB_EEES9_NS_10bfloat16_tESF_Li256ELb0ELb1ELb1ELb1EEENS1_19SingleTileSchedulerILb0ELb1ELb1ELi128EEEEEEEEEvNT_6ParamsE)
        /*008c*/ 	.word	0x00000008


	//----- nvinfo : EIATTR_REGCOUNT
	.align		4
.L_43:
        /*0090*/ 	.byte	0x04, 0x2f
        /*0092*/ 	.short	(.L_45 - .L_44)
	.align		4
.L_44:
        /*0094*/ 	.word	index@(_ZN7cutlass13device_kernelIN5flash11enable_sm90INS1_16FlashAttnFwdSm90INS1_25CollectiveMainloopFwdSm90ILi2EN4cute5tupleIJNS5_1CILi1EEES8_S8_EEENS6_IJNS7_ILi128EEENS7_ILi160EEESA_EEELi128ENS_12float_e4m3_tEfNS_4arch4Sm90ELb0ELb0ELb0ELb1ELb1ELb1ELb0ELb1ELb1ELb1ELb1ELb0EEENS1_21CollectiveEpilogueFwdINS6_IJSA_SA_SB_EEES9_NS_10bfloat16_tESF_Li256ELb1ELb1ELb1ELb1EEENS1_36VarlenDynamicPersistentTileSchedulerILi128ELi160ELi256ELi128ELb1ELb1ELb1ELb0ELb1ELb1EEEEEEEEEvNT_6ParamsE)
        /*0098*/ 	.word	0x000000a8


	//----- nvinfo : EIATTR_FRAME_SIZE
	.align		4
.L_45:
        /*009c*/ 	.byte	0x04, 0x11
        /*009e*/ 	.short	(.L_47 - .L_46)
	.align		4
.L_46:
        /*00a0*/ 	.word	index@(_ZN7cutlass13device_kernelIN5flash11enable_sm90INS1_16FlashAttnFwdSm90INS1_25CollectiveMainloopFwdSm90ILi2EN4cute5tupleIJNS5_1CILi1EEES8_S8_EEENS6_IJNS7_ILi128EEENS7_ILi160EEESA_EEELi128ENS_12float_e4m3_tEfNS_4arch4Sm90ELb0ELb0ELb0ELb1ELb1ELb1ELb0ELb1ELb1ELb1ELb1ELb0EEENS1_21CollectiveEpilogueFwdINS6_IJSA_SA_SB_EEES9_NS_10bfloat16_tESF_Li256ELb1ELb1ELb1ELb1EEENS1_36VarlenDynamicPersistentTileSchedulerILi128ELi160ELi256ELi128ELb1ELb1ELb1ELb0ELb1ELb1EEEEEEEEEvNT_6ParamsE)
        /*00a4*/ 	.word	0x00000050


	//----- nvinfo : EIATTR_REGCOUNT
	.align		4
.L_47:
        /*00a8*/ 	.byte	0x04, 0x2f
        /*00aa*/ 	.short	(.L_49 - .L_48)
	.align		4
.L_48:
        /*00ac*/ 	.word	index@(_ZN7cutlass13device_kernelIN5flash11enable_sm90INS1_16FlashAttnFwdSm90INS1_25CollectiveMainloopFwdSm90ILi2EN4cute5tupleIJNS5_1CILi1EEES8_S8_EEENS6_IJNS7_ILi128EEENS7_ILi160EEESA_EEELi128ENS_12float_e4m3_tEfNS_4arch4Sm90ELb0ELb0ELb0ELb1ELb1ELb0ELb0ELb1ELb1ELb1ELb1ELb0EEENS1_21CollectiveEpilogueFwdINS6_IJSA_SA_SB_EEES9_NS_10bfloat16_tESF_Li256ELb1ELb1ELb1ELb1EEENS1_36VarlenDynamicPersistentTileSchedulerILi128ELi160ELi256ELi128ELb1ELb1ELb1ELb0ELb1ELb1EEEEEEEEEvNT_6ParamsE)
        /*00b0*/ 	.word	0x000000a8


	//----- nvinfo : EIATTR_FRAME_SIZE
	.align		4
.L_49:
        /*00b4*/ 	.byte	0x04, 0x11
        /*00b6*/ 	.short	(.L_51 - .L_50)
	.align		4
.L_50:
        /*00b8*/ 	.word	index@(_ZN7cutlass13device_kernelIN5flash11enable_sm90INS1_16FlashAttnFwdSm90INS1_25CollectiveMainloopFwdSm90ILi2EN4cute5tupleIJNS5_1CILi1EEES8_S8_EEENS6_IJNS7_ILi128EEENS7_ILi160EEESA_EEELi128ENS_12float_e4m3_tEfNS_4arch4Sm90ELb0ELb0ELb0ELb1ELb1ELb0ELb0ELb1ELb1ELb1ELb1ELb0EEENS1_21CollectiveEpilogueFwdINS6_IJSA_SA_SB_EEES9_NS_10bfloat16_tESF_Li256ELb1ELb1ELb1ELb1EEENS1_36VarlenDynamicPersistentTileSchedulerILi128ELi160ELi256ELi128ELb1ELb1ELb1ELb0ELb1ELb1EEEEEEEEEvNT_6ParamsE)
        /*00bc*/ 	.word	0x00000028


	//----- nvinfo : EIATTR_REGCOUNT
	.align		4
.L_51:
        /*00c0*/ 	.byte	0x04, 0x2f
        /*00c2*/ 	.short	(.L_53 - .L_52)
	.align		4
.L_52:
        /*00c4*/ 	.word	index@(_ZN7cutlass13device_kernelIN5flash11enable_sm90INS1_16FlashAttnFwdSm90INS1_25CollectiveMainloopFwdSm90ILi2EN4cute5tupleIJNS5_1CILi1EEES8_S8_EEENS6_IJNS7_ILi128EEENS7_ILi160EEESA_EEELi128ENS_12float_e4m3_tEfNS_4arch4Sm90ELb0ELb0ELb0ELb0ELb1ELb0ELb0ELb1ELb1ELb1ELb1ELb0EEENS1_21CollectiveEpilogueFwdINS6_IJSA_SA_SB_EEES9_NS_10bfloat16_tESF_Li256ELb0ELb1ELb1ELb1EEENS1_19SingleTileSchedulerILb0ELb1ELb1ELi128EEEEEEEEEvNT_6ParamsE)
        /*00c8*/ 	.word	0x000000a8


	//----- nvinfo : EIATTR_FRAME_SIZE
	.align		4
.L_53:
        /*00cc*/ 	.byte	0x04, 0x11
        /*00ce*/ 	.short	(.L_55 - .L_54)
	.align		4
.L_54:
        /*00d0*/ 	.word	index@(_ZN7cutlass13device_kernelIN5flash11enable_sm90INS1_16FlashAttnFwdSm90INS1_25CollectiveMainloopFwdSm90ILi2EN4cute5tupleIJNS5_1CILi1EEES8_S8_EEENS6_IJNS7_ILi128EEENS7_ILi160EEESA_EEELi128ENS_12float_e4m3_tEfNS_4arch4Sm90ELb0ELb0ELb0ELb0ELb1ELb0ELb0ELb1ELb1ELb1ELb1ELb0EEENS1_21CollectiveEpilogueFwdINS6_IJSA_SA_SB_EEES9_NS_10bfloat16_tESF_Li256ELb0ELb1ELb1ELb1EEENS1_19SingleTileSchedulerILb0ELb1ELb1ELi128EEEEEEEEEvNT_6ParamsE)
        /*00d4*/ 	.word	0x00000008


	//----- nvinfo : EIATTR_MIN_STACK_SIZE
	.align		4
.L_55:
        /*00d8*/ 	.byte	0x04, 0x12
        /*00da*/ 	.short	(.L_57 - .L_56)
	.align		4
.L_56:
        /*00dc*/ 	.word	index@(_ZN7cutlass13device_kernelIN5flash11enable_sm90INS1_16FlashAttnFwdSm90INS1_25CollectiveMainloopFwdSm90ILi2EN4cute5tupleIJNS5_1CILi1EEES8_S8_EEENS6_IJNS7_ILi128EEENS7_ILi160EEESA_EEELi128ENS_12float_e4m3_tEfNS_4arch4Sm90ELb0ELb0ELb0ELb0ELb1ELb0ELb0ELb1ELb1ELb1ELb1ELb0EEENS1_21CollectiveEpilogueFwdINS6_IJSA_SA_SB_EEES9_NS_10bfloat16_tESF_Li256ELb0ELb1ELb1ELb1EEENS1_19SingleTileSchedulerILb0ELb1ELb1ELi128EEEEEEEEEvNT_6ParamsE)
        /*00e0*/ 	.word	0x00000008


	//----- nvinfo : EIATTR_MIN_STACK_SIZE
	.align		4
.L_57:
        /*00e4*/ 	.byte	0x04, 0x12
        /*00e6*/ 	.short	(.L_59 - .L_58)
	.align		4
.L_58:
        /*00e8*/ 	.word	index@(_ZN7cutlass13device_kernelIN5flash11enable_sm90INS1_16FlashAttnFwdSm90INS1_25CollectiveMainloopFwdSm90ILi2EN4cute5tupleIJNS5_1CILi1EEES8_S8_EEENS6_IJNS7_ILi128EEENS7_ILi160EEESA_EEELi128ENS_12float_e4m3_tEfNS_4arch4Sm90ELb0ELb0ELb0ELb1ELb1ELb0ELb0ELb1ELb1ELb1ELb1ELb0EEENS1_21CollectiveEpilogueFwdINS6_IJSA_SA_SB_EEES9_NS_10bfloat16_tESF_Li256ELb1ELb1ELb1ELb1EEENS1_36VarlenDynamicPersistentTileSchedulerILi128ELi160ELi256ELi128ELb1ELb1ELb1ELb0ELb1ELb1EEEEEEEEEvNT_6ParamsE)
        /*00ec*/ 	.word	0x00000028


	//----- nvinfo : EIATTR_MIN_STACK_SIZE
	.align		4
.L_59:
        /*00f0*/ 	.byte	0x04, 0x12
        /*00f2*/ 	.short	(.L_61 - .L_60)
	.align		4
.L_60:
        /*00f4*/ 	.word	index@(_ZN7cutlass13device_kernelIN5flash11enable_sm90INS1_16FlashAttnFwdSm90INS1_25CollectiveMainloopFwdSm90ILi2EN4cute5tupleIJNS5_1CILi1EEES8_S8_EEENS6_IJNS7_ILi128EEENS7_ILi160EEESA_EEELi128ENS_12float_e4m3_tEfNS_4arch4Sm90ELb0ELb0ELb0ELb1ELb1ELb1ELb0ELb1ELb1ELb1ELb1ELb0EEENS1_21CollectiveEpilogueFwdINS6_IJSA_SA_SB_EEES9_NS_10bfloat16_tESF_Li256ELb1ELb1ELb1ELb1EEENS1_36VarlenDynamicPersistentTileSchedulerILi128ELi160ELi256ELi128ELb1ELb1ELb1ELb0ELb1ELb1EEEEEEEEEvNT_6ParamsE)
        /*00f8*/ 	.word	0x00000050


	//----- nvinfo : EIATTR_MIN_STACK_SIZE
	.align		4
.L_61:
        /*00fc*/ 	.byte	0x04, 0x12
        /*00fe*/ 	.short	(.L_63 - .L_62)
	.align		4
.L_62:
        /*0100*/ 	.word	index@(_ZN7cutlass13device_kernelIN5flash11enable_sm90INS1_16FlashAttnFwdSm90INS1_25CollectiveMainloopFwdSm90ILi2EN4cute5tupleIJNS5_1CILi1EEES8_S8_EEENS6_IJNS7_ILi128EEENS7_ILi160EEESA_EEELi128ENS_12float_e4m3_tEfNS_4arch4Sm90ELb0ELb1ELb0ELb0ELb1ELb0ELb0ELb1ELb1ELb1ELb1ELb0EEENS1_21CollectiveEpilogueFwdINS6_IJSA_SA_SB_EEES9_NS_10bfloat16_tESF_Li256ELb0ELb1ELb1ELb1EEENS1_19SingleTileSchedulerILb0ELb1ELb1ELi128EEEEEEEEEvNT_6ParamsE)
        /*0104*/ 	.word	0x00000008


	//----- nvinfo : EIATTR_MIN_STACK_SIZE
	.align		4
.L_63:
        /*0108*/ 	.byte	0x04, 0x12
        /*010a*/ 	.short	(.L_65 - .L_64)
	.align		4
.L_64:
        /*010c*/ 	.word	index@(_ZN7cutlass13device_kernelIN5flash11enable_sm90INS1_16FlashAttnFwdSm90INS1_25CollectiveMainloopFwdSm90ILi2EN4cute5tupleIJNS5_1CILi1EEES8_S8_EEENS6_IJNS7_ILi128EEENS7_ILi160EEESA_EEELi128ENS_12float_e4m3_tEfNS_4arch4Sm90ELb0ELb1ELb0ELb1ELb1ELb0ELb0ELb1ELb1ELb1ELb1ELb0EEENS1_21CollectiveEpilogueFwdINS6_IJSA_SA_SB_EEES9_NS_10bfloat16_tESF_Li256ELb1ELb1ELb1ELb1EEENS1_36VarlenDynamicPersistentTileSchedulerILi128ELi160ELi256ELi128ELb1ELb1ELb1ELb1ELb0ELb1EEEEEEEEEvNT_6ParamsE)
        /*0110*/ 	.word	0x00000020


	//----- nvinfo : EIATTR_MIN_STACK_SIZE
	.align		4
.L_65:
        /*0114*/ 	.byte	0x04, 0x12
        /*0116*/ 	.short	(.L_67 - .L_66)
	.align		4
.L_66:
        /*0118*/ 	.word	index@(_ZN7cutlass13device_kernelIN5flash11enable_sm90INS1_16FlashAttnFwdSm90INS1_25CollectiveMainloopFwdSm90ILi2EN4cute5tupleIJNS5_1CILi1EEES8_S8_EEENS6_IJNS7_ILi128EEENS7_ILi160EEESA_EEELi128ENS_12float_e4m3_tEfNS_4arch4Sm90ELb0ELb1ELb0ELb1ELb1ELb1ELb0ELb1ELb1ELb1ELb1ELb0EEENS1_21CollectiveEpilogueFwdINS6_IJSA_SA_SB_EEES9_NS_10bfloat16_tESF_Li256ELb1ELb1ELb1ELb1EEENS1_36VarlenDynamicPersistentTileSchedulerILi128ELi160ELi256ELi128ELb1ELb1ELb1ELb1ELb0ELb1EEEEEEEEEvNT_6ParamsE)
        /*011c*/ 	.word	0x00000038


	//----- nvinfo : EIATTR_MIN_STACK_SIZE
	.align		4
.L_67:
        /*0120*/ 	.byte	0x04, 0x12
        /*0122*/ 	.short	(.L_69 - .L_68)
	.align		4
.L_68:
        /*0124*/ 	.word	index@(_ZN7cutlass13device_kernelIN5flash11enable_sm90INS1_16FlashAttnFwdSm90INS1_25CollectiveMainloopFwdSm90ILi2EN4cute5tupleIJNS5_1CILi1EEES8_S8_EEENS6_IJNS7_ILi128EEENS7_ILi160EEESA_EEELi128ENS_12float_e4m3_tEfNS_4arch4Sm90ELb1ELb0ELb0ELb0ELb1ELb0ELb0ELb1ELb1ELb1ELb1ELb0EEENS1_21CollectiveEpilogueFwdINS6_IJSA_SA_SB_EEES9_NS_10bfloat16_tESF_Li256ELb0ELb1ELb1ELb1EEENS1_19SingleTileSchedulerILb0ELb1ELb1ELi128EEEEEEEEEvNT_6ParamsE)
        /*0128*/ 	.word	0x00000008


	//----- nvinfo : EIATTR_MIN_STACK_SIZE
	.align		4
.L_69:
        /*012c*/ 	.byte	0x04, 0x12
        /*012e*/ 	.short	(.L_71 - .L_70)
	.align		4
.L_70:
        /*0130*/ 	.word	index@(_ZN7cutlass13device_kernelIN5flash11enable_sm90INS1_16FlashAttnFwdSm90INS1_25CollectiveMainloopFwdSm90ILi2EN4cute5tupleIJNS5_1CILi1EEES8_S8_EEENS6_IJNS7_ILi128EEENS7_ILi160EEESA_EEELi128ENS_12float_e4m3_tEfNS_4arch4Sm90ELb1ELb0ELb0ELb1ELb1ELb0ELb0ELb1ELb1ELb1ELb1ELb0EEENS1_21CollectiveEpilogueFwdINS6_IJSA_SA_SB_EEES9_NS_10bfloat16_tESF_Li256ELb1ELb1ELb1ELb1EEENS1_36VarlenDynamicPersistentTileSchedulerILi128ELi160ELi256ELi128ELb1ELb1ELb1ELb1ELb1ELb1EEEEEEEEEvNT_6ParamsE)
        /*0134*/ 	.word	0x00000028


	//----- nvinfo : EIATTR_MIN_STACK_SIZE
	.align		4
.L_71:
        /*0138*/ 	.byte	0x04, 0x12
        /*013a*/ 	.short	(.L_73 - .L_72)
	.align		4
.L_72:
        /*013c*/ 	.word	index@(_ZN7cutlass13device_kernelIN5flash11enable_sm90INS1_16FlashAttnFwdSm90INS1_25CollectiveMainloopFwdSm90ILi2EN4cute5tupleIJNS5_1CILi1EEES8_S8_EEENS6_IJNS7_ILi128EEENS7_ILi160EEESA_EEELi128ENS_12float_e4m3_tEfNS_4arch4Sm90ELb1ELb0ELb0ELb1ELb1ELb1ELb0ELb1ELb1ELb1ELb1ELb0EEENS1_21CollectiveEpilogueFwdINS6_IJSA_SA_SB_EEES9_NS_10bfloat16_tESF_Li256ELb1ELb1ELb1ELb1EEENS1_36VarlenDynamicPersistentTileSchedulerILi128ELi160ELi256ELi128ELb1ELb1ELb1ELb1ELb1ELb1EEEEEEEEEvNT_6ParamsE)
        /*0140*/ 	.word	0x00000048
.L_73:


//--------------------- .nv.compat                --------------------------
	.section	.nv.compat,"",@"SHT_CUDA_COMPAT_INFO"
	.align	4
        /*0000*/ 	.byte	0x02, 0x09, 0x01, 0x00, 0x02, 0x02, 0x04, 0x00, 0x02, 0x05, 0x05, 0x00, 0x03, 0x07, 0x01, 0x01
        /*0010*/ 	.byte	0x02, 0x03, 0x01, 0x00, 0x02, 0x06, 0x01, 0x00, 0x04, 0x0b, 0x08, 0x00, 0x00, 0x00, 0x00, 0x00
        /*0020*/ 	.byte	0x00, 0x00, 0x00, 0x00


//--------------------- .nv.info._ZN7cutlass13device_kernelIN5flash11enable_sm90INS1_16FlashAttnFwdSm90INS1_25CollectiveMainloopFwdSm90ILi2EN4cute5tupleIJNS5_1CILi1EEES8_S8_EEENS6_IJNS7_ILi128EEENS7_ILi160EEESA_EEELi128ENS_12float_e4m3_tEfNS_4arch4Sm90ELb0ELb0ELb0ELb0ELb1ELb0ELb0ELb1ELb1ELb1ELb1ELb0EEENS1_21CollectiveEpilogueFwdINS6_IJSA_SA_SB_EEES9_NS_10bfloat16_tESF_Li256ELb0ELb1ELb1ELb1EEENS1_19SingleTileSchedulerILb0ELb1ELb1ELi128EEEEEEEEEvNT_6ParamsE --------------------------
	.section	.nv.info._ZN7cutlass13device_kernelIN5flash11enable_sm90INS1_16FlashAttnFwdSm90INS1_25CollectiveMainloopFwdSm90ILi2EN4cute5tupleIJNS5_1CILi1EEES8_S8_EEENS6_IJNS7_ILi128EEENS7_ILi160EEESA_EEELi128ENS_12float_e4m3_tEfNS_4arch4Sm90ELb0ELb0ELb0ELb0ELb1ELb0ELb0ELb1ELb1ELb1ELb1ELb0EEENS1_21CollectiveEpilogueFwdINS6_IJSA_SA_SB_EEES9_NS_10bfloat16_tESF_Li256ELb0ELb1ELb1ELb1EEENS1_19SingleTileSchedulerILb0ELb1ELb1ELi128EEEEEEEEEvNT_6ParamsE,"",@"SHT_CUDA_INFO"
	.sectionflags	@""
	.align	4


	//----- nvinfo : EIATTR_CUDA_API_VERSION
	.align		4
        /*0000*/ 	.byte	0x04, 0x37
        /*0002*/ 	.short	(.L_75 - .L_74)
.L_74:
        /*0004*/ 	.word	0x00000082


	//----- nvinfo : EIATTR_KPARAM_INFO
	.align		4
.L_75:
        /*0008*/ 	.byte	0x04, 0x17
        /*000a*/ 	.short	(.L_77 - .L_76)
.L_76:
        /*000c*/ 	.word	0x00000000
        /*0010*/ 	.short	0x0000
        /*0012*/ 	.short	0x0070
        /*0014*/ 	.byte	0x00, 0xf0, 0x01, 0x28


	//----- nvinfo : EIATTR_SPARSE_MMA_MASK
	.align		4
.L_77:
        /*0018*/ 	.byte	0x03, 0x50
        /*001a*/ 	.short	0x0000


	//----- nvinfo : EIATTR_MAXREG_COUNT
	.align		4
        /*001c*/ 	.byte	0x03, 0x1b
        /*001e*/ 	.short	0x00a8


	//----- nvinfo : EIATTR_NUM_BARRIERS
	.align		4
        /*0020*/ 	.byte	0x02, 0x4c
        /*0022*/ 	.byte	0x10
	.zero		1


	//----- nvinfo : EIATTR_EXTERNS
	.align		4
        /*0024*/ 	.byte	0x04, 0x0f
        /*0026*/ 	.short	(.L_79 - .L_78)


	//   ....[0]....
	.align		4
.L_78:
        /*0028*/ 	.word	index@(__assertfail)


	//----- nvinfo : EIATTR_ANNOTATIONS
	.align		4
.L_79:
        /*002c*/ 	.byte	0x04, 0x55
        /*002e*/ 	.short	(.L_81 - .L_80)


	//   ....[0]....
.L_80:
        /*0030*/ 	.word	0x00000001
        /*0034*/ 	.byte	0xa0, 0xb0, 0x00, 0x00, 0x01, 0x00, 0x00, 0x00, 0x90, 0xde, 0x00, 0x00, 0x01, 0x00, 0x00, 0x00
        /*0044*/ 	.byte	0x40, 0xe5, 0x00, 0x00


	//----- nvinfo : EIATTR_MERCURY_ISA_VERSION
	.align		4
.L_81:
        /*0048*/ 	.byte	0x03, 0x5f
        /*004a*/ 	.short	0x0101


	//----- nvinfo : EIATTR_INT_WARP_WIDE_INSTR_OFFSETS
	.align		4
        /*004c*/ 	.byte	0x04, 0x31
        /*004e*/ 	.short	(.L_83 - .L_82)


	//   ....[0]....
.L_82:
        /*0050*/ 	.word	0x000000c0


	//   ....[1]....
        /*0054*/ 	.word	0x000000d0


	//   ....[2]....
        /*0058*/ 	.word	0x00000170


	//----- nvinfo : EIATTR_COOP_GROUP_MASK_REGIDS
	.align		4
.L_83:
        /*005c*/ 	.byte	0x04, 0x29
        /*005e*/ 	.short	(.L_85 - .L_84)


	//   ....[0]....
.L_84:
        /*0060*/ 	.word	0xffffffff


	//   ....[1]....
        /*0064*/ 	.word	0xffffffff


	//   ....[2]....
        /*0068*/ 	.word	0xffffffff


	//   ....[3]....
        /*006c*/ 	.word	0xffffffff


	//   ....[4]....
        /*0070*/ 	.word	0xffffffff


	//   ....[5]....
        /*0074*/ 	.word	0xffffffff


	//   ....[6]....
        /*0078*/ 	.word	0xffffffff


	//   ....[7]....
        /*007c*/ 	.word	0xffffffff


	//   ....[8]....
        /*0080*/ 	.word	0xffffffff


	//   ....[9]....
        /*0084*/ 	.word	0xffffffff


	//   ....[10]....
        /*0088*/ 	.word	0xffffffff


	//   ....[11]....
        /*008c*/ 	.word	0xffffffff


	//   ....[12]....
        /*0090*/ 	.word	0xffffffff


	//   ....[13]....
        /*0094*/ 	.word	0xffffffff


	//   ....[14]....
        /*0098*/ 	.word	0xffffffff


	//   ....[15]....
        /*009c*/ 	.word	0xffffffff


	//   ....[16]....
        /*00a0*/ 	.word	0xffffffff


	//   ....[17]....
        /*00a4*/ 	.word	0xffffffff


	//   ....[18]....
        /*00a8*/ 	.word	0xffffffff


	//   ....[19]....
        /*00ac*/ 	.word	0xffffffff


	//   ....[20]....
        /*00b0*/ 	.word	0xffffffff


	//   ....[21]....
        /*00b4*/ 	.word	0xffffffff


	//   ....[22]....
        /*00b8*/ 	.word	0xffffffff


	//   ....[23]....
        /*00bc*/ 	.word	0xffffffff


	//   ....[24]....
        /*00c0*/ 	.word	0xffffffff


	//   ....[25]....
        /*00c4*/ 	.word	0xffffffff


	//   ....[26]....
        /*00c8*/ 	.word	0xffffffff


	//   ....[27]....
        /*00cc*/ 	.word	0xffffffff


	//   ....[28]....
        /*00d0*/ 	.word	0xffffffff


	//   ....[29]....
        /*00d4*/ 	.word	0xffffffff


	//   ....[30]....
        /*00d8*/ 	.word	0xffffffff


	//   ....[31]....
        /*00dc*/ 	.word	0xffffffff


	//   ....[32]....
        /*00e0*/ 	.word	0xffffffff


	//   ....[33]....
        /*00e4*/ 	.word	0xffffffff


	//   ....[34]....
        /*00e8*/ 	.word	0xffffffff


	//   ....[35]....
        /*00ec*/ 	.word	0xffffffff


	//   ....[36]....
        /*00f0*/ 	.word	0xffffffff


	//   ....[37]....
        /*00f4*/ 	.word	0xffffffff


	//   ....[38]....
        /*00f8*/ 	.word	0xffffffff


	//   ....[39]....
        /*00fc*/ 	.word	0xffffffff


	//   ....[40]....
        /*0100*/ 	.word	0xffffffff


	//   ....[41]....
        /*0104*/ 	.word	0xffffffff


	//   ....[42]....
        /*0108*/ 	.word	0xffffffff


	//   ....[43]....
        /*010c*/ 	.word	0xffffffff


	//   ....[44]....
        /*0110*/ 	.word	0xffffffff


	//   ....[45]....
        /*0114*/ 	.word	0xffffffff


	//   ....[46]....
        /*0118*/ 	.word	0xffffffff


	//   ....[47]....
        /*011c*/ 	.word	0xffffffff


	//   ....[48]....
        /*0120*/ 	.word	0xffffffff


	//   ....[49]....
        /*0124*/ 	.word	0xffffffff


	//   ....[50]....
        /*0128*/ 	.word	0xffffffff


	//   ....[51]....
        /*012c*/ 	.word	0xffffffff


	//   ....[52]....
        /*0130*/ 	.word	0xffffffff


	//   ....[53]....
        /*0134*/ 	.word	0xffffffff


	//   ....[54]....
        /*0138*/ 	.word	0xffffffff


	//   ....[55]....
        /*013c*/ 	.word	0xffffffff


	//   ....[56]....
        /*0140*/ 	.word	0xffffffff


	//   ....[57]....
        /*0144*/ 	.word	0xffffffff


	//   ....[58]....
        /*0148*/ 	.word	0xffffffff


	//   ....[59]....
        /*014c*/ 	.word	0xffffffff


	//   ....[60]....
        /*0150*/ 	.word	0xffffffff


	//   ....[61]....
        /*0154*/ 	.word	0xffffffff


	//   ....[62]....
        /*0158*/ 	.word	0xffffffff


	//   ....[63]....
        /*015c*/ 	.word	0xffffffff


	//   ....[64]....
        /*0160*/ 	.word	0xffffffff


	//   ....[65]....
        /*0164*/ 	.word	0xffffffff


	//   ....[66]....
        /*0168*/ 	.word	0xffffffff


	//   ....[67]....
        /*016c*/ 	.word	0xffffffff


	//   ....[68]....
        /*0170*/ 	.word	0xffffffff


	//   ....[69]....
        /*0174*/ 	.word	0xffffffff


	//   ....[70]....
        /*0178*/ 	.word	0xffffffff


	//   ....[71]....
        /*017c*/ 	.word	0xffffffff


	//   ....[72]....
        /*0180*/ 	.word	0xffffffff


	//   ....[73]....
        /*0184*/ 	.word	0xffffffff


	//   ....[74]....
        /*0188*/ 	.word	0xffffffff


	//   ....[75]....
        /*018c*/ 	.word	0xffffffff


	//   ....[76]....
        /*0190*/ 	.word	0xffffffff


	//   ....[77]....
        /*0194*/ 	.word	0xffffffff


	//   ....[78]....
        /*0198*/ 	.word	0xffffffff


	//   ....[79]....
        /*019c*/ 	.word	0xffffffff


	//   ....[80]....
        /*01a0*/ 	.word	0xffffffff


	//   ....[81]....
        /*01a4*/ 	.word	0xffffffff


	//   ....[82]....
        /*01a8*/ 	.word	0xffffffff


	//   ....[83]....
        /*01ac*/ 	.word	0xffffffff


	//   ....[84]....
        /*01b0*/ 	.word	0xffffffff


	//   ....[85]....
        /*01b4*/ 	.word	0xffffffff


	//   ....[86]....
        /*01b8*/ 	.word	0xffffffff


	//   ....[87]....
        /*01bc*/ 	.word	0xffffffff


	//   ....[88]....
        /*01c0*/ 	.word	0xffffffff


	//   ....[89]....
        /*01c4*/ 	.word	0xffffffff


	//   ....[90]....
        /*01c8*/ 	.word	0xffffffff


	//   ....[91]....
        /*01cc*/ 	.word	0xffffffff


	//   ....[92]....
        /*01d0*/ 	.word	0xffffffff


	//   ....[93]....
        /*01d4*/ 	.word	0xffffffff


	//   ....[94]....
        /*01d8*/ 	.word	0xffffffff


	//   ....[95]....
        /*01dc*/ 	.word	0xffffffff


	//   ....[96]....
        /*01e0*/ 	.word	0xffffffff


	//   ....[97]....
        /*01e4*/ 	.word	0xffffffff


	//   ....[98]....
        /*01e8*/ 	.word	0xffffffff


	//   ....[99]....
        /*01ec*/ 	.word	0xffffffff


	//   ....[100]....
        /*01f0*/ 	.word	0xffffffff


	//   ....[101]....
        /*01f4*/ 	.word	0xffffffff


	//   ....[102]....
        /*01f8*/ 	.word	0xffffffff


	//   ....[103]....
        /*01fc*/ 	.word	0xffffffff


	//   ....[104]....
        /*0200*/ 	.word	0xffffffff


	//   ....[105]....
        /*0204*/ 	.word	0xffffffff


	//   ....[106]....
        /*0208*/ 	.word	0xffffffff


	//   ....[107]....
        /*020c*/ 	.word	0xffffffff


	//   ....[108]....
        /*0210*/ 	.word	0xffffffff


	//   ....[109]....
        /*0214*/ 	.word	0xffffffff


	//   ....[110]....
        /*0218*/ 	.word	0xffffffff


	//   ....[111]....
        /*021c*/ 	.word	0xffffffff


	//   ....[112]....
        /*0220*/ 	.word	0xffffffff


	//   ....[113]....
        /*0224*/ 	.word	0xffffffff


	//   ....[114]....
        /*0228*/ 	.word	0xffffffff


	//   ....[115]....
        /*022c*/ 	.word	0xffffffff


	//   ....[116]....
        /*0230*/ 	.word	0xffffffff


	//   ....[117]....
        /*0234*/ 	.word	0xffffffff


	//   ....[118]....
        /*0238*/ 	.word	0xffffffff


	//   ....[119]....
        /*023c*/ 	.word	0xffffffff


	//   ....[120]....
        /*0240*/ 	.word	0xffffffff


	//   ....[121]....
        /*0244*/ 	.word	0xffffffff


	//   ....[122]....
        /*0248*/ 	.word	0xffffffff


	//   ....[123]....
        /*024c*/ 	.word	0xffffffff


	//   ....[124]....
        /*0250*/ 	.word	0xffffffff


	//   ....[125]....
        /*0254*/ 	.word	0xffffffff


	//   ....[126]....
        /*0258*/ 	.word	0xffffffff


	//   ....[127]....
        /*025c*/ 	.word	0xffffffff


	//   ....[128]....
        /*0260*/ 	.word	0xffffffff


	//   ....[129]....
        /*0264*/ 	.word	0xffffffff


	//   ....[130]....
        /*0268*/ 	.word	0xffffffff


	//   ....[131]....
        /*026c*/ 	.word	0xffffffff


	//   ....[132]....
        /*0270*/ 	.word	0xffffffff


	//   ....[133]....
        /*0274*/ 	.word	0xffffffff


	//   ....[134]....
        /*0278*/ 	.word	0xffffffff


	//   ....[135]....
        /*027c*/ 	.word	0xffffffff


	//   ....[136]....
        /*0280*/ 	.word	0xffffffff


	//   ....[137]....
        /*0284*/ 	.word	0xffffffff


	//   ....[138]....
        /*0288*/ 	.word	0xffffffff


	//   ....[139]....
        /*028c*/ 	.word	0xffffffff


	//   ....[140]....
        /*0290*/ 	.word	0xffffffff


	//   ....[141]....
        /*0294*/ 	.word	0xffffffff


	//   ....[142]....
        /*0298*/ 	.word	0xffffffff


	//   ....[143]....
        /*029c*/ 	.word	0xffffffff


	//   ....[144]....
        /*02a0*/ 	.word	0xffffffff


	//   ....[145]....
        /*02a4*/ 	.word	0xffffffff


	//   ....[146]....
        /*02a8*/ 	.word	0xffffffff


	//   ....[147]....
        /*02ac*/ 	.word	0xffffffff


	//   ....[148]....
        /*02b0*/ 	.word	0xffffffff


	//   ....[149]....
        /*02b4*/ 	.word	0xffffffff


	//   ....[150]....
        /*02b8*/ 	.word	0xffffffff


	//   ....[151]....
        /*02bc*/ 	.word	0xffffffff


	//   ....[152]....
        /*02c0*/ 	.word	0xffffffff


	//   ....[153]....
        /*02c4*/ 	.word	0xffffffff


	//   ....[154]....
        /*02c8*/ 	.word	0xffffffff


	//   ....[155]....
        /*02cc*/ 	.word	0xffffffff


	//   ....[156]....
        /*02d0*/ 	.word	0xffffffff


	//   ....[157]....
        /*02d4*/ 	.word	0xffffffff


	//   ....[158]....
        /*02d8*/ 	.word	0xffffffff


	//   ....[159]....
        /*02dc*/ 	.word	0xffffffff


	//   ....[160]....
        /*02e0*/ 	.word	0xffffffff


	//   ....[161]....
        /*02e4*/ 	.word	0xffffffff


	//   ....[162]....
        /*02e8*/ 	.word	0xffffffff


	//   ....[163]....
        /*02ec*/ 	.word	0xffffffff


	//   ....[164]....
        /*02f0*/ 	.word	0xffffffff


	//   ....[165]....
        /*02f4*/ 	.word	0xffffffff


	//   ....[166]....
        /*02f8*/ 	.word	0xffffffff


	//   ....[167]....
        /*02fc*/ 	.word	0xffffffff


	//   ....[168]....
        /*0300*/ 	.word	0xffffffff


	//   ....[169]....
        /*0304*/ 	.word	0xffffffff


	//   ....[170]....
        /*0308*/ 	.word	0xffffffff


	//   ....[171]....
        /*030c*/ 	.word	0xffffffff


	//   ....[172]....
        /*0310*/ 	.word	0xffffffff


	//   ....[173]....
        /*0314*/ 	.word	0xffffffff


	//   ....[174]....
        /*0318*/ 	.word	0xffffffff


	//   ....[175]....
        /*031c*/ 	.word	0xffffffff


	//   ....[176]....
        /*0320*/ 	.word	0xffffffff


	//   ....[177]....
        /*0324*/ 	.word	0xffffffff


	//   ....[178]....
        /*0328*/ 	.word	0xffffffff


	//   ....[179]....
        /*032c*/ 	.word	0xffffffff


	//   ....[180]....
        /*0330*/ 	.word	0xffffffff


	//   ....[181]....
        /*0334*/ 	.word	0xffffffff


	//   ....[182]....
        /*0338*/ 	.word	0xffffffff


	//   ....[183]....
        /*033c*/ 	.word	0xffffffff


	//   ....[184]....
        /*0340*/ 	.word	0xffffffff


	//   ....[185]....
        /*0344*/ 	.word	0xffffffff


	//   ....[186]....
        /*0348*/ 	.word	0xffffffff


	//   ....[187]....
        /*034c*/ 	.word	0xffffffff


	//   ....[188]....
        /*0350*/ 	.word	0xffffffff


	//   ....[189]....
        /*0354*/ 	.word	0x0500000f


	//   ....[190]....
        /*0358*/ 	.word	0x0500000f


	//   ....[191]....
        /*035c*/ 	.word	0x0500000f


	//   ....[192]....
        /*0360*/ 	.word	0x0500000f


	//   ....[193]....
        /*0364*/ 	.word	0x0500000f


	//   ....[194]....
        /*0368*/ 	.word	0x0500000f


	//   ....[195]....
        /*036c*/ 	.word	0x0500000f


	//   ....[196]....
        /*0370*/ 	.word	0x0500000f


	//   ....[197]....
        /*0374*/ 	.word	0x0500000f


	//   ....[198]....
        /*0378*/ 	.word	0x0500000f


	//   ....[199]....
        /*037c*/ 	.word	0x0500000f


	//   ....[200]....
        /*0380*/ 	.word	0x0500000f


	//   ....[201]....
        /*0384*/ 	.word	0x0500000f


	//   ....[202]....
        /*0388*/ 	.word	0x0500000f


	//   ....[203]....
        /*038c*/ 	.word	0x0500000f


	//   ....[204]....
        /*0390*/ 	.word	0x0500000f


	//   ....[205]....
        /*0394*/ 	.word	0x0500000f


	//   ....[206]....
        /*0398*/ 	.word	0x0500000f


	//   ....[207]....
        /*039c*/ 	.word	0x0500000f


	//   ....[208]....
        /*03a0*/ 	.word	0x0500000f


	//   ....[209]....
        /*03a4*/ 	.word	0x0500000f


	//   ....[210]....
        /*03a8*/ 	.word	0x0500000f


	//   ....[211]....
        /*03ac*/ 	.word	0x0500000f


	//   ....[212]....
        /*03b0*/ 	.word	0x0500000f


	//   ....[213]....
        /*03b4*/ 	.word	0x0500000f


	//   ....[214]....
        /*03b8*/ 	.word	0x0500000f


	//   ....[215]....
        /*03bc*/ 	.word	0x0500000f


	//   ....[216]....
        /*03c0*/ 	.word	0x0500000f


	//   ....[217]....
        /*03c4*/ 	.word	0x0500000f


	//   ....[218]....
        /*03c8*/ 	.word	0x0500000f


	//   ....[219]....
        /*03cc*/ 	.word	0x0500000f


	//   ....[220]....
        /*03d0*/ 	.word	0x0500000f


	//   ....[221]....
        /*03d4*/ 	.word	0x0500000f


	//   ....[222]....
        /*03d8*/ 	.word	0x0500000f


	//   ....[223]....
        /*03dc*/ 	.word	0x0500000f


	//   ....[224]....
        /*03e0*/ 	.word	0x0500000f


	//   ....[225]....
        /*03e4*/ 	.word	0x0500000f


	//   ....[226]....
        /*03e8*/ 	.word	0x0500000f


	//   ....[227]....
        /*03ec*/ 	.word	0x0500000f


	//   ....[228]....
        /*03f0*/ 	.word	0x0500000f


	//   ....[229]....
        /*03f4*/ 	.word	0x0500000f


	//   ....[230]....
        /*03f8*/ 	.word	0x0500000f


	//   ....[231]....
        /*03fc*/ 	.word	0x0500000f


	//   ....[232]....
        /*0400*/ 	.word	0x0500000f


	//   ....[233]....
        /*0404*/ 	.word	0x0500000f


	//   ....[234]....
        /*0408*/ 	.word	0x0500000f


	//   ....[235]....
        /*040c*/ 	.word	0x0500000f


	//   ....[236]....
        /*0410*/ 	.word	0x0500000f


	//   ....[237]....
        /*0414*/ 	.word	0x0500000f


	//   ....[238]....
        /*0418*/ 	.word	0x0500000f


	//   ....[239]....
        /*041c*/ 	.word	0x0500000f


	//   ....[240]....
        /*0420*/ 	.word	0x0500000f


	//   ....[241]....
        /*0424*/ 	.word	0x0500000f


	//   ....[242]....
        /*0428*/ 	.word	0x0500000f


	//   ....[243]....
        /*042c*/ 	.word	0x0500000f


	//   ....[244]....
        /*0430*/ 	.word	0x0500000f


	//   ....[245]....
        /*0434*/ 	.word	0x0500000f


	//   ....[246]....
        /*0438*/ 	.word	0x0500000f


	//   ....[247]....
        /*043c*/ 	.word	0x0500000f


	//   ....[248]....
        /*0440*/ 	.word	0x0500000f


	//   ....[249]....
        /*0444*/ 	.word	0x0500000f


	//   ....[250]....
        /*0448*/ 	.word	0x0500000f


	//   ....[251]....
        /*044c*/ 	.word	0x0500000f


	//   ....[252]....
        /*0450*/ 	.word	0x0500000f


	//   ....[253]....
        /*0454*/ 	.word	0x0500000f


	//   ....[254]....
        /*0458*/ 	.word	0x0500000f


	//   ....[255]....
        /*045c*/ 	.word	0x0500000f


	//   ....[0]....
        /*0460*/ 	.word	0x0500000f


	//   ....[1]....
        /*0464*/ 	.word	0x0500000f


	//   ....[2]....
        /*0468*/ 	.word	0x0500000f


	//   ....[3]....
        /*046c*/ 	.word	0x0500000f


	//   ....[4]....
        /*0470*/ 	.word	0x0500000f


	//   ....[5]....
        /*0474*/ 	.word	0x0500000f


	//   ....[6]....
        /*0478*/ 	.word	0x0500000f


	//   ....[7]....
        /*047c*/ 	.word	0x0500000f


	//   ....[8]....
        /*0480*/ 	.word	0x0500000f


	//   ....[9]....
        /*0484*/ 	.word	0x0500000f


	//   ....[10]....
        /*0488*/ 	.word	0x0500000f


	//   ....[11]....
        /*048c*/ 	.word	0x0500000f


	//   ....[12]....
        /*0490*/ 	.word	0x0500000f


	//   ....[13]....
        /*0494*/ 	.word	0x0500000f


	//   ....[14]....
        /*0498*/ 	.word	0x0500000f


	//   ....[15]....
        /*049c*/ 	.word	0x0500000f


	//   ....[16]....
        /*04a0*/ 	.word	0x0500000f


	//   ....[17]....
        /*04a4*/ 	.word	0x0500000f


	//   ....[18]....
        /*04a8*/ 	.word	0x0500000f


	//   ....[19]....
        /*04ac*/ 	.word	0x0500000f


	//   ....[20]....
        /*04b0*/ 	.word	0x0500000f


	//   ....[21]....
        /*04b4*/ 	.word	0x0500000f


	//   ....[22]....
        /*04b8*/ 	.word	0x0500000f


	//   ....[23]....
        /*04bc*/ 	.word	0x0500000f


	//   ....[24]....
        /*04c0*/ 	.word	0x0500000f


	//   ....[25]....
        /*04c4*/ 	.word	0x0500000f


	//   ....[26]....
        /*04c8*/ 	.word	0x0500000f


	//   ....[27]....
        /*04cc*/ 	.word	0x0500000f


	//   ....[28]....
        /*04d0*/ 	.word	0x0500000f


	//   ....[29]....
        /*04d4*/ 	.word	0x0500000f


	//----- nvinfo : EIATTR_COOP_GROUP_INSTR_OFFSETS
	.align		4
.L_85:
        /*04d8*/ 	.byte	0x04, 0x28
        /*04da*/ 	.short	(.L_87 - .L_86)


	//   ....[0]....
.L_86:
        /*04dc*/ 	.word	0x00000070


	//   ....[1]....
        /*04e0*/ 	.word	0x000000b0


	//   ....[2]....
        /*04e4*/ 	.word	0x000002d0


	//   ....[3]....
        /*04e8*/ 	.word	0x00000430


	//   ....[4]....
        /*04ec*/ 	.word	0x00000550


	//   ....[5]....
        /*04f0*/ 	.word	0x000006b0


	//   ....[6]....
        /*04f4*/ 	.word	0x000013c0


	//   ....[7]....
        /*04f8*/ 	.word	0x00002af0


	//   ....[8]....
        /*04fc*/ 	.word	0x00002bf0


	//   ....[9]....
        /*0500*/ 	.word	0x00003090


	//   ....[10]....
        /*0504*/ 	.word	0x00003140


	//   ....[11]....
        /*0508*/ 	.word	0x00005810


	//   ....[12]....
        /*050c*/ 	.word	0x00005820


	//   ....[13]....
        /*0510*/ 	.word	0x00005880


	//   ....[14]....
        /*0514*/ 	.word	0x000058a0


	//   ....[15]....
        /*0518*/ 	.word	0x00007380


	//   ....[16]....
        /*051c*/ 	.word	0x00007390


	//   ....[17]....
        /*0520*/ 	.word	0x00007410


	//   ....[18]....
        /*0524*/ 	.word	0x00007420


	//   ....[19]....
        /*0528*/ 	.word	0x000082d0


	//   ....[20]....
        /*052c*/ 	.word	0x000082e0


	//   ....[21]....
        /*0530*/ 	.word	0x000082f0


	//   ....[22]....
        /*0534*/ 	.word	0x00008310


	//   ....[23]....
        /*0538*/ 	.word	0x00008320


	//   ....[24]....
        /*053c*/ 	.word	0x00008330


	//   ....[25]....
        /*0540*/ 	.word	0x00008340


	//   ....[26]....
        /*0544*/ 	.word	0x00008360


	//   ....[27]....
        /*0548*/ 	.word	0x00008370


	//   ....[28]....
        /*054c*/ 	.word	0x00008380


	//   ....[29]....
        /*0550*/ 	.word	0x00008390


	//   ....[30]....
        /*0554*/ 	.word	0x000083a0


	//   ....[31]....
        /*0558*/ 	.word	0x000083b0


	//   ....[32]....
        /*055c*/ 	.word	0x000083d0


	//   ....[33]....
        /*0560*/ 	.word	0x000083e0


	//   ....[34]....
        /*0564*/ 	.word	0x000083f0


	//   ....[35]....
        /*0568*/ 	.word	0x00008400


	//   ....[36]....
        /*056c*/ 	.word	0x00008410


	//   ....[37]....
        /*0570*/ 	.word	0x00008420


	//   ....[38]....
        /*0574*/ 	.word	0x00008430


	//   ....[39]....
        /*0578*/ 	.word	0x00008440


	//   ....[40]....
        /*057c*/ 	.word	0x00008450


	//   ....[41]....
        /*0580*/ 	.word	0x00008460


	//   ....[42]....
        /*0584*/ 	.word	0x00008470


	//   ....[43]....
        /*0588*/ 	.word	0x00008480


	//   ....[44]....
        /*058c*/ 	.word	0x00008490


	//   ....[45]....
        /*0590*/ 	.word	0x000084a0


	//   ....[46]....
        /*0594*/ 	.word	0x000084c0


	//   ....[47]....
        /*0598*/ 	.word	0x000084d0


	//   ....[48]....
        /*059c*/ 	.word	0x000084e0


	//   ....[49]....
        /*05a0*/ 	.word	0x000084f0


	//   ....[50]....
        /*05a4*/ 	.word	0x00008500


	//   ....[51]....
        /*05a8*/ 	.word	0x00008510


	//   ....[52]....
        /*05ac*/ 	.word	0x00008520


	//   ....[53]....
        /*05b0*/ 	.word	0x00008530


	//   ....[54]....
        /*05b4*/ 	.word	0x00008540


	//   ....[55]....
        /*05b8*/ 	.word	0x00008550


	//   ....[56]....
        /*05bc*/ 	.word	0x00008570


	//   ....[57]....
        /*05c0*/ 	.word	0x00008580


	//   ....[58]....
        /*05c4*/ 	.word	0x00008590


	//   ....[59]....
        /*05c8*/ 	.word	0x000085a0


	//   ....[60]....
        /*05cc*/ 	.word	0x000085b0


	//   ....[61]....
        /*05d0*/ 	.word	0x000085c0


	//   ....[62]....
        /*05d4*/ 	.word	0x000085d0


	//   ....[63]....
        /*05d8*/ 	.word	0x000085e0


	//   ....[64]....
        /*05dc*/ 	.word	0x000085f0


	//   ....[65]....
        /*05e0*/ 	.word	0x00008600


	//   ....[66]....
        /*05e4*/ 	.word	0x00008610


	//   ....[67]....
        /*05e8*/ 	.word	0x00008620


	//   ....[68]....
        /*05ec*/ 	.word	0x00008630


	//   ....[69]....
        /*05f0*/ 	.word	0x00008660


	//   ....[70]....
        /*05f4*/ 	.word	0x00008690


	//   ....[71]....
        /*05f8*/ 	.word	0x000086c0


	//   ....[72]....
        /*05fc*/ 	.word	0x000086f0


	//   ....[73]....
        /*0600*/ 	.word	0x00008730


	//   ....[74]....
        /*0604*/ 	.word	0x00008760


	//   ....[75]....
        /*0608*/ 	.word	0x00008790


	//   ....[76]....
        /*060c*/ 	.word	0x000087c0


	//   ....[77]....
        /*0610*/ 	.word	0x000087f0


	//   ....[78]....
        /*0614*/ 	.word	0x00008800


	//   ....[79]....
        /*0618*/ 	.word	0x00008820


	//   ....[80]....
        /*061c*/ 	.word	0x00008830


	//   ....[81]....
        /*0620*/ 	.word	0x00008840


	//   ....[82]....
        /*0624*/ 	.word	0x00008850


	//   ....[83]....
        /*0628*/ 	.word	0x00008cc0


	//   ....[84]....
        /*062c*/ 	.word	0x00008d00


	//   ....[85]....
        /*0630*/ 	.word	0x00008d40


	//   ....[86]....
        /*0634*/ 	.word	0x00008d80


	//   ....[87]....
        /*0638*/ 	.word	0x00008db0


	//   ....[88]....
        /*063c*/ 	.word	0x00008df0


	//   ....[89]....
        /*0640*/ 	.word	0x000094a0


	//   ....[90]....
        /*0644*/ 	.word	0x000094d0


	//   ....[91]....
        /*0648*/ 	.word	0x0000a020


	//   ....[92]....
        /*064c*/ 	.word	0x0000b4e0


	//   ....[93]....
        /*0650*/ 	.word	0x0000b510


	//   ....[94]....
        /*0654*/ 	.word	0x0000b540


	//   ....[95]....
        /*0658*/ 	.word	0x0000b570


	//   ....[96]....
        /*065c*/ 	.word	0x0000b5a0


	//   ....[97]....
        /*0660*/ 	.word	0x0000b5e0


	//   ....[98]....
        /*0664*/ 	.word	0x0000b600


	//   ....[99]....
        /*0668*/ 	.word	0x0000b640


	//   ....[100]....
        /*066c*/ 	.word	0x0000b660


	//   ....[101]....
        /*0670*/ 	.word	0x0000b6a0


	//   ....[102]....
        /*0674*/ 	.word	0x0000b6c0


	//   ....[103]....
        /*0678*/ 	.word	0x0000b700


	//   ....[104]....
        /*067c*/ 	.word	0x0000b720


	//   ....[105]....
        /*0680*/ 	.word	0x0000b760


	//   ....[106]....
        /*0684*/ 	.word	0x0000b780


	//   ....[107]....
        /*0688*/ 	.word	0x0000b7c0


	//   ....[108]....
        /*068c*/ 	.word	0x0000b7d0


	//   ....[109]....
        /*0690*/ 	.word	0x0000b7e0


	//   ....[110]....
        /*0694*/ 	.word	0x0000b7f0


	//   ....[111]....
        /*0698*/ 	.word	0x0000b800


	//   ....[112]....
        /*069c*/ 	.word	0x0000bd20


	//   ....[113]....
        /*06a0*/ 	.word	0x0000bd50


	//   ....[114]....
        /*06a4*/ 	.word	0x0000bde0


	//   ....[115]....
        /*06a8*/ 	.word	0x0000be10


	//   ....[116]....
        /*06ac*/ 	.word	0x0000be30


	//   ....[117]....
        /*06b0*/ 	.word	0x0000be70


	//   ....[118]....
        /*06b4*/ 	.word	0x0000bea0


	//   ....[119]....
        /*06b8*/ 	.word	0x0000bef0


	//   ....[120]....
        /*06bc*/ 	.word	0x0000bf20


	//   ....[121]....
        /*06c0*/ 	.word	0x0000bf40


	//   ....[122]....
        /*06c4*/ 	.word	0x0000bfa0


	//   ....[123]....
        /*06c8*/ 	.word	0x0000bfc0


	//   ....[124]....
        /*06cc*/ 	.word	0x0000c020


	//   ....[125]....
        /*06d0*/ 	.word	0x0000c040


	//   ....[126]....
        /*06d4*/ 	.word	0x0000c080


	//   ....[127]....
        /*06d8*/ 	.word	0x0000c0a0


	//   ....[128]....
        /*06dc*/ 	.word	0x0000c0c0


	//   ....[129]....
        /*06e0*/ 	.word	0x0000c0f0


	//   ....[130]....
        /*06e4*/ 	.word	0x0000c110


	//   ....[131]....
        /*06e8*/ 	.word	0x0000c180


	//   ....[132]....
        /*06ec*/ 	.word	0x0000c6f0


	//   ....[133]....
        /*06f0*/ 	.word	0x0000c720


	//   ....[134]....
        /*06f4*/ 	.word	0x0000c750


	//   ....[135]....
        /*06f8*/ 	.word	0x0000c780


	//   ....[136]....
        /*06fc*/ 	.word	0x0000c7d0


	//   ....[137]....
        /*0700*/ 	.word	0x0000c7e0


	//   ....[138]....
        /*0704*/ 	.word	0x0000c830


	//   ....[139]....
        /*0708*/ 	.word	0x0000c860


	//   ....[140]....
        /*070c*/ 	.word	0x0000c8d0


	//   ....[141]....
        /*0710*/ 	.word	0x0000c900


	//   ....[142]....
        /*0714*/ 	.word	0x0000c920


	//   ....[143]....
        /*0718*/ 	.word	0x0000c950


	//   ....[144]....
        /*071c*/ 	.word	0x0000c990


	//   ....[145]....
        /*0720*/ 	.word	0x0000c9c0


	//   ....[146]....
        /*0724*/ 	.word	0x0000ca20


	//   ....[147]....
        /*0728*/ 	.word	0x0000ca50


	//   ....[148]....
        /*072c*/ 	.word	0x0000d2b0


	//   ....[149]....
        /*0730*/ 	.word	0x0000d2d0


	//   ....[150]....
        /*0734*/ 	.word	0x0000d2e0


	//   ....[151]....
        /*0738*/ 	.word	0x0000d2f0


	//   ....[152]....
        /*073c*/ 	.word	0x0000d300


	//   ....[153]....
        /*0740*/ 	.word	0x0000d350


	//   ....[154]....
        /*0744*/ 	.word	0x0000d370


	//   ....[155]....
        /*0748*/ 	.word	0x0000d390


	//   ....[156]....
        /*074c*/ 	.word	0x0000d3a0


	//   ....[157]....
        /*0750*/ 	.word	0x0000d3e0


	//   ....[158]....
        /*0754*/ 	.word	0x0000d3f0


	//   ....[159]....
        /*0758*/ 	.word	0x0000d430


	//   ....[160]....
        /*075c*/ 	.word	0x0000d440


	//   ....[161]....
        /*0760*/ 	.word	0x0000d480


	//   ....[162]....
        /*0764*/ 	.word	0x0000d490


	//   ....[163]....
        /*0768*/ 	.word	0x0000d4d0


	//   ....[164]....
        /*076c*/ 	.word	0x0000d4e0


	//   ....[165]....
        /*0770*/ 	.word	0x0000d4f0


	//   ....[166]....
        /*0774*/ 	.word	0x0000d530


	//   ....[167]....
        /*0778*/ 	.word	0x0000d550


	//   ....[168]....
        /*077c*/ 	.word	0x0000d930


	//   ....[169]....
        /*0780*/ 	.word	0x0000d950


	//   ....[170]....
        /*0784*/ 	.word	0x0000d970


	//   ....[171]....
        /*0788*/ 	.word	0x0000d980


	//   ....[172]....
        /*078c*/ 	.word	0x0000d990


	//   ....[173]....
        /*0790*/ 	.word	0x0000d9a0


	//   ....[174]....
        /*0794*/ 	.word	0x0000d9c0


	//   ....[175]....
        /*0798*/ 	.word	0x0000d9d0


	//   ....[176]....
        /*079c*/ 	.word	0x0000da10


	//   ....[177]....
        /*07a0*/ 	.word	0x0000da30


	//   ....[178]....
        /*07a4*/ 	.word	0x0000da60


	//   ....[179]....
        /*07a8*/ 	.word	0x0000da80


	//   ....[180]....
        /*07ac*/ 	.word	0x0000dab0


	//   ....[181]....
        /*07b0*/ 	.word	0x0000dad0


	//   ....[182]....
        /*07b4*/ 	.word	0x0000daf0


	//   ....[183]....
        /*07b8*/ 	.word	0x0000db10


	//   ....[184]....
        /*07bc*/ 	.word	0x0000db30


	//   ....[185]....
        /*07c0*/ 	.word	0x0000db60


	//   ....[186]....
        /*07c4*/ 	.word	0x0000dc00


	//   ....[187]....
        /*07c8*/ 	.word	0x0000dc20


	//   ....[188]....
        /*07cc*/ 	.word	0x0000ebc0


	//   ....[189]....
        /*07d0*/ 	.word	0x0000f0c0


	//   ....[190]....
        /*07d4*/ 	.word	0x0000f1b0


	//   ....[191]....
        /*07d8*/ 	.word	0x0000f290


	//   ....[192]....
        /*07dc*/ 	.word	0x0000f300


	//   ....[193]....
        /*07e0*/ 	.word	0x0000f3b0


	//   ....[194]....
        /*07e4*/ 	.word	0x0000f410


	//   ....[195]....
        /*07e8*/ 	.word	0x0000f4c0


	//   ....[196]....
        /*07ec*/ 	.word	0x0000f520


	//   ....[197]....
        /*07f0*/ 	.word	0x0000f5d0


	//   ....[198]....
        /*07f4*/ 	.word	0x0000f630


	//   ....[199]....
        /*07f8*/ 	.word	0x0000f6e0


	//   ....[200]....
        /*07fc*/ 	.word	0x0000f740


	//   ....[201]....
        /*0800*/ 	.word	0x0000f7f0


	//   ....[202]....
        /*0804*/ 	.word	0x0000f850


	//   ....[203]....
        /*0808*/ 	.word	0x0000f900


	//   ....[204]....
        /*080c*/ 	.word	0x0000f960


	//   ....[205]....
        /*0810*/ 	.word	0x0000fa20


	//   ....[206]....
        /*0814*/ 	.word	0x0000fab0


	//   ....[207]....
        /*0818*/ 	.word	0x0000fb50


	//   ....[208]....
        /*081c*/ 	.word	0x0000fbd0


	//   ....[209]....
        /*0820*/ 	.word	0x0000fcb0


	//   ....[210]....
        /*0824*/ 	.word	0x0000fe20


	//   ....[211]....
        /*0828*/ 	.word	0x0000fef0


	//   ....[212]....
        /*082c*/ 	.word	0x0000ffd0


	//   ....[213]....
        /*0830*/ 	.word	0x00010020


	//   ....[214]....
        /*0834*/ 	.word	0x000100f0


	//   ....[215]....
        /*0838*/ 	.word	0x00010140


	//   ....[216]....
        /*083c*/ 	.word	0x00010230


	//   ....[217]....
        /*0840*/ 	.word	0x00010280


	//   ....[218]....
        /*0844*/ 	.word	0x00010370


	//   ....[219]....
        /*0848*/ 	.word	0x000103c0


	//   ....[220]....
        /*084c*/ 	.word	0x00010440


	//   ....[221]....
        /*0850*/ 	.word	0x000104f0


	//   ....[222]....
        /*0854*/ 	.word	0x00010560


	//   ....[223]....
        /*0858*/ 	.word	0x00010610


	//   ....[224]....
        /*085c*/ 	.word	0x00010680


	//   ....[225]....
        /*0860*/ 	.word	0x00010730


	//   ....[226]....
        /*0864*/ 	.word	0x00010790


	//   ....[227]....
        /*0868*/ 	.word	0x00010850


	//   ....[228]....
        /*086c*/ 	.word	0x000108c0


	//   ....[229]....
        /*0870*/ 	.word	0x00010970


	//   ....[230]....
        /*0874*/ 	.word	0x00010a00


	//   ....[231]....
        /*0878*/ 	.word	0x00010a60


	//   ....[232]....
        /*087c*/ 	.word	0x00010b10


	//   ....[233]....
        /*0880*/ 	.word	0x00010bc0


	//   ....[234]....
        /*0884*/ 	.word	0x00010c20


	//   ....[235]....
        /*0888*/ 	.word	0x00010d00


	//   ....[236]....
        /*088c*/ 	.word	0x00010d70


	//   ....[237]....
        /*0890*/ 	.word	0x00010e40


	//   ....[238]....
        /*0894*/ 	.word	0x00010ea0


	//   ....[239]....
        /*0898*/ 	.word	0x00010f60


	//   ....[240]....
        /*089c*/ 	.word	0x00010fc0


	//   ....[241]....
        /*08a0*/ 	.word	0x00011080


	//   ....[242]....
        /*08a4*/ 	.word	0x000110e0


	//   ....[243]....
        /*08a8*/ 	.word	0x00011190


	//   ....[244]....
        /*08ac*/ 	.word	0x00011210


	//   ....[245]....
        /*08b0*/ 	.word	0x000112d0


	//   ....[246]....
        /*08b4*/ 	.word	0x00011410


	//   ....[247]....
        /*08b8*/ 	.word	0x000114b0


	//   ....[248]....
        /*08bc*/ 	.word	0x00011510


	//   ....[249]....
        /*08c0*/ 	.word	0x000115c0


	//   ....[250]....
        /*08c4*/ 	.word	0x00011650


	//   ....[251]....
        /*08c8*/ 	.word	0x000116e0


	//   ....[252]....
        /*08cc*/ 	.word	0x00011740


	//   ....[253]....
        /*08d0*/ 	.word	0x000117f0


	//   ....[254]....
        /*08d4*/ 	.word	0x00011850


	//   ....[255]....
        /*08d8*/ 	.word	0x00011900


	//   ....[0]....
        /*08dc*/ 	.word	0x00011960


	//   ....[1]....
        /*08e0*/ 	.word	0x00011a10


	//   ....[2]....
        /*08e4*/ 	.word	0x00011a70


	//   ....[3]....
        /*08e8*/ 	.word	0x00011b20


	//   ....[4]....
        /*08ec*/ 	.word	0x00011b80


	//   ....[5]....
        /*08f0*/ 	.word	0x00011c30


	//   ....[6]....
        /*08f4*/ 	.word	0x00011cc0


	//   ....[7]....
        /*08f8*/ 	.word	0x00011d50


	//   ....[8]....
        /*08fc*/ 	.word	0x00011db0


	//   ....[9]....
        /*0900*/ 	.word	0x00011e60


	//   ....[10]....
        /*0904*/ 	.word	0x00011f40


	//   ....[11]....
        /*0908*/ 	.word	0x00011fe0


	//   ....[12]....
        /*090c*/ 	.word	0x00012050


	//   ....[13]....
        /*0910*/ 	.word	0x000120f0


	//   ....[14]....
        /*0914*/ 	.word	0x00012150


	//   ....[15]....
        /*0918*/ 	.word	0x000121f0


	//   ....[16]....
        /*091c*/ 	.word	0x00012250


	//   ....[17]....
        /*0920*/ 	.word	0x00012300


	//   ....[18]....
        /*0924*/ 	.word	0x00012360


	//   ....[19]....
        /*0928*/ 	.word	0x00012400


	//   ....[20]....
        /*092c*/ 	.word	0x00012460


	//   ....[21]....
        /*0930*/ 	.word	0x00012510


	//   ....[22]....
        /*0934*/ 	.word	0x00012570


	//   ....[23]....
        /*0938*/ 	.word	0x00012610


	//   ....[24]....
        /*093c*/ 	.word	0x00012670


	//   ....[25]....
        /*0940*/ 	.word	0x00012720


	//   ....[26]....
        /*0944*/ 	.word	0x000127b0


	//   ....[27]....
        /*0948*/ 	.word	0x00012840


	//   ....[28]....
        /*094c*/ 	.word	0x000128a0


	//   ....[29]....
        /*0950*/ 	.word	0x00012940


	//----- nvinfo : EIATTR_REG_RECONFIG
	.align		4
.L_87:
        /*0954*/ 	.byte	0x01, 0x54
	.zero		2


	//----- nvinfo : EIATTR_SYSCALL_OFFSETS
	.align		4
        /*0958*/ 	.byte	0x04, 0x46
        /*095a*/ 	.short	(.L_89 - .L_88)


	//   ....[0]....
.L_88:
        /*095c*/ 	.word	0x00001580


	//   ....[1]....
        /*0960*/ 	.word	0x0000a770


	//   ....[2]....
        /*0964*/ 	.word	0x0000a8b0


	//   ....[3]....
        /*0968*/ 	.word	0x0000a9f0


	//   ....[4]....
        /*096c*/ 	.word	0x0000ab10


	//   ....[5]....
        /*0970*/ 	.word	0x0000c490


	//----- nvinfo : EIATTR_MBARRIER_INSTR_OFFSETS
	.align		4
.L_89:
        /*0974*/ 	.byte	0x04, 0x39
        /*0976*/ 	.short	(.L_91 - .L_90)


	//   ....[0]....
.L_90:
        /*0978*/ 	.word	0x00000180
        /*097c*/ 	.word	0x000000ff
        /*0980*/ 	.word	0x00022800
        /*0984*/ 	.short	0x0100
        /*0986*/ 	.byte	0x08
	.zero		1


	//   ....[1]....
        /*0988*/ 	.word	0x00000190
        /*098c*/ 	.word	0x000000ff
        /*0990*/ 	.word	0x00022820
        /*0994*/ 	.short	0x0100
        /*0996*/ 	.byte	0x08
	.zero		1


	//   ....[2]....
        /*0998*/ 	.word	0x00000280
        /*099c*/ 	.word	0x000000ff
        /*09a0*/ 	.word	0x00022830
        /*09a4*/ 	.short	0x0100
        /*09a6*/ 	.byte	0x08
	.zero		1


	//   ....[3]....
        /*09a8*/ 	.word	0x00000290
        /*09ac*/ 	.word	0x000000ff
        /*09b0*/ 	.word	0x00022840
        /*09b4*/ 	.short	0x0100
        /*09b6*/ 	.byte	0x08
	.zero		1


	//   ....[4]....
        /*09b8*/ 	.word	0x000002a0
        /*09bc*/ 	.word	0x000000ff
        /*09c0*/ 	.word	0x00022838
        /*09c4*/ 	.short	0x0100
        /*09c6*/ 	.byte	0x08
	.zero		1


	//   ....[5]....
        /*09c8*/ 	.word	0x000002b0
        /*09cc*/ 	.word	0x000000ff
        /*09d0*/ 	.word	0x00022848
        /*09d4*/ 	.short	0x0100
        /*09d6*/ 	.byte	0x08
	.zero		1


	//   ....[6]....
        /*09d8*/ 	.word	0x000003e0
        /*09dc*/ 	.word	0x000000ff
        /*09e0*/ 	.word	0x00022850
        /*09e4*/ 	.short	0x0100
        /*09e6*/ 	.byte	0x08
	.zero		1


	//   ....[7]....
        /*09e8*/ 	.word	0x000003f0
        /*09ec*/ 	.word	0x000000ff
        /*09f0*/ 	.word	0x00022860
        /*09f4*/ 	.short	0x0100
        /*09f6*/ 	.byte	0x08
	.zero		1


	//   ....[8]....
        /*09f8*/ 	.word	0x00000400
        /*09fc*/ 	.word	0x000000ff
        /*0a00*/ 	.word	0x00022858
        /*0a04*/ 	.short	0x0100
        /*0a06*/ 	.byte	0x08
	.zero		1


	//   ....[9]....
        /*0a08*/ 	.word	0x00000410
        /*0a0c*/ 	.word	0x000000ff
        /*0a10*/ 	.word	0x00022868
        /*0a14*/ 	.short	0x0100
        /*0a16*/ 	.byte	0x08
	.zero		1


	//   ....[10]....
        /*0a18*/ 	.word	0x00000500
        /*0a1c*/ 	.word	0x000000ff
        /*0a20*/ 	.word	0x00022870
        /*0a24*/ 	.short	0x0100
        /*0a26*/ 	.byte	0x06
	.zero		1


	//   ....[11]....
        /*0a28*/ 	.word	0x00000510
        /*0a2c*/ 	.word	0x000000ff
        /*0a30*/ 	.word	0x00022880
        /*0a34*/ 	.short	0x0100
        /*0a36*/ 	.byte	0x06
	.zero		1


	//   ....[12]....
        /*0a38*/ 	.word	0x00000520
        /*0a3c*/ 	.word	0x000000ff
        /*0a40*/ 	.word	0x00022878
        /*0a44*/ 	.short	0x0100
        /*0a46*/ 	.byte	0x06
	.zero		1


	//   ....[13]....
        /*0a48*/ 	.word	0x00000530
        /*0a4c*/ 	.word	0x000000ff
        /*0a50*/ 	.word	0x00022888
        /*0a54*/ 	.short	0x0100
        /*0a56*/ 	.byte	0x06
	.zero		1


	//   ....[14]....
        /*0a58*/ 	.word	0x00000660
        /*0a5c*/ 	.word	0x000000ff
        /*0a60*/ 	.word	0x00022890
        /*0a64*/ 	.short	0x0100
        /*0a66*/ 	.byte	0x08
	.zero		1


	//   ....[15]....
        /*0a68*/ 	.word	0x00000670
        /*0a6c*/ 	.word	0x000000ff
        /*0a70*/ 	.word	0x000228a0
        /*0a74*/ 	.short	0x0100
        /*0a76*/ 	.byte	0x08
	.zero		1


	//   ....[16]....
        /*0a78*/ 	.word	0x00000680
        /*0a7c*/ 	.word	0x000000ff
        /*0a80*/ 	.word	0x00022898
        /*0a84*/ 	.short	0x0100
        /*0a86*/ 	.byte	0x08
	.zero		1


	//   ....[17]....
        /*0a88*/ 	.word	0x00000690
        /*0a8c*/ 	.word	0x000000ff
        /*0a90*/ 	.word	0x000228a8
        /*0a94*/ 	.short	0x0100
        /*0a96*/ 	.byte	0x08
	.zero		1


	//   ....[18]....
        /*0a98*/ 	.word	0x000007d0
        /*0a9c*/ 	.word	0x000000ff
        /*0aa0*/ 	.word	0x000228b0
        /*0aa4*/ 	.short	0x0100
        /*0aa6*/ 	.byte	0x08
	.zero		1


	//   ....[19]....
        /*0aa8*/ 	.word	0x000007e0
        /*0aac*/ 	.word	0x000000ff
        /*0ab0*/ 	.word	0x000228c0
        /*0ab4*/ 	.short	0x0100
        /*0ab6*/ 	.byte	0x08
	.zero		1


	//   ....[20]....
        /*0ab8*/ 	.word	0x000007f0
        /*0abc*/ 	.word	0x000000ff
        /*0ac0*/ 	.word	0x000228b8
        /*0ac4*/ 	.short	0x0100
        /*0ac6*/ 	.byte	0x08
	.zero		1


	//   ....[21]....
        /*0ac8*/ 	.word	0x00000800
        /*0acc*/ 	.word	0x000000ff
        /*0ad0*/ 	.word	0x000228c8
        /*0ad4*/ 	.short	0x0100
        /*0ad6*/ 	.byte	0x08
	.zero		1


	//   ....[22]....
        /*0ad8*/ 	.word	0x000015a0
        /*0adc*/ 	.word	0x000000ff
        /*0ae0*/ 	.word	0x00022800
        /*0ae4*/ 	.short	0x010a
        /*0ae6*/ 	.byte	0x29
	.zero		1


	//   ....[23]....
        /*0ae8*/ 	.word	0x00001610
        /*0aec*/ 	.word	0x000000ff
        /*0af0*/ 	.word	0x00022830
        /*0af4*/ 	.short	0x010a
        /*0af6*/ 	.byte	0x29
	.zero		1


	//   ....[24]....
        /*0af8*/ 	.word	0x00001670
        /*0afc*/ 	.word	0x000000ff
        /*0b00*/ 	.word	0x00022830
        /*0b04*/ 	.short	0x010a
        /*0b06*/ 	.byte	0x29
	.zero		1


	//   ....[25]....
        /*0b08*/ 	.word	0x00002020
        /*0b0c*/ 	.word	0x000000ff
        /*0b10*/ 	.word	0x00000000
        /*0b14*/ 	.short	0x0101
        /*0b16*/ 	.byte	0x04
	.zero		1


	//   ....[26]....
        /*0b18*/ 	.word	0x00004740
        /*0b1c*/ 	.word	0x000000ff
        /*0b20*/ 	.word	0x00022830
        /*0b24*/ 	.short	0x010a
        /*0b26*/ 	.byte	0x04
	.zero		1


	//   ....[27]....
        /*0b28*/ 	.word	0x00004780
        /*0b2c*/ 	.word	0x000000ff
        /*0b30*/ 	.word	0x00022830
        /*0b34*/ 	.short	0x010a
        /*0b36*/ 	.byte	0x04
	.zero		1


	//   ....[28]....
        /*0b38*/ 	.word	0x00005070
        /*0b3c*/ 	.word	0x000000ff
        /*0b40*/ 	.word	0x00022850
        /*0b44*/ 	.short	0x010a
        /*0b46*/ 	.byte	0x04
	.zero		1


	//   ....[29]....
        /*0b48*/ 	.word	0x000050b0
        /*0b4c*/ 	.word	0x000000ff
        /*0b50*/ 	.word	0x00022850
        /*0b54*/ 	.short	0x010a
        /*0b56*/ 	.byte	0x04
	.zero		1


	//   ....[30]....
        /*0b58*/ 	.word	0x00005890
        /*0b5c*/ 	.word	0x000000ff
        /*0b60*/ 	.word	0x00000000
        /*0b64*/ 	.short	0x0101
        /*0b66*/ 	.byte	0x04
	.zero		1


	//   ....[31]....
        /*0b68*/ 	.word	0x000069c0
        /*0b6c*/ 	.word	0x000000ff
        /*0b70*/ 	.word	0x00000000
        /*0b74*/ 	.short	0x0101
        /*0b76*/ 	.byte	0x04
	.zero		1


	//   ....[32]....
        /*0b78*/ 	.word	0x00007030
        /*0b7c*/ 	.word	0x000000ff
        /*0b80*/ 	.word	0x00022850
        /*0b84*/ 	.short	0x010a
        /*0b86*/ 	.byte	0x09
	.zero		1


	//   ....[33]....
        /*0b88*/ 	.word	0x00007070
        /*0b8c*/ 	.word	0x000000ff
        /*0b90*/ 	.word	0x00022850
        /*0b94*/ 	.short	0x010a
        /*0b96*/ 	.byte	0x09
	.zero		1


	//   ....[34]....
        /*0b98*/ 	.word	0x00007700
        /*0b9c*/ 	.word	0x000000ff
        /*0ba0*/ 	.word	0x00000000
        /*0ba4*/ 	.short	0x0101
        /*0ba6*/ 	.byte	0x04
	.zero		1


	//   ....[35]....
        /*0ba8*/ 	.word	0x00008de0
        /*0bac*/ 	.word	0x000000ff
        /*0bb0*/ 	.word	0x00000000
        /*0bb4*/ 	.short	0x0101
        /*0bb6*/ 	.byte	0x04
	.zero		1


	//   ....[36]....
        /*0bb8*/ 	.word	0x0000b190
        /*0bbc*/ 	.word	0x000000ff
        /*0bc0*/ 	.word	0x00022880
        /*0bc4*/ 	.short	0x010a
        /*0bc6*/ 	.byte	0x2a
	.zero		1


	//   ....[37]....
        /*0bc8*/ 	.word	0x0000b9f0
        /*0bcc*/ 	.word	0x000000ff
        /*0bd0*/ 	.word	0x00022870
        /*0bd4*/ 	.short	0x0107
        /*0bd6*/ 	.byte	0x2a
	.zero		1


	//   ....[38]....
        /*0bd8*/ 	.word	0x0000ba80
        /*0bdc*/ 	.word	0x000000ff
        /*0be0*/ 	.word	0x00022870
        /*0be4*/ 	.short	0x0101
        /*0be6*/ 	.byte	0x2a
	.zero		1


	//   ....[39]....
        /*0be8*/ 	.word	0x0000bab0
        /*0bec*/ 	.word	0x000000ff
        /*0bf0*/ 	.word	0x00022840
        /*0bf4*/ 	.short	0x010a
        /*0bf6*/ 	.byte	0x2a
	.zero		1


	//   ....[40]....
        /*0bf8*/ 	.word	0x0000c230
        /*0bfc*/ 	.word	0x000000ff
        /*0c00*/ 	.word	0x00022830
        /*0c04*/ 	.short	0x0107
        /*0c06*/ 	.byte	0x2a
	.zero		1


	//   ....[41]....
        /*0c08*/ 	.word	0x0000c2c0
        /*0c0c*/ 	.word	0x000000ff
        /*0c10*/ 	.word	0x00022830
        /*0c14*/ 	.short	0x0101
        /*0c16*/ 	.byte	0x2a
	.zero		1


	//   ....[42]....
        /*0c18*/ 	.word	0x0000cb40
        /*0c1c*/ 	.word	0x000000ff
        /*0c20*/ 	.word	0x00022800
        /*0c24*/ 	.short	0x0107
        /*0c26*/ 	.byte	0x2a
	.zero		1


	//   ....[43]....
        /*0c28*/ 	.word	0x0000cb80
        /*0c2c*/ 	.word	0x000000ff
        /*0c30*/ 	.word	0x00022800
        /*0c34*/ 	.short	0x0101
        /*0c36*/ 	.byte	0x2a
	.zero		1


	//   ....[44]....
        /*0c38*/ 	.word	0x0000cb90
        /*0c3c*/ 	.word	0x000000ff
        /*0c40*/ 	.word	0x00022820
        /*0c44*/ 	.short	0x010a
        /*0c46*/ 	.byte	0x2a
	.zero		1


	//   ....[45]....
        /*0c48*/ 	.word	0x0000cfe0
        /*0c4c*/ 	.word	0x00000003
        /*0c50*/ 	.word	0x00022880
        /*0c54*/ 	.short	0x010a
        /*0c56*/ 	.byte	0x3f
	.zero		1


	//   ....[46]....
        /*0c58*/ 	.word	0x0000d620
        /*0c5c*/ 	.word	0x00000003
        /*0c60*/ 	.word	0x00022870
        /*0c64*/ 	.short	0x0107
        /*0c66*/ 	.byte	0x3f
	.zero		1


	//   ....[47]....
        /*0c68*/ 	.word	0x0000d6b0
        /*0c6c*/ 	.word	0x00000003
        /*0c70*/ 	.word	0x00022870
        /*0c74*/ 	.short	0x0101
        /*0c76*/ 	.byte	0x3f
	.zero		1


	//   ....[48]....
        /*0c78*/ 	.word	0x0000d6e0
        /*0c7c*/ 	.word	0x00000003
        /*0c80*/ 	.word	0x00022840
        /*0c84*/ 	.short	0x010a
        /*0c86*/ 	.byte	0x3f
	.zero		1


	//   ....[49]....
        /*0c88*/ 	.word	0x0000dcb0
        /*0c8c*/ 	.word	0x00000003
        /*0c90*/ 	.word	0x00022830
        /*0c94*/ 	.short	0x0107
        /*0c96*/ 	.byte	0x3f
	.zero		1


	//   ....[50]....
        /*0c98*/ 	.word	0x0000dd50
        /*0c9c*/ 	.word	0x00000003
        /*0ca0*/ 	.word	0x00022830
        /*0ca4*/ 	.short	0x0101
        /*0ca6*/ 	.byte	0x3f
	.zero		1


	//   ....[51]....
        /*0ca8*/ 	.word	0x0000ddd0
        /*0cac*/ 	.word	0x00000006
        /*0cb0*/ 	.word	0x00022870
        /*0cb4*/ 	.short	0x010a
        /*0cb6*/ 	.byte	0x3f
	.zero		1


	//   ....[52]....
        /*0cb8*/ 	.word	0x0000de60
        /*0cbc*/ 	.word	0x00000006
        /*0cc0*/ 	.word	0x00022860
        /*0cc4*/ 	.short	0x010a
        /*0cc6*/ 	.byte	0x3f
	.zero		1


	//   ....[53]....
        /*0cc8*/ 	.word	0x0000e350
        /*0ccc*/ 	.word	0x00000006
        /*0cd0*/ 	.word	0x00022850
        /*0cd4*/ 	.short	0x0101
        /*0cd6*/ 	.byte	0x3f
	.zero		1


	//   ....[54]....
        /*0cd8*/ 	.word	0x0000e3f0
        /*0cdc*/ 	.word	0x00000006
        /*0ce0*/ 	.word	0x00000000
        /*0ce4*/ 	.short	0x0101
        /*0ce6*/ 	.byte	0x3f
	.zero		1


	//   ....[55]....
        /*0ce8*/ 	.word	0x0000e4c0
        /*0cec*/ 	.word	0x00000003
        /*0cf0*/ 	.word	0x00022870
        /*0cf4*/ 	.short	0x010a
        /*0cf6*/ 	.byte	0x3f
	.zero		1


	//   ....[56]....
        /*0cf8*/ 	.word	0x0000e570
        /*0cfc*/ 	.word	0x00000003
        /*0d00*/ 	.word	0x00022860
        /*0d04*/ 	.short	0x010a
        /*0d06*/ 	.byte	0x3f
	.zero		1


	//   ....[57]....
        /*0d08*/ 	.word	0x0000ea50
        /*0d0c*/ 	.word	0x00000003
        /*0d10*/ 	.word	0x00022850
        /*0d14*/ 	.short	0x0101
        /*0d16*/ 	.byte	0x3f
	.zero		1


	//   ....[58]....
        /*0d18*/ 	.word	0x0000eae0
        /*0d1c*/ 	.word	0x00000003
        /*0d20*/ 	.word	0x00000000
        /*0d24*/ 	.short	0x0101
        /*0d26*/ 	.byte	0x3f
	.zero		1


	//   ....[59]....
        /*0d28*/ 	.word	0x0000eb70
        /*0d2c*/ 	.word	0x00000007
        /*0d30*/ 	.word	0x00022820
        /*0d34*/ 	.short	0x010a
        /*0d36*/ 	.byte	0x3f
	.zero		1


	//   ....[60]....
        /*0d38*/ 	.word	0x0000ec90
        /*0d3c*/ 	.word	0x00000005
        /*0d40*/ 	.word	0x00022840
        /*0d44*/ 	.short	0x010a
        /*0d46*/ 	.byte	0x3f
	.zero		1


	//   ....[61]....
        /*0d48*/ 	.word	0x0000ed30
        /*0d4c*/ 	.word	0x00000007
        /*0d50*/ 	.word	0x00022840
        /*0d54*/ 	.short	0x010a
        /*0d56*/ 	.byte	0x3f
	.zero		1


	//   ....[62]....
        /*0d58*/ 	.word	0x0000ed70
        /*0d5c*/ 	.word	0x00000005
        /*0d60*/ 	.word	0x00022860
        /*0d64*/ 	.short	0x010a
        /*0d66*/ 	.byte	0x3f
	.zero		1


	//   ....[63]....
        /*0d68*/ 	.word	0x0000edb0
        /*0d6c*/ 	.word	0x00000007
        /*0d70*/ 	.word	0x00022860
        /*0d74*/ 	.short	0x010a
        /*0d76*/ 	.byte	0x3f
	.zero		1


	//   ....[64]....
        /*0d78*/ 	.word	0x0000edf0
        /*0d7c*/ 	.word	0x00000005
        /*0d80*/ 	.word	0x00022880
        /*0d84*/ 	.short	0x010a
        /*0d86*/ 	.byte	0x3f
	.zero		1


	//   ....[65]....
        /*0d88*/ 	.word	0x0000ee30
        /*0d8c*/ 	.word	0x00000007
        /*0d90*/ 	.word	0x00022880
        /*0d94*/ 	.short	0x010a
        /*0d96*/ 	.byte	0x3f
	.zero		1


	//   ....[66]....
        /*0d98*/ 	.word	0x0000eea0
        /*0d9c*/ 	.word	0x00000003
        /*0da0*/ 	.word	0x00022800
        /*0da4*/ 	.short	0x010a
        /*0da6*/ 	.byte	0x3f
	.zero		1


	//   ....[67]....
        /*0da8*/ 	.word	0x0000ef00
        /*0dac*/ 	.word	0x00000005
        /*0db0*/ 	.word	0x00022830
        /*0db4*/ 	.short	0x010a
        /*0db6*/ 	.byte	0x3f
	.zero		1


	//   ....[68]....
        /*0db8*/ 	.word	0x0000ef60
        /*0dbc*/ 	.word	0x00000003
        /*0dc0*/ 	.word	0x00022830
        /*0dc4*/ 	.short	0x010a
        /*0dc6*/ 	.byte	0x3f
	.zero		1


	//   ....[69]....
        /*0dc8*/ 	.word	0x0000efc0
        /*0dcc*/ 	.word	0x0000000d
        /*0dd0*/ 	.word	0x00022850
        /*0dd4*/ 	.short	0x010a
        /*0dd6*/ 	.byte	0x3f
	.zero		1


	//   ....[70]....
        /*0dd8*/ 	.word	0x0000f020
        /*0ddc*/ 	.word	0x00000005
        /*0de0*/ 	.word	0x00022850
        /*0de4*/ 	.short	0x010a
        /*0de6*/ 	.byte	0x3f
	.zero		1


	//   ....[71]....
        /*0de8*/ 	.word	0x0000f100
        /*0dec*/ 	.word	0x00000003
        /*0df0*/ 	.word	0x00022880
        /*0df4*/ 	.short	0x010a
        /*0df6*/ 	.byte	0x3f
	.zero		1


	//   ....[72]....
        /*0df8*/ 	.word	0x0000fd70
        /*0dfc*/ 	.word	0x00000003
        /*0e00*/ 	.word	0x00022840
        /*0e04*/ 	.short	0x010a
        /*0e06*/ 	.byte	0x3f
	.zero		1


	//   ....[73]....
        /*0e08*/ 	.word	0x00011310
        /*0e0c*/ 	.word	0x00000003
        /*0e10*/ 	.word	0x00022820
        /*0e14*/ 	.short	0x010a
        /*0e16*/ 	.byte	0x3f
	.zero		1


	//   ....[74]....
        /*0e18*/ 	.word	0x00011360
        /*0e1c*/ 	.word	0x00000003
        /*0e20*/ 	.word	0x00022880
        /*0e24*/ 	.short	0x010a
        /*0e26*/ 	.byte	0x3f
	.zero		1


	//   ....[75]....
        /*0e28*/ 	.word	0x00011e90
        /*0e2c*/ 	.word	0x00000003
        /*0e30*/ 	.word	0x00022840
        /*0e34*/ 	.short	0x010a
        /*0e36*/ 	.byte	0x3f
	.zero		1


	//   ....[76]....
        /*0e38*/ 	.word	0x00012970
        /*0e3c*/ 	.word	0x00000006
        /*0e40*/ 	.word	0x00022870
        /*0e44*/ 	.short	0x010a
        /*0e46*/ 	.byte	0x3f
	.zero		1


	//   ....[77]....
        /*0e48*/ 	.word	0x000129c0
        /*0e4c*/ 	.word	0x00000006
        /*0e50*/ 	.word	0x00022860
        /*0e54*/ 	.short	0x010a
        /*0e56*/ 	.byte	0x3f
	.zero		1


	//   ....[78]....
        /*0e58*/ 	.word	0x00012a10
        /*0e5c*/ 	.word	0x00000003
        /*0e60*/ 	.word	0x00022870
        /*0e64*/ 	.short	0x010a
        /*0e66*/ 	.byte	0x3f
	.zero		1


	//   ....[79]....
        /*0e68*/ 	.word	0x00012a60
        /*0e6c*/ 	.word	0x00000003
        /*0e70*/ 	.word	0x00022860
        /*0e74*/ 	.short	0x010a
        /*0e76*/ 	.byte	0x3f
	.zero		1


	//   ....[80]....
        /*0e78*/ 	.word	0x00012ab0
        /*0e7c*/ 	.word	0x00000007
        /*0e80*/ 	.word	0x00022820
        /*0e84*/ 	.short	0x010a
        /*0e86*/ 	.byte	0x3f
	.zero		1


	//   ....[81]....
        /*0e88*/ 	.word	0x00012b00
        /*0e8c*/ 	.word	0x00000005
        /*0e90*/ 	.word	0x00022840
        /*0e94*/ 	.short	0x010a
        /*0e96*/ 	.byte	0x3f
	.zero		1


	//   ....[82]....
        /*0e98*/ 	.word	0x00012b50
        /*0e9c*/ 	.word	0x00000007
        /*0ea0*/ 	.word	0x00022840
        /*0ea4*/ 	.short	0x010a
        /*0ea6*/ 	.byte	0x3f
	.zero		1


	//   ....[83]....
        /*0ea8*/ 	.word	0x00012ba0
        /*0eac*/ 	.word	0x00000005
        /*0eb0*/ 	.word	0x00022860
        /*0eb4*/ 	.short	0x010a
        /*0eb6*/ 	.byte	0x3f
	.zero		1


	//   ....[84]....
        /*0eb8*/ 	.word	0x00012bf0
        /*0ebc*/ 	.word	0x00000007
        /*0ec0*/ 	.word	0x00022860
        /*0ec4*/ 	.short	0x010a
        /*0ec6*/ 	.byte	0x3f
	.zero		1


	//   ....[85]....
        /*0ec8*/ 	.word	0x00012c40
        /*0ecc*/ 	.word	0x00000005
        /*0ed0*/ 	.word	0x00022880
        /*0ed4*/ 	.short	0x010a
        /*0ed6*/ 	.byte	0x3f
	.zero		1


	//----- nvinfo : EIATTR_NUM_MBARRIERS
	.align		4
.L_91:
        /*0ed8*/ 	.byte	0x03, 0x38
        /*0eda*/ 	.short	0x0016


	//----- nvinfo : EIATTR_EXIT_INSTR_OFFSETS
	.align		4
        /*0edc*/ 	.byte	0x04, 0x1c
        /*0ede*/ 	.short	(.L_93 - .L_92)


	//   ....[0]....
.L_92:
        /*0ee0*/ 	.word	0x0000ee80


	//----- nvinfo : EIATTR_MAX_THREADS
	.align		4
.L_93:
        /*0ee4*/ 	.byte	0x04, 0x05
        /*0ee6*/ 	.short	(.L_95 - .L_94)
.L_94:
        /*0ee8*/ 	.word	0x00000180
        /*0eec*/ 	.word	0x00000001
        /*0ef0*/ 	.word	0x00000001


	//----- nvinfo : EIATTR_CRS_STACK_SIZE
	.align		4
.L_95:
        /*0ef4*/ 	.byte	0x04, 0x1e
        /*0ef6*/ 	.short	(.L_97 - .L_96)
.L_96:
        /*0ef8*/ 	.word	0x00000000


	//----- nvinfo : EIATTR_CBANK_PARAM_SIZE
	.align		4
.L_97:
        /*0efc*/ 	.byte	0x03, 0x19
        /*0efe*/ 	.short	0x0a70


	//----- nvinfo : EIATTR_PARAM_CBANK
	.align		4
        /*0f00*/ 	.byte	0x04, 0x0a
        /*0f02*/ 	.short	(.L_99 - .L_98)
	.align		4
.L_98:
        /*0f04*/ 	.word	index@(.nv.constant0._ZN7cutlass13device_kernelIN5flash11enable_sm90INS1_16FlashAttnFwdSm90INS1_25CollectiveMainloopFwdSm90ILi2EN4cute5tupleIJNS5_1CILi1EEES8_S8_EEENS6_IJNS7_ILi128EEENS7_ILi160EEESA_EEELi128ENS_12float_e4m3_tEfNS_4arch4Sm90ELb0ELb0ELb0ELb0ELb1ELb0ELb0ELb1ELb1ELb1ELb1ELb0EEENS1_21CollectiveEpilogueFwdINS6_IJSA_SA_SB_EEES9_NS_10bfloat16_tESF_Li256ELb0ELb1ELb1ELb1EEENS1_19SingleTileSchedulerILb0ELb1ELb1ELi128EEEEEEEEEvNT_6ParamsE)
        /*0f08*/ 	.short	0x0210
        /*0f0a*/ 	.short	0x0a70


	//----- nvinfo : EIATTR_SW_WAR
	.align		4
.L_99:
        /*0f0c*/ 	.byte	0x04, 0x36
        /*0f0e*/ 	.short	(.L_101 - .L_100)
.L_100:
        /*0f10*/ 	.word	0x00000008
.L_101:


//--------------------- .nv.info._ZN7cutlass13device_kernelIN5flash11enable_sm90INS1_16FlashAttnFwdSm90INS1_25CollectiveMainloopFwdSm90ILi2EN4cute5tupleIJNS5_1CILi1EEES8_S8_EEENS6_IJNS7_ILi128EEENS7_ILi160EEESA_EEELi128ENS_12float_e4m3_tEfNS_4arch4Sm90ELb0ELb0ELb0ELb1ELb1ELb0ELb0ELb1ELb1ELb1ELb1ELb0EEENS1_21CollectiveEpilogueFwdINS6_IJSA_SA_SB_EEES9_NS_10bfloat16_tESF_Li256ELb1ELb1ELb1ELb1EEENS1_36VarlenDynamicPersistentTileSchedulerILi128ELi160ELi256ELi128ELb1ELb1ELb1ELb0ELb1ELb1EEEEEEEEEvNT_6ParamsE --------------------------
	.section	.nv.info._ZN7cutlass13device_kernelIN5flash11enable_sm90INS1_16FlashAttnFwdSm90INS1_25CollectiveMainloopFwdSm90ILi2EN4cute5tupleIJNS5_1CILi1EEES8_S8_EEENS6_IJNS7_ILi128EEENS7_ILi160EEESA_EEELi128ENS_12float_e4m3_tEfNS_4arch4Sm90ELb0ELb0ELb0ELb1ELb1ELb0ELb0ELb1ELb1ELb1ELb1ELb0EEENS1_21CollectiveEpilogueFwdINS6_IJSA_SA_SB_EEES9_NS_10bfloat16_tESF_Li256ELb1ELb1ELb1ELb1EEENS1_36VarlenDynamicPersistentTileSchedulerILi128ELi160ELi256ELi128ELb1ELb1ELb1ELb0ELb1ELb1EEEEEEEEEvNT_6ParamsE,"",@"SHT_CUDA_INFO"
	.sectionflags	@""
	.align	4


	//----- nvinfo : EIATTR_CUDA_API_VERSION
	.align		4
        /*0000*/ 	.byte	0x04, 0x37
        /*0002*/ 	.short	(.L_103 - .L_102)
.L_102:
        /*0004*/ 	.word	0x00000082


	//----- nvinfo : EIATTR_KPARAM_INFO
	.align		4
.L_103:
        /*0008*/ 	.byte	0x04, 0x17
        /*000a*/ 	.short	(.L_105 - .L_104)
.L_104:
        /*000c*/ 	.word	0x00000000
        /*0010*/ 	.short	0x0000
        /*0012*/ 	.short	0x0070
        /*0014*/ 	.byte	0x00, 0xf0, 0x01, 0x2a


	//----- nvinfo : EIATTR_SPARSE_MMA_MASK
	.align		4
.L_105:
        /*0018*/ 	.byte	0x03, 0x50
        /*001a*/ 	.short	0x0000


	//----- nvinfo : EIATTR_MAXREG_COUNT
	.align		4
        /*001c*/ 	.byte	0x03, 0x1b
        /*001e*/ 	.short	0x00a8


	//----- nvinfo : EIATTR_NUM_BARRIERS
	.align		4
        /*0020*/ 	.byte	0x02, 0x4c
        /*0022*/ 	.byte	0x10
	.zero		1


	//----- nvinfo : EIATTR_EXTERNS
	.align		4
        /*0024*/ 	.byte	0x04, 0x0f
        /*0026*/ 	.short	(.L_107 - .L_106)


	//   ....[0]....
	.align		4
.L_106:
        /*0028*/ 	.word	index@(__assertfail)


	//----- nvinfo : EIATTR_ANNOTATIONS
	.align		4
.L_107:
        /*002c*/ 	.byte	0x04, 0x55
        /*002e*/ 	.short	(.L_109 - .L_108)


	//   ....[0]....
.L_108:
        /*0030*/ 	.word	0x00000001
        /*0034*/ 	.byte	0xf0, 0xbc, 0x00, 0x00, 0x01, 0x00, 0x00, 0x00, 0x10, 0xbd, 0x00, 0x00, 0x01, 0x00, 0x00, 0x00
        /* <DEDUP_REMOVED lines=24> */
        /*01c4*/ 	.byte	0x90, 0x28, 0x01, 0x00, 0x01, 0x00, 0x00, 0x00, 0x10, 0x29, 0x01, 0x00


	//----- nvinfo : EIATTR_MERCURY_ISA_VERSION
	.align		4
.L_109:
        /*01d0*/ 	.byte	0x03, 0x5f
        /*01d2*/ 	.short	0x0101


	//----- nvinfo : EIATTR_UNUSED_LOAD_BYTE_OFFSET
	.align		4
        /*01d4*/ 	.byte	0x04, 0x44
        /*01d6*/ 	.short	(.L_111 - .L_110)


	//   ....[0]....
.L_110:
        /*01d8*/ 	.word	0x00000980
        /*01dc*/ 	.word	0x0000fff0


	//   ....[1]....
        /*01e0*/ 	.word	0x00008120
        /*01e4*/ 	.word	0x0000fff0


	//----- nvinfo : EIATTR_INT_WARP_WIDE_INSTR_OFFSETS
	.align		4
.L_111:
        /*01e8*/ 	.byte	0x04, 0x31
        /*01ea*/ 	.short	(.L_113 - .L_112)


	//   ....[0]....
.L_112:
        /*01ec*/ 	.word	0x000000c0


	//   ....[1]....
        /*01f0*/ 	.word	0x000000d0


	//   ....[2]....
        /*01f4*/ 	.word	0x00000170


	//   ....[3]....
        /*01f8*/ 	.word	0x0000d420


	//   ....[4]....
        /*01fc*/ 	.word	0x0000d4b0


	//   ....[5]....
        /*0200*/ 	.word	0x000114b0


	//   ....[6]....
        /*0204*/ 	.word	0x00011540


	//----- nvinfo : EIATTR_COOP_GROUP_MASK_REGIDS
	.align		4
.L_113:
        /*0208*/ 	.byte	0x04, 0x29
        /*020a*/ 	.short	(.L_115 - .L_114)


	//   ....[0]....
.L_114:
        /*020c*/ 	.word	0xffffffff


	//   ....[1]....
        /*0210*/ 	.word	0xffffffff


	//   ....[2]....
        /*0214*/ 	.word	0xffffffff


	//   ....[3]....
        /*0218*/ 	.word	0xffffffff


	//   ....[4]....
        /*021c*/ 	.word	0xffffffff


	//   ....[5]....
        /*0220*/ 	.word	0xffffffff


	//   ....[6]....
        /*0224*/ 	.word	0xffffffff


	//   ....[7]....
        /*0228*/ 	.word	0xffffffff


	//   ....[8]....
        /*022c*/ 	.word	0xffffffff


	//   ....[9]....
        /*0230*/ 	.word	0xffffffff


	//   ....[10]....
        /*0234*/ 	.word	0xffffffff


	//   ....[11]....
        /*0238*/ 	.word	0xffffffff


	//   ....[12]....
        /*023c*/ 	.word	0xffffffff


	//   ....[13]....
        /*0240*/ 	.word	0xffffffff


	//   ....[14]....
        /*0244*/ 	.word	0xffffffff


	//   ....[15]....
        /*0248*/ 	.word	0xffffffff


	//   ....[16]....
        /*024c*/ 	.word	0xffffffff


	//   ....[17]....
        /*0250*/ 	.word	0xffffffff


	//   ....[18]....
        /*0254*/ 	.word	0xffffffff


	//   ....[19]....
        /*0258*/ 	.word	0xffffffff


	//   ....[20]....
        /*025c*/ 	.word	0xffffffff


	//   ....[21]....
        /*0260*/ 	.word	0xffffffff


	//   ....[22]....
        /*0264*/ 	.word	0xffffffff


	//   ....[23]....
        /*0268*/ 	.word	0xffffffff


	//   ....[24]....
        /*026c*/ 	.word	0xffffffff


	//   ....[25]....
        /*0270*/ 	.word	0xffffffff


	//   ....[26]....
        /*0274*/ 	.word	0xffffffff


	//   ....[27]....
        /*0278*/ 	.word	0xffffffff


	//   ....[28]....
        /*027c*/ 	.word	0xffffffff


	//   ....[29]....
        /*0280*/ 	.word	0xffffffff


	//   ....[30]....
        /*0284*/ 	.word	0xffffffff


	//   ....[31]....
        /*0288*/ 	.word	0xffffffff


	//   ....[32]....
        /*028c*/ 	.word	0xffffffff


	//   ....[33]....
        /*0290*/ 	.word	0xffffffff


	//   ....[34]....
        /*0294*/ 	.word	0xffffffff


	//   ....[35]....
        /*0298*/ 	.word	0xffffffff


	//   ....[36]....
        /*029c*/ 	.word	0xffffffff


	//   ....[37]....
        /*02a0*/ 	.word	0xffffffff


	//   ....[38]....
        /*02a4*/ 	.word	0xffffffff


	//   ....[39]....
        /*02a8*/ 	.word	0xffffffff


	//   ....[40]....
        /*02ac*/ 	.word	0xffffffff


	//   ....[41]....
        /*02b0*/ 	.word	0xffffffff


	//   ....[42]....
        /*02b4*/ 	.word	0xffffffff


	//   ....[43]....
        /*02b8*/ 	.word	0xffffffff


	//   ....[44]....
        /*02bc*/ 	.word	0xffffffff


	//   ....[45]....
        /*02c0*/ 	.word	0xffffffff


	//   ....[46]....
        /*02c4*/ 	.word	0xffffffff


	//   ....[47]....
        /*02c8*/ 	.word	0xffffffff


	//   ....[48]....
        /*02cc*/ 	.word	0xffffffff


	//   ....[49]....
        /*02d0*/ 	.word	0xffffffff


	//   ....[50]....
        /*02d4*/ 	.word	0xffffffff


	//   ....[51]....
        /*02d8*/ 	.word	0xffffffff


	//   ....[52]....
        /*02dc*/ 	.word	0xffffffff


	//   ....[53]....
        /*02e0*/ 	.word	0xffffffff


	//   ....[54]....
        /*02e4*/ 	.word	0xffffffff


	//   ....[55]....
        /*02e8*/ 	.word	0xffffffff


	//   ....[56]....
        /*02ec*/ 	.word	0xffffffff


	//   ....[57]....
        /*02f0*/ 	.word	0xffffffff


	//   ....[58]....
        /*02f4*/ 	.word	0xffffffff


	//   ....[59]....
        /*02f8*/ 	.word	0xffffffff


	//   ....[60]....
        /*02fc*/ 	.word	0xffffffff


	//   ....[61]....
        /*0300*/ 	.word	0xffffffff


	//   ....[62]....
        /*0304*/ 	.word	0xffffffff


	//   ....[63]....
        /*0308*/ 	.word	0xffffffff


	//   ....[64]....
        /*030c*/ 	.word	0xffffffff


	//   ....[65]....
        /*0310*/ 	.word	0xffffffff


	//   ....[66]....
        /*0314*/ 	.word	0xffffffff


	//   ....[67]....
        /*0318*/ 	.word	0xffffffff


	//   ....[68]....
        /*031c*/ 	.word	0xffffffff


	//   ....[69]....
        /*0320*/ 	.word	0xffffffff


	//   ....[70]....
        /*0324*/ 	.word	0xffffffff


	//   ....[71]....
        /*0328*/ 	.word	0xffffffff


	//   ....[72]....
        /*032c*/ 	.word	0xffffffff


	//   ....[73]....
        /*0330*/ 	.word	0xffffffff


	//   ....[74]....
        /*0334*/ 	.word	0xffffffff


	//   ....[75]....
        /*0338*/ 	.word	0xffffffff


	//   ....[76]....
        /*033c*/ 	.word	0xffffffff


	//   ....[77]....
        /*0340*/ 	.word	0xffffffff


	//   ....[78]....
        /*0344*/ 	.word	0xffffffff


	//   ....[79]....
        /*0348*/ 	.word	0xffffffff


	//   ....[80]....
        /*034c*/ 	.word	0xffffffff


	//   ....[81]....
        /*0350*/ 	.word	0xffffffff


	//   ....[82]....
        /*0354*/ 	.word	0xffffffff


	//   ....[83]....
        /*0358*/ 	.word	0xffffffff


	//   ....[84]....
        /*035c*/ 	.word	0xffffffff


	//   ....[85]....
        /*0360*/ 	.word	0xffffffff


	//   ....[86]....
        /*0364*/ 	.word	0xffffffff


	//   ....[87]....
        /*0368*/ 	.word	0xffffffff


	//   ....[88]....
        /*036c*/ 	.word	0xffffffff


	//   ....[89]....
        /*0370*/ 	.word	0xffffffff


	//   ....[90]....
        /*0374*/ 	.word	0xffffffff


	//   ....[91]....
        /*0378*/ 	.word	0xffffffff


	//   ....[92]....
        /*037c*/ 	.word	0xffffffff


	//   ....[93]....
        /*0380*/ 	.word	0xffffffff


	//   ....[94]....
        /*0384*/ 	.word	0xffffffff


	//   ....[95]....
        /*0388*/ 	.word	0xffffffff


	//   ....[96]....
        /*038c*/ 	.word	0xffffffff


	//   ....[97]....
        /*0390*/ 	.word	0xffffffff


	//   ....[98]....
        /*0394*/ 	.word	0xffffffff


	//   ....[99]....
        /*0398*/ 	.word	0xffffffff


	//   ....[100]....
        /*039c*/ 	.word	0xffffffff


	//   ....[101]....
        /*03a0*/ 	.word	0xffffffff


	//   ....[102]....
        /*03a4*/ 	.word	0xffffffff


	//   ....[103]....
        /*03a8*/ 	.word	0xffffffff


	//   ....[104]....
        /*03ac*/ 	.word	0xffffffff


	//   ....[105]....
        /*03b0*/ 	.word	0xffffffff


	//   ....[106]....
        /*03b4*/ 	.word	0xffffffff


	//   ....[107]....
        /*03b8*/ 	.word	0xffffffff


	//   ....[108]....
        /*03bc*/ 	.word	0xffffffff


	//   ....[109]....
        /*03c0*/ 	.word	0xffffffff


	//   ....[110]....
        /*03c4*/ 	.word	0xffffffff


	//   ....[111]....
        /*03c8*/ 	.word	0xffffffff


	//   ....[112]....
        /*03cc*/ 	.word	0xffffffff


	//   ....[113]....
        /*03d0*/ 	.word	0xffffffff


	//   ....[114]....
        /*03d4*/ 	.word	0xffffffff


	//   ....[115]....
        /*03d8*/ 	.word	0xffffffff


	//   ....[116]....
        /*03dc*/ 	.word	0xffffffff


	//   ....[117]....
        /*03e0*/ 	.word	0xffffffff


	//   ....[118]....
        /*03e4*/ 	.word	0xffffffff


	//   ....[119]....
        /*03e8*/ 	.word	0xffffffff


	//   ....[120]....
        /*03ec*/ 	.word	0xffffffff


	//   ....[121]....
        /*03f0*/ 	.word	0xffffffff


	//   ....[122]....
        /*03f4*/ 	.word	0xffffffff


	//   ....[123]....
        /*03f8*/ 	.word	0xffffffff


	//   ....[124]....
        /*03fc*/ 	.word	0xffffffff


	//   ....[125]....
        /*0400*/ 	.word	0xffffffff


	//   ....[126]....
        /*0404*/ 	.word	0xffffffff


	//   ....[127]....
        /*0408*/ 	.word	0xffffffff


	//   ....[128]....
        /*040c*/ 	.word	0xffffffff


	//   ....[129]....
        /*0410*/ 	.word	0xffffffff


	//   ....[130]....
        /*0414*/ 	.word	0xffffffff


	//   ....[131]....
        /*0418*/ 	.word	0xffffffff


	//   ....[132]....
        /*041c*/ 	.word	0xffffffff


	//   ....[133]....
        /*0420*/ 	.word	0xffffffff


	//   ....[134]....
        /*0424*/ 	.word	0xffffffff


	//   ....[135]....
        /*0428*/ 	.word	0xffffffff


	//   ....[136]....
        /*042c*/ 	.word	0xffffffff


	//   ....[137]....
        /*0430*/ 	.word	0xffffffff


	//   ....[138]....
        /*0434*/ 	.word	0xffffffff


	//   ....[139]....
        /*0438*/ 	.word	0xffffffff


	//   ....[140]....
        /*043c*/ 	.word	0xffffffff


	//   ....[141]....
        /*0440*/ 	.word	0xffffffff


	//   ....[142]....
        /*0444*/ 	.word	0xffffffff


	//   ....[143]....
        /*0448*/ 	.word	0xffffffff


	//   ....[144]....
        /*044c*/ 	.word	0xffffffff


	//   ....[145]....
        /*0450*/ 	.word	0xffffffff


	//   ....[146]....
        /*0454*/ 	.word	0xffffffff


	//   ....[147]....
        /*0458*/ 	.word	0xffffffff


	//   ....[148]....
        /*045c*/ 	.word	0xffffffff


	//   ....[149]....
        /*0460*/ 	.word	0xffffffff


	//   ....[150]....
        /*0464*/ 	.word	0xffffffff


	//   ....[151]....
        /*0468*/ 	.word	0xffffffff


	//   ....[152]....
        /*046c*/ 	.word	0xffffffff


	//   ....[153]....
        /*0470*/ 	.word	0xffffffff


	//   ....[154]....
        /*0474*/ 	.word	0xffffffff


	//   ....[155]....
        /*0478*/ 	.word	0xffffffff


	//   ....[156]....
        /*047c*/ 	.word	0xffffffff


	//   ....[157]....
        /*0480*/ 	.word	0xffffffff


	//   ....[158]....
        /*0484*/ 	.word	0xffffffff


	//   ....[159]....
        /*0488*/ 	.word	0xffffffff


	//   ....[160]....
        /*048c*/ 	.word	0xffffffff


	//   ....[161]....
        /*0490*/ 	.word	0xffffffff


	//   ....[162]....
        /*0494*/ 	.word	0xffffffff


	//   ....[163]....
        /*0498*/ 	.word	0xffffffff


	//   ....[164]....
        /*049c*/ 	.word	0xffffffff


	//   ....[165]....
        /*04a0*/ 	.word	0xffffffff


	//   ....[166]....
        /*04a4*/ 	.word	0xffffffff


	//   ....[167]....
        /*04a8*/ 	.word	0xffffffff


	//   ....[168]....
        /*04ac*/ 	.word	0xffffffff


	//   ....[169]....
        /*04b0*/ 	.word	0xffffffff


	//   ....[170]....
        /*04b4*/ 	.word	0xffffffff


	//   ....[171]....
        /*04b8*/ 	.word	0xffffffff


	//   ....[172]....
        /*04bc*/ 	.word	0xffffffff


	//   ....[173]....
        /*04c0*/ 	.word	0xffffffff


	//   ....[174]....
        /*04c4*/ 	.word	0xffffffff


	//   ....[175]....
        /*04c8*/ 	.word	0xffffffff


	//   ....[176]....
        /*04cc*/ 	.word	0xffffffff


	//   ....[177]....
        /*04d0*/ 	.word	0xffffffff


	//   ....[178]....
        /*04d4*/ 	.word	0xffffffff


	//   ....[179]....
        /*04d8*/ 	.word	0xffffffff


	//   ....[180]....
        /*04dc*/ 	.word	0xffffffff


	//   ....[181]....
        /*04e0*/ 	.word	0xffffffff


	//   ....[182]....
        /*04e4*/ 	.word	0xffffffff


	//   ....[183]....
        /*04e8*/ 	.word	0xffffffff


	//   ....[184]....
        /*04ec*/ 	.word	0xffffffff


	//   ....[185]....
        /*04f0*/ 	.word	0xffffffff


	//   ....[186]....
        /*04f4*/ 	.word	0xffffffff


	//   ....[187]....
        /*04f8*/ 	.word	0xffffffff


	//   ....[188]....
        /*04fc*/ 	.word	0xffffffff


	//   ....[189]....
        /*0500*/ 	.word	0xffffffff


	//   ....[190]....
        /*0504*/ 	.word	0xffffffff


	//   ....[191]....
        /*0508*/ 	.word	0xffffffff


	//   ....[192]....
        /*050c*/ 	.word	0xffffffff


	//   ....[193]....
        /*0510*/ 	.word	0xffffffff


	//   ....[194]....
        /*0514*/ 	.word	0xffffffff


	//   ....[195]....
        /*0518*/ 	.word	0xffffffff


	//   ....[196]....
        /*051c*/ 	.word	0xffffffff


	//   ....[197]....
        /*0520*/ 	.word	0xffffffff


	//   ....[198]....
        /*0524*/ 	.word	0xffffffff


	//   ....[199]....
        /*0528*/ 	.word	0xffffffff


	//   ....[200]....
        /*052c*/ 	.word	0xffffffff


	//   ....[201]....
        /*0530*/ 	.word	0xffffffff


	//   ....[202]....
        /*0534*/ 	.word	0xffffffff


	//   ....[203]....
        /*0538*/ 	.word	0xffffffff


	//   ....[204]....
        /*053c*/ 	.word	0xffffffff


	//   ....[205]....
        /*0540*/ 	.word	0xffffffff


	//   ....[206]....
        /*0544*/ 	.word	0xffffffff


	//   ....[207]....
        /*0548*/ 	.word	0xffffffff


	//   ....[208]....
        /*054c*/ 	.word	0xffffffff


	//   ....[209]....
        /*0550*/ 	.word	0xffffffff


	//   ....[210]....
        /*0554*/ 	.word	0xffffffff


	//   ....[211]....
        /*0558*/ 	.word	0xffffffff


	//   ....[212]....
        /*055c*/ 	.word	0xffffffff


	//   ....[213]....
        /*0560*/ 	.word	0xffffffff


	//   ....[214]....
        /*0564*/ 	.word	0xffffffff


	//   ....[215]....
        /*0568*/ 	.word	0xffffffff


	//   ....[216]....
        /*056c*/ 	.word	0xffffffff


	//   ....[217]....
        /*0570*/ 	.word	0xffffffff


	//   ....[218]....
        /*0574*/ 	.word	0xffffffff


	//   ....[219]....
        /*0578*/ 	.word	0xffffffff


	//   ....[220]....
        /*057c*/ 	.word	0xffffffff


	//   ....[221]....
        /*0580*/ 	.word	0xffffffff


	//   ....[222]....
        /*0584*/ 	.word	0xffffffff


	//   ....[223]....
        /*0588*/ 	.word	0xffffffff


	//   ....[224]....
        /*058c*/ 	.word	0xffffffff


	//   ....[225]....
        /*0590*/ 	.word	0xffffffff


	//   ....[226]....
        /*0594*/ 	.word	0xffffffff


	//   ....[227]....
        /*0598*/ 	.word	0xffffffff


	//   ....[228]....
        /*059c*/ 	.word	0xffffffff


	//   ....[229]....
        /*05a0*/ 	.word	0xffffffff


	//   ....[230]....
        /*05a4*/ 	.word	0xffffffff


	//   ....[231]....
        /*05a8*/ 	.word	0xffffffff


	//   ....[232]....
        /*05ac*/ 	.word	0xffffffff


	//   ....[233]....
        /*05b0*/ 	.word	0xffffffff


	//   ....[234]....
        /*05b4*/ 	.word	0xffffffff


	//   ....[235]....
        /*05b8*/ 	.word	0xffffffff


	//   ....[236]....
        /*05bc*/ 	.word	0xffffffff


	//   ....[237]....
        /*05c0*/ 	.word	0xffffffff


	//   ....[238]....
        /*05c4*/ 	.word	0xffffffff


	//   ....[239]....
        /*05c8*/ 	.word	0x0500000f


	//   ....[240]....
        /*05cc*/ 	.word	0x0500000f


	//   ....[241]....
        /*05d0*/ 	.word	0x0500000f


	//   ....[242]....
        /*05d4*/ 	.word	0x0500000f


	//   ....[243]....
        /*05d8*/ 	.word	0x0500000f


	//   ....[244]....
        /*05dc*/ 	.word	0x0500000f


	//   ....[245]....
        /*05e0*/ 	.word	0x0500000f


	//   ....[246]....
        /*05e4*/ 	.word	0x0500000f


	//   ....[247]....
        /*05e8*/ 	.word	0x0500000f


	//   ....[248]....
        /*05ec*/ 	.word	0x0500000f


	//   ....[249]....
        /*05f0*/ 	.word	0x0500000f


	//   ....[250]....
        /*05f4*/ 	.word	0x0500000f


	//   ....[251]....
        /*05f8*/ 	.word	0x0500000f


	//   ....[252]....
        /*05fc*/ 	.word	0x0500000f


	//   ....[253]....
        /*0600*/ 	.word	0x0500000f


	//   ....[254]....
        /*0604*/ 	.word	0x0500000f


	//   ....[255]....
        /*0608*/ 	.word	0x0500000f


	//   ....[0]....
        /*060c*/ 	.word	0x0500000f


	//   ....[1]....
        /*0610*/ 	.word	0x0500000f


	//   ....[2]....
        /*0614*/ 	.word	0x0500000f


	//   ....[3]....
        /*0618*/ 	.word	0x0500000f


	//   ....[4]....
        /*061c*/ 	.word	0x0500000f


	//   ....[5]....
        /*0620*/ 	.word	0x0500000f


	//   ....[6]....
        /*0624*/ 	.word	0x0500000f


	//   ....[7]....
        /*0628*/ 	.word	0x0500000f


	//   ....[8]....
        /*062c*/ 	.word	0x0500000f


	//   ....[9]....
        /*0630*/ 	.word	0x0500000f


	//   ....[10]....
        /*0634*/ 	.word	0x0500000f


	//   ....[11]....
        /*0638*/ 	.word	0x0500000f


	//   ....[12]....
        /*063c*/ 	.word	0x0500000f


	//   ....[13]....
        /*0640*/ 	.word	0x0500000f


	//   ....[14]....
        /*0644*/ 	.word	0x0500000f


	//   ....[15]....
        /*0648*/ 	.word	0x0500000f


	//   ....[16]....
        /*064c*/ 	.word	0x0500000f


	//   ....[17]....
        /*0650*/ 	.word	0x0500000f


	//   ....[18]....
        /*0654*/ 	.word	0x0500000f


	//   ....[19]....
        /*0658*/ 	.word	0x0500000f


	//   ....[20]....
        /*065c*/ 	.word	0x0500000f


	//   ....[21]....
        /*0660*/ 	.word	0x0500000f


	//   ....[22]....
        /*0664*/ 	.word	0x0500000f


	//   ....[23]....
        /*0668*/ 	.word	0x0500000f


	//   ....[24]....
        /*066c*/ 	.word	0x0500000f


	//   ....[25]....
        /*0670*/ 	.word	0x0500000f


	//   ....[26]....
        /*0674*/ 	.word	0x0500000f


	//   ....[27]....
        /*0678*/ 	.word	0x0500000f


	//   ....[28]....
        /*067c*/ 	.word	0x0500000f


	//   ....[29]....
        /*0680*/ 	.word	0x0500000f


	//   ....[30]....
        /*0684*/ 	.word	0x0500000f


	//   ....[31]....
        /*0688*/ 	.word	0x0500000f


	//   ....[32]....
        /*068c*/ 	.word	0x0500000f


	//   ....[33]....
        /*0690*/ 	.word	0x0500000f


	//   ....[34]....
        /*0694*/ 	.word	0x0500000f


	//   ....[35]....
        /*0698*/ 	.word	0x0500000f


	//   ....[36]....
        /*069c*/ 	.word	0x0500000f


	//   ....[37]....
        /*06a0*/ 	.word	0x0500000f


	//   ....[38]....
        /*06a4*/ 	.word	0x0500000f


	//   ....[39]....
        /*06a8*/ 	.word	0x0500000f


	//   ....[40]....
        /*06ac*/ 	.word	0x0500000f


	//   ....[41]....
        /*06b0*/ 	.word	0x0500000f


	//   ....[42]....
        /*06b4*/ 	.word	0x0500000f


	//   ....[43]....
        /*06b8*/ 	.word	0x0500000f


	//   ....[44]....
        /*06bc*/ 	.word	0x0500000f


	//   ....[45]....
        /*06c0*/ 	.word	0x0500000f


	//   ....[46]....
        /*06c4*/ 	.word	0x0500000f


	//   ....[47]....
        /*06c8*/ 	.word	0x0500000f


	//   ....[48]....
        /*06cc*/ 	.word	0x0500000f


	//   ....[49]....
        /*06d0*/ 	.word	0x0500000f


	//   ....[50]....
        /*06d4*/ 	.word	0x0500000f


	//   ....[51]....
        /*06d8*/ 	.word	0x0500000f


	//   ....[52]....
        /*06dc*/ 	.word	0x0500000f


	//   ....[53]....
        /*06e0*/ 	.word	0x0500000f


	//   ....[54]....
        /*06e4*/ 	.word	0x0500000f


	//   ....[55]....
        /*06e8*/ 	.word	0x0500000f


	//   ....[56]....
        /*06ec*/ 	.word	0x0500000f


	//   ....[57]....
        /*06f0*/ 	.word	0x0500000f


	//   ....[58]....
        /*06f4*/ 	.word	0x0500000f


	//   ....[59]....
        /*06f8*/ 	.word	0x0500000f


	//   ....[60]....
        /*06fc*/ 	.word	0x0500000f


	//   ....[61]....
        /*0700*/ 	.word	0x0500000f


	//   ....[62]....
        /*0704*/ 	.word	0x0500000f


	//   ....[63]....
        /*0708*/ 	.word	0x0500000f


	//   ....[64]....
        /*070c*/ 	.word	0x0500000f


	//   ....[65]....
        /*0710*/ 	.word	0x0500000f


	//   ....[66]....
        /*0714*/ 	.word	0x0500000f


	//   ....[67]....
        /*0718*/ 	.word	0x0500000f


	//   ....[68]....
        /*071c*/ 	.word	0x0500000f


	//   ....[69]....
        /*0720*/ 	.word	0x0500000f


	//   ....[70]....
        /*0724*/ 	.word	0x0500000f


	//   ....[71]....
        /*0728*/ 	.word	0x0500000f


	//   ....[72]....
        /*072c*/ 	.word	0x0500000f


	//   ....[73]....
        /*0730*/ 	.word	0x0500000f


	//   ....[74]....
        /*0734*/ 	.word	0x0500000f


	//   ....[75]....
        /*0738*/ 	.word	0x0500000f


	//   ....[76]....
        /*073c*/ 	.word	0x0500000f


	//   ....[77]....
        /*0740*/ 	.word	0x0500000f


	//   ....[78]....
        /*0744*/ 	.word	0x0500000f


	//   ....[79]....
        /*0748*/ 	.word	0x0500000f


	//   ....[80]....
        /*074c*/ 	.word	0x0500000f


	//----- nvinfo : EIATTR_COOP_GROUP_INSTR_OFFSETS
	.align		4
.L_115:
        /*0750*/ 	.byte	0x04, 0x28
        /*0752*/ 	.short	(.L_117 - .L_116)


	//   ....[0]....
.L_116:
        /*0754*/ 	.word	0x00000080


	//   ....[1]....
        /*0758*/ 	.word	0x00000090


	//   ....[2]....
        /*075c*/ 	.word	0x000002d0


	//   ....[3]....
        /*0760*/ 	.word	0x00000430


	//   ....[4]....
        /*0764*/ 	.word	0x00000550


	//   ....[5]....
        /*0768*/ 	.word	0x000006b0


	//   ....[6]....
        /*076c*/ 	.word	0x00001a50


	//   ....[7]....
        /*0770*/ 	.word	0x00003040


	//   ....[8]....
        /*0774*/ 	.word	0x00003140


	//   ....[9]....
        /*0778*/ 	.word	0x00003800


	//   ....[10]....
        /*077c*/ 	.word	0x000038b0


	//   ....[11]....
        /*0780*/ 	.word	0x00005eb0


	//   ....[12]....
        /*0784*/ 	.word	0x00005ec0


	//   ....[13]....
        /*0788*/ 	.word	0x00005ef0


	//   ....[14]....
        /*078c*/ 	.word	0x00005f00


	//   ....[15]....
        /*0790*/ 	.word	0x00007960


	//   ....[16]....
        /*0794*/ 	.word	0x00007970


	//   ....[17]....
        /*0798*/ 	.word	0x000079f0


	//   ....[18]....
        /*079c*/ 	.word	0x00007a00


	//   ....[19]....
        /*07a0*/ 	.word	0x00008990


	//   ....[20]....
        /*07a4*/ 	.word	0x000089a0


	//   ....[21]....
        /*07a8*/ 	.word	0x000089b0


	//   ....[22]....
        /*07ac*/ 	.word	0x000089c0


	//   ....[23]....
        /*07b0*/ 	.word	0x000089d0


	//   ....[24]....
        /*07b4*/ 	.word	0x000089e0


	//   ....[25]....
        /*07b8*/ 	.word	0x000089f0


	//   ....[26]....
        /*07bc*/ 	.word	0x00008a00


	//   ....[27]....
        /*07c0*/ 	.word	0x00008a10


	//   ....[28]....
        /*07c4*/ 	.word	0x00008a20


	//   ....[29]....
        /*07c8*/ 	.word	0x00008a30


	//   ....[30]....
        /*07cc*/ 	.word	0x00008a40


	//   ....[31]....
        /*07d0*/ 	.word	0x00008a50


	//   ....[32]....
        /*07d4*/ 	.word	0x00008a60


	//   ....[33]....
        /*07d8*/ 	.word	0x00008a70


	//   ....[34]....
        /*07dc*/ 	.word	0x00008a80


	//   ....[35]....
        /*07e0*/ 	.word	0x00008a90


	//   ....[36]....
        /*07e4*/ 	.word	0x00008aa0


	//   ....[37]....
        /*07e8*/ 	.word	0x00008ab0


	//   ....[38]....
        /*07ec*/ 	.word	0x00008ac0


	//   ....[39]....
        /*07f0*/ 	.word	0x00008ad0


	//   ....[40]....
        /*07f4*/ 	.word	0x00008ae0


	//   ....[41]....
        /*07f8*/ 	.word	0x00008af0


	//   ....[42]....
        /*07fc*/ 	.word	0x00008b00


	//   ....[43]....
        /*0800*/ 	.word	0x00008b10


	//   ....[44]....
        /*0804*/ 	.word	0x00008b20


	//   ....[45]....
        /*0808*/ 	.word	0x00008b30


	//   ....[46]....
        /*080c*/ 	.word	0x00008b40


	//   ....[47]....
        /*0810*/ 	.word	0x00008b50


	//   ....[48]....
        /*0814*/ 	.word	0x00008b60


	//   ....[49]....
        /*0818*/ 	.word	0x00008b70


	//   ....[50]....
        /*081c*/ 	.word	0x00008b80


	//   ....[51]....
        /*0820*/ 	.word	0x00008b90


	//   ....[52]....
        /*0824*/ 	.word	0x00008ba0


	//   ....[53]....
        /*0828*/ 	.word	0x00008bb0


	//   ....[54]....
        /*082c*/ 	.word	0x00008bc0


	//   ....[55]....
        /*0830*/ 	.word	0x00008bd0


	//   ....[56]....
        /*0834*/ 	.word	0x00008be0


	//   ....[57]....
        /*0838*/ 	.word	0x00008bf0


	//   ....[58]....
        /*083c*/ 	.word	0x00008c20


	//   ....[59]....
        /*0840*/ 	.word	0x00008c30


	//   ....[60]....
        /*0844*/ 	.word	0x00008c40


	//   ....[61]....
        /*0848*/ 	.word	0x00008c50


	//   ....[62]....
        /*084c*/ 	.word	0x00008c60


	//   ....[63]....
        /*0850*/ 	.word	0x00008c80


	//   ....[64]....
        /*0854*/ 	.word	0x00008c90


	//   ....[65]....
        /*0858*/ 	.word	0x00008ca0


	//   ....[66]....
        /*085c*/ 	.word	0x00008cb0


	//   ....[67]....
        /*0860*/ 	.word	0x00008cc0


	//   ....[68]....
        /*0864*/ 	.word	0x00008cd0


	//   ....[69]....
        /*0868*/ 	.word	0x00008ce0


	//   ....[70]....
        /*086c*/ 	.word	0x00008d10


	//   ....[71]....
        /*0870*/ 	.word	0x00008d30


	//   ....[72]....
        /*0874*/ 	.word	0x00008d60


	//   ....[73]....
        /*0878*/ 	.word	0x00008d90


	//   ....[74]....
        /*087c*/ 	.word	0x00008dc0


	//   ....[75]....
        /*0880*/ 	.word	0x00008df0


	//   ....[76]....
        /*0884*/ 	.word	0x00008e20


	//   ....[77]....
        /*0888*/ 	.word	0x00008e50


	//   ....[78]....
        /*088c*/ 	.word	0x00008e70


	//   ....[79]....
        /*0890*/ 	.word	0x00008ea0


	//   ....[80]....
        /*0894*/ 	.word	0x00008ed0


	//   ....[81]....
        /*0898*/ 	.word	0x00008f00


	//   ....[82]....
        /*089c*/ 	.word	0x00008f30


	//   ....[83]....
        /*08a0*/ 	.word	0x000098e0


	//   ....[84]....
        /*08a4*/ 	.word	0x00009920


	//   ....[85]....
        /*08a8*/ 	.word	0x00009950


	//   ....[86]....
        /*08ac*/ 	.word	0x00009970


	//   ....[87]....
        /*08b0*/ 	.word	0x0000a070


	//   ....[88]....
        /*08b4*/ 	.word	0x0000a0a0


	//   ....[89]....
        /*08b8*/ 	.word	0x0000a160


	//   ....[90]....
        /*08bc*/ 	.word	0x0000a180


	//   ....[91]....
        /*08c0*/ 	.word	0x0000a240


	//   ....[92]....
        /*08c4*/ 	.word	0x0000a260


	//   ....[93]....
        /*08c8*/ 	.word	0x0000a330


	//   ....[94]....
        /*08cc*/ 	.word	0x0000a350


	//   ....[95]....
        /*08d0*/ 	.word	0x0000a700


	//   ....[96]....
        /*08d4*/ 	.word	0x0000a710


	//   ....[97]....
        /*08d8*/ 	.word	0x0000ab40


	//   ....[98]....
        /*08dc*/ 	.word	0x0000ab50


	//   ....[99]....
        /*08e0*/ 	.word	0x0000b850


	//   ....[100]....
        /*08e4*/ 	.word	0x0000b880


	//   ....[101]....
        /*08e8*/ 	.word	0x0000b950


	//   ....[102]....
        /*08ec*/ 	.word	0x0000b970


	//   ....[103]....
        /*08f0*/ 	.word	0x0000ba30


	//   ....[104]....
        /*08f4*/ 	.word	0x0000ba50


	//   ....[105]....
        /*08f8*/ 	.word	0x0000bb20


	//   ....[106]....
        /*08fc*/ 	.word	0x0000bb40


	//   ....[107]....
        /*0900*/ 	.word	0x0000bc80


	//   ....[108]....
        /*0904*/ 	.word	0x0000bea0


	//   ....[109]....
        /*0908*/ 	.word	0x0000bed0


	//   ....[110]....
        /*090c*/ 	.word	0x0000bf00


	//   ....[111]....
        /*0910*/ 	.word	0x0000bf30


	//   ....[112]....
        /*0914*/ 	.word	0x0000bf60


	//   ....[113]....
        /*0918*/ 	.word	0x0000bfa0


	//   ....[114]....
        /*091c*/ 	.word	0x0000c120


	//   ....[115]....
        /*0920*/ 	.word	0x0000c150


	//   ....[116]....
        /*0924*/ 	.word	0x0000c180


	//   ....[117]....
        /*0928*/ 	.word	0x0000c1b0


	//   ....[118]....
        /*092c*/ 	.word	0x0000c1e0


	//   ....[119]....
        /*0930*/ 	.word	0x0000c210


	//   ....[120]....
        /*0934*/ 	.word	0x0000c2a0


	//   ....[121]....
        /*0938*/ 	.word	0x0000c2f0


	//   ....[122]....
        /*093c*/ 	.word	0x0000c300


	//   ....[123]....
        /*0940*/ 	.word	0x0000c3a0


	//   ....[124]....
        /*0944*/ 	.word	0x0000e310


	//   ....[125]....
        /*0948*/ 	.word	0x0000e340


	//   ....[126]....
        /*094c*/ 	.word	0x0000e3e0


	//   ....[127]....
        /*0950*/ 	.word	0x0000e3f0


	//   ....[128]....
        /*0954*/ 	.word	0x0000e440


	//   ....[129]....
        /*0958*/ 	.word	0x0000e450


	//   ....[130]....
        /*095c*/ 	.word	0x0000e4a0


	//   ....[131]....
        /*0960*/ 	.word	0x0000e4b0


	//   ....[132]....
        /*0964*/ 	.word	0x0000e500


	//   ....[133]....
        /*0968*/ 	.word	0x0000e510


	//   ....[134]....
        /*096c*/ 	.word	0x0000e560


	//   ....[135]....
        /*0970*/ 	.word	0x0000e570


	//   ....[136]....
        /*0974*/ 	.word	0x0000e5c0


	//   ....[137]....
        /*0978*/ 	.word	0x0000e5d0


	//   ....[138]....
        /*097c*/ 	.word	0x0000e5e0


	//   ....[139]....
        /*0980*/ 	.word	0x0000e630


	//   ....[140]....
        /*0984*/ 	.word	0x0000e680


	//   ....[141]....
        /*0988*/ 	.word	0x0000e690


	//   ....[142]....
        /*098c*/ 	.word	0x0000e6a0


	//   ....[143]....
        /*0990*/ 	.word	0x0000e700


	//   ....[144]....
        /*0994*/ 	.word	0x0000eb80


	//   ....[145]....
        /*0998*/ 	.word	0x0000ebb0


	//   ....[146]....
        /*099c*/ 	.word	0x0000ebe0


	//   ....[147]....
        /*09a0*/ 	.word	0x0000ec30


	//   ....[148]....
        /*09a4*/ 	.word	0x0000ec50


	//   ....[149]....
        /*09a8*/ 	.word	0x0000ecb0


	//   ....[150]....
        /*09ac*/ 	.word	0x0000ecf0


	//   ....[151]....
        /*09b0*/ 	.word	0x0000ed20


	//   ....[152]....
        /*09b4*/ 	.word	0x0000ed70


	//   ....[153]....
        /*09b8*/ 	.word	0x0000eda0


	//   ....[154]....
        /*09bc*/ 	.word	0x0000edf0


	//   ....[155]....
        /*09c0*/ 	.word	0x0000ee10


	//   ....[156]....
        /*09c4*/ 	.word	0x0000ee60


	//   ....[157]....
        /*09c8*/ 	.word	0x0000ee80


	//   ....[158]....
        /*09cc*/ 	.word	0x0000ee90


	//   ....[159]....
        /*09d0*/ 	.word	0x0000eed0


	//   ....[160]....
        /*09d4*/ 	.word	0x0000ef30


	//   ....[161]....
        /*09d8*/ 	.word	0x0000ef50


	//   ....[162]....
        /*09dc*/ 	.word	0x0000ef70


	//   ....[163]....
        /*09e0*/ 	.word	0x0000efc0


	//   ....[164]....
        /*09e4*/ 	.word	0x0000f670


	//   ....[165]....
        /*09e8*/ 	.word	0x0000f6a0


	//   ....[166]....
        /*09ec*/ 	.word	0x0000f6d0


	//   ....[167]....
        /*09f0*/ 	.word	0x0000f710


	//   ....[168]....
        /*09f4*/ 	.word	0x0000f760


	//   ....[169]....
        /*09f8*/ 	.word	0x0000f780


	//   ....[170]....
        /*09fc*/ 	.word	0x0000f7d0


	//   ....[171]....
        /*0a00*/ 	.word	0x0000f7f0


	//   ....[172]....
        /*0a04*/ 	.word	0x0000f840


	//   ....[173]....
        /*0a08*/ 	.word	0x0000f860


	//   ....[174]....
        /*0a0c*/ 	.word	0x0000f8b0


	//   ....[175]....
        /*0a10*/ 	.word	0x0000f8d0


	//   ....[176]....
        /*0a14*/ 	.word	0x0000f920


	//   ....[177]....
        /*0a18*/ 	.word	0x0000f940


	//   ....[178]....
        /*0a1c*/ 	.word	0x0000f970


	//   ....[179]....
        /*0a20*/ 	.word	0x0000f990


	//   ....[180]....
        /*0a24*/ 	.word	0x000102a0


	//   ....[181]....
        /*0a28*/ 	.word	0x000102c0


	//   ....[182]....
        /*0a2c*/ 	.word	0x000102d0


	//   ....[183]....
        /*0a30*/ 	.word	0x000102e0


	//   ....[184]....
        /*0a34*/ 	.word	0x000102f0


	//   ....[185]....
        /*0a38*/ 	.word	0x00010300


	//   ....[186]....
        /*0a3c*/ 	.word	0x00010360


	//   ....[187]....
        /*0a40*/ 	.word	0x000103a0


	//   ....[188]....
        /*0a44*/ 	.word	0x000103c0


	//   ....[189]....
        /*0a48*/ 	.word	0x000103d0


	//   ....[190]....
        /*0a4c*/ 	.word	0x00010410


	//   ....[191]....
        /*0a50*/ 	.word	0x00010420


	//   ....[192]....
        /*0a54*/ 	.word	0x00010460


	//   ....[193]....
        /*0a58*/ 	.word	0x00010470


	//   ....[194]....
        /*0a5c*/ 	.word	0x000104b0


	//   ....[195]....
        /*0a60*/ 	.word	0x000104c0


	//   ....[196]....
        /*0a64*/ 	.word	0x000104d0


	//   ....[197]....
        /*0a68*/ 	.word	0x000104e0


	//   ....[198]....
        /*0a6c*/ 	.word	0x000104f0


	//   ....[199]....
        /*0a70*/ 	.word	0x00010590


	//   ....[200]....
        /*0a74*/ 	.word	0x00010940


	//   ....[201]....
        /*0a78*/ 	.word	0x00010950


	//   ....[202]....
        /*0a7c*/ 	.word	0x00010960


	//   ....[203]....
        /*0a80*/ 	.word	0x00010970


	//   ....[204]....
        /*0a84*/ 	.word	0x00010980


	//   ....[205]....
        /*0a88*/ 	.word	0x00010990


	//   ....[206]....
        /*0a8c*/ 	.word	0x000109b0


	//   ....[207]....
        /*0a90*/ 	.word	0x00010a00


	//   ....[208]....
        /*0a94*/ 	.word	0x00010a40


	//   ....[209]....
        /*0a98*/ 	.word	0x00010a60


	//   ....[210]....
        /*0a9c*/ 	.word	0x00010a70


	//   ....[211]....
        /*0aa0*/ 	.word	0x00010ab0


	//   ....[212]....
        /*0aa4*/ 	.word	0x00010ac0


	//   ....[213]....
        /*0aa8*/ 	.word	0x00010b00


	//   ....[214]....
        /*0aac*/ 	.word	0x00010b10


	//   ....[215]....
        /*0ab0*/ 	.word	0x00010b50


	//   ....[216]....
        /*0ab4*/ 	.word	0x00010b60


	//   ....[217]....
        /*0ab8*/ 	.word	0x00010b70


	//   ....[218]....
        /*0abc*/ 	.word	0x00010b80


	//   ....[219]....
        /*0ac0*/ 	.word	0x00010b90


	//   ....[220]....
        /*0ac4*/ 	.word	0x00011eb0


	//   ....[221]....
        /*0ac8*/ 	.word	0x00011ee0


	//   ....[222]....
        /*0acc*/ 	.word	0x00011f10


	//   ....[223]....
        /*0ad0*/ 	.word	0x00011f40


	//   ....[224]....
        /*0ad4*/ 	.word	0x00011f70


	//   ....[225]....
        /*0ad8*/ 	.word	0x00011f80


	//   ....[226]....
        /*0adc*/ 	.word	0x00011fc0


	//   ....[227]....
        /*0ae0*/ 	.word	0x00011fd0


	//   ....[228]....
        /*0ae4*/ 	.word	0x00012140


	//   ....[229]....
        /*0ae8*/ 	.word	0x00012170


	//   ....[230]....
        /*0aec*/ 	.word	0x000121a0


	//   ....[231]....
        /*0af0*/ 	.word	0x000121d0


	//   ....[232]....
        /*0af4*/ 	.word	0x00012200


	//   ....[233]....
        /*0af8*/ 	.word	0x00012240


	//   ....[234]....
        /*0afc*/ 	.word	0x000122c0


	//   ....[235]....
        /*0b00*/ 	.word	0x00012310


	//   ....[236]....
        /*0b04*/ 	.word	0x00012320


	//   ....[237]....
        /*0b08*/ 	.word	0x000123b0


	//   ....[238]....
        /*0b0c*/ 	.word	0x00012a30


	//   ....[239]....
        /*0b10*/ 	.word	0x00012f80


	//   ....[240]....
        /*0b14*/ 	.word	0x00013060


	//   ....[241]....
        /*0b18*/ 	.word	0x00013150


	//   ....[242]....
        /*0b1c*/ 	.word	0x000131b0


	//   ....[243]....
        /*0b20*/ 	.word	0x00013270


	//   ....[244]....
        /*0b24*/ 	.word	0x000132d0


	//   ....[245]....
        /*0b28*/ 	.word	0x00013390


	//   ....[246]....
        /*0b2c*/ 	.word	0x000133f0


	//   ....[247]....
        /*0b30*/ 	.word	0x000134b0


	//   ....[248]....
        /*0b34*/ 	.word	0x00013510


	//   ....[249]....
        /*0b38*/ 	.word	0x000135d0


	//   ....[250]....
        /*0b3c*/ 	.word	0x00013630


	//   ....[251]....
        /*0b40*/ 	.word	0x000136f0


	//   ....[252]....
        /*0b44*/ 	.word	0x00013750


	//   ....[253]....
        /*0b48*/ 	.word	0x00013810


	//   ....[254]....
        /*0b4c*/ 	.word	0x00013870


	//   ....[255]....
        /*0b50*/ 	.word	0x00013930


	//   ....[0]....
        /*0b54*/ 	.word	0x00013990


	//   ....[1]....
        /*0b58*/ 	.word	0x00013a50


	//   ....[2]....
        /*0b5c*/ 	.word	0x00013ab0


	//   ....[3]....
        /*0b60*/ 	.word	0x00013b80


	//   ....[4]....
        /*0b64*/ 	.word	0x00013d40


	//   ....[5]....
        /*0b68*/ 	.word	0x00013dd0


	//   ....[6]....
        /*0b6c*/ 	.word	0x00013ea0


	//   ....[7]....
        /*0b70*/ 	.word	0x00013ef0


	//   ....[8]....
        /*0b74*/ 	.word	0x00013fc0


	//   ....[9]....
        /*0b78*/ 	.word	0x00014010


	//   ....[10]....
        /*0b7c*/ 	.word	0x00014090


	//   ....[11]....
        /*0b80*/ 	.word	0x00014140


	//   ....[12]....
        /*0b84*/ 	.word	0x000141c0


	//   ....[13]....
        /*0b88*/ 	.word	0x00014270


	//   ....[14]....
        /*0b8c*/ 	.word	0x000142f0


	//   ....[15]....
        /*0b90*/ 	.word	0x000143a0


	//   ....[16]....
        /*0b94*/ 	.word	0x00014420


	//   ....[17]....
        /*0b98*/ 	.word	0x000144c0


	//   ....[18]....
        /*0b9c*/ 	.word	0x00014540


	//   ....[19]....
        /*0ba0*/ 	.word	0x000145e0


	//   ....[20]....
        /*0ba4*/ 	.word	0x00014650


	//   ....[21]....
        /*0ba8*/ 	.word	0x00014700


	//   ....[22]....
        /*0bac*/ 	.word	0x00014780


	//   ....[23]....
        /*0bb0*/ 	.word	0x00014820


	//   ....[24]....
        /*0bb4*/ 	.word	0x000148c0


	//   ....[25]....
        /*0bb8*/ 	.word	0x00014930


	//   ....[26]....
        /*0bbc*/ 	.word	0x000149b0


	//   ....[27]....
        /*0bc0*/ 	.word	0x00014a60


	//   ....[28]....
        /*0bc4*/ 	.word	0x00014ac0


	//   ....[29]....
        /*0bc8*/ 	.word	0x00014b80


	//   ....[30]....
        /*0bcc*/ 	.word	0x00014be0


	//   ....[31]....
        /*0bd0*/ 	.word	0x00014ca0


	//   ....[32]....
        /*0bd4*/ 	.word	0x00014d00


	//   ....[33]....
        /*0bd8*/ 	.word	0x00014dc0


	//   ....[34]....
        /*0bdc*/ 	.word	0x00014e20


	//   ....[35]....
        /*0be0*/ 	.word	0x00014ed0


	//   ....[36]....
        /*0be4*/ 	.word	0x00014f30


	//   ....[37]....
        /*0be8*/ 	.word	0x00014ff0


	//   ....[38]....
        /*0bec*/ 	.word	0x00015050


	//   ....[39]....
        /*0bf0*/ 	.word	0x000150f0


	//   ....[40]....
        /*0bf4*/ 	.word	0x00015220


	//   ....[41]....
        /*0bf8*/ 	.word	0x000152c0


	//   ....[42]....
        /*0bfc*/ 	.word	0x00015320


	//   ....[43]....
        /*0c00*/ 	.word	0x000153d0


	//   ....[44]....
        /*0c04*/ 	.word	0x00015450


	//   ....[45]....
        /*0c08*/ 	.word	0x000154e0


	//   ....[46]....
        /*0c0c*/ 	.word	0x00015570


	//   ....[47]....
        /*0c10*/ 	.word	0x00015600


	//   ....[48]....
        /*0c14*/ 	.word	0x00015660


	//   ....[49]....
        /*0c18*/ 	.word	0x00015710


	//   ....[50]....
        /*0c1c*/ 	.word	0x00015770


	//   ....[51]....
        /*0c20*/ 	.word	0x00015820


	//   ....[52]....
        /*0c24*/ 	.word	0x00015880


	//   ....[53]....
        /*0c28*/ 	.word	0x00015930


	//   ....[54]....
        /*0c2c*/ 	.word	0x00015990


	//   ....[55]....
        /*0c30*/ 	.word	0x00015a40


	//   ....[56]....
        /*0c34*/ 	.word	0x00015aa0


	//   ....[57]....
        /*0c38*/ 	.word	0x00015b50


	//   ....[58]....
        /*0c3c*/ 	.word	0x00015bb0


	//   ....[59]....
        /*0c40*/ 	.word	0x00015c60


	//   ....[60]....
        /*0c44*/ 	.word	0x00015d50


	//   ....[61]....
        /*0c48*/ 	.word	0x00015de0


	//   ....[62]....
        /*0c4c*/ 	.word	0x00015e40


	//   ....[63]....
        /*0c50*/ 	.word	0x00015ef0


	//   ....[64]....
        /*0c54*/ 	.word	0x00015f70


	//   ....[65]....
        /*0c58*/ 	.word	0x00016000


	//   ....[66]....
        /*0c5c*/ 	.word	0x00016090


	//   ....[67]....
        /*0c60*/ 	.word	0x00016120


	//   ....[68]....
        /*0c64*/ 	.word	0x00016180


	//   ....[69]....
        /*0c68*/ 	.word	0x00016230


	//   ....[70]....
        /*0c6c*/ 	.word	0x00016290


	//   ....[71]....
        /*0c70*/ 	.word	0x00016340


	//   ....[72]....
        /*0c74*/ 	.word	0x000163a0


	//   ....[73]....
        /*0c78*/ 	.word	0x00016450


	//   ....[74]....
        /*0c7c*/ 	.word	0x000164b0


	//   ....[75]....
        /*0c80*/ 	.word	0x00016560


	//   ....[76]....
        /*0c84*/ 	.word	0x000165c0


	//   ....[77]....
        /*0c88*/ 	.word	0x00016670


	//   ....[78]....
        /*0c8c*/ 	.word	0x000166d0


	//   ....[79]....
        /*0c90*/ 	.word	0x00016780


	//   ....[80]....
        /*0c94*/ 	.word	0x000169d0


	//----- nvinfo : EIATTR_REG_RECONFIG
	.align		4
.L_117:
        /*0c98*/ 	.byte	0x01, 0x54
	.zero		2


	//----- nvinfo : EIATTR_SYSCALL_OFFSETS
	.align		4
        /*0c9c*/ 	.byte	0x04, 0x46
        /*0c9e*/ 	.short	(.L_119 - .L_118)


	//   ....[0]....
.L_118:
        /*0ca0*/ 	.word	0x00001c30


	//   ....[1]....
        /*0ca4*/ 	.word	0x0000d620


	//   ....[2]....
        /*0ca8*/ 	.word	0x0000d790


	//   ....[3]....
        /*0cac*/ 	.word	0x0000d8e0


	//   ....[4]....
        /*0cb0*/ 	.word	0x0000da20


	//   ....[5]....
        /*0cb4*/ 	.word	0x0000f310


	//----- nvinfo : EIATTR_MBARRIER_INSTR_OFFSETS
	.align		4
.L_119:
        /*0cb8*/ 	.byte	0x04, 0x39
        /*0cba*/ 	.short	(.L_121 - .L_120)


	//   ....[0]....
.L_120:
        /*0cbc*/ 	.word	0x00000180
        /*0cc0*/ 	.word	0x000000ff
        /*0cc4*/ 	.word	0x00022800
        /*0cc8*/ 	.short	0x0100
        /*0cca*/ 	.byte	0x08
	.zero		1


	//   ....[1]....
        /*0ccc*/ 	.word	0x00000190
        /*0cd0*/ 	.word	0x000000ff
        /*0cd4*/ 	.word	0x00022820
        /*0cd8*/ 	.short	0x0100
        /*0cda*/ 	.byte	0x08
	.zero		1


	//   ....[2]....
        /*0cdc*/ 	.word	0x00000280
        /*0ce0*/ 	.word	0x000000ff
        /*0ce4*/ 	.word	0x00022830
        /*0ce8*/ 	.short	0x0100
        /*0cea*/ 	.byte	0x08
	.zero		1


	//   ....[3]....
        /*0cec*/ 	.word	0x00000290
        /*0cf0*/ 	.word	0x000000ff
        /*0cf4*/ 	.word	0x00022840
        /*0cf8*/ 	.short	0x0100
        /*0cfa*/ 	.byte	0x08
	.zero		1


	//   ....[4]....
        /*0cfc*/ 	.word	0x000002a0
        /*0d00*/ 	.word	0x000000ff
        /*0d04*/ 	.word	0x00022838
        /*0d08*/ 	.short	0x0100
        /*0d0a*/ 	.byte	0x08
	.zero		1


	//   ....[5]....
        /*0d0c*/ 	.word	0x000002b0
        /*0d10*/ 	.word	0x000000ff
        /*0d14*/ 	.word	0x00022848
        /*0d18*/ 	.short	0x0100
        /*0d1a*/ 	.byte	0x08
	.zero		1


	//   ....[6]....
        /*0d1c*/ 	.word	0x000003e0
        /*0d20*/ 	.word	0x000000ff
        /*0d24*/ 	.word	0x00022850
        /*0d28*/ 	.short	0x0100
        /*0d2a*/ 	.byte	0x08
	.zero		1


	//   ....[7]....
        /*0d2c*/ 	.word	0x000003f0
        /*0d30*/ 	.word	0x000000ff
        /*0d34*/ 	.word	0x00022860
        /*0d38*/ 	.short	0x0100
        /*0d3a*/ 	.byte	0x08
	.zero		1


	//   ....[8]....
        /*0d3c*/ 	.word	0x00000400
        /*0d40*/ 	.word	0x000000ff
        /*0d44*/ 	.word	0x00022858
        /*0d48*/ 	.short	0x0100
        /*0d4a*/ 	.byte	0x08
	.zero		1


	//   ....[9]....
        /*0d4c*/ 	.word	0x00000410
        /*0d50*/ 	.word	0x000000ff
        /*0d54*/ 	.word	0x00022868
        /*0d58*/ 	.short	0x0100
        /*0d5a*/ 	.byte	0x08
	.zero		1


	//   ....[10]....
        /*0d5c*/ 	.word	0x00000500
        /*0d60*/ 	.word	0x000000ff
        /*0d64*/ 	.word	0x00022870
        /*0d68*/ 	.short	0x0100
        /*0d6a*/ 	.byte	0x06
	.zero		1


	//   ....[11]....
        /*0d6c*/ 	.word	0x00000510
        /*0d70*/ 	.word	0x000000ff
        /*0d74*/ 	.word	0x00022880
        /*0d78*/ 	.short	0x0100
        /*0d7a*/ 	.byte	0x06
	.zero		1


	//   ....[12]....
        /*0d7c*/ 	.word	0x00000520
        /*0d80*/ 	.word	0x000000ff
        /*0d84*/ 	.word	0x00022878
        /*0d88*/ 	.short	0x0100
        /*0d8a*/ 	.byte	0x06
	.zero		1


	//   ....[13]....
        /*0d8c*/ 	.word	0x00000530
        /*0d90*/ 	.word	0x000000ff
        /*0d94*/ 	.word	0x00022888
        /*0d98*/ 	.short	0x0100
        /*0d9a*/ 	.byte	0x06
	.zero		1


	//   ....[14]....
        /*0d9c*/ 	.word	0x00000660
        /*0da0*/ 	.word	0x000000ff
        /*0da4*/ 	.word	0x00022890
        /*0da8*/ 	.short	0x0100
        /*0daa*/ 	.byte	0x08
	.zero		1


	//   ....[15]....
        /*0dac*/ 	.word	0x00000670
        /*0db0*/ 	.word	0x000000ff
        /*0db4*/ 	.word	0x000228a0
        /*0db8*/ 	.short	0x0100
        /*0dba*/ 	.byte	0x08
	.zero		1


	//   ....[16]....
        /*0dbc*/ 	.word	0x00000680
        /*0dc0*/ 	.word	0x000000ff
        /*0dc4*/ 	.word	0x00022898
        /*0dc8*/ 	.short	0x0100
        /*0dca*/ 	.byte	0x08
	.zero		1


	//   ....[17]....
        /*0dcc*/ 	.word	0x00000690
        /*0dd0*/ 	.word	0x000000ff
        /*0dd4*/ 	.word	0x000228a8
        /*0dd8*/ 	.short	0x0100
        /*0dda*/ 	.byte	0x08
	.zero		1


	//   ....[18]....
        /*0ddc*/ 	.word	0x000007e0
        /*0de0*/ 	.word	0x000000ff
        /*0de4*/ 	.word	0x000228b0
        /*0de8*/ 	.short	0x0100
        /*0dea*/ 	.byte	0x08
	.zero		1


	//   ....[19]....
        /*0dec*/ 	.word	0x000007f0
        /*0df0*/ 	.word	0x000000ff
        /*0df4*/ 	.word	0x000228c0
        /*0df8*/ 	.short	0x0100
        /*0dfa*/ 	.byte	0x08
	.zero		1


	//   ....[20]....
        /*0dfc*/ 	.word	0x00000800
        /*0e00*/ 	.word	0x000000ff
        /*0e04*/ 	.word	0x000228b8
        /*0e08*/ 	.short	0x0100
        /*0e0a*/ 	.byte	0x08
	.zero		1


	//   ....[21]....
        /*0e0c*/ 	.word	0x00000810
        /*0e10*/ 	.word	0x000000ff
        /*0e14*/ 	.word	0x000228c8
        /*0e18*/ 	.short	0x0100
        /*0e1a*/ 	.byte	0x08
	.zero		1


	//   ....[22]....
        /*0e1c*/ 	.word	0x00001cb0
        /*0e20*/ 	.word	0x000000ff
        /*0e24*/ 	.word	0x00022800
        /*0e28*/ 	.short	0x010a
        /*0e2a*/ 	.byte	0x37
	.zero		1


	//   ....[23]....
        /*0e2c*/ 	.word	0x00001d30
        /*0e30*/ 	.word	0x00000004
        /*0e34*/ 	.word	0x00022830
        /*0e38*/ 	.short	0x010a
        /*0e3a*/ 	.byte	0x3f
	.zero		1


	//   ....[24]....
        /*0e3c*/ 	.word	0x00001d70
        /*0e40*/ 	.word	0x00000004
        /*0e44*/ 	.word	0x00022830
        /*0e48*/ 	.short	0x010a
        /*0e4a*/ 	.byte	0x3f
	.zero		1


	//   ....[25]....
        /*0e4c*/ 	.word	0x00002730
        /*0e50*/ 	.word	0x000000ff
        /*0e54*/ 	.word	0x00000000
        /*0e58*/ 	.short	0x0101
        /*0e5a*/ 	.byte	0x06
	.zero		1


	//   ....[26]....
        /*0e5c*/ 	.word	0x00004d90
        /*0e60*/ 	.word	0x000000ff
        /*0e64*/ 	.word	0x00022830
        /*0e68*/ 	.short	0x010a
        /*0e6a*/ 	.byte	0x06
	.zero		1


	//   ....[27]....
        /*0e6c*/ 	.word	0x00004dd0
        /*0e70*/ 	.word	0x000000ff
        /*0e74*/ 	.word	0x00022830
        /*0e78*/ 	.short	0x010a
        /*0e7a*/ 	.byte	0x06
	.zero		1


	//   ....[28]....
        /*0e7c*/ 	.word	0x00005690
        /*0e80*/ 	.word	0x000000ff
        /*0e84*/ 	.word	0x00022850
        /*0e88*/ 	.short	0x010a
        /*0e8a*/ 	.byte	0x06
	.zero		1


	//   ....[29]....
        /*0e8c*/ 	.word	0x000056d0
        /*0e90*/ 	.word	0x000000ff
        /*0e94*/ 	.word	0x00022850
        /*0e98*/ 	.short	0x010a
        /*0e9a*/ 	.byte	0x06
	.zero		1


	//   ....[30]....
        /*0e9c*/ 	.word	0x00005a50
        /*0ea0*/ 	.word	0x000000ff
        /*0ea4*/ 	.word	0x00000000
        /*0ea8*/ 	.short	0x0101
        /*0eaa*/ 	.byte	0x06
	.zero		1


	//   ....[31]....
        /*0eac*/ 	.word	0x00007020
        /*0eb0*/ 	.word	0x000000ff
        /*0eb4*/ 	.word	0x00000000
        /*0eb8*/ 	.short	0x0101
        /*0eba*/ 	.byte	0x06
	.zero		1


	//   ....[32]....
        /*0ebc*/ 	.word	0x000076b0
        /*0ec0*/ 	.word	0x000000ff
        /*0ec4*/ 	.word	0x00022850
        /*0ec8*/ 	.short	0x010a
        /*0eca*/ 	.byte	0x05
	.zero		1


	//   ....[33]....
        /*0ecc*/ 	.word	0x000076f0
        /*0ed0*/ 	.word	0x000000ff
        /*0ed4*/ 	.word	0x00022850
        /*0ed8*/ 	.short	0x010a
        /*0eda*/ 	.byte	0x05
	.zero		1


	//   ....[34]....
        /*0edc*/ 	.word	0x00007cf0
        /*0ee0*/ 	.word	0x000000ff
        /*0ee4*/ 	.word	0x00000000
        /*0ee8*/ 	.short	0x0101
        /*0eea*/ 	.byte	0x04
	.zero		1


	//   ....[35]....
        /*0eec*/ 	.word	0x0000a060
        /*0ef0*/ 	.word	0x00000003
        /*0ef4*/ 	.word	0x00000000
        /*0ef8*/ 	.short	0x0101
        /*0efa*/ 	.byte	0x3f
	.zero		1


	//   ....[36]....
        /*0efc*/ 	.word	0x0000a500
        /*0f00*/ 	.word	0x00000006
        /*0f04*/ 	.word	0x00000000
        /*0f08*/ 	.short	0x0101
        /*0f0a*/ 	.byte	0x3f
	.zero		1


	//   ....[37]....
        /*0f0c*/ 	.word	0x0000dfe0
        /*0f10*/ 	.word	0x00000000
        /*0f14*/ 	.word	0x00022880
        /*0f18*/ 	.short	0x010a
        /*0f1a*/ 	.byte	0x3f
	.zero		1


	//   ....[38]....
        /*0f1c*/ 	.word	0x0000e860
        /*0f20*/ 	.word	0x00000000
        /*0f24*/ 	.word	0x00022870
        /*0f28*/ 	.short	0x0107
        /*0f2a*/ 	.byte	0x3f
	.zero		1


	//   ....[39]....
        /*0f2c*/ 	.word	0x0000e920
        /*0f30*/ 	.word	0x00000000
        /*0f34*/ 	.word	0x00022870
        /*0f38*/ 	.short	0x0101
        /*0f3a*/ 	.byte	0x3f
	.zero		1


	//   ....[40]....
        /*0f3c*/ 	.word	0x0000e950
        /*0f40*/ 	.word	0x00000000
        /*0f44*/ 	.word	0x00022840
        /*0f48*/ 	.short	0x010a
        /*0f4a*/ 	.byte	0x3f
	.zero		1


	//   ....[41]....
        /*0f4c*/ 	.word	0x0000f060
        /*0f50*/ 	.word	0x00000000
        /*0f54*/ 	.word	0x00022830
        /*0f58*/ 	.short	0x0107
        /*0f5a*/ 	.byte	0x3f
	.zero		1


	//   ....[42]....
        /*0f5c*/ 	.word	0x0000f120
        /*0f60*/ 	.word	0x00000000
        /*0f64*/ 	.word	0x00022830
        /*0f68*/ 	.short	0x0101
        /*0f6a*/ 	.byte	0x3f
	.zero		1


	//   ....[43]....
        /*0f6c*/ 	.word	0x0000fa50
        /*0f70*/ 	.word	0x00000010
        /*0f74*/ 	.word	0x00022800
        /*0f78*/ 	.short	0x0107
        /*0f7a*/ 	.byte	0x3f
	.zero		1


	//   ....[44]....
        /*0f7c*/ 	.word	0x0000fb40
        /*0f80*/ 	.word	0x00000010
        /*0f84*/ 	.word	0x00022800
        /*0f88*/ 	.short	0x0101
        /*0f8a*/ 	.byte	0x3f
	.zero		1


	//   ....[45]....
        /*0f8c*/ 	.word	0x0000fb60
        /*0f90*/ 	.word	0x00000010
        /*0f94*/ 	.word	0x00022820
        /*0f98*/ 	.short	0x010a
        /*0f9a*/ 	.byte	0x3f
	.zero		1


	//   ....[46]....
        /*0f9c*/ 	.word	0x00010030
        /*0fa0*/ 	.word	0x00000000
        /*0fa4*/ 	.word	0x00022880
        /*0fa8*/ 	.short	0x010a
        /*0faa*/ 	.byte	0x3f
	.zero		1


	//   ....[47]....
        /*0fac*/ 	.word	0x00010610
        /*0fb0*/ 	.word	0x00000000
        /*0fb4*/ 	.word	0x00022870
        /*0fb8*/ 	.short	0x0107
        /*0fba*/ 	.byte	0x3f
	.zero		1


	//   ....[48]....
        /*0fbc*/ 	.word	0x000106d0
        /*0fc0*/ 	.word	0x00000000
        /*0fc4*/ 	.word	0x00022870
        /*0fc8*/ 	.short	0x0101
        /*0fca*/ 	.byte	0x3f
	.zero		1


	//   ....[49]....
        /*0fcc*/ 	.word	0x00010700
        /*0fd0*/ 	.word	0x00000000
        /*0fd4*/ 	.word	0x00022840
        /*0fd8*/ 	.short	0x010a
        /*0fda*/ 	.byte	0x3f
	.zero		1


	//   ....[50]....
        /*0fdc*/ 	.word	0x00010ca0
        /*0fe0*/ 	.word	0x00000000
        /*0fe4*/ 	.word	0x00022830
        /*0fe8*/ 	.short	0x0107
        /*0fea*/ 	.byte	0x3f
	.zero		1


	//   ....[51]....
        /*0fec*/ 	.word	0x00010d60
        /*0ff0*/ 	.word	0x00000000
        /*0ff4*/ 	.word	0x00022830
        /*0ff8*/ 	.short	0x0101
        /*0ffa*/ 	.byte	0x3f
	.zero		1


	//   ....[52]....
        /*0ffc*/ 	.word	0x00010df0
        /*1000*/ 	.word	0x00000012
        /*1004*/ 	.word	0x00022870
        /*1008*/ 	.short	0x010a
        /*100a*/ 	.byte	0x3f
	.zero		1


	//   ....[53]....
        /*100c*/ 	.word	0x00010e80
        /*1010*/ 	.word	0x00000012
        /*1014*/ 	.word	0x00022860
        /*1018*/ 	.short	0x010a
        /*101a*/ 	.byte	0x3f
	.zero		1


	//   ....[54]....
        /*101c*/ 	.word	0x00011380
        /*1020*/ 	.word	0x00000012
        /*1024*/ 	.word	0x00022850
        /*1028*/ 	.short	0x0101
        /*102a*/ 	.byte	0x3f
	.zero		1


	//   ....[55]....
        /*102c*/ 	.word	0x00011410
        /*1030*/ 	.word	0x00000012
        /*1034*/ 	.word	0x00000000
        /*1038*/ 	.short	0x0101
        /*103a*/ 	.byte	0x3f
	.zero		1


	//   ....[56]....
        /*103c*/ 	.word	0x000115e0
        /*1040*/ 	.word	0x00000011
        /*1044*/ 	.word	0x00022870
        /*1048*/ 	.short	0x010a
        /*104a*/ 	.byte	0x3f
	.zero		1


	//   ....[57]....
        /*104c*/ 	.word	0x00011670
        /*1050*/ 	.word	0x00000011
        /*1054*/ 	.word	0x00022860
        /*1058*/ 	.short	0x010a
        /*105a*/ 	.byte	0x3f
	.zero		1


	//   ....[58]....
        /*105c*/ 	.word	0x00011b70
        /*1060*/ 	.word	0x00000011
        /*1064*/ 	.word	0x00022850
        /*1068*/ 	.short	0x0101
        /*106a*/ 	.byte	0x3f
	.zero		1


	//   ....[59]....
        /*106c*/ 	.word	0x00011c30
        /*1070*/ 	.word	0x00000011
        /*1074*/ 	.word	0x00000000
        /*1078*/ 	.short	0x0101
        /*107a*/ 	.byte	0x3f
	.zero		1


	//   ....[60]....
        /*107c*/ 	.word	0x000129b0
        /*1080*/ 	.word	0x00000007
        /*1084*/ 	.word	0x00022820
        /*1088*/ 	.short	0x010a
        /*108a*/ 	.byte	0x3f
	.zero		1


	//   ....[61]....
        /*108c*/ 	.word	0x00012b30
        /*1090*/ 	.word	0x00000005
        /*1094*/ 	.word	0x00022840
        /*1098*/ 	.short	0x010a
        /*109a*/ 	.byte	0x3f
	.zero		1


	//   ....[62]....
        /*109c*/ 	.word	0x00012bd0
        /*10a0*/ 	.word	0x00000003
        /*10a4*/ 	.word	0x00022840
        /*10a8*/ 	.short	0x010a
        /*10aa*/ 	.byte	0x3f
	.zero		1


	//   ....[63]....
        /*10ac*/ 	.word	0x00012c10
        /*10b0*/ 	.word	0x00000005
        /*10b4*/ 	.word	0x00022860
        /*10b8*/ 	.short	0x010a
        /*10ba*/ 	.byte	0x3f
	.zero		1


	//   ....[64]....
        /*10bc*/ 	.word	0x00012c50
        /*10c0*/ 	.word	0x00000003
        /*10c4*/ 	.word	0x00022860
        /*10c8*/ 	.short	0x010a
        /*10ca*/ 	.byte	0x3f
	.zero		1


	//   ....[65]....
        /*10cc*/ 	.word	0x00012c90
        /*10d0*/ 	.word	0x00000005
        /*10d4*/ 	.word	0x00022880
        /*10d8*/ 	.short	0x010a
        /*10da*/ 	.byte	0x3f
	.zero		1


	//   ....[66]....
        /*10dc*/ 	.word	0x00012cd0
        /*10e0*/ 	.word	0x00000003
        /*10e4*/ 	.word	0x00022880
        /*10e8*/ 	.short	0x010a
        /*10ea*/ 	.byte	0x3f
	.zero		1


	//   ....[67]....
        /*10ec*/ 	.word	0x00012d40
        /*10f0*/ 	.word	0x00000003
        /*10f4*/ 	.word	0x00022800
        /*10f8*/ 	.short	0x010a
        /*10fa*/ 	.byte	0x3f
	.zero		1


	//   ....[68]....
        /*10fc*/ 	.word	0x00012d90
        /*1100*/ 	.word	0x00000004
        /*1104*/ 	.word	0x00022830
        /*1108*/ 	.short	0x010a
        /*110a*/ 	.byte	0x3f
	.zero		1


	//   ....[69]....
        /*110c*/ 	.word	0x00012df0
        /*1110*/ 	.word	0x00000006
        /*1114*/ 	.word	0x00022830
        /*1118*/ 	.short	0x010a
        /*111a*/ 	.byte	0x3f
	.zero		1


	//   ....[70]....
        /*111c*/ 	.word	0x00012e50
        /*1120*/ 	.word	0x00000006
        /*1124*/ 	.word	0x00022850
        /*1128*/ 	.short	0x010a
        /*112a*/ 	.byte	0x3f
	.zero		1


	//   ....[71]....
        /*112c*/ 	.word	0x00012eb0
        /*1130*/ 	.word	0x00000007
        /*1134*/ 	.word	0x00022850
        /*1138*/ 	.short	0x010a
        /*113a*/ 	.byte	0x3f
	.zero		1


	//   ....[72]....
        /*113c*/ 	.word	0x00012fb0
        /*1140*/ 	.word	0x00000000
        /*1144*/ 	.word	0x00022880
        /*1148*/ 	.short	0x010a
        /*114a*/ 	.byte	0x3f
	.zero		1


	//   ....[73]....
        /*114c*/ 	.word	0x00013c90
        /*1150*/ 	.word	0x00000000
        /*1154*/ 	.word	0x00022840
        /*1158*/ 	.short	0x010a
        /*115a*/ 	.byte	0x3f
	.zero		1


	//   ....[74]....
        /*115c*/ 	.word	0x00015120
        /*1160*/ 	.word	0x00000010
        /*1164*/ 	.word	0x00022820
        /*1168*/ 	.short	0x010a
        /*116a*/ 	.byte	0x3f
	.zero		1


	//   ....[75]....
        /*116c*/ 	.word	0x00015170
        /*1170*/ 	.word	0x00000000
        /*1174*/ 	.word	0x00022880
        /*1178*/ 	.short	0x010a
        /*117a*/ 	.byte	0x3f
	.zero		1


	//   ....[76]....
        /*117c*/ 	.word	0x00015ca0
        /*1180*/ 	.word	0x00000000
        /*1184*/ 	.word	0x00022840
        /*1188*/ 	.short	0x010a
        /*118a*/ 	.byte	0x3f
	.zero		1


	//   ....[77]....
        /*118c*/ 	.word	0x000167b0
        /*1190*/ 	.word	0x00000012
        /*1194*/ 	.word	0x00022870
        /*1198*/ 	.short	0x010a
        /*119a*/ 	.byte	0x3f
	.zero		1


	//   ....[78]....
        /*119c*/ 	.word	0x00016800
        /*11a0*/ 	.word	0x00000012
        /*11a4*/ 	.word	0x00022860
        /*11a8*/ 	.short	0x010a
        /*11aa*/ 	.byte	0x3f
	.zero		1


	//   ....[79]....
        /*11ac*/ 	.word	0x00016850
        /*11b0*/ 	.word	0x00000011
        /*11b4*/ 	.word	0x00022870
        /*11b8*/ 	.short	0x010a
        /*11ba*/ 	.byte	0x3f
	.zero		1


	//   ....[80]....
        /*11bc*/ 	.word	0x000168a0
        /*11c0*/ 	.word	0x00000011
        /*11c4*/ 	.word	0x00022860
        /*11c8*/ 	.short	0x010a
        /*11ca*/ 	.byte	0x3f
	.zero		1


	//   ....[81]....
        /*11cc*/ 	.word	0x000168f0
        /*11d0*/ 	.word	0x00000007
        /*11d4*/ 	.word	0x00022820
        /*11d8*/ 	.short	0x010a
        /*11da*/ 	.byte	0x3f
	.zero		1


	//   ....[82]....
        /*11dc*/ 	.word	0x00016a90
        /*11e0*/ 	.word	0x00000005
        /*11e4*/ 	.word	0x00022840
        /*11e8*/ 	.short	0x010a
        /*11ea*/ 	.byte	0x3f
	.zero		1


	//   ....[83]....
        /*11ec*/ 	.word	0x00016ae0
        /*11f0*/ 	.word	0x00000003
        /*11f4*/ 	.word	0x00022840
        /*11f8*/ 	.short	0x010a
        /*11fa*/ 	.byte	0x3f
	.zero		1


	//   ....[84]....
        /*11fc*/ 	.word	0x00016b30
        /*1200*/ 	.word	0x00000005
        /*1204*/ 	.word	0x00022860
        /*1208*/ 	.short	0x010a
        /*120a*/ 	.byte	0x3f
	.zero		1


	//   ....[85]....
        /*120c*/ 	.word	0x00016b80
        /*1210*/ 	.word	0x00000003
        /*1214*/ 	.word	0x00022860
        /*1218*/ 	.short	0x010a
        /*121a*/ 	.byte	0x3f
	.zero		1


	//   ....[86]....
        /*121c*/ 	.word	0x00016bd0
        /*1220*/ 	.word	0x00000005
        /*1224*/ 	.word	0x00022880
        /*1228*/ 	.short	0x010a
        /*122a*/ 	.byte	0x3f
	.zero		1


	//----- nvinfo : EIATTR_NUM_MBARRIERS
	.align		4
.L_121:
        /*122c*/ 	.byte	0x03, 0x38
        /*122e*/ 	.short	0x0016


	//----- nvinfo : EIATTR_EXIT_INSTR_OFFSETS
	.align		4
        /*1230*/ 	.byte	0x04, 0x1c
        /*1232*/ 	.short	(.L_123 - .L_122)


	//   ....[0]....
.L_122:
        /*1234*/ 	.word	0x000009c0


	//   ....[1]....
        /*1238*/ 	.word	0x0000bc30


	//   ....[2]....
        /*123c*/ 	.word	0x00012d20


	//----- nvinfo : EIATTR_MAX_THREADS
	.align		4
.L_123:
        /*1240*/ 	.byte	0x04, 0x05
        /*1242*/ 	.short	(.L_125 - .L_124)
.L_124:
        /*1244*/ 	.word	0x00000180
        /*1248*/ 	.word	0x00000001
        /*124c*/ 	.word	0x00000001


	//----- nvinfo : EIATTR_CRS_STACK_SIZE
	.align		4
.L_125:
        /*1250*/ 	.byte	0x04, 0x1e
        /*1252*/ 	.short	(.L_127 - .L_126)
.L_126:
        /*1254*/ 	.word	0x00000000


	//----- nvinfo : EIATTR_CBANK_PARAM_SIZE
	.align		4
.L_127:
        /*1258*/ 	.byte	0x03, 0x19
        /*125a*/ 	.short	0x0af0


	//----- nvinfo : EIATTR_PARAM_CBANK
	.align		4
        /*125c*/ 	.byte	0x04, 0x0a
        /*125e*/ 	.short	(.L_129 - .L_128)
	.align		4
.L_128:
        /*1260*/ 	.word	index@(.nv.constant0._ZN7cutlass13device_kernelIN5flash11enable_sm90INS1_16FlashAttnFwdSm90INS1_25CollectiveMainloopFwdSm90ILi2EN4cute5tupleIJNS5_1CILi1EEES8_S8_EEENS6_IJNS7_ILi128EEENS7_ILi160EEESA_EEELi128ENS_12float_e4m3_tEfNS_4arch4Sm90ELb0ELb0ELb0ELb1ELb1ELb0ELb0ELb1ELb1ELb1ELb1ELb0EEENS1_21CollectiveEpilogueFwdINS6_IJSA_SA_SB_EEES9_NS_10bfloat16_tESF_Li256ELb1ELb1ELb1ELb1EEENS1_36VarlenDynamicPersistentTileSchedulerILi128ELi160ELi256ELi128ELb1ELb1ELb1ELb0ELb1ELb1EEEEEEEEEvNT_6ParamsE)
        /*1264*/ 	.short	0x0210
        /*1266*/ 	.short	0x0af0


	//----- nvinfo : EIATTR_SW_WAR
	.align		4
.L_129:
        /*1268*/ 	.byte	0x04, 0x36
        /*126a*/ 	.short	(.L_131 - .L_130)
.L_130:
        /*126c*/ 	.word	0x00000008
.L_131:


//--------------------- .nv.info._ZN7cutlass13device_kernelIN5flash11enable_sm90INS1_16FlashAttnFwdSm90INS1_25CollectiveMainloopFwdSm90ILi2EN4cute5tupleIJNS5_1CILi1EEES8_S8_EEENS6_IJNS7_ILi128EEENS7_ILi160EEESA_EEELi128ENS_12float_e4m3_tEfNS_4arch4Sm90ELb0ELb0ELb0ELb1ELb1ELb1ELb0ELb1ELb1ELb1ELb1ELb0EEENS1_21CollectiveEpilogueFwdINS6_IJSA_SA_SB_EEES9_NS_10bfloat16_tESF_Li256ELb1ELb1ELb1ELb1EEENS1_36VarlenDynamicPersistentTileSchedulerILi128ELi160ELi256ELi128ELb1ELb1ELb1ELb0ELb1ELb1EEEEEEEEEvNT_6ParamsE --------------------------
	.section	.nv.info._ZN7cutlass13device_kernelIN5flash11enable_sm90INS1_16FlashAttnFwdSm90INS1_25CollectiveMainloopFwdSm90ILi2EN4cute5tupleIJNS5_1CILi1EEES8_S8_EEENS6_IJNS7_ILi128EEENS7_ILi160EEESA_EEELi128ENS_12float_e4m3_tEfNS_4arch4Sm90ELb0ELb0ELb0ELb1ELb1ELb1ELb0ELb1ELb1ELb1ELb1ELb0EEENS1_21CollectiveEpilogueFwdINS6_IJSA_SA_SB_EEES9_NS_10bfloat16_tESF_Li256ELb1ELb1ELb1ELb1EEENS1_36VarlenDynamicPersistentTileSchedulerILi128ELi160ELi256ELi128ELb1ELb1ELb1ELb0ELb1ELb1EEEEEEEEEvNT_6ParamsE,"",@"SHT_CUDA_INFO"
	.sectionflags	@""
	.align	4


	//----- nvinfo : EIATTR_CUDA_API_VERSION
	.align		4
        /*0000*/ 	.byte	0x04, 0x37
        /*0002*/ 	.short	(.L_133 - .L_132)
.L_132:
        /*0004*/ 	.word	0x00000082


	//----- nvinfo : EIATTR_KPARAM_INFO
	.align		4
.L_133:
        /*0008*/ 	.byte	0x04, 0x17
        /*000a*/ 	.short	(.L_135 - .L_134)
.L_134:
        /*000c*/ 	.word	0x00000000
        /*0010*/ 	.short	0x0000
        /*0012*/ 	.short	0x0070
        /*0014*/ 	.byte	0x00, 0xf0, 0x01, 0x2a


	//----- nvinfo : EIATTR_SPARSE_MMA_MASK
	.align		4
.L_135:
        /*0018*/ 	.byte	0x03, 0x50
        /*001a*/ 	.short	0x0000


	//----- nvinfo : EIATTR_MAXREG_COUNT
	.align		4
        /*001c*/ 	.byte	0x03, 0x1b
        /*001e*/ 	.short	0x00a8


	//----- nvinfo : EIATTR_NUM_BARRIERS
	.align		4
        /*0020*/ 	.byte	0x02, 0x4c
        /*0022*/ 	.byte	0x10
	.zero		1


	//----- nvinfo : EIATTR_EXTERNS
	.align		4
        /*0024*/ 	.byte	0x04, 0x0f
        /*0026*/ 	.short	(.L_137 - .L_136)


	//   ....[0]....
	.align		4
.L_136:
        /*0028*/ 	.word	index@(__assertfail)


	//----- nvinfo : EIATTR_ANNOTATIONS
	.align		4
.L_137:
        /*002c*/ 	.byte	0x04, 0x55
        /*002e*/ 	.short	(.L_139 - .L_138)


	//   ....[0]....
.L_138:
        /* <DEDUP_REMOVED lines=29> */
        /*01f4*/ 	.byte	0xa0, 0x5d, 0x02, 0x00


	//----- nvinfo : EIATTR_MERCURY_ISA_VERSION
	.align		4
.L_139:
        /*01f8*/ 	.byte	0x03, 0x5f
        /*01fa*/ 	.short	0x0101


	//----- nvinfo : EIATTR_UNUSED_LOAD_BYTE_OFFSET
	.align		4
        /*01fc*/ 	.byte	0x04, 0x44
        /*01fe*/ 	.short	(.L_141 - .L_140)


	//   ....[0]....
.L_140:
        /*0200*/ 	.word	0x00000aa0
        /*0204*/ 	.word	0x0000fff0


	//   ....[1]....
        /*0208*/ 	.word	0x00014ff0
        /*020c*/ 	.word	0x0000fff0


	//----- nvinfo : EIATTR_INT_WARP_WIDE_INSTR_OFFSETS
	.align		4
.L_141:
        /*0210*/ 	.byte	0x04, 0x31
        /*0212*/ 	.short	(.L_143 - .L_142)


	//   ....[0]....
.L_142:
        /*0214*/ 	.word	0x00000130


	//   ....[1]....
        /*0218*/ 	.word	0x00000170


	//   ....[2]....
        /*021c*/ 	.word	0x000001e0


	//   ....[3]....
        /*0220*/ 	.word	0x0001b9a0


	//   ....[4]....
        /*0224*/ 	.word	0x0001ba30


	//   ....[5]....
        /*0228*/ 	.word	0x0001fb20


	//   ....[6]....
        /*022c*/ 	.word	0x0001fbb0


	//----- nvinfo : EIATTR_COOP_GROUP_MASK_REGIDS
	.align		4
.L_143:
        /*0230*/ 	.byte	0x04, 0x29
        /*0232*/ 	.short	(.L_145 - .L_144)


	//   ....[0]....
.L_144:
        /*0234*/ 	.word	0xffffffff


	//   ....[1]....
        /*0238*/ 	.word	0xffffffff


	//   ....[2]....
        /*023c*/ 	.word	0xffffffff


	//   ....[3]....
        /*0240*/ 	.word	0xffffffff


	//   ....[4]....
        /*0244*/ 	.word	0xffffffff


	//   ....[5]....
        /*0248*/ 	.word	0xffffffff


	//   ....[6]....
        /*024c*/ 	.word	0xffffffff


	//   ....[7]....
        /*0250*/ 	.word	0xffffffff


	//   ....[8]....
        /*0254*/ 	.word	0xffffffff


	//   ....[9]....
        /*0258*/ 	.word	0xffffffff


	//   ....[10]....
        /*025c*/ 	.word	0xffffffff


	//   ....[11]....
        /*0260*/ 	.word	0xffffffff


	//   ....[12]....
        /*0264*/ 	.word	0xffffffff


	//   ....[13]....
        /*0268*/ 	.word	0xffffffff


	//   ....[14]....
        /*026c*/ 	.word	0xffffffff


	//   ....[15]....
        /*0270*/ 	.word	0xffffffff


	//   ....[16]....
        /*0274*/ 	.word	0xffffffff


	//   ....[17]....
        /*0278*/ 	.word	0xffffffff


	//   ....[18]....
        /*027c*/ 	.word	0xffffffff


	//   ....[19]....
        /*0280*/ 	.word	0xffffffff


	//   ....[20]....
        /*0284*/ 	.word	0xffffffff


	//   ....[21]....
        /*0288*/ 	.word	0xffffffff


	//   ....[22]....
        /*028c*/ 	.word	0xffffffff


	//   ....[23]....
        /*0290*/ 	.word	0xffffffff


	//   ....[24]....
        /*0294*/ 	.word	0xffffffff


	//   ....[25]....
        /*0298*/ 	.word	0xffffffff


	//   ....[26]....
        /*029c*/ 	.word	0xffffffff


	//   ....[27]....
        /*02a0*/ 	.word	0xffffffff


	//   ....[28]....
        /*02a4*/ 	.word	0xffffffff


	//   ....[29]....
        /*02a8*/ 	.word	0xffffffff


	//   ....[30]....
        /*02ac*/ 	.word	0xffffffff


	//   ....[31]....
        /*02b0*/ 	.word	0xffffffff


	//   ....[32]....
        /*02b4*/ 	.word	0xffffffff


	//   ....[33]....
        /*02b8*/ 	.word	0xffffffff


	//   ....[34]....
        /*02bc*/ 	.word	0xffffffff


	//   ....[35]....
        /*02c0*/ 	.word	0xffffffff


	//   ....[36]....
        /*02c4*/ 	.word	0xffffffff


	//   ....[37]....
        /*02c8*/ 	.word	0xffffffff


	//   ....[38]....
        /*02cc*/ 	.word	0xffffffff


	//   ....[39]....
        /*02d0*/ 	.word	0xffffffff


	//   ....[40]....
        /*02d4*/ 	.word	0xffffffff


	//   ....[41]....
        /*02d8*/ 	.word	0xffffffff


	//   ....[42]....
        /*02dc*/ 	.word	0xffffffff


	//   ....[43]....
        /*02e0*/ 	.word	0xffffffff


	//   ....[44]....
        /*02e4*/ 	.word	0xffffffff


	//   ....[45]....
        /*02e8*/ 	.word	0xffffffff


	//   ....[46]....
        /*02ec*/ 	.word	0xffffffff


	//   ....[47]....
        /*02f0*/ 	.word	0xffffffff


	//   ....[48]....
        /*02f4*/ 	.word	0xffffffff


	//   ....[49]....
        /*02f8*/ 	.word	0xffffffff


	//   ....[50]....
        /*02fc*/ 	.word	0xffffffff


	//   ....[51]....
        /*0300*/ 	.word	0xffffffff


	//   ....[52]....
        /*0304*/ 	.word	0xffffffff


	//   ....[53]....
        /*0308*/ 	.word	0xffffffff


	//   ....[54]....
        /*030c*/ 	.word	0xffffffff


	//   ....[55]....
        /*0310*/ 	.word	0xffffffff


	//   ....[56]....
        /*0314*/ 	.word	0xffffffff


	//   ....[57]....
        /*0318*/ 	.word	0xffffffff


	//   ....[58]....
        /*031c*/ 	.word	0xffffffff


	//   ....[59]....
        /*0320*/ 	.word	0xffffffff


	//   ....[60]....
        /*0324*/ 	.word	0xffffffff


	//   ....[61]....
        /*0328*/ 	.word	0xffffffff


	//   ....[62]....
        /*032c*/ 	.word	0xffffffff


	//   ....[63]....
        /*0330*/ 	.word	0xffffffff


	//   ....[64]....
        /*0334*/ 	.word	0xffffffff


	//   ....[65]....
        /*0338*/ 	.word	0xffffffff


	//   ....[66]....
        /*033c*/ 	.word	0xffffffff


	//   ....[67]....
        /*0340*/ 	.word	0xffffffff


	//   ....[68]....
        /*0344*/ 	.word	0xffffffff


	//   ....[69]....
        /*0348*/ 	.word	0xffffffff


	//   ....[70]....
        /*034c*/ 	.word	0xffffffff


	//   ....[71]....
        /*0350*/ 	.word	0xffffffff


	//   ....[72]....
        /*0354*/ 	.word	0xffffffff


	//   ....[73]....
        /*0358*/ 	.word	0xffffffff


	//   ....[74]....
        /*035c*/ 	.word	0xffffffff


	//   ....[75]....
        /*0360*/ 	.word	0xffffffff


	//   ....[76]....
        /*0364*/ 	.word	0xffffffff


	//   ....[77]....
        /*0368*/ 	.word	0xffffffff


	//   ....[78]....
        /*036c*/ 	.word	0xffffffff


	//   ....[79]....
        /*0370*/ 	.word	0xffffffff


	//   ....[80]....
        /*0374*/ 	.word	0xffffffff


	//   ....[81]....
        /*0378*/ 	.word	0xffffffff


	//   ....[82]....
        /*037c*/ 	.word	0xffffffff


	//   ....[83]....
        /*0380*/ 	.word	0xffffffff


	//   ....[84]....
        /*0384*/ 	.word	0xffffffff


	//   ....[85]....
        /*0388*/ 	.word	0xffffffff


	//   ....[86]....
        /*038c*/ 	.word	0xffffffff


	//   ....[87]....
        /*0390*/ 	.word	0xffffffff


	//   ....[88]....
        /*0394*/ 	.word	0xffffffff


	//   ....[89]....
        /*0398*/ 	.word	0xffffffff


	//   ....[90]....
        /*039c*/ 	.word	0xffffffff


	//   ....[91]....
        /*03a0*/ 	.word	0xffffffff


	//   ....[92]....
        /*03a4*/ 	.word	0xffffffff


	//   ....[93]....
        /*03a8*/ 	.word	0xffffffff


	//   ....[94]....
        /*03ac*/ 	.word	0xffffffff


	//   ....[95]....
        /*03b0*/ 	.word	0xffffffff


	//   ....[96]....
        /*03b4*/ 	.word	0xffffffff


	//   ....[97]....
        /*03b8*/ 	.word	0xffffffff


	//   ....[98]....
        /*03bc*/ 	.word	0xffffffff


	//   ....[99]....
        /*03c0*/ 	.word	0xffffffff


	//   ....[100]....
        /*03c4*/ 	.word	0xffffffff


	//   ....[101]....
        /*03c8*/ 	.word	0xffffffff


	//   ....[102]....
        /*03cc*/ 	.word	0xffffffff


	//   ....[103]....
        /*03d0*/ 	.word	0xffffffff


	//   ....[104]....
        /*03d4*/ 	.word	0xffffffff


	//   ....[105]....
        /*03d8*/ 	.word	0xffffffff


	//   ....[106]....
        /*03dc*/ 	.word	0xffffffff


	//   ....[107]....
        /*03e0*/ 	.word	0xffffffff


	//   ....[108]....
        /*03e4*/ 	.word	0xffffffff


	//   ....[109]....
        /*03e8*/ 	.word	0xffffffff


	//   ....[110]....
        /*03ec*/ 	.word	0xffffffff


	//   ....[111]....
        /*03f0*/ 	.word	0xffffffff


	//   ....[112]....
        /*03f4*/ 	.word	0xffffffff


	//   ....[113]....
        /*03f8*/ 	.word	0xffffffff


	//   ....[114]....
        /*03fc*/ 	.word	0xffffffff


	//   ....[115]....
        /*0400*/ 	.word	0xffffffff


	//   ....[116]....
        /*0404*/ 	.word	0xffffffff


	//   ....[117]....
        /*0408*/ 	.word	0xffffffff


	//   ....[118]....
        /*040c*/ 	.word	0xffffffff


	//   ....[119]....
        /*0410*/ 	.word	0xffffffff


	//   ....[120]....
        /*0414*/ 	.word	0xffffffff


	//   ....[121]....
        /*0418*/ 	.word	0xffffffff


	//   ....[122]....
        /*041c*/ 	.word	0xffffffff


	//   ....[123]....
        /*0420*/ 	.word	0xffffffff


	//   ....[124]....
        /*0424*/ 	.word	0xffffffff


	//   ....[125]....
        /*0428*/ 	.word	0xffffffff


	//   ....[126]....
        /*042c*/ 	.word	0xffffffff


	//   ....[127]....
        /*0430*/ 	.word	0xffffffff


	//   ....[128]....
        /*0434*/ 	.word	0xffffffff


	//   ....[129]....
        /*0438*/ 	.word	0xffffffff


	//   ....[130]....
        /*043c*/ 	.word	0xffffffff


	//   ....[131]....
        /*0440*/ 	.word	0xffffffff


	//   ....[132]....
        /*0444*/ 	.word	0xffffffff


	//   ....[133]....
        /*0448*/ 	.word	0xffffffff


	//   ....[134]....
        /*044c*/ 	.word	0xffffffff


	//   ....[135]....
        /*0450*/ 	.word	0xffffffff


	//   ....[136]....
        /*0454*/ 	.word	0xffffffff


	//   ....[137]....
        /*0458*/ 	.word	0xffffffff


	//   ....[138]....
        /*045c*/ 	.word	0xffffffff


	//   ....[139]....
        /*0460*/ 	.word	0xffffffff


	//   ....[140]....
        /*0464*/ 	.word	0xffffffff


	//   ....[141]....
        /*0468*/ 	.word	0xffffffff


	//   ....[142]....
        /*046c*/ 	.word	0xffffffff


	//   ....[143]....
        /*0470*/ 	.word	0xffffffff


	//   ....[144]....
        /*0474*/ 	.word	0xffffffff


	//   ....[145]....
        /*0478*/ 	.word	0xffffffff


	//   ....[146]....
        /*047c*/ 	.word	0xffffffff


	//   ....[147]....
        /*0480*/ 	.word	0xffffffff


	//   ....[148]....
        /*0484*/ 	.word	0xffffffff


	//   ....[149]....
        /*0488*/ 	.word	0xffffffff


	//   ....[150]....
        /*048c*/ 	.word	0xffffffff


	//   ....[151]....
        /*0490*/ 	.word	0xffffffff


	//   ....[152]....
        /*0494*/ 	.word	0xffffffff


	//   ....[153]....
        /*0498*/ 	.word	0xffffffff


	//   ....[154]....
        /*049c*/ 	.word	0xffffffff


	//   ....[155]....
        /*04a0*/ 	.word	0xffffffff


	//   ....[156]....
        /*04a4*/ 	.word	0xffffffff


	//   ....[157]....
        /*04a8*/ 	.word	0xffffffff


	//   ....[158]....
        /*04ac*/ 	.word	0xffffffff


	//   ....[159]....
        /*04b0*/ 	.word	0xffffffff


	//   ....[160]....
        /*04b4*/ 	.word	0xffffffff


	//   ....[161]....
        /*04b8*/ 	.word	0xffffffff


	//   ....[162]....
        /*04bc*/ 	.word	0xffffffff


	//   ....[163]....
        /*04c0*/ 	.word	0xffffffff


	//   ....[164]....
        /*04c4*/ 	.word	0xffffffff


	//   ....[165]....
        /*04c8*/ 	.word	0xffffffff


	//   ....[166]....
        /*04cc*/ 	.word	0xffffffff


	//   ....[167]....
        /*04d0*/ 	.word	0xffffffff


	//   ....[168]....
        /*04d4*/ 	.word	0xffffffff


	//   ....[169]....
        /*04d8*/ 	.word	0xffffffff


	//   ....[170]....
        /*04dc*/ 	.word	0xffffffff


	//   ....[171]....
        /*04e0*/ 	.word	0xffffffff


	//   ....[172]....
        /*04e4*/ 	.word	0xffffffff


	//   ....[173]....
        /*04e8*/ 	.word	0xffffffff


	//   ....[174]....
        /*04ec*/ 	.word	0xffffffff


	//   ....[175]....
        /*04f0*/ 	.word	0xffffffff


	//   ....[176]....
        /*04f4*/ 	.word	0xffffffff


	//   ....[177]....
        /*04f8*/ 	.word	0xffffffff


	//   ....[178]....
        /*04fc*/ 	.word	0xffffffff


	//   ....[179]....
        /*0500*/ 	.word	0xffffffff


	//   ....[180]....
        /*0504*/ 	.word	0xffffffff


	//   ....[181]....
        /*0508*/ 	.word	0xffffffff


	//   ....[182]....
        /*050c*/ 	.word	0xffffffff


	//   ....[183]....
        /*0510*/ 	.word	0xffffffff


	//   ....[184]....
        /*0514*/ 	.word	0xffffffff


	//   ....[185]....
        /*0518*/ 	.word	0xffffffff


	//   ....[186]....
        /*051c*/ 	.word	0xffffffff


	//   ....[187]....
        /*0520*/ 	.word	0xffffffff


	//   ....[188]....
        /*0524*/ 	.word	0xffffffff


	//   ....[189]....
        /*0528*/ 	.word	0xffffffff


	//   ....[190]....
        /*052c*/ 	.word	0xffffffff


	//   ....[191]....
        /*0530*/ 	.word	0xffffffff


	//   ....[192]....
        /*0534*/ 	.word	0xffffffff


	//   ....[193]....
        /*0538*/ 	.word	0xffffffff


	//   ....[194]....
        /*053c*/ 	.word	0xffffffff


	//   ....[195]....
        /*0540*/ 	.word	0xffffffff


	//   ....[196]....
        /*0544*/ 	.word	0xffffffff


	//   ....[197]....
        /*0548*/ 	.word	0xffffffff


	//   ....[198]....
        /*054c*/ 	.word	0xffffffff


	//   ....[199]....
        /*0550*/ 	.word	0xffffffff


	//   ....[200]....
        /*0554*/ 	.word	0xffffffff


	//   ....[201]....
        /*0558*/ 	.word	0xffffffff


	//   ....[202]....
        /*055c*/ 	.word	0xffffffff


	//   ....[203]....
        /*0560*/ 	.word	0xffffffff


	//   ....[204]....
        /*0564*/ 	.word	0xffffffff


	//   ....[205]....
        /*0568*/ 	.word	0xffffffff


	//   ....[206]....
        /*056c*/ 	.word	0xffffffff


	//   ....[207]....
        /*0570*/ 	.word	0xffffffff


	//   ....[208]....
        /*0574*/ 	.word	0xffffffff


	//   ....[209]....
        /*0578*/ 	.word	0xffffffff


	//   ....[210]....
        /*057c*/ 	.word	0xffffffff


	//   ....[211]....
        /*0580*/ 	.word	0xffffffff


	//   ....[212]....
        /*0584*/ 	.word	0xffffffff


	//   ....[213]....
        /*0588*/ 	.word	0xffffffff


	//   ....[214]....
        /*058c*/ 	.word	0xffffffff


	//   ....[215]....
        /*0590*/ 	.word	0xffffffff


	//   ....[216]....
        /*0594*/ 	.word	0xffffffff


	//   ....[217]....
        /*0598*/ 	.word	0xffffffff


	//   ....[218]....
        /*059c*/ 	.word	0xffffffff


	//   ....[219]....
        /*05a0*/ 	.word	0xffffffff


	//   ....[220]....
        /*05a4*/ 	.word	0xffffffff


	//   ....[221]....
        /*05a8*/ 	.word	0xffffffff


	//   ....[222]....
        /*05ac*/ 	.word	0xffffffff


	//   ....[223]....
        /*05b0*/ 	.word	0xffffffff


	//   ....[224]....
        /*05b4*/ 	.word	0xffffffff


	//   ....[225]....
        /*05b8*/ 	.word	0xffffffff


	//   ....[226]....
        /*05bc*/ 	.word	0xffffffff


	//   ....[227]....
        /*05c0*/ 	.word	0xffffffff


	//   ....[228]....
        /*05c4*/ 	.word	0xffffffff


	//   ....[229]....
        /*05c8*/ 	.word	0xffffffff


	//   ....[230]....
        /*05cc*/ 	.word	0xffffffff


	//   ....[231]....
        /*05d0*/ 	.word	0xffffffff


	//   ....[232]....
        /*05d4*/ 	.word	0xffffffff


	//   ....[233]....
        /*05d8*/ 	.word	0xffffffff


	//   ....[234]....
        /*05dc*/ 	.word	0xffffffff


	//   ....[235]....
        /*05e0*/ 	.word	0xffffffff


	//   ....[236]....
        /*05e4*/ 	.word	0xffffffff


	//   ....[237]....
        /*05e8*/ 	.word	0xffffffff


	//   ....[238]....
        /*05ec*/ 	.word	0xffffffff


	//   ....[239]....
        /*05f0*/ 	.word	0xffffffff


	//   ....[240]....
        /*05f4*/ 	.word	0xffffffff


	//   ....[241]....
        /*05f8*/ 	.word	0xffffffff


	//   ....[242]....
        /*05fc*/ 	.word	0xffffffff


	//   ....[243]....
        /*0600*/ 	.word	0xffffffff


	//   ....[244]....
        /*0604*/ 	.word	0xffffffff


	//   ....[245]....
        /*0608*/ 	.word	0xffffffff


	//   ....[246]....
        /*060c*/ 	.word	0xffffffff


	//   ....[247]....
        /*0610*/ 	.word	0xffffffff


	//   ....[248]....
        /*0614*/ 	.word	0xffffffff


	//   ....[249]....
        /*0618*/ 	.word	0xffffffff


	//   ....[250]....
        /*061c*/ 	.word	0xffffffff


	//   ....[251]....
        /*0620*/ 	.word	0xffffffff


	//   ....[252]....
        /*0624*/ 	.word	0xffffffff


	//   ....[253]....
        /*0628*/ 	.word	0xffffffff


	//   ....[254]....
        /*062c*/ 	.word	0xffffffff


	//   ....[255]....
        /*0630*/ 	.word	0xffffffff


	//   ....[0]....
        /*0634*/ 	.word	0xffffffff


	//   ....[1]....
        /*0638*/ 	.word	0xffffffff


	//   ....[2]....
        /*063c*/ 	.word	0xffffffff


	//   ....[3]....
        /*0640*/ 	.word	0xffffffff


	//   ....[4]....
        /*0644*/ 	.word	0xffffffff


	//   ....[5]....
        /*0648*/ 	.word	0xffffffff


	//   ....[6]....
        /*064c*/ 	.word	0xffffffff


	//   ....[7]....
        /*0650*/ 	.word	0xffffffff


	//   ....[8]....
        /*0654*/ 	.word	0xffffffff


	//   ....[9]....
        /*0658*/ 	.word	0xffffffff


	//   ....[10]....
        /*065c*/ 	.word	0xffffffff


	//   ....[11]....
        /*0660*/ 	.word	0xffffffff


	//   ....[12]....
        /*0664*/ 	.word	0xffffffff


	//   ....[13]....
        /*0668*/ 	.word	0xffffffff


	//   ....[14]....
        /*066c*/ 	.word	0xffffffff


	//   ....[15]....
        /*0670*/ 	.word	0xffffffff


	//   ....[16]....
        /*0674*/ 	.word	0xffffffff


	//   ....[17]....
        /*0678*/ 	.word	0x0500000f


	//   ....[18]....
        /*067c*/ 	.word	0x0500000f


	//   ....[19]....
        /*0680*/ 	.word	0x0500000f


	//   ....[20]....
        /*0684*/ 	.word	0x0500000f


	//   ....[21]....
        /*0688*/ 	.word	0x0500000f


	//   ....[22]....
        /*068c*/ 	.word	0x0500000f


	//   ....[23]....
        /*0690*/ 	.word	0x0500000f


	//   ....[24]....
        /*0694*/ 	.word	0x0500000f


	//   ....[25]....
        /*0698*/ 	.word	0x0500000f


	//   ....[26]....
        /*069c*/ 	.word	0x0500000f


	//   ....[27]....
        /*06a0*/ 	.word	0x0500000f


	//   ....[28]....
        /*06a4*/ 	.word	0x0500000f


	//   ....[29]....
        /*06a8*/ 	.word	0x0500000f


	//   ....[30]....
        /*06ac*/ 	.word	0x0500000f


	//   ....[31]....
        /*06b0*/ 	.word	0x0500000f


	//   ....[32]....
        /*06b4*/ 	.word	0x0500000f


	//   ....[33]....
        /*06b8*/ 	.word	0x0500000f


	//   ....[34]....
        /*06bc*/ 	.word	0x0500000f


	//   ....[35]....
        /*06c0*/ 	.word	0x0500000f


	//   ....[36]....
        /*06c4*/ 	.word	0x0500000f


	//   ....[37]....
        /*06c8*/ 	.word	0x0500000f


	//   ....[38]....
        /*06cc*/ 	.word	0x0500000f


	//   ....[39]....
        /*06d0*/ 	.word	0x0500000f


	//   ....[40]....
        /*06d4*/ 	.word	0x0500000f


	//   ....[41]....
        /*06d8*/ 	.word	0x0500000f


	//   ....[42]....
        /*06dc*/ 	.word	0x0500000f


	//   ....[43]....
        /*06e0*/ 	.word	0x0500000f


	//   ....[44]....
        /*06e4*/ 	.word	0x0500000f


	//   ....[45]....
        /*06e8*/ 	.word	0x0500000f


	//   ....[46]....
        /*06ec*/ 	.word	0x0500000f


	//   ....[47]....
        /*06f0*/ 	.word	0x0500000f


	//   ....[48]....
        /*06f4*/ 	.word	0x0500000f


	//   ....[49]....
        /*06f8*/ 	.word	0x0500000f


	//   ....[50]....
        /*06fc*/ 	.word	0x0500000f


	//   ....[51]....
        /*0700*/ 	.word	0x0500000f


	//   ....[52]....
        /*0704*/ 	.word	0x0500000f


	//   ....[53]....
        /*0708*/ 	.word	0x0500000f


	//   ....[54]....
        /*070c*/ 	.word	0x0500000f


	//   ....[55]....
        /*0710*/ 	.word	0x0500000f


	//   ....[56]....
        /*0714*/ 	.word	0x0500000f


	//   ....[57]....
        /*0718*/ 	.word	0x0500000f


	//   ....[58]....
        /*071c*/ 	.word	0x0500000f


	//   ....[59]....
        /*0720*/ 	.word	0x0500000f


	//   ....[60]....
        /*0724*/ 	.word	0x0500000f


	//   ....[61]....
        /*0728*/ 	.word	0x0500000f


	//   ....[62]....
        /*072c*/ 	.word	0x0500000f


	//   ....[63]....
        /*0730*/ 	.word	0x0500000f


	//   ....[64]....
        /*0734*/ 	.word	0x0500000f


	//   ....[65]....
        /*0738*/ 	.word	0x0500000f


	//   ....[66]....
        /*073c*/ 	.word	0x0500000f


	//   ....[67]....
        /*0740*/ 	.word	0x0500000f


	//   ....[68]....
        /*0744*/ 	.word	0x0500000f


	//   ....[69]....
        /*0748*/ 	.word	0x0500000f


	//   ....[70]....
        /*074c*/ 	.word	0x0500000f


	//   ....[71]....
        /*0750*/ 	.word	0x0500000f


	//   ....[72]....
        /*0754*/ 	.word	0x0500000f


	//   ....[73]....
        /*0758*/ 	.word	0x0500000f


	//   ....[74]....
        /*075c*/ 	.word	0x0500000f


	//   ....[75]....
        /*0760*/ 	.word	0x0500000f


	//   ....[76]....
        /*0764*/ 	.word	0x0500000f


	//   ....[77]....
        /*0768*/ 	.word	0x0500000f


	//   ....[78]....
        /*076c*/ 	.word	0x0500000f


	//   ....[79]....
        /*0770*/ 	.word	0x0500000f


	//   ....[80]....
        /*0774*/ 	.word	0x0500000f


	//   ....[81]....
        /*0778*/ 	.word	0x0500000f


	//   ....[82]....
        /*077c*/ 	.word	0x0500000f


	//   ....[83]....
        /*0780*/ 	.word	0x0500000f


	//   ....[84]....
        /*0784*/ 	.word	0x0500000f


	//   ....[85]....
        /*0788*/ 	.word	0x0500000f


	//   ....[86]....
        /*078c*/ 	.word	0x0500000f


	//   ....[87]....
        /*0790*/ 	.word	0x0500000f


	//   ....[88]....
        /*0794*/ 	.word	0x0500000f


	//   ....[89]....
        /*0798*/ 	.word	0x0500000f


	//   ....[90]....
        /*079c*/ 	.word	0x0500000f


	//   ....[91]....
        /*07a0*/ 	.word	0x0500000f


	//   ....[92]....
        /*07a4*/ 	.word	0x0500000f


	//   ....[93]....
        /*07a8*/ 	.word	0x0500000f


	//   ....[94]....
        /*07ac*/ 	.word	0x0500000f


	//   ....[95]....
        /*07b0*/ 	.word	0x0500000f


	//   ....[96]....
        /*07b4*/ 	.word	0x0500000f


	//   ....[97]....
        /*07b8*/ 	.word	0x0500000f


	//   ....[98]....
        /*07bc*/ 	.word	0x0500000f


	//   ....[99]....
        /*07c0*/ 	.word	0x0500000f


	//   ....[100]....
        /*07c4*/ 	.word	0x0500000f


	//   ....[101]....
        /*07c8*/ 	.word	0x0500000f


	//   ....[102]....
        /*07cc*/ 	.word	0x0500000f


	//   ....[103]....
        /*07d0*/ 	.word	0x0500000f


	//   ....[104]....
        /*07d4*/ 	.word	0x0500000f


	//   ....[105]....
        /*07d8*/ 	.word	0x0500000f


	//   ....[106]....
        /*07dc*/ 	.word	0x0500000f


	//   ....[107]....
        /*07e0*/ 	.word	0x0500000f


	//   ....[108]....
        /*07e4*/ 	.word	0x0500000f


	//   ....[109]....
        /*07e8*/ 	.word	0x0500000f


	//   ....[110]....
        /*07ec*/ 	.word	0x0500000f


	//   ....[111]....
        /*07f0*/ 	.word	0x0500000f


	//   ....[112]....
        /*07f4*/ 	.word	0x0500000f


	//   ....[113]....
        /*07f8*/ 	.word	0x0500000f


	//   ....[114]....
        /*07fc*/ 	.word	0x0500000f


	//   ....[115]....
        /*0800*/ 	.word	0x0500000f


	//   ....[116]....
        /*0804*/ 	.word	0x0500000f


	//   ....[117]....
        /*0808*/ 	.word	0x0500000f


	//   ....[118]....
        /*080c*/ 	.word	0x0500000f


	//   ....[119]....
        /*0810*/ 	.word	0x0500000f


	//   ....[120]....
        /*0814*/ 	.word	0x0500000f


	//   ....[121]....
        /*0818*/ 	.word	0x0500000f


	//   ....[122]....
        /*081c*/ 	.word	0x0500000f


	//   ....[123]....
        /*0820*/ 	.word	0x0500000f


	//   ....[124]....
        /*0824*/ 	.word	0x0500000f


	//   ....[125]....
        /*0828*/ 	.word	0x0500000f


	//   ....[126]....
        /*082c*/ 	.word	0x0500000f


	//   ....[127]....
        /*0830*/ 	.word	0x0500000f


	//   ....[128]....
        /*0834*/ 	.word	0x0500000f


	//   ....[129]....
        /*0838*/ 	.word	0x0500000f


	//   ....[130]....
        /*083c*/ 	.word	0x0500000f


	//   ....[131]....
        /*0840*/ 	.word	0x0500000f


	//   ....[132]....
        /*0844*/ 	.word	0x0500000f


	//   ....[133]....
        /*0848*/ 	.word	0x0500000f


	//   ....[134]....
        /*084c*/ 	.word	0x0500000f


	//   ....[135]....
        /*0850*/ 	.word	0x0500000f


	//   ....[136]....
        /*0854*/ 	.word	0x0500000f


	//   ....[137]....
        /*0858*/ 	.word	0x0500000f


	//   ....[138]....
        /*085c*/ 	.word	0x0500000f


	//   ....[139]....
        /*0860*/ 	.word	0x0500000f


	//   ....[140]....
        /*0864*/ 	.word	0x0500000f


	//   ....[141]....
        /*0868*/ 	.word	0x0500000f


	//   ....[142]....
        /*086c*/ 	.word	0x0500000f


	//   ....[143]....
        /*0870*/ 	.word	0x0500000f


	//   ....[144]....
        /*0874*/ 	.word	0x0500000f


	//   ....[145]....
        /*0878*/ 	.word	0x0500000f


	//   ....[146]....
        /*087c*/ 	.word	0x0500000f


	//   ....[147]....
        /*0880*/ 	.word	0x0500000f


	//   ....[148]....
        /*0884*/ 	.word	0x0500000f


	//   ....[149]....
        /*0888*/ 	.word	0x0500000f


	//   ....[150]....
        /*088c*/ 	.word	0x0500000f


	//   ....[151]....
        /*0890*/ 	.word	0x0500000f


	//   ....[152]....
        /*0894*/ 	.word	0x0500000f


	//   ....[153]....
        /*0898*/ 	.word	0x0500000f


	//   ....[154]....
        /*089c*/ 	.word	0x0500000f


	//   ....[155]....
        /*08a0*/ 	.word	0x0500000f


	//   ....[156]....
        /*08a4*/ 	.word	0x0500000f


	//   ....[157]....
        /*08a8*/ 	.word	0x0500000f


	//   ....[158]....
        /*08ac*/ 	.word	0x0500000f


	//   ....[159]....
        /*08b0*/ 	.word	0x0500000f


	//   ....[160]....
        /*08b4*/ 	.word	0x0500000f


	//   ....[161]....
        /*08b8*/ 	.word	0x0500000f


	//   ....[162]....
        /*08bc*/ 	.word	0x0500000f


	//   ....[163]....
        /*08c0*/ 	.word	0x0500000f


	//   ....[164]....
        /*08c4*/ 	.word	0x0500000f


	//   ....[165]....
        /*08c8*/ 	.word	0x0500000f


	//   ....[166]....
        /*08cc*/ 	.word	0x0500000f


	//   ....[167]....
        /*08d0*/ 	.word	0x0500000f


	//   ....[168]....
        /*08d4*/ 	.word	0x0500000f


	//   ....[169]....
        /*08d8*/ 	.word	0x0500000f


	//   ....[170]....
        /*08dc*/ 	.word	0x0500000f


	//   ....[171]....
        /*08e0*/ 	.word	0x0500000f


	//   ....[172]....
        /*08e4*/ 	.word	0x0500000f


	//   ....[173]....
        /*08e8*/ 	.word	0x0500000f


	//   ....[174]....
        /*08ec*/ 	.word	0x0500000f


	//   ....[175]....
        /*08f0*/ 	.word	0x0500000f


	//   ....[176]....
        /*08f4*/ 	.word	0x0500000f


	//   ....[177]....
        /*08f8*/ 	.word	0x0500000f


	//   ....[178]....
        /*08fc*/ 	.word	0x0500000f


	//   ....[179]....
        /*0900*/ 	.word	0x0500000f


	//   ....[180]....
        /*0904*/ 	.word	0x0500000f


	//   ....[181]....
        /*0908*/ 	.word	0x0500000f


	//   ....[182]....
        /*090c*/ 	.word	0x0500000f


	//   ....[183]....
        /*0910*/ 	.word	0x0500000f


	//   ....[184]....
        /*0914*/ 	.word	0x0500000f


	//   ....[185]....
        /*0918*/ 	.word	0x0500000f


	//   ....[186]....
        /*091c*/ 	.word	0x0500000f


	//   ....[187]....
        /*0920*/ 	.word	0x0500000f


	//   ....[188]....
        /*0924*/ 	.word	0x0500000f


	//   ....[189]....
        /*0928*/ 	.word	0x0500000f


	//   ....[190]....
        /*092c*/ 	.word	0x0500000f


	//   ....[191]....
        /*0930*/ 	.word	0x0500000f


	//   ....[192]....
        /*0934*/ 	.word	0x0500000f


	//   ....[193]....
        /*0938*/ 	.word	0x0500000f


	//   ....[194]....
        /*093c*/ 	.word	0x0500000f


	//   ....[195]....
        /*0940*/ 	.word	0x0500000f


	//   ....[196]....
        /*0944*/ 	.word	0x0500000f


	//   ....[197]....
        /*0948*/ 	.word	0x0500000f


	//   ....[198]....
        /*094c*/ 	.word	0x0500000f


	//   ....[199]....
        /*0950*/ 	.word	0x0500000f


	//   ....[200]....
        /*0954*/ 	.word	0x0500000f


	//   ....[201]....
        /*0958*/ 	.word	0x0500000f


	//   ....[202]....
        /*095c*/ 	.word	0x0500000f


	//   ....[203]....
        /*0960*/ 	.word	0x0500000f


	//   ....[204]....
        /*0964*/ 	.word	0x0500000f


	//   ....[205]....
        /*0968*/ 	.word	0x0500000f


	//   ....[206]....
        /*096c*/ 	.word	0x0500000f


	//   ....[207]....
        /*0970*/ 	.word	0x0500000f


	//   ....[208]....
        /*0974*/ 	.word	0x0500000f


	//   ....[209]....
        /*0978*/ 	.word	0x0500000f


	//   ....[210]....
        /*097c*/ 	.word	0x0500000f


	//   ....[211]....
        /*0980*/ 	.word	0x0500000f


	//   ....[212]....
        /*0984*/ 	.word	0x0500000f


	//   ....[213]....
        /*0988*/ 	.word	0x0500000f


	//   ....[214]....
        /*098c*/ 	.word	0x0500000f


	//   ....[215]....
        /*0990*/ 	.word	0x0500000f


	//   ....[216]....
        /*0994*/ 	.word	0x0500000f


	//   ....[217]....
        /*0998*/ 	.word	0x0500000f


	//   ....[218]....
        /*099c*/ 	.word	0x0500000f


	//   ....[219]....
        /*09a0*/ 	.word	0x0500000f


	//   ....[220]....
        /*09a4*/ 	.word	0x0500000f


	//   ....[221]....
        /*09a8*/ 	.word	0x0500000f


	//   ....[222]....
        /*09ac*/ 	.word	0x0500000f


	//   ....[223]....
        /*09b0*/ 	.word	0x0500000f


	//   ....[224]....
        /*09b4*/ 	.word	0x0500000f


	//   ....[225]....
        /*09b8*/ 	.word	0x0500000f


	//   ....[226]....
        /*09bc*/ 	.word	0x0500000f


	//   ....[227]....
        /*09c0*/ 	.word	0x0500000f


	//   ....[228]....
        /*09c4*/ 	.word	0x0500000f


	//   ....[229]....
        /*09c8*/ 	.word	0x0500000f


	//   ....[230]....
        /*09cc*/ 	.word	0x0500000f


	//   ....[231]....
        /*09d0*/ 	.word	0x0500000f


	//   ....[232]....
        /*09d4*/ 	.word	0x0500000f


	//   ....[233]....
        /*09d8*/ 	.word	0x0500000f


	//   ....[234]....
        /*09dc*/ 	.word	0x0500000f


	//   ....[235]....
        /*09e0*/ 	.word	0x0500000f


	//   ....[236]....
        /*09e4*/ 	.word	0x0500000f


	//   ....[237]....
        /*09e8*/ 	.word	0x0500000f


	//   ....[238]....
        /*09ec*/ 	.word	0x0500000f


	//   ....[239]....
        /*09f0*/ 	.word	0x0500000f


	//   ....[240]....
        /*09f4*/ 	.word	0x0500000f


	//   ....[241]....
        /*09f8*/ 	.word	0x0500000f


	//   ....[242]....
        /*09fc*/ 	.word	0x0500000f


	//   ....[243]....
        /*0a00*/ 	.word	0x0500000f


	//   ....[244]....
        /*0a04*/ 	.word	0x0500000f


	//----- nvinfo : EIATTR_COOP_GROUP_INSTR_OFFSETS
	.align		4
.L_145:
        /*0a08*/ 	.byte	0x04, 0x28
        /*0a0a*/ 	.short	(.L_147 - .L_146)


	//   ....[0]....
.L_146:
        /*0a0c*/ 	.word	0x00000070


	//   ....[1]....
        /*0a10*/ 	.word	0x00000140


	//   ....[2]....
        /*0a14*/ 	.word	0x00000190


	//   ....[3]....
        /*0a18*/ 	.word	0x000003c0


	//   ....[4]....
        /*0a1c*/ 	.word	0x00000520


	//   ....[5]....
        /*0a20*/ 	.word	0x00000640


	//   ....[6]....
        /*0a24*/ 	.word	0x000007a0


	//   ....[7]....
        /*0a28*/ 	.word	0x00002e70


	//   ....[8]....
        /*0a2c*/ 	.word	0x00002e80


	//   ....[9]....
        /*0a30*/ 	.word	0x00003d10


	//   ....[10]....
        /*0a34*/ 	.word	0x00003d20


	//   ....[11]....
        /*0a38*/ 	.word	0x00004bb0


	//   ....[12]....
        /*0a3c*/ 	.word	0x00004bc0


	//   ....[13]....
        /*0a40*/ 	.word	0x00005f40


	//   ....[14]....
        /*0a44*/ 	.word	0x00005f50


	//   ....[15]....
        /*0a48*/ 	.word	0x00006e20


	//   ....[16]....
        /*0a4c*/ 	.word	0x00006e30


	//   ....[17]....
        /*0a50*/ 	.word	0x00007d70


	//   ....[18]....
        /*0a54*/ 	.word	0x00007d80


	//   ....[19]....
        /*0a58*/ 	.word	0x00008ec0


	//   ....[20]....
        /*0a5c*/ 	.word	0x00008ed0


	//   ....[21]....
        /*0a60*/ 	.word	0x00008fe0


	//   ....[22]....
        /*0a64*/ 	.word	0x00008ff0


	//   ....[23]....
        /*0a68*/ 	.word	0x00009110


	//   ....[24]....
        /*0a6c*/ 	.word	0x00009120


	//   ....[25]....
        /*0a70*/ 	.word	0x00009490


	//   ....[26]....
        /*0a74*/ 	.word	0x000094b0


	//   ....[27]....
        /*0a78*/ 	.word	0x00009590


	//   ....[28]....
        /*0a7c*/ 	.word	0x000095b0


	//   ....[29]....
        /*0a80*/ 	.word	0x00009690


	//   ....[30]....
        /*0a84*/ 	.word	0x000096b0


	//   ....[31]....
        /*0a88*/ 	.word	0x0000a090


	//   ....[32]....
        /*0a8c*/ 	.word	0x0000a600


	//   ....[33]....
        /*0a90*/ 	.word	0x0000a610


	//   ....[34]....
        /*0a94*/ 	.word	0x0000a620


	//   ....[35]....
        /*0a98*/ 	.word	0x0000a630


	//   ....[36]....
        /*0a9c*/ 	.word	0x0000c500


	//   ....[37]....
        /*0aa0*/ 	.word	0x0000c510


	//   ....[38]....
        /*0aa4*/ 	.word	0x0000c520


	//   ....[39]....
        /*0aa8*/ 	.word	0x0000c530


	//   ....[40]....
        /*0aac*/ 	.word	0x0000fb20


	//   ....[41]....
        /*0ab0*/ 	.word	0x0000fc20


	//   ....[42]....
        /*0ab4*/ 	.word	0x0000fee0


	//   ....[43]....
        /*0ab8*/ 	.word	0x000100b0


	//   ....[44]....
        /*0abc*/ 	.word	0x00012a90


	//   ....[45]....
        /*0ac0*/ 	.word	0x00012ab0


	//   ....[46]....
        /*0ac4*/ 	.word	0x000130b0


	//   ....[47]....
        /*0ac8*/ 	.word	0x00013110


	//   ....[48]....
        /*0acc*/ 	.word	0x00014820


	//   ....[49]....
        /*0ad0*/ 	.word	0x00014830


	//   ....[50]....
        /*0ad4*/ 	.word	0x000148b0


	//   ....[51]....
        /*0ad8*/ 	.word	0x000148c0


	//   ....[52]....
        /*0adc*/ 	.word	0x00015450


	//   ....[53]....
        /*0ae0*/ 	.word	0x00015490


	//   ....[54]....
        /*0ae4*/ 	.word	0x000154c0


	//   ....[55]....
        /*0ae8*/ 	.word	0x000154f0


	//   ....[56]....
        /*0aec*/ 	.word	0x00015520


	//   ....[57]....
        /*0af0*/ 	.word	0x00015550


	//   ....[58]....
        /*0af4*/ 	.word	0x00015580


	//   ....[59]....
        /*0af8*/ 	.word	0x000155b0


	//   ....[60]....
        /*0afc*/ 	.word	0x000155e0


	//   ....[61]....
        /*0b00*/ 	.word	0x00015610


	//   ....[62]....
        /*0b04*/ 	.word	0x00015640


	//   ....[63]....
        /*0b08*/ 	.word	0x00015670


	//   ....[64]....
        /*0b0c*/ 	.word	0x000156a0


	//   ....[65]....
        /*0b10*/ 	.word	0x000156d0


	//   ....[66]....
        /*0b14*/ 	.word	0x00015700


	//   ....[67]....
        /*0b18*/ 	.word	0x00015730


	//   ....[68]....
        /*0b1c*/ 	.word	0x00015760


	//   ....[69]....
        /*0b20*/ 	.word	0x00015790


	//   ....[70]....
        /*0b24*/ 	.word	0x000157c0


	//   ....[71]....
        /*0b28*/ 	.word	0x000157f0


	//   ....[72]....
        /*0b2c*/ 	.word	0x00015820


	//   ....[73]....
        /*0b30*/ 	.word	0x00015850


	//   ....[74]....
        /*0b34*/ 	.word	0x00015880


	//   ....[75]....
        /*0b38*/ 	.word	0x000158b0


	//   ....[76]....
        /*0b3c*/ 	.word	0x000158e0


	//   ....[77]....
        /*0b40*/ 	.word	0x00015910


	//   ....[78]....
        /*0b44*/ 	.word	0x00015940


	//   ....[79]....
        /*0b48*/ 	.word	0x00015970


	//   ....[80]....
        /*0b4c*/ 	.word	0x000159a0


	//   ....[81]....
        /*0b50*/ 	.word	0x000159d0


	//   ....[82]....
        /*0b54*/ 	.word	0x00015a00


	//   ....[83]....
        /*0b58*/ 	.word	0x00015a30


	//   ....[84]....
        /*0b5c*/ 	.word	0x00015a60


	//   ....[85]....
        /*0b60*/ 	.word	0x00015a90


	//   ....[86]....
        /*0b64*/ 	.word	0x00015ac0


	//   ....[87]....
        /*0b68*/ 	.word	0x00015af0


	//   ....[88]....
        /*0b6c*/ 	.word	0x00015b20


	//   ....[89]....
        /*0b70*/ 	.word	0x00015b50


	//   ....[90]....
        /*0b74*/ 	.word	0x00015b80


	//   ....[91]....
        /*0b78*/ 	.word	0x00015bb0


	//   ....[92]....
        /*0b7c*/ 	.word	0x00015be0


	//   ....[93]....
        /*0b80*/ 	.word	0x00015bf0


	//   ....[94]....
        /*0b84*/ 	.word	0x00015c00


	//   ....[95]....
        /*0b88*/ 	.word	0x00015c10


	//   ....[96]....
        /*0b8c*/ 	.word	0x00015c20


	//   ....[97]....
        /*0b90*/ 	.word	0x00015c30


	//   ....[98]....
        /*0b94*/ 	.word	0x00015c40


	//   ....[99]....
        /*0b98*/ 	.word	0x00015c50


	//   ....[100]....
        /*0b9c*/ 	.word	0x00015c80


	//   ....[101]....
        /*0ba0*/ 	.word	0x00015cb0


	//   ....[102]....
        /*0ba4*/ 	.word	0x00015ce0


	//   ....[103]....
        /*0ba8*/ 	.word	0x00015d10


	//   ....[104]....
        /*0bac*/ 	.word	0x00015d40


	//   ....[105]....
        /*0bb0*/ 	.word	0x00015d70


	//   ....[106]....
        /*0bb4*/ 	.word	0x00015da0


	//   ....[107]....
        /*0bb8*/ 	.word	0x00015dd0


	//   ....[108]....
        /*0bbc*/ 	.word	0x00015e00


	//   ....[109]....
        /*0bc0*/ 	.word	0x00015e30


	//   ....[110]....
        /*0bc4*/ 	.word	0x00015e60


	//   ....[111]....
        /*0bc8*/ 	.word	0x00015e90


	//   ....[112]....
        /*0bcc*/ 	.word	0x00015ec0


	//   ....[113]....
        /*0bd0*/ 	.word	0x00015ef0


	//   ....[114]....
        /*0bd4*/ 	.word	0x00015f20


	//   ....[115]....
        /*0bd8*/ 	.word	0x00015f50


	//   ....[116]....
        /*0bdc*/ 	.word	0x00016780


	//   ....[117]....
        /*0be0*/ 	.word	0x000167a0


	//   ....[118]....
        /*0be4*/ 	.word	0x000167b0


	//   ....[119]....
        /*0be8*/ 	.word	0x000167c0


	//   ....[120]....
        /*0bec*/ 	.word	0x00016eb0


	//   ....[121]....
        /*0bf0*/ 	.word	0x00016ec0


	//   ....[122]....
        /*0bf4*/ 	.word	0x00016ff0


	//   ....[123]....
        /*0bf8*/ 	.word	0x00017000


	//   ....[124]....
        /*0bfc*/ 	.word	0x00017130


	//   ....[125]....
        /*0c00*/ 	.word	0x00017140


	//   ....[126]....
        /*0c04*/ 	.word	0x00017270


	//   ....[127]....
        /*0c08*/ 	.word	0x00017280


	//   ....[128]....
        /*0c0c*/ 	.word	0x000176b0


	//   ....[129]....
        /*0c10*/ 	.word	0x000176c0


	//   ....[130]....
        /*0c14*/ 	.word	0x00017ea0


	//   ....[131]....
        /*0c18*/ 	.word	0x00017eb0


	//   ....[132]....
        /*0c1c*/ 	.word	0x00018dc0


	//   ....[133]....
        /*0c20*/ 	.word	0x00018dd0


	//   ....[134]....
        /*0c24*/ 	.word	0x00018f10


	//   ....[135]....
        /*0c28*/ 	.word	0x00018f20


	//   ....[136]....
        /*0c2c*/ 	.word	0x00019050


	//   ....[137]....
        /*0c30*/ 	.word	0x00019060


	//   ....[138]....
        /*0c34*/ 	.word	0x00019190


	//   ....[139]....
        /*0c38*/ 	.word	0x000191a0


	//   ....[140]....
        /*0c3c*/ 	.word	0x00019320


	//   ....[141]....
        /*0c40*/ 	.word	0x00019510


	//   ....[142]....
        /*0c44*/ 	.word	0x00019540


	//   ....[143]....
        /*0c48*/ 	.word	0x00019570


	//   ....[144]....
        /*0c4c*/ 	.word	0x000195a0


	//   ....[145]....
        /*0c50*/ 	.word	0x000195d0


	//   ....[146]....
        /*0c54*/ 	.word	0x00019600


	//   ....[147]....
        /*0c58*/ 	.word	0x00019790


	//   ....[148]....
        /*0c5c*/ 	.word	0x000197c0


	//   ....[149]....
        /*0c60*/ 	.word	0x000197f0


	//   ....[150]....
        /*0c64*/ 	.word	0x00019820


	//   ....[151]....
        /*0c68*/ 	.word	0x00019850


	//   ....[152]....
        /*0c6c*/ 	.word	0x00019880


	//   ....[153]....
        /*0c70*/ 	.word	0x00019910


	//   ....[154]....
        /*0c74*/ 	.word	0x00019940


	//   ....[155]....
        /*0c78*/ 	.word	0x00019950


	//   ....[156]....
        /*0c7c*/ 	.word	0x000199e0


	//   ....[157]....
        /*0c80*/ 	.word	0x0001aaf0


	//   ....[158]....
        /*0c84*/ 	.word	0x0001c850


	//   ....[159]....
        /*0c88*/ 	.word	0x0001c880


	//   ....[160]....
        /*0c8c*/ 	.word	0x0001c900


	//   ....[161]....
        /*0c90*/ 	.word	0x0001c920


	//   ....[162]....
        /*0c94*/ 	.word	0x0001c960


	//   ....[163]....
        /*0c98*/ 	.word	0x0001c980


	//   ....[164]....
        /*0c9c*/ 	.word	0x0001c9c0


	//   ....[165]....
        /*0ca0*/ 	.word	0x0001c9e0


	//   ....[166]....
        /*0ca4*/ 	.word	0x0001ca20


	//   ....[167]....
        /*0ca8*/ 	.word	0x0001ca40


	//   ....[168]....
        /*0cac*/ 	.word	0x0001ca80


	//   ....[169]....
        /*0cb0*/ 	.word	0x0001caa0


	//   ....[170]....
        /*0cb4*/ 	.word	0x0001cae0


	//   ....[171]....
        /*0cb8*/ 	.word	0x0001caf0


	//   ....[172]....
        /*0cbc*/ 	.word	0x0001cb10


	//   ....[173]....
        /*0cc0*/ 	.word	0x0001cb20


	//   ....[174]....
        /*0cc4*/ 	.word	0x0001cba0


	//   ....[175]....
        /*0cc8*/ 	.word	0x0001cbc0


	//   ....[176]....
        /*0ccc*/ 	.word	0x0001cbd0


	//   ....[177]....
        /*0cd0*/ 	.word	0x0001cc10


	//   ....[178]....
        /*0cd4*/ 	.word	0x0001d0d0


	//   ....[179]....
        /*0cd8*/ 	.word	0x0001d0f0


	//   ....[180]....
        /*0cdc*/ 	.word	0x0001d210


	//   ....[181]....
        /*0ce0*/ 	.word	0x0001d220


	//   ....[182]....
        /*0ce4*/ 	.word	0x0001d2a0


	//   ....[183]....
        /*0ce8*/ 	.word	0x0001d2b0


	//   ....[184]....
        /*0cec*/ 	.word	0x0001d330


	//   ....[185]....
        /*0cf0*/ 	.word	0x0001d340


	//   ....[186]....
        /*0cf4*/ 	.word	0x0001d3c0


	//   ....[187]....
        /*0cf8*/ 	.word	0x0001d3d0


	//   ....[188]....
        /*0cfc*/ 	.word	0x0001d440


	//   ....[189]....
        /*0d00*/ 	.word	0x0001d450


	//   ....[190]....
        /*0d04*/ 	.word	0x0001d4c0


	//   ....[191]....
        /*0d08*/ 	.word	0x0001d4d0


	//   ....[192]....
        /*0d0c*/ 	.word	0x0001d4e0


	//   ....[193]....
        /*0d10*/ 	.word	0x0001d550


	//   ....[194]....
        /*0d14*/ 	.word	0x0001d560


	//   ....[195]....
        /*0d18*/ 	.word	0x0001d570


	//   ....[196]....
        /*0d1c*/ 	.word	0x0001d5a0


	//   ....[197]....
        /*0d20*/ 	.word	0x0001d5c0


	//   ....[198]....
        /*0d24*/ 	.word	0x0001dc80


	//   ....[199]....
        /*0d28*/ 	.word	0x0001dcb0


	//   ....[200]....
        /*0d2c*/ 	.word	0x0001dcf0


	//   ....[201]....
        /*0d30*/ 	.word	0x0001dd10


	//   ....[202]....
        /*0d34*/ 	.word	0x0001dd30


	//   ....[203]....
        /*0d38*/ 	.word	0x0001ddf0


	//   ....[204]....
        /*0d3c*/ 	.word	0x0001de30


	//   ....[205]....
        /*0d40*/ 	.word	0x0001de80


	//   ....[206]....
        /*0d44*/ 	.word	0x0001dec0


	//   ....[207]....
        /*0d48*/ 	.word	0x0001df00


	//   ....[208]....
        /*0d4c*/ 	.word	0x0001df40


	//   ....[209]....
        /*0d50*/ 	.word	0x0001df80


	//   ....[210]....
        /*0d54*/ 	.word	0x0001dfd0


	//   ....[211]....
        /*0d58*/ 	.word	0x0001dff0


	//   ....[212]....
        /*0d5c*/ 	.word	0x0001e000


	//   ....[213]....
        /*0d60*/ 	.word	0x0001e040


	//   ....[214]....
        /*0d64*/ 	.word	0x0001e940


	//   ....[215]....
        /*0d68*/ 	.word	0x0001e960


	//   ....[216]....
        /*0d6c*/ 	.word	0x0001e970


	//   ....[217]....
        /*0d70*/ 	.word	0x0001e980


	//   ....[218]....
        /*0d74*/ 	.word	0x0001e9d0


	//   ....[219]....
        /*0d78*/ 	.word	0x0001e9f0


	//   ....[220]....
        /*0d7c*/ 	.word	0x0001ea10


	//   ....[221]....
        /*0d80*/ 	.word	0x0001ea20


	//   ....[222]....
        /*0d84*/ 	.word	0x0001ea60


	//   ....[223]....
        /*0d88*/ 	.word	0x0001ea70


	//   ....[224]....
        /*0d8c*/ 	.word	0x0001eab0


	//   ....[225]....
        /*0d90*/ 	.word	0x0001eac0


	//   ....[226]....
        /*0d94*/ 	.word	0x0001eb00


	//   ....[227]....
        /*0d98*/ 	.word	0x0001eb10


	//   ....[228]....
        /*0d9c*/ 	.word	0x0001eb50


	//   ....[229]....
        /*0da0*/ 	.word	0x0001eb60


	//   ....[230]....
        /*0da4*/ 	.word	0x0001eb70


	//   ....[231]....
        /*0da8*/ 	.word	0x0001ebb0


	//   ....[232]....
        /*0dac*/ 	.word	0x0001ebd0


	//   ....[233]....
        /*0db0*/ 	.word	0x0001ec30


	//   ....[234]....
        /*0db4*/ 	.word	0x0001efd0


	//   ....[235]....
        /*0db8*/ 	.word	0x0001efe0


	//   ....[236]....
        /*0dbc*/ 	.word	0x0001eff0


	//   ....[237]....
        /*0dc0*/ 	.word	0x0001f000


	//   ....[238]....
        /*0dc4*/ 	.word	0x0001f010


	//   ....[239]....
        /*0dc8*/ 	.word	0x0001f060


	//   ....[240]....
        /*0dcc*/ 	.word	0x0001f080


	//   ....[241]....
        /*0dd0*/ 	.word	0x0001f0a0


	//   ....[242]....
        /*0dd4*/ 	.word	0x0001f0b0


	//   ....[243]....
        /*0dd8*/ 	.word	0x0001f0f0


	//   ....[244]....
        /*0ddc*/ 	.word	0x0001f100


	//   ....[245]....
        /*0de0*/ 	.word	0x0001f140


	//   ....[246]....
        /*0de4*/ 	.word	0x0001f150


	//   ....[247]....
        /*0de8*/ 	.word	0x0001f190


	//   ....[248]....
        /*0dec*/ 	.word	0x0001f1a0


	//   ....[249]....
        /*0df0*/ 	.word	0x0001f1e0


	//   ....[250]....
        /*0df4*/ 	.word	0x0001f1f0


	//   ....[251]....
        /*0df8*/ 	.word	0x0001f200


	//   ....[252]....
        /*0dfc*/ 	.word	0x0001f240


	//   ....[253]....
        /*0e00*/ 	.word	0x0001f260


	//   ....[254]....
        /*0e04*/ 	.word	0x00020460


	//   ....[255]....
        /*0e08*/ 	.word	0x00020490


	//   ....[0]....
        /*0e0c*/ 	.word	0x00020500


	//   ....[1]....
        /*0e10*/ 	.word	0x00020530


	//   ....[2]....
        /*0e14*/ 	.word	0x00020560


	//   ....[3]....
        /*0e18*/ 	.word	0x00020590


	//   ....[4]....
        /*0e1c*/ 	.word	0x000205c0


	//   ....[5]....
        /*0e20*/ 	.word	0x000205f0


	//   ....[6]....
        /*0e24*/ 	.word	0x00020790


	//   ....[7]....
        /*0e28*/ 	.word	0x000207c0


	//   ....[8]....
        /*0e2c*/ 	.word	0x000207f0


	//   ....[9]....
        /*0e30*/ 	.word	0x00020820


	//   ....[10]....
        /*0e34*/ 	.word	0x00020850


	//   ....[11]....
        /*0e38*/ 	.word	0x00020880


	//   ....[12]....
        /*0e3c*/ 	.word	0x00020940


	//   ....[13]....
        /*0e40*/ 	.word	0x00020960


	//   ....[14]....
        /*0e44*/ 	.word	0x00020970


	//   ....[15]....
        /*0e48*/ 	.word	0x000209d0


	//   ....[16]....
        /*0e4c*/ 	.word	0x00021010


	//   ....[17]....
        /*0e50*/ 	.word	0x000213d0


	//   ....[18]....
        /*0e54*/ 	.word	0x00021460


	//   ....[19]....
        /*0e58*/ 	.word	0x000214f0


	//   ....[20]....
        /*0e5c*/ 	.word	0x00021580


	//   ....[21]....
        /*0e60*/ 	.word	0x00021610


	//   ....[22]....
        /*0e64*/ 	.word	0x000216a0


	//   ....[23]....
        /*0e68*/ 	.word	0x00021780


	//   ....[24]....
        /*0e6c*/ 	.word	0x00021810


	//   ....[25]....
        /*0e70*/ 	.word	0x000218b0


	//   ....[26]....
        /*0e74*/ 	.word	0x00021940


	//   ....[27]....
        /*0e78*/ 	.word	0x000219d0


	//   ....[28]....
        /*0e7c*/ 	.word	0x00021a60


	//   ....[29]....
        /*0e80*/ 	.word	0x00021b40


	//   ....[30]....
        /*0e84*/ 	.word	0x00021bd0


	//   ....[31]....
        /*0e88*/ 	.word	0x00021c60


	//   ....[32]....
        /*0e8c*/ 	.word	0x00021cf0


	//   ....[33]....
        /*0e90*/ 	.word	0x00021d80


	//   ....[34]....
        /*0e94*/ 	.word	0x00021e10


	//   ....[35]....
        /*0e98*/ 	.word	0x00021f40


	//   ....[36]....
        /*0e9c*/ 	.word	0x00021ff0


	//   ....[37]....
        /*0ea0*/ 	.word	0x00022080


	//   ....[38]....
        /*0ea4*/ 	.word	0x000220d0


	//   ....[39]....
        /*0ea8*/ 	.word	0x00022120


	//   ....[40]....
        /*0eac*/ 	.word	0x00022200


	//   ....[41]....
        /*0eb0*/ 	.word	0x00022290


	//   ....[42]....
        /*0eb4*/ 	.word	0x000222e0


	//   ....[43]....
        /*0eb8*/ 	.word	0x00022330


	//   ....[44]....
        /*0ebc*/ 	.word	0x00022580


	//   ....[45]....
        /*0ec0*/ 	.word	0x00022690


	//   ....[46]....
        /*0ec4*/ 	.word	0x000227c0


	//   ....[47]....
        /*0ec8*/ 	.word	0x000228d0


	//   ....[48]....
        /*0ecc*/ 	.word	0x00022a00


	//   ....[49]....
        /*0ed0*/ 	.word	0x00022af0


	//   ....[50]....
        /*0ed4*/ 	.word	0x00022b50


	//   ....[51]....
        /*0ed8*/ 	.word	0x00022ba0


	//   ....[52]....
        /*0edc*/ 	.word	0x00022c00


	//   ....[53]....
        /*0ee0*/ 	.word	0x00022c50


	//   ....[54]....
        /*0ee4*/ 	.word	0x00022cb0


	//   ....[55]....
        /*0ee8*/ 	.word	0x00022d20


	//   ....[56]....
        /*0eec*/ 	.word	0x00022da0


	//   ....[57]....
        /*0ef0*/ 	.word	0x00022e10


	//   ....[58]....
        /*0ef4*/ 	.word	0x00022e90


	//   ....[59]....
        /*0ef8*/ 	.word	0x00022ee0


	//   ....[60]....
        /*0efc*/ 	.word	0x00022f60


	//   ....[61]....
        /*0f00*/ 	.word	0x00022fd0


	//   ....[62]....
        /*0f04*/ 	.word	0x00023030


	//   ....[63]....
        /*0f08*/ 	.word	0x00023080


	//   ....[64]....
        /*0f0c*/ 	.word	0x00023100


	//   ....[65]....
        /*0f10*/ 	.word	0x00023150


	//   ....[66]....
        /*0f14*/ 	.word	0x000231b0


	//   ....[67]....
        /*0f18*/ 	.word	0x00023200


	//   ....[68]....
        /*0f1c*/ 	.word	0x00023260


	//   ....[69]....
        /*0f20*/ 	.word	0x000232e0


	//   ....[70]....
        /*0f24*/ 	.word	0x00023340


	//   ....[71]....
        /*0f28*/ 	.word	0x00023390


	//   ....[72]....
        /*0f2c*/ 	.word	0x00023410


	//   ....[73]....
        /*0f30*/ 	.word	0x00023480


	//   ....[74]....
        /*0f34*/ 	.word	0x000234e0


	//   ....[75]....
        /*0f38*/ 	.word	0x00023530


	//   ....[76]....
        /*0f3c*/ 	.word	0x000235b0


	//   ....[77]....
        /*0f40*/ 	.word	0x00023600


	//   ....[78]....
        /*0f44*/ 	.word	0x00023680


	//   ....[79]....
        /*0f48*/ 	.word	0x000236f0


	//   ....[80]....
        /*0f4c*/ 	.word	0x00023770


	//   ....[81]....
        /*0f50*/ 	.word	0x000237c0


	//   ....[82]....
        /*0f54*/ 	.word	0x00023840


	//   ....[83]....
        /*0f58*/ 	.word	0x00023890


	//   ....[84]....
        /*0f5c*/ 	.word	0x000238f0


	//   ....[85]....
        /*0f60*/ 	.word	0x00023960


	//   ....[86]....
        /*0f64*/ 	.word	0x000239d0


	//   ....[87]....
        /*0f68*/ 	.word	0x00023a40


	//   ....[88]....
        /*0f6c*/ 	.word	0x00023aa0


	//   ....[89]....
        /*0f70*/ 	.word	0x00023b00


	//   ....[90]....
        /*0f74*/ 	.word	0x00023b90


	//   ....[91]....
        /*0f78*/ 	.word	0x00023bf0


	//   ....[92]....
        /*0f7c*/ 	.word	0x00023c70


	//   ....[93]....
        /*0f80*/ 	.word	0x00023ce0


	//   ....[94]....
        /*0f84*/ 	.word	0x00023d40


	//   ....[95]....
        /*0f88*/ 	.word	0x00023d90


	//   ....[96]....
        /*0f8c*/ 	.word	0x00023e10


	//   ....[97]....
        /*0f90*/ 	.word	0x00023e80


	//   ....[98]....
        /*0f94*/ 	.word	0x00023ee0


	//   ....[99]....
        /*0f98*/ 	.word	0x00023f30


	//   ....[100]....
        /*0f9c*/ 	.word	0x00023fb0


	//   ....[101]....
        /*0fa0*/ 	.word	0x00024020


	//   ....[102]....
        /*0fa4*/ 	.word	0x00024080


	//   ....[103]....
        /*0fa8*/ 	.word	0x000240d0


	//   ....[104]....
        /*0fac*/ 	.word	0x00024150


	//   ....[105]....
        /*0fb0*/ 	.word	0x000241c0


	//   ....[106]....
        /*0fb4*/ 	.word	0x00024220


	//   ....[107]....
        /*0fb8*/ 	.word	0x00024270


	//   ....[108]....
        /*0fbc*/ 	.word	0x000242f0


	//   ....[109]....
        /*0fc0*/ 	.word	0x00024340


	//   ....[110]....
        /*0fc4*/ 	.word	0x000243d0


	//   ....[111]....
        /*0fc8*/ 	.word	0x00024460


	//   ....[112]....
        /*0fcc*/ 	.word	0x000244f0


	//   ....[113]....
        /*0fd0*/ 	.word	0x00024580


	//   ....[114]....
        /*0fd4*/ 	.word	0x00024610


	//   ....[115]....
        /*0fd8*/ 	.word	0x000246a0


	//   ....[116]....
        /*0fdc*/ 	.word	0x00024720


	//   ....[117]....
        /*0fe0*/ 	.word	0x00024770


	//   ....[118]....
        /*0fe4*/ 	.word	0x00024810


	//   ....[119]....
        /*0fe8*/ 	.word	0x000248a0


	//   ....[120]....
        /*0fec*/ 	.word	0x00024920


	//   ....[121]....
        /*0ff0*/ 	.word	0x00024970


	//   ....[122]....
        /*0ff4*/ 	.word	0x00024a00


	//   ....[123]....
        /*0ff8*/ 	.word	0x00024a90


	//   ....[124]....
        /*0ffc*/ 	.word	0x00024b20


	//   ....[125]....
        /*1000*/ 	.word	0x00024bb0


	//   ....[126]....
        /*1004*/ 	.word	0x00024c40


	//   ....[127]....
        /*1008*/ 	.word	0x00024cd0


	//   ....[128]....
        /*100c*/ 	.word	0x00024d90


	//   ....[129]....
        /*1010*/ 	.word	0x00025070


	//   ....[130]....
        /*1014*/ 	.word	0x00025170


	//   ....[131]....
        /*1018*/ 	.word	0x00025240


	//   ....[132]....
        /*101c*/ 	.word	0x000252e0


	//   ....[133]....
        /*1020*/ 	.word	0x00025380


	//   ....[134]....
        /*1024*/ 	.word	0x00025400


	//   ....[135]....
        /*1028*/ 	.word	0x000254a0


	//   ....[136]....
        /*102c*/ 	.word	0x00025530


	//   ....[137]....
        /*1030*/ 	.word	0x000255c0


	//   ....[138]....
        /*1034*/ 	.word	0x00025640


	//   ....[139]....
        /*1038*/ 	.word	0x000256e0


	//   ....[140]....
        /*103c*/ 	.word	0x00025760


	//   ....[141]....
        /*1040*/ 	.word	0x00025800


	//   ....[142]....
        /*1044*/ 	.word	0x00025880


	//   ....[143]....
        /*1048*/ 	.word	0x00025920


	//   ....[144]....
        /*104c*/ 	.word	0x000259a0


	//   ....[145]....
        /*1050*/ 	.word	0x00025a40


	//   ....[146]....
        /*1054*/ 	.word	0x00025aa0


	//   ....[147]....
        /*1058*/ 	.word	0x00025b60


	//   ....[148]....
        /*105c*/ 	.word	0x00025bc0


	//   ....[149]....
        /*1060*/ 	.word	0x00025c90


	//   ....[150]....
        /*1064*/ 	.word	0x00025e60


	//   ....[151]....
        /*1068*/ 	.word	0x00025ef0


	//   ....[152]....
        /*106c*/ 	.word	0x00025ff0


	//   ....[153]....
        /*1070*/ 	.word	0x00026040


	//   ....[154]....
        /*1074*/ 	.word	0x00026140


	//   ....[155]....
        /*1078*/ 	.word	0x00026190


	//   ....[156]....
        /*107c*/ 	.word	0x00026290


	//   ....[157]....
        /*1080*/ 	.word	0x000262e0


	//   ....[158]....
        /*1084*/ 	.word	0x00026340


	//   ....[159]....
        /*1088*/ 	.word	0x00026430


	//   ....[160]....
        /*108c*/ 	.word	0x00026530


	//   ....[161]....
        /*1090*/ 	.word	0x00026580


	//   ....[162]....
        /*1094*/ 	.word	0x000265e0


	//   ....[163]....
        /*1098*/ 	.word	0x000266c0


	//   ....[164]....
        /*109c*/ 	.word	0x00026720


	//   ....[165]....
        /*10a0*/ 	.word	0x00026800


	//   ....[166]....
        /*10a4*/ 	.word	0x00026860


	//   ....[167]....
        /*10a8*/ 	.word	0x00026910


	//   ....[168]....
        /*10ac*/ 	.word	0x00026970


	//   ....[169]....
        /*10b0*/ 	.word	0x00026a20


	//   ....[170]....
        /*10b4*/ 	.word	0x00026ae0


	//   ....[171]....
        /*10b8*/ 	.word	0x00026b40


	//   ....[172]....
        /*10bc*/ 	.word	0x00026ba0


	//   ....[173]....
        /*10c0*/ 	.word	0x00026c70


	//   ....[174]....
        /*10c4*/ 	.word	0x00026cd0


	//   ....[175]....
        /*10c8*/ 	.word	0x00026dd0


	//   ....[176]....
        /*10cc*/ 	.word	0x00026e50


	//   ....[177]....
        /*10d0*/ 	.word	0x00026f10


	//   ....[178]....
        /*10d4*/ 	.word	0x00026f90


	//   ....[179]....
        /*10d8*/ 	.word	0x00027040


	//   ....[180]....
        /*10dc*/ 	.word	0x000270c0


	//   ....[181]....
        /*10e0*/ 	.word	0x00027170


	//   ....[182]....
        /*10e4*/ 	.word	0x00027200


	//   ....[183]....
        /*10e8*/ 	.word	0x00027290


	//   ....[184]....
        /*10ec*/ 	.word	0x00027310


	//   ....[185]....
        /*10f0*/ 	.word	0x000273a0


	//   ....[186]....
        /*10f4*/ 	.word	0x000274d0


	//   ....[187]....
        /*10f8*/ 	.word	0x00027570


	//   ....[188]....
        /*10fc*/ 	.word	0x000275d0


	//   ....[189]....
        /*1100*/ 	.word	0x00027680


	//   ....[190]....
        /*1104*/ 	.word	0x00027710


	//   ....[191]....
        /*1108*/ 	.word	0x000277a0


	//   ....[192]....
        /*110c*/ 	.word	0x00027800


	//   ....[193]....
        /*1110*/ 	.word	0x000278b0


	//   ....[194]....
        /*1114*/ 	.word	0x00027910


	//   ....[195]....
        /*1118*/ 	.word	0x000279c0


	//   ....[196]....
        /*111c*/ 	.word	0x00027a20


	//   ....[197]....
        /*1120*/ 	.word	0x00027ad0


	//   ....[198]....
        /*1124*/ 	.word	0x00027b30


	//   ....[199]....
        /*1128*/ 	.word	0x00027be0


	//   ....[200]....
        /*112c*/ 	.word	0x00027c40


	//   ....[201]....
        /*1130*/ 	.word	0x00027cf0


	//   ....[202]....
        /*1134*/ 	.word	0x00027d80


	//   ....[203]....
        /*1138*/ 	.word	0x00027e10


	//   ....[204]....
        /*113c*/ 	.word	0x00027e70


	//   ....[205]....
        /*1140*/ 	.word	0x00027f20


	//   ....[206]....
        /*1144*/ 	.word	0x00028010


	//   ....[207]....
        /*1148*/ 	.word	0x000280a0


	//   ....[208]....
        /*114c*/ 	.word	0x00028100


	//   ....[209]....
        /*1150*/ 	.word	0x000281b0


	//   ....[210]....
        /*1154*/ 	.word	0x00028210


	//   ....[211]....
        /*1158*/ 	.word	0x000282c0


	//   ....[212]....
        /*115c*/ 	.word	0x00028320


	//   ....[213]....
        /*1160*/ 	.word	0x000283d0


	//   ....[214]....
        /*1164*/ 	.word	0x00028430


	//   ....[215]....
        /*1168*/ 	.word	0x000284e0


	//   ....[216]....
        /*116c*/ 	.word	0x00028540


	//   ....[217]....
        /*1170*/ 	.word	0x000285f0


	//   ....[218]....
        /*1174*/ 	.word	0x00028650


	//   ....[219]....
        /*1178*/ 	.word	0x00028700


	//   ....[220]....
        /*117c*/ 	.word	0x00028760


	//   ....[221]....
        /*1180*/ 	.word	0x00028810


	//   ....[222]....
        /*1184*/ 	.word	0x00028870


	//   ....[223]....
        /*1188*/ 	.word	0x00028920


	//   ....[224]....
        /*118c*/ 	.word	0x00028980


	//   ....[225]....
        /*1190*/ 	.word	0x00028a30


	//   ....[226]....
        /*1194*/ 	.word	0x00028c00


	//   ....[227]....
        /*1198*/ 	.word	0x00028ca0


	//   ....[228]....
        /*119c*/ 	.word	0x00028e20


	//   ....[229]....
        /*11a0*/ 	.word	0x00028e90


	//   ....[230]....
        /*11a4*/ 	.word	0x00028f00


	//   ....[231]....
        /*11a8*/ 	.word	0x00028f70


	//   ....[232]....
        /*11ac*/ 	.word	0x00028fe0


	//   ....[233]....
        /*11b0*/ 	.word	0x00029060


	//   ....[234]....
        /*11b4*/ 	.word	0x000290e0


	//   ....[235]....
        /*11b8*/ 	.word	0x00029170


	//   ....[236]....
        /*11bc*/ 	.word	0x000291e0


	//   ....[237]....
        /*11c0*/ 	.word	0x00029250


	//   ....[238]....
        /*11c4*/ 	.word	0x000292c0


	//   ....[239]....
        /*11c8*/ 	.word	0x00029340


	//   ....[240]....
        /*11cc*/ 	.word	0x000293b0


	//   ....[241]....
        /*11d0*/ 	.word	0x00029450


	//   ....[242]....
        /*11d4*/ 	.word	0x000294a0


	//   ....[243]....
        /*11d8*/ 	.word	0x00029530


	//   ....[244]....
        /*11dc*/ 	.word	0x00029660


	//----- nvinfo : EIATTR_REG_RECONFIG
	.align		4
.L_147:
        /*11e0*/ 	.byte	0x01, 0x54
	.zero		2


	//----- nvinfo : EIATTR_SYSCALL_OFFSETS
	.align		4
        /*11e4*/ 	.byte	0x04, 0x46
        /*11e6*/ 	.short	(.L_149 - .L_148)


	//   ....[0]....
.L_148:
        /*11e8*/ 	.word	0x00001c20


	//   ....[1]....
        /*11ec*/ 	.word	0x00001d70


	//   ....[2]....
        /*11f0*/ 	.word	0x0000a230


	//   ....[3]....
        /*11f4*/ 	.word	0x0000a570


	//   ....[4]....
        /*11f8*/ 	.word	0x0001bb90


	//   ....[5]....
        /*11fc*/ 	.word	0x0001bd00


	//   ....[6]....
        /*1200*/ 	.word	0x0001be50


	//   ....[7]....
        /*1204*/ 	.word	0x0001bf90


	//   ....[8]....
        /*1208*/ 	.word	0x0001d950


	//----- nvinfo : EIATTR_MBARRIER_INSTR_OFFSETS
	.align		4
.L_149:
        /*120c*/ 	.byte	0x04, 0x39
        /*120e*/ 	.short	(.L_151 - .L_150)


	//   ....[0]....
.L_150:
        /*1210*/ 	.word	0x00000270
        /*1214*/ 	.word	0x000000ff
        /*1218*/ 	.word	0x00022800
        /*121c*/ 	.short	0x0100
        /*121e*/ 	.byte	0x08
	.zero		1


	//   ....[1]....
        /*1220*/ 	.word	0x00000280
        /*1224*/ 	.word	0x000000ff
        /*1228*/ 	.word	0x00022820
        /*122c*/ 	.short	0x0100
        /*122e*/ 	.byte	0x08
	.zero		1


	//   ....[2]....
        /*1230*/ 	.word	0x00000370
        /*1234*/ 	.word	0x000000ff
        /*1238*/ 	.word	0x00022830
        /*123c*/ 	.short	0x0100
        /*123e*/ 	.byte	0x08
	.zero		1


	//   ....[3]....
        /*1240*/ 	.word	0x00000380
        /*1244*/ 	.word	0x000000ff
        /*1248*/ 	.word	0x00022840
        /*124c*/ 	.short	0x0100
        /*124e*/ 	.byte	0x08
	.zero		1


	//   ....[4]....
        /*1250*/ 	.word	0x00000390
        /*1254*/ 	.word	0x000000ff
        /*1258*/ 	.word	0x00022838
        /*125c*/ 	.short	0x0100
        /*125e*/ 	.byte	0x08
	.zero		1


	//   ....[5]....
        /*1260*/ 	.word	0x000003a0
        /*1264*/ 	.word	0x000000ff
        /*1268*/ 	.word	0x00022848
        /*126c*/ 	.short	0x0100
        /*126e*/ 	.byte	0x08
	.zero		1


	//   ....[6]....
        /*1270*/ 	.word	0x000004d0
        /*1274*/ 	.word	0x000000ff
        /*1278*/ 	.word	0x00022850
        /*127c*/ 	.short	0x0100
        /*127e*/ 	.byte	0x08
	.zero		1


	//   ....[7]....
        /*1280*/ 	.word	0x000004e0
        /*1284*/ 	.word	0x000000ff
        /*1288*/ 	.word	0x00022860
        /*128c*/ 	.short	0x0100
        /*128e*/ 	.byte	0x08
	.zero		1


	//   ....[8]....
        /*1290*/ 	.word	0x000004f0
        /*1294*/ 	.word	0x000000ff
        /*1298*/ 	.word	0x00022858
        /*129c*/ 	.short	0x0100
        /*129e*/ 	.byte	0x08
	.zero		1


	//   ....[9]....
        /*12a0*/ 	.word	0x00000500
        /*12a4*/ 	.word	0x000000ff
        /*12a8*/ 	.word	0x00022868
        /*12ac*/ 	.short	0x0100
        /*12ae*/ 	.byte	0x08
	.zero		1


	//   ....[10]....
        /*12b0*/ 	.word	0x000005f0
        /*12b4*/ 	.word	0x000000ff
        /*12b8*/ 	.word	0x00022870
        /*12bc*/ 	.short	0x0100
        /*12be*/ 	.byte	0x06
	.zero		1


	//   ....[11]....
        /*12c0*/ 	.word	0x00000600
        /*12c4*/ 	.word	0x000000ff
        /*12c8*/ 	.word	0x00022880
        /*12cc*/ 	.short	0x0100
        /*12ce*/ 	.byte	0x06
	.zero		1


	//   ....[12]....
        /*12d0*/ 	.word	0x00000610
        /*12d4*/ 	.word	0x000000ff
        /*12d8*/ 	.word	0x00022878
        /*12dc*/ 	.short	0x0100
        /*12de*/ 	.byte	0x06
	.zero		1


	//   ....[13]....
        /*12e0*/ 	.word	0x00000620
        /*12e4*/ 	.word	0x000000ff
        /*12e8*/ 	.word	0x00022888
        /*12ec*/ 	.short	0x0100
        /*12ee*/ 	.byte	0x06
	.zero		1


	//   ....[14]....
        /*12f0*/ 	.word	0x00000750
        /*12f4*/ 	.word	0x000000ff
        /*12f8*/ 	.word	0x00022890
        /*12fc*/ 	.short	0x0100
        /*12fe*/ 	.byte	0x08
	.zero		1


	//   ....[15]....
        /*1300*/ 	.word	0x00000760
        /*1304*/ 	.word	0x000000ff
        /*1308*/ 	.word	0x000228a0
        /*130c*/ 	.short	0x0100
        /*130e*/ 	.byte	0x08
	.zero		1


	//   ....[16]....
        /*1310*/ 	.word	0x00000770
        /*1314*/ 	.word	0x000000ff
        /*1318*/ 	.word	0x00022898
        /*131c*/ 	.short	0x0100
        /*131e*/ 	.byte	0x08
	.zero		1


	//   ....[17]....
        /*1320*/ 	.word	0x00000780
        /*1324*/ 	.word	0x000000ff
        /*1328*/ 	.word	0x000228a8
        /*132c*/ 	.short	0x0100
        /*132e*/ 	.byte	0x08
	.zero		1


	//   ....[18]....
        /*1330*/ 	.word	0x000008c0
        /*1334*/ 	.word	0x000000ff
        /*1338*/ 	.word	0x000228b0
        /*133c*/ 	.short	0x0100
        /*133e*/ 	.byte	0x08
	.zero		1


	//   ....[19]....
        /*1340*/ 	.word	0x000008d0
        /*1344*/ 	.word	0x000000ff
        /*1348*/ 	.word	0x000228c0
        /*134c*/ 	.short	0x0100
        /*134e*/ 	.byte	0x08
	.zero		1


	//   ....[20]....
        /*1350*/ 	.word	0x000008e0
        /*1354*/ 	.word	0x000000ff
        /*1358*/ 	.word	0x000228b8
        /*135c*/ 	.short	0x0100
        /*135e*/ 	.byte	0x08
	.zero		1


	//   ....[21]....
        /*1360*/ 	.word	0x000008f0
        /*1364*/ 	.word	0x000000ff
        /*1368*/ 	.word	0x000228c8
        /*136c*/ 	.short	0x0100
        /*136e*/ 	.byte	0x08
	.zero		1


	//   ....[22]....
        /*1370*/ 	.word	0x00002e20
        /*1374*/ 	.word	0x00000058
        /*1378*/ 	.word	0x00022890
        /*137c*/ 	.short	0x010a
        /*137e*/ 	.byte	0x3f
	.zero		1


	//   ....[23]....
        /*1380*/ 	.word	0x00005ee0
        /*1384*/ 	.word	0x00000058
        /*1388*/ 	.word	0x00022890
        /*138c*/ 	.short	0x010a
        /*138e*/ 	.byte	0x3f
	.zero		1


	//   ....[24]....
        /*1390*/ 	.word	0x00008d20
        /*1394*/ 	.word	0x00000058
        /*1398*/ 	.word	0x00022890
        /*139c*/ 	.short	0x010a
        /*139e*/ 	.byte	0x3f
	.zero		1


	//   ....[25]....
        /*13a0*/ 	.word	0x000092e0
        /*13a4*/ 	.word	0x00000004
        /*13a8*/ 	.word	0x00000000
        /*13ac*/ 	.short	0x0101
        /*13ae*/ 	.byte	0x3f
	.zero		1


	//   ....[26]....
        /*13b0*/ 	.word	0x00009320
        /*13b4*/ 	.word	0x00000058
        /*13b8*/ 	.word	0x000228b0
        /*13bc*/ 	.short	0x010a
        /*13be*/ 	.byte	0x3f
	.zero		1


	//   ....[27]....
        /*13c0*/ 	.word	0x00009830
        /*13c4*/ 	.word	0x00000058
        /*13c8*/ 	.word	0x00000000
        /*13cc*/ 	.short	0x0101
        /*13ce*/ 	.byte	0x3f
	.zero		1


	//   ....[28]....
        /*13d0*/ 	.word	0x0000a2d0
        /*13d4*/ 	.word	0x00000012
        /*13d8*/ 	.word	0x00022800
        /*13dc*/ 	.short	0x010a
        /*13de*/ 	.byte	0x3f
	.zero		1


	//   ....[29]....
        /*13e0*/ 	.word	0x0000a320
        /*13e4*/ 	.word	0x00000012
        /*13e8*/ 	.word	0x00022800
        /*13ec*/ 	.short	0x010a
        /*13ee*/ 	.byte	0x3f
	.zero		1


	//   ....[30]....
        /*13f0*/ 	.word	0x0000a9c0
        /*13f4*/ 	.word	0x00000012
        /*13f8*/ 	.word	0x00022800
        /*13fc*/ 	.short	0x010a
        /*13fe*/ 	.byte	0x3f
	.zero		1


	//   ....[31]....
        /*1400*/ 	.word	0x0000c790
        /*1404*/ 	.word	0x00000012
        /*1408*/ 	.word	0x00022800
        /*140c*/ 	.short	0x010a
        /*140e*/ 	.byte	0x3f
	.zero		1


	//   ....[32]....
        /*1410*/ 	.word	0x0000e3b0
        /*1414*/ 	.word	0x00000003
        /*1418*/ 	.word	0x00022830
        /*141c*/ 	.short	0x010a
        /*141e*/ 	.byte	0x3f
	.zero		1


	//   ....[33]....
        /*1420*/ 	.word	0x0000e440
        /*1424*/ 	.word	0x00000003
        /*1428*/ 	.word	0x00022830
        /*142c*/ 	.short	0x010a
        /*142e*/ 	.byte	0x3f
	.zero		1


	//   ....[34]....
        /*1430*/ 	.word	0x00010530
        /*1434*/ 	.word	0x00000043
        /*1438*/ 	.word	0x00000000
        /*143c*/ 	.short	0x0101
        /*143e*/ 	.byte	0x3f
	.zero		1


	//   ....[35]....
        /*1440*/ 	.word	0x00011710
        /*1444*/ 	.word	0x0000000d
        /*1448*/ 	.word	0x00022830
        /*144c*/ 	.short	0x010a
        /*144e*/ 	.byte	0x3f
	.zero		1


	//   ....[36]....
        /*1450*/ 	.word	0x00011760
        /*1454*/ 	.word	0x0000000d
        /*1458*/ 	.word	0x00022830
        /*145c*/ 	.short	0x010a
        /*145e*/ 	.byte	0x3f
	.zero		1


	//   ....[37]....
        /*1460*/ 	.word	0x00012480
        /*1464*/ 	.word	0x0000000d
        /*1468*/ 	.word	0x00022850
        /*146c*/ 	.short	0x010a
        /*146e*/ 	.byte	0x3f
	.zero		1


	//   ....[38]....
        /*1470*/ 	.word	0x000124c0
        /*1474*/ 	.word	0x0000000d
        /*1478*/ 	.word	0x00022850
        /*147c*/ 	.short	0x010a
        /*147e*/ 	.byte	0x3f
	.zero		1


	//   ....[39]....
        /*1480*/ 	.word	0x00012800
        /*1484*/ 	.word	0x0000000c
        /*1488*/ 	.word	0x00000000
        /*148c*/ 	.short	0x0101
        /*148e*/ 	.byte	0x3f
	.zero		1


	//   ....[40]....
        /*1490*/ 	.word	0x00013e10
        /*1494*/ 	.word	0x00000067
        /*1498*/ 	.word	0x00000000
        /*149c*/ 	.short	0x0101
        /*149e*/ 	.byte	0x3f
	.zero		1


	//   ....[41]....
        /*14a0*/ 	.word	0x000144e0
        /*14a4*/ 	.word	0x0000000f
        /*14a8*/ 	.word	0x00022850
        /*14ac*/ 	.short	0x010a
        /*14ae*/ 	.byte	0x3f
	.zero		1


	//   ....[42]....
        /*14b0*/ 	.word	0x00014560
        /*14b4*/ 	.word	0x0000000f
        /*14b8*/ 	.word	0x00022850
        /*14bc*/ 	.short	0x010a
        /*14be*/ 	.byte	0x3f
	.zero		1


	//   ....[43]....
        /*14c0*/ 	.word	0x00014b60
        /*14c4*/ 	.word	0x00000002
        /*14c8*/ 	.word	0x00000000
        /*14cc*/ 	.short	0x0101
        /*14ce*/ 	.byte	0x3f
	.zero		1


	//   ....[44]....
        /*14d0*/ 	.word	0x00016dd0
        /*14d4*/ 	.word	0x00000000
        /*14d8*/ 	.word	0x00000000
        /*14dc*/ 	.short	0x0101
        /*14de*/ 	.byte	0x3f
	.zero		1


	//   ....[45]....
        /*14e0*/ 	.word	0x000175b0
        /*14e4*/ 	.word	0x00000008
        /*14e8*/ 	.word	0x00000000
        /*14ec*/ 	.short	0x0101
        /*14ee*/ 	.byte	0x3f
	.zero		1


	//   ....[46]....
        /*14f0*/ 	.word	0x0001abd0
        /*14f4*/ 	.word	0x00000017
        /*14f8*/ 	.word	0x00022820
        /*14fc*/ 	.short	0x010a
        /*14fe*/ 	.byte	0x3f
	.zero		1


	//   ....[47]....
        /*1500*/ 	.word	0x0001ac80
        /*1504*/ 	.word	0x00000008
        /*1508*/ 	.word	0x000228a0
        /*150c*/ 	.short	0x010a
        /*150e*/ 	.byte	0x3f
	.zero		1


	//   ....[48]....
        /*1510*/ 	.word	0x0001aeb0
        /*1514*/ 	.word	0x00000008
        /*1518*/ 	.word	0x000228c0
        /*151c*/ 	.short	0x010a
        /*151e*/ 	.byte	0x3f
	.zero		1


	//   ....[49]....
        /*1520*/ 	.word	0x0001b200
        /*1524*/ 	.word	0x00000008
        /*1528*/ 	.word	0x000228a0
        /*152c*/ 	.short	0x010a
        /*152e*/ 	.byte	0x3f
	.zero		1


	//   ....[50]....
        /*1530*/ 	.word	0x0001b420
        /*1534*/ 	.word	0x00000008
        /*1538*/ 	.word	0x000228c0
        /*153c*/ 	.short	0x010a
        /*153e*/ 	.byte	0x3f
	.zero		1


	//   ....[51]....
        /*1540*/ 	.word	0x0001c500
        /*1544*/ 	.word	0x00000004
        /*1548*/ 	.word	0x00022880
        /*154c*/ 	.short	0x010a
        /*154e*/ 	.byte	0x3f
	.zero		1


	//   ....[52]....
        /*1550*/ 	.word	0x0001cd90
        /*1554*/ 	.word	0x00000004
        /*1558*/ 	.word	0x00022870
        /*155c*/ 	.short	0x0107
        /*155e*/ 	.byte	0x3f
	.zero		1


	//   ....[53]....
        /*1560*/ 	.word	0x0001ce40
        /*1564*/ 	.word	0x00000004
        /*1568*/ 	.word	0x00022870
        /*156c*/ 	.short	0x0101
        /*156e*/ 	.byte	0x3f
	.zero		1


	//   ....[54]....
        /*1570*/ 	.word	0x0001ce90
        /*1574*/ 	.word	0x00000004
        /*1578*/ 	.word	0x00022840
        /*157c*/ 	.short	0x010a
        /*157e*/ 	.byte	0x3f
	.zero		1


	//   ....[55]....
        /*1580*/ 	.word	0x0001d680
        /*1584*/ 	.word	0x00000004
        /*1588*/ 	.word	0x00022830
        /*158c*/ 	.short	0x0107
        /*158e*/ 	.byte	0x3f
	.zero		1


	//   ....[56]....
        /*1590*/ 	.word	0x0001d760
        /*1594*/ 	.word	0x00000004
        /*1598*/ 	.word	0x00022830
        /*159c*/ 	.short	0x0101
        /*159e*/ 	.byte	0x3f
	.zero		1


	//   ....[57]....
        /*15a0*/ 	.word	0x0001e0f0
        /*15a4*/ 	.word	0x00000017
        /*15a8*/ 	.word	0x00022800
        /*15ac*/ 	.short	0x0107
        /*15ae*/ 	.byte	0x3f
	.zero		1


	//   ....[58]....
        /*15b0*/ 	.word	0x0001e1f0
        /*15b4*/ 	.word	0x00000017
        /*15b8*/ 	.word	0x00022800
        /*15bc*/ 	.short	0x0101
        /*15be*/ 	.byte	0x3f
	.zero		1


	//   ....[59]....
        /*15c0*/ 	.word	0x0001e220
        /*15c4*/ 	.word	0x00000017
        /*15c8*/ 	.word	0x00022820
        /*15cc*/ 	.short	0x010a
        /*15ce*/ 	.byte	0x3f
	.zero		1


	//   ....[60]....
        /*15d0*/ 	.word	0x0001e6d0
        /*15d4*/ 	.word	0x00000000
        /*15d8*/ 	.word	0x00022880
        /*15dc*/ 	.short	0x010a
        /*15de*/ 	.byte	0x3f
	.zero		1


	//   ....[61]....
        /*15e0*/ 	.word	0x0001ecb0
        /*15e4*/ 	.word	0x00000000
        /*15e8*/ 	.word	0x00022870
        /*15ec*/ 	.short	0x0107
        /*15ee*/ 	.byte	0x3f
	.zero		1


	//   ....[62]....
        /*15f0*/ 	.word	0x0001ed60
        /*15f4*/ 	.word	0x00000000
        /*15f8*/ 	.word	0x00022870
        /*15fc*/ 	.short	0x0101
        /*15fe*/ 	.byte	0x3f
	.zero		1


	//   ....[63]....
        /*1600*/ 	.word	0x0001ed90
        /*1604*/ 	.word	0x00000000
        /*1608*/ 	.word	0x00022840
        /*160c*/ 	.short	0x010a
        /*160e*/ 	.byte	0x3f
	.zero		1


	//   ....[64]....
        /*1610*/ 	.word	0x0001f330
        /*1614*/ 	.word	0x00000000
        /*1618*/ 	.word	0x00022830
        /*161c*/ 	.short	0x0107
        /*161e*/ 	.byte	0x3f
	.zero		1


	//   ....[65]....
        /*1620*/ 	.word	0x0001f3e0
        /*1624*/ 	.word	0x00000000
        /*1628*/ 	.word	0x00022830
        /*162c*/ 	.short	0x0101
        /*162e*/ 	.byte	0x3f
	.zero		1


	//   ....[66]....
        /*1630*/ 	.word	0x0001f470
        /*1634*/ 	.word	0x00000003
        /*1638*/ 	.word	0x00022870
        /*163c*/ 	.short	0x010a
        /*163e*/ 	.byte	0x3f
	.zero		1


	//   ....[67]....
        /*1640*/ 	.word	0x0001f4f0
        /*1644*/ 	.word	0x00000003
        /*1648*/ 	.word	0x00022860
        /*164c*/ 	.short	0x010a
        /*164e*/ 	.byte	0x3f
	.zero		1


	//   ....[68]....
        /*1650*/ 	.word	0x0001f9f0
        /*1654*/ 	.word	0x00000003
        /*1658*/ 	.word	0x00022850
        /*165c*/ 	.short	0x0101
        /*165e*/ 	.byte	0x3f
	.zero		1


	//   ....[69]....
        /*1660*/ 	.word	0x0001fa80
        /*1664*/ 	.word	0x00000003
        /*1668*/ 	.word	0x00000000
        /*166c*/ 	.short	0x0101
        /*166e*/ 	.byte	0x3f
	.zero		1


	//   ....[70]....
        /*1670*/ 	.word	0x0001fc40
        /*1674*/ 	.word	0x00000011
        /*1678*/ 	.word	0x00022870
        /*167c*/ 	.short	0x010a
        /*167e*/ 	.byte	0x3f
	.zero		1


	//   ....[71]....
        /*1680*/ 	.word	0x0001fcb0
        /*1684*/ 	.word	0x00000011
        /*1688*/ 	.word	0x00022860
        /*168c*/ 	.short	0x010a
        /*168e*/ 	.byte	0x3f
	.zero		1


	//   ....[72]....
        /*1690*/ 	.word	0x000201c0
        /*1694*/ 	.word	0x00000011
        /*1698*/ 	.word	0x00022850
        /*169c*/ 	.short	0x0101
        /*169e*/ 	.byte	0x3f
	.zero		1


	//   ....[73]....
        /*16a0*/ 	.word	0x00020280
        /*16a4*/ 	.word	0x00000011
        /*16a8*/ 	.word	0x00000000
        /*16ac*/ 	.short	0x0101
        /*16ae*/ 	.byte	0x3f
	.zero		1


	//   ....[74]....
        /*16b0*/ 	.word	0x00020f90
        /*16b4*/ 	.word	0x00000004
        /*16b8*/ 	.word	0x00022820
        /*16bc*/ 	.short	0x010a
        /*16be*/ 	.byte	0x3f
	.zero		1


	//   ....[75]....
        /*16c0*/ 	.word	0x00021120
        /*16c4*/ 	.word	0x00000005
        /*16c8*/ 	.word	0x00022840
        /*16cc*/ 	.short	0x010a
        /*16ce*/ 	.byte	0x3f
	.zero		1


	//   ....[76]....
        /*16d0*/ 	.word	0x000211c0
        /*16d4*/ 	.word	0x0000001f
        /*16d8*/ 	.word	0x00022840
        /*16dc*/ 	.short	0x010a
        /*16de*/ 	.byte	0x3f
	.zero		1


	//   ....[77]....
        /*16e0*/ 	.word	0x00021200
        /*16e4*/ 	.word	0x00000005
        /*16e8*/ 	.word	0x00022860
        /*16ec*/ 	.short	0x010a
        /*16ee*/ 	.byte	0x3f
	.zero		1


	//   ....[78]....
        /*16f0*/ 	.word	0x00021240
        /*16f4*/ 	.word	0x0000001f
        /*16f8*/ 	.word	0x00022860
        /*16fc*/ 	.short	0x010a
        /*16fe*/ 	.byte	0x3f
	.zero		1


	//   ....[79]....
        /*1700*/ 	.word	0x00021280
        /*1704*/ 	.word	0x00000005
        /*1708*/ 	.word	0x00022880
        /*170c*/ 	.short	0x010a
        /*170e*/ 	.byte	0x3f
	.zero		1


	//   ....[80]....
        /*1710*/ 	.word	0x000212c0
        /*1714*/ 	.word	0x0000001f
        /*1718*/ 	.word	0x00022880
        /*171c*/ 	.short	0x010a
        /*171e*/ 	.byte	0x3f
	.zero		1


	//   ....[81]....
        /*1720*/ 	.word	0x00021320
        /*1724*/ 	.word	0x00000058
        /*1728*/ 	.word	0x00022890
        /*172c*/ 	.short	0x010a
        /*172e*/ 	.byte	0x3f
	.zero		1


	//   ....[82]....
        /*1730*/ 	.word	0x000216d0
        /*1734*/ 	.word	0x00000058
        /*1738*/ 	.word	0x00022890
        /*173c*/ 	.short	0x010a
        /*173e*/ 	.byte	0x3f
	.zero		1


	//   ....[83]....
        /*1740*/ 	.word	0x00021a90
        /*1744*/ 	.word	0x00000058
        /*1748*/ 	.word	0x00022890
        /*174c*/ 	.short	0x010a
        /*174e*/ 	.byte	0x3f
	.zero		1


	//   ....[84]....
        /*1750*/ 	.word	0x00021e40
        /*1754*/ 	.word	0x00000058
        /*1758*/ 	.word	0x000228b0
        /*175c*/ 	.short	0x010a
        /*175e*/ 	.byte	0x3f
	.zero		1


	//   ....[85]....
        /*1760*/ 	.word	0x00022150
        /*1764*/ 	.word	0x00000012
        /*1768*/ 	.word	0x00022800
        /*176c*/ 	.short	0x010a
        /*176e*/ 	.byte	0x3f
	.zero		1


	//   ....[86]....
        /*1770*/ 	.word	0x00022360
        /*1774*/ 	.word	0x00000012
        /*1778*/ 	.word	0x00022800
        /*177c*/ 	.short	0x010a
        /*177e*/ 	.byte	0x3f
	.zero		1


	//   ....[87]....
        /*1780*/ 	.word	0x000223b0
        /*1784*/ 	.word	0x00000003
        /*1788*/ 	.word	0x00022830
        /*178c*/ 	.short	0x010a
        /*178e*/ 	.byte	0x3f
	.zero		1


	//   ....[88]....
        /*1790*/ 	.word	0x00022400
        /*1794*/ 	.word	0x0000000d
        /*1798*/ 	.word	0x00022830
        /*179c*/ 	.short	0x010a
        /*179e*/ 	.byte	0x3f
	.zero		1


	//   ....[89]....
        /*17a0*/ 	.word	0x00022450
        /*17a4*/ 	.word	0x0000000d
        /*17a8*/ 	.word	0x00022850
        /*17ac*/ 	.short	0x010a
        /*17ae*/ 	.byte	0x3f
	.zero		1


	//   ....[90]....
        /*17b0*/ 	.word	0x000224a0
        /*17b4*/ 	.word	0x0000000f
        /*17b8*/ 	.word	0x00022850
        /*17bc*/ 	.short	0x010a
        /*17be*/ 	.byte	0x3f
	.zero		1


	//   ....[91]....
        /*17c0*/ 	.word	0x00024e50
        /*17c4*/ 	.word	0x00000017
        /*17c8*/ 	.word	0x00022820
        /*17cc*/ 	.short	0x010a
        /*17ce*/ 	.byte	0x3f
	.zero		1


	//   ....[92]....
        /*17d0*/ 	.word	0x00024ea0
        /*17d4*/ 	.word	0x00000008
        /*17d8*/ 	.word	0x000228a0
        /*17dc*/ 	.short	0x010a
        /*17de*/ 	.byte	0x3f
	.zero		1


	//   ....[93]....
        /*17e0*/ 	.word	0x00024ef0
        /*17e4*/ 	.word	0x00000008
        /*17e8*/ 	.word	0x000228c0
        /*17ec*/ 	.short	0x010a
        /*17ee*/ 	.byte	0x3f
	.zero		1


	//   ....[94]....
        /*17f0*/ 	.word	0x00024f40
        /*17f4*/ 	.word	0x00000008
        /*17f8*/ 	.word	0x000228a0
        /*17fc*/ 	.short	0x010a
        /*17fe*/ 	.byte	0x3f
	.zero		1


	//   ....[95]....
        /*1800*/ 	.word	0x00024f90
        /*1804*/ 	.word	0x00000008
        /*1808*/ 	.word	0x000228c0
        /*180c*/ 	.short	0x010a
        /*180e*/ 	.byte	0x3f
	.zero		1


	//   ....[96]....
        /*1810*/ 	.word	0x000250c0
        /*1814*/ 	.word	0x00000004
        /*1818*/ 	.word	0x00022880
        /*181c*/ 	.short	0x010a
        /*181e*/ 	.byte	0x3f
	.zero		1


	//   ....[97]....
        /*1820*/ 	.word	0x00025db0
        /*1824*/ 	.word	0x00000004
        /*1828*/ 	.word	0x00022840
        /*182c*/ 	.short	0x010a
        /*182e*/ 	.byte	0x3f
	.zero		1


	//   ....[98]....
        /*1830*/ 	.word	0x000273d0
        /*1834*/ 	.word	0x00000017
        /*1838*/ 	.word	0x00022820
        /*183c*/ 	.short	0x010a
        /*183e*/ 	.byte	0x3f
	.zero		1


	//   ....[99]....
        /*1840*/ 	.word	0x00027420
        /*1844*/ 	.word	0x00000000
        /*1848*/ 	.word	0x00022880
        /*184c*/ 	.short	0x010a
        /*184e*/ 	.byte	0x3f
	.zero		1


	//   ....[100]....
        /*1850*/ 	.word	0x00027f60
        /*1854*/ 	.word	0x00000000
        /*1858*/ 	.word	0x00022840
        /*185c*/ 	.short	0x010a
        /*185e*/ 	.byte	0x3f
	.zero		1


	//   ....[101]....
        /*1860*/ 	.word	0x00028a60
        /*1864*/ 	.word	0x00000003
        /*1868*/ 	.word	0x00022870
        /*186c*/ 	.short	0x010a
        /*186e*/ 	.byte	0x3f
	.zero		1


	//   ....[102]....
        /*1870*/ 	.word	0x00028ab0
        /*1874*/ 	.word	0x00000003
        /*1878*/ 	.word	0x00022860
        /*187c*/ 	.short	0x010a
        /*187e*/ 	.byte	0x3f
	.zero		1


	//   ....[103]....
        /*1880*/ 	.word	0x00028b00
        /*1884*/ 	.word	0x00000011
        /*1888*/ 	.word	0x00022870
        /*188c*/ 	.short	0x010a
        /*188e*/ 	.byte	0x3f
	.zero		1


	//   ....[104]....
        /*1890*/ 	.word	0x00028b50
        /*1894*/ 	.word	0x00000011
        /*1898*/ 	.word	0x00022860
        /*189c*/ 	.short	0x010a
        /*189e*/ 	.byte	0x3f
	.zero		1


	//   ....[105]....
        /*18a0*/ 	.word	0x00029580
        /*18a4*/ 	.word	0x00000004
        /*18a8*/ 	.word	0x00022820
        /*18ac*/ 	.short	0x010a
        /*18ae*/ 	.byte	0x3f
	.zero		1


	//   ....[106]....
        /*18b0*/ 	.word	0x00029720
        /*18b4*/ 	.word	0x00000005
        /*18b8*/ 	.word	0x00022840
        /*18bc*/ 	.short	0x010a
        /*18be*/ 	.byte	0x3f
	.zero		1


	//   ....[107]....
        /*18c0*/ 	.word	0x00029770
        /*18c4*/ 	.word	0x0000001f
        /*18c8*/ 	.word	0x00022840
        /*18cc*/ 	.short	0x010a
        /*18ce*/ 	.byte	0x3f
	.zero		1


	//   ....[108]....
        /*18d0*/ 	.word	0x000297c0
        /*18d4*/ 	.word	0x00000005
        /*18d8*/ 	.word	0x00022860
        /*18dc*/ 	.short	0x010a
        /*18de*/ 	.byte	0x3f
	.zero		1


	//   ....[109]....
        /*18e0*/ 	.word	0x00029810
        /*18e4*/ 	.word	0x0000001f
        /*18e8*/ 	.word	0x00022860
        /*18ec*/ 	.short	0x010a
        /*18ee*/ 	.byte	0x3f
	.zero		1


	//   ....[110]....
        /*18f0*/ 	.word	0x00029860
        /*18f4*/ 	.word	0x00000005
        /*18f8*/ 	.word	0x00022880
        /*18fc*/ 	.short	0x010a
        /*18fe*/ 	.byte	0x3f
	.zero		1


	//----- nvinfo : EIATTR_NUM_MBARRIERS
	.align		4
.L_151:
        /*1900*/ 	.byte	0x03, 0x38
        /*1902*/ 	.short	0x0016


	//----- nvinfo : EIATTR_EXIT_INSTR_OFFSETS
	.align		4
        /*1904*/ 	.byte	0x04, 0x1c
        /*1906*/ 	.short	(.L_153 - .L_152)


	//   ....[0]....
.L_152:
        /*1908*/ 	.word	0x00021310


	//----- nvinfo : EIATTR_MAX_THREADS
	.align		4
.L_153:
        /*190c*/ 	.byte	0x04, 0x05
        /*190e*/ 	.short	(.L_155 - .L_154)
.L_154:
        /*1910*/ 	.word	0x00000180
        /*1914*/ 	.word	0x00000001
        /*1918*/ 	.word	0x00000001


	//----- nvinfo : EIATTR_CRS_STACK_SIZE
	.align		4
.L_155:
        /*191c*/ 	.byte	0x04, 0x1e
        /*191e*/ 	.short	(.L_157 - .L_156)
.L_156:
        /*1920*/ 	.word	0x00000000


	//----- nvinfo : EIATTR_CBANK_PARAM_SIZE
	.align		4
.L_157:
        /*1924*/ 	.byte	0x03, 0x19
        /*1926*/ 	.short	0x0af0


	//----- nvinfo : EIATTR_PARAM_CBANK
	.align		4
        /*1928*/ 	.byte	0x04, 0x0a
        /*192a*/ 	.short	(.L_159 - .L_158)
	.align		4
.L_158:
        /*192c*/ 	.word	index@(.nv.constant0._ZN7cutlass13device_kernelIN5flash11enable_sm90INS1_16FlashAttnFwdSm90INS1_25CollectiveMainloopFwdSm90ILi2EN4cute5tupleIJNS5_1CILi1EEES8_S8_EEENS6_IJNS7_ILi128EEENS7_ILi160EEESA_EEELi128ENS_12float_e4m3_tEfNS_4arch4Sm90ELb0ELb0ELb0ELb1ELb1ELb1ELb0ELb1ELb1ELb1ELb1ELb0EEENS1_21CollectiveEpilogueFwdINS6_IJSA_SA_SB_EEES9_NS_10bfloat16_tESF_Li256ELb1ELb1ELb1ELb1EEENS1_36VarlenDynamicPersistentTileSchedulerILi128ELi160ELi256ELi128ELb1ELb1ELb1ELb0ELb1ELb1EEEEEEEEEvNT_6ParamsE)
        /*1930*/ 	.short	0x0210
        /*1932*/ 	.short	0x0af0


	//----- nvinfo : EIATTR_SW_WAR
	.align		4
.L_159:
        /*1934*/ 	.byte	0x04, 0x36
        /*1936*/ 	.short	(.L_161 - .L_160)
.L_160:
        /*1938*/ 	.word	0x00000008
.L_161:


//--------------------- .nv.info._ZN7cutlass13device_kernelIN5flash11enable_sm90INS1_16FlashAttnFwdSm90INS1_25CollectiveMainloopFwdSm90ILi2EN4cute5tupleIJNS5_1CILi1EEES8_S8_EEENS6_IJNS7_ILi128EEENS7_ILi160EEESA_EEELi128ENS_12float_e4m3_tEfNS_4arch4Sm90ELb0ELb1ELb0ELb0ELb1ELb0ELb0ELb1ELb1ELb1ELb1ELb0EEENS1_21CollectiveEpilogueFwdINS6_IJSA_SA_SB_EEES9_NS_10bfloat16_tESF_Li256ELb0ELb1ELb1ELb1EEENS1_19SingleTileSchedulerILb0ELb1ELb1ELi128EEEEEEEEEvNT_6ParamsE --------------------------
	.section	.nv.info._ZN7cutlass13device_kernelIN5flash11enable_sm90INS1_16FlashAttnFwdSm90INS1_25CollectiveMainloopFwdSm90ILi2EN4cute5tupleIJNS5_1CILi1EEES8_S8_EEENS6_IJNS7_ILi128EEENS7_ILi160EEESA_EEELi128ENS_12float_e4m3_tEfNS_4arch4Sm90ELb0ELb1ELb0ELb0ELb1ELb0ELb0ELb1ELb1ELb1ELb1ELb0EEENS1_21CollectiveEpilogueFwdINS6_IJSA_SA_SB_EEES9_NS_10bfloat16_tESF_Li256ELb0ELb1ELb1ELb1EEENS1_19SingleTileSchedulerILb0ELb1ELb1ELi128EEEEEEEEEvNT_6ParamsE,"",@"SHT_CUDA_INFO"
	.sectionflags	@""
	.align	4


	//----- nvinfo : EIATTR_CUDA_API_VERSION
	.align		4
        /*0000*/ 	.byte	0x04, 0x37
        /*0002*/ 	.short	(.L_163 - .L_162)
.L_162:
        /*0004*/ 	.word	0x00000082


	//----- nvinfo : EIATTR_KPARAM_INFO
	.align		4
.L_163:
        /*0008*/ 	.byte	0x04, 0x17
        /*000a*/ 	.short	(.L_165 - .L_164)
.L_164:
        /*000c*/ 	.word	0x00000000
        /*0010*/ 	.short	0x0000
        /*0012*/ 	.short	0x0070
        /*0014*/ 	.byte	0x00, 0xf0, 0x01, 0x28


	//----- nvinfo : EIATTR_SPARSE_MMA_MASK
	.align		4
.L_165:
        /*0018*/ 	.byte	0x03, 0x50
        /*001a*/ 	.short	0x0000


	//----- nvinfo : EIATTR_MAXREG_COUNT
	.align		4
        /*001c*/ 	.byte	0x03, 0x1b
        /*001e*/ 	.short	0x00a8


	//----- nvinfo : EIATTR_NUM_BARRIERS
	.align		4
        /*0020*/ 	.byte	0x02, 0x4c
        /*0022*/ 	.byte	0x10
	.zero		1


	//----- nvinfo : EIATTR_EXTERNS
	.align		4
        /*0024*/ 	.byte	0x04, 0x0f
        /*0026*/ 	.short	(.L_167 - .L_166)


	//   ....[0]....
	.align		4
.L_166:
        /*0028*/ 	.word	index@(__assertfail)


	//----- nvinfo : EIATTR_ANNOTATIONS
	.align		4
.L_167:
        /*002c*/ 	.byte	0x04, 0x55
        /*002e*/ 	.short	(.L_169 - .L_168)


	//   ....[0]....
.L_168:
        /*0030*/ 	.word	0x00000001
        /*0034*/ 	.byte	0x10, 0x5c, 0x01, 0x00, 0x01, 0x00, 0x00, 0x00, 0x40, 0x8a, 0x01, 0x00, 0x01, 0x00, 0x00, 0x00
        /*0044*/ 	.byte	0xf0, 0x90, 0x01, 0x00


	//----- nvinfo : EIATTR_MERCURY_ISA_VERSION
	.align		4
.L_169:
        /*0048*/ 	.byte	0x03, 0x5f
        /*004a*/ 	.short	0x0101


	//----- nvinfo : EIATTR_INT_WARP_WIDE_INSTR_OFFSETS
	.align		4
        /*004c*/ 	.byte	0x04, 0x31
        /*004e*/ 	.short	(.L_171 - .L_170)


	//   ....[0]....
.L_170:
        /*0050*/ 	.word	0x000000c0


	//   ....[1]....
        /*0054*/ 	.word	0x000000d0


	//   ....[2]....
        /*0058*/ 	.word	0x00000170


	//----- nvinfo : EIATTR_COOP_GROUP_MASK_REGIDS
	.align		4
.L_171:
        /*005c*/ 	.byte	0x04, 0x29
        /*005e*/ 	.short	(.L_173 - .L_172)


	//   ....[0]....
.L_172:
        /*0060*/ 	.word	0xffffffff


	//   ....[1]....
        /*0064*/ 	.word	0xffffffff


	//   ....[2]....
        /*0068*/ 	.word	0xffffffff


	//   ....[3]....
        /*006c*/ 	.word	0xffffffff


	//   ....[4]....
        /*0070*/ 	.word	0xffffffff


	//   ....[5]....
        /*0074*/ 	.word	0xffffffff


	//   ....[6]....
        /*0078*/ 	.word	0xffffffff


	//   ....[7]....
        /*007c*/ 	.word	0xffffffff


	//   ....[8]....
        /*0080*/ 	.word	0xffffffff


	//   ....[9]....
        /*0084*/ 	.word	0xffffffff


	//   ....[10]....
        /*0088*/ 	.word	0xffffffff


	//   ....[11]....
        /*008c*/ 	.word	0xffffffff


	//   ....[12]....
        /*0090*/ 	.word	0xffffffff


	//   ....[13]....
        /*0094*/ 	.word	0xffffffff


	//   ....[14]....
        /*0098*/ 	.word	0xffffffff


	//   ....[15]....
        /*009c*/ 	.word	0xffffffff


	//   ....[16]....
        /*00a0*/ 	.word	0xffffffff


	//   ....[17]....
        /*00a4*/ 	.word	0xffffffff


	//   ....[18]....
        /*00a8*/ 	.word	0xffffffff


	//   ....[19]....
        /*00ac*/ 	.word	0xffffffff


	//   ....[20]....
        /*00b0*/ 	.word	0xffffffff


	//   ....[21]....
        /*00b4*/ 	.word	0xffffffff


	//   ....[22]....
        /*00b8*/ 	.word	0xffffffff


	//   ....[23]....
        /*00bc*/ 	.word	0xffffffff


	//   ....[24]....
        /*00c0*/ 	.word	0xffffffff


	//   ....[25]....
        /*00c4*/ 	.word	0xffffffff


	//   ....[26]....
        /*00c8*/ 	.word	0xffffffff


	//   ....[27]....
        /*00cc*/ 	.word	0xffffffff


	//   ....[28]....
        /*00d0*/ 	.word	0xffffffff


	//   ....[29]....
        /*00d4*/ 	.word	0xffffffff


	//   ....[30]....
        /*00d8*/ 	.word	0xffffffff


	//   ....[31]....
        /*00dc*/ 	.word	0xffffffff


	//   ....[32]....
        /*00e0*/ 	.word	0xffffffff


	//   ....[33]....
        /*00e4*/ 	.word	0xffffffff


	//   ....[34]....
        /*00e8*/ 	.word	0xffffffff


	//   ....[35]....
        /*00ec*/ 	.word	0xffffffff


	//   ....[36]....
        /*00f0*/ 	.word	0xffffffff


	//   ....[37]....
        /*00f4*/ 	.word	0xffffffff


	//   ....[38]....
        /*00f8*/ 	.word	0xffffffff


	//   ....[39]....
        /*00fc*/ 	.word	0xffffffff


	//   ....[40]....
        /*0100*/ 	.word	0xffffffff


	//   ....[41]....
        /*0104*/ 	.word	0xffffffff


	//   ....[42]....
        /*0108*/ 	.word	0xffffffff


	//   ....[43]....
        /*010c*/ 	.word	0xffffffff


	//   ....[44]....
        /*0110*/ 	.word	0xffffffff


	//   ....[45]....
        /*0114*/ 	.word	0xffffffff


	//   ....[46]....
        /*0118*/ 	.word	0xffffffff


	//   ....[47]....
        /*011c*/ 	.word	0xffffffff


	//   ....[48]....
        /*0120*/ 	.word	0xffffffff


	//   ....[49]....
        /*0124*/ 	.word	0xffffffff


	//   ....[50]....
        /*0128*/ 	.word	0xffffffff


	//   ....[51]....
        /*012c*/ 	.word	0xffffffff


	//   ....[52]....
        /*0130*/ 	.word	0xffffffff


	//   ....[53]....
        /*0134*/ 	.word	0xffffffff


	//   ....[54]....
        /*0138*/ 	.word	0xffffffff


	//   ....[55]....
        /*013c*/ 	.word	0xffffffff


	//   ....[56]....
        /*0140*/ 	.word	0xffffffff


	//   ....[57]....
        /*0144*/ 	.word	0xffffffff


	//   ....[58]....
        /*0148*/ 	.word	0xffffffff


	//   ....[59]....
        /*014c*/ 	.word	0xffffffff


	//   ....[60]....
        /*0150*/ 	.word	0xffffffff


	//   ....[61]....
        /*0154*/ 	.word	0xffffffff


	//   ....[62]....
        /*0158*/ 	.word	0xffffffff


	//   ....[63]....
        /*015c*/ 	.word	0xffffffff


	//   ....[64]....
        /*0160*/ 	.word	0xffffffff


	//   ....[65]....
        /*0164*/ 	.word	0xffffffff


	//   ....[66]....
        /*0168*/ 	.word	0xffffffff


	//   ....[67]....
        /*016c*/ 	.word	0xffffffff


	//   ....[68]....
        /*0170*/ 	.word	0xffffffff


	//   ....[69]....
        /*0174*/ 	.word	0xffffffff


	//   ....[70]....
        /*0178*/ 	.word	0xffffffff


	//   ....[71]....
        /*017c*/ 	.word	0xffffffff


	//   ....[72]....
        /*0180*/ 	.word	0xffffffff


	//   ....[73]....
        /*0184*/ 	.word	0xffffffff


	//   ....[74]....
        /*0188*/ 	.word	0xffffffff


	//   ....[75]....
        /*018c*/ 	.word	0xffffffff


	//   ....[76]....
        /*0190*/ 	.word	0xffffffff


	//   ....[77]....
        /*0194*/ 	.word	0xffffffff


	//   ....[78]....
        /*0198*/ 	.word	0xffffffff


	//   ....[79]....
        /*019c*/ 	.word	0xffffffff


	//   ....[80]....
        /*01a0*/ 	.word	0xffffffff


	//   ....[81]....
        /*01a4*/ 	.word	0xffffffff


	//   ....[82]....
        /*01a8*/ 	.word	0xffffffff


	//   ....[83]....
        /*01ac*/ 	.word	0xffffffff


	//   ....[84]....
        /*01b0*/ 	.word	0xffffffff


	//   ....[85]....
        /*01b4*/ 	.word	0xffffffff


	//   ....[86]....
        /*01b8*/ 	.word	0xffffffff


	//   ....[87]....
        /*01bc*/ 	.word	0xffffffff


	//   ....[88]....
        /*01c0*/ 	.word	0xffffffff


	//   ....[89]....
        /*01c4*/ 	.word	0xffffffff


	//   ....[90]....
        /*01c8*/ 	.word	0xffffffff


	//   ....[91]....
        /*01cc*/ 	.word	0xffffffff


	//   ....[92]....
        /*01d0*/ 	.word	0xffffffff


	//   ....[93]....
        /*01d4*/ 	.word	0xffffffff


	//   ....[94]....
        /*01d8*/ 	.word	0xffffffff


	//   ....[95]....
        /*01dc*/ 	.word	0xffffffff


	//   ....[96]....
        /*01e0*/ 	.word	0xffffffff


	//   ....[97]....
        /*01e4*/ 	.word	0xffffffff


	//   ....[98]....
        /*01e8*/ 	.word	0xffffffff


	//   ....[99]....
        /*01ec*/ 	.word	0xffffffff


	//   ....[100]....
        /*01f0*/ 	.word	0xffffffff


	//   ....[101]....
        /*01f4*/ 	.word	0xffffffff


	//   ....[102]....
        /*01f8*/ 	.word	0xffffffff


	//   ....[103]....
        /*01fc*/ 	.word	0xffffffff


	//   ....[104]....
        /*0200*/ 	.word	0xffffffff


	//   ....[105]....
        /*0204*/ 	.word	0xffffffff


	//   ....[106]....
        /*0208*/ 	.word	0xffffffff


	//   ....[107]....
        /*020c*/ 	.word	0xffffffff


	//   ....[108]....
        /*0210*/ 	.word	0xffffffff


	//   ....[109]....
        /*0214*/ 	.word	0xffffffff


	//   ....[110]....
        /*0218*/ 	.word	0xffffffff


	//   ....[111]....
        /*021c*/ 	.word	0xffffffff


	//   ....[112]....
        /*0220*/ 	.word	0xffffffff


	//   ....[113]....
        /*0224*/ 	.word	0xffffffff


	//   ....[114]....
        /*0228*/ 	.word	0xffffffff


	//   ....[115]....
        /*022c*/ 	.word	0xffffffff


	//   ....[116]....
        /*0230*/ 	.word	0xffffffff


	//   ....[117]....
        /*0234*/ 	.word	0xffffffff


	//   ....[118]....
        /*0238*/ 	.word	0xffffffff


	//   ....[119]....
        /*023c*/ 	.word	0xffffffff


	//   ....[120]....
        /*0240*/ 	.word	0xffffffff


	//   ....[121]....
        /*0244*/ 	.word	0xffffffff


	//   ....[122]....
        /*0248*/ 	.word	0xffffffff


	//   ....[123]....
        /*024c*/ 	.word	0xffffffff


	//   ....[124]....
        /*0250*/ 	.word	0xffffffff


	//   ....[125]....
        /*0254*/ 	.word	0xffffffff


	//   ....[126]....
        /*0258*/ 	.word	0xffffffff


	//   ....[127]....
        /*025c*/ 	.word	0xffffffff


	//   ....[128]....
        /*0260*/ 	.word	0xffffffff


	//   ....[129]....
        /*0264*/ 	.word	0xffffffff


	//   ....[130]....
        /*0268*/ 	.word	0xffffffff


	//   ....[131]....
        /*026c*/ 	.word	0xffffffff


	//   ....[132]....
        /*0270*/ 	.word	0xffffffff


	//   ....[133]....
        /*0274*/ 	.word	0xffffffff


	//   ....[134]....
        /*0278*/ 	.word	0xffffffff


	//   ....[135]....
        /*027c*/ 	.word	0xffffffff


	//   ....[136]....
        /*0280*/ 	.word	0xffffffff


	//   ....[137]....
        /*0284*/ 	.word	0xffffffff


	//   ....[138]....
        /*0288*/ 	.word	0xffffffff


	//   ....[139]....
        /*028c*/ 	.word	0xffffffff


	//   ....[140]....
        /*0290*/ 	.word	0xffffffff


	//   ....[141]....
        /*0294*/ 	.word	0xffffffff


	//   ....[142]....
        /*0298*/ 	.word	0xffffffff


	//   ....[143]....
        /*029c*/ 	.word	0xffffffff


	//   ....[144]....
        /*02a0*/ 	.word	0xffffffff


	//   ....[145]....
        /*02a4*/ 	.word	0xffffffff


	//   ....[146]....
        /*02a8*/ 	.word	0xffffffff


	//   ....[147]....
        /*02ac*/ 	.word	0xffffffff


	//   ....[148]....
        /*02b0*/ 	.word	0xffffffff


	//   ....[149]....
        /*02b4*/ 	.word	0xffffffff


	//   ....[150]....
        /*02b8*/ 	.word	0xffffffff


	//   ....[151]....
        /*02bc*/ 	.word	0xffffffff


	//   ....[152]....
        /*02c0*/ 	.word	0xffffffff


	//   ....[153]....
        /*02c4*/ 	.word	0xffffffff


	//   ....[154]....
        /*02c8*/ 	.word	0xffffffff


	//   ....[155]....
        /*02cc*/ 	.word	0xffffffff


	//   ....[156]....
        /*02d0*/ 	.word	0xffffffff


	//   ....[157]....
        /*02d4*/ 	.word	0xffffffff


	//   ....[158]....
        /*02d8*/ 	.word	0xffffffff


	//   ....[159]....
        /*02dc*/ 	.word	0xffffffff


	//   ....[160]....
        /*02e0*/ 	.word	0xffffffff


	//   ....[161]....
        /*02e4*/ 	.word	0xffffffff


	//   ....[162]....
        /*02e8*/ 	.word	0xffffffff


	//   ....[163]....
        /*02ec*/ 	.word	0xffffffff


	//   ....[164]....
        /*02f0*/ 	.word	0xffffffff


	//   ....[165]....
        /*02f4*/ 	.word	0xffffffff


	//   ....[166]....
        /*02f8*/ 	.word	0xffffffff


	//   ....[167]....
        /*02fc*/ 	.word	0xffffffff


	//   ....[168]....
        /*0300*/ 	.word	0xffffffff


	//   ....[169]....
        /*0304*/ 	.word	0xffffffff


	//   ....[170]....
        /*0308*/ 	.word	0xffffffff


	//   ....[171]....
        /*030c*/ 	.word	0xffffffff


	//   ....[172]....
        /*0310*/ 	.word	0xffffffff


	//   ....[173]....
        /*0314*/ 	.word	0xffffffff


	//   ....[174]....
        /*0318*/ 	.word	0xffffffff


	//   ....[175]....
        /*031c*/ 	.word	0xffffffff


	//   ....[176]....
        /*0320*/ 	.word	0xffffffff


	//   ....[177]....
        /*0324*/ 	.word	0xffffffff


	//   ....[178]....
        /*0328*/ 	.word	0xffffffff


	//   ....[179]....
        /*032c*/ 	.word	0xffffffff


	//   ....[180]....
        /*0330*/ 	.word	0xffffffff


	//   ....[181]....
        /*0334*/ 	.word	0xffffffff


	//   ....[182]....
        /*0338*/ 	.word	0xffffffff


	//   ....[183]....
        /*033c*/ 	.word	0xffffffff


	//   ....[184]....
        /*0340*/ 	.word	0xffffffff


	//   ....[185]....
        /*0344*/ 	.word	0xffffffff


	//   ....[186]....
        /*0348*/ 	.word	0xffffffff


	//   ....[187]....
        /*034c*/ 	.word	0xffffffff


	//   ....[188]....
        /*0350*/ 	.word	0xffffffff


	//   ....[189]....
        /*0354*/ 	.word	0xffffffff


	//   ....[190]....
        /*0358*/ 	.word	0xffffffff


	//   ....[191]....
        /*035c*/ 	.word	0xffffffff


	//   ....[192]....
        /*0360*/ 	.word	0xffffffff


	//   ....[193]....
        /*0364*/ 	.word	0xffffffff


	//   ....[194]....
        /*0368*/ 	.word	0xffffffff


	//   ....[195]....
        /*036c*/ 	.word	0xffffffff


	//   ....[196]....
        /*0370*/ 	.word	0xffffffff


	//   ....[197]....
        /*0374*/ 	.word	0xffffffff


	//   ....[198]....
        /*0378*/ 	.word	0xffffffff


	//   ....[199]....
        /*037c*/ 	.word	0xffffffff


	//   ....[200]....
        /*0380*/ 	.word	0xffffffff


	//   ....[201]....
        /*0384*/ 	.word	0xffffffff


	//   ....[202]....
        /*0388*/ 	.word	0xffffffff


	//   ....[203]....
        /*038c*/ 	.word	0x0500000f


	//   ....[204]....
        /*0390*/ 	.word	0x0500000f


	//   ....[205]....
        /*0394*/ 	.word	0x0500000f


	//   ....[206]....
        /*0398*/ 	.word	0x0500000f


	//   ....[207]....
        /*039c*/ 	.word	0x0500000f


	//   ....[208]....
        /*03a0*/ 	.word	0x0500000f


	//   ....[209]....
        /*03a4*/ 	.word	0x0500000f


	//   ....[210]....
        /*03a8*/ 	.word	0x0500000f


	//   ....[211]....
        /*03ac*/ 	.word	0x0500000f


	//   ....[212]....
        /*03b0*/ 	.word	0x0500000f


	//   ....[213]....
        /*03b4*/ 	.word	0x0500000f


	//   ....[214]....
        /*03b8*/ 	.word	0x0500000f


	//   ....[215]....
        /*03bc*/ 	.word	0x0500000f


	//   ....[216]....
        /*03c0*/ 	.word	0x0500000f


	//   ....[217]....
        /*03c4*/ 	.word	0x0500000f


	//   ....[218]....
        /*03c8*/ 	.word	0x0500000f


	//   ....[219]....
        /*03cc*/ 	.word	0x0500000f


	//   ....[220]....
        /*03d0*/ 	.word	0x0500000f


	//   ....[221]....
        /*03d4*/ 	.word	0x0500000f


	//   ....[222]....
        /*03d8*/ 	.word	0x0500000f


	//   ....[223]....
        /*03dc*/ 	.word	0x0500000f


	//   ....[224]....
        /*03e0*/ 	.word	0x0500000f


	//   ....[225]....
        /*03e4*/ 	.word	0x0500000f


	//   ....[226]....
        /*03e8*/ 	.word	0x0500000f


	//   ....[227]....
        /*03ec*/ 	.word	0x0500000f


	//   ....[228]....
        /*03f0*/ 	.word	0x0500000f


	//   ....[229]....
        /*03f4*/ 	.word	0x0500000f


	//   ....[230]....
        /*03f8*/ 	.word	0x0500000f


	//   ....[231]....
        /*03fc*/ 	.word	0x0500000f


	//   ....[232]....
        /*0400*/ 	.word	0x0500000f


	//   ....[233]....
        /*0404*/ 	.word	0x0500000f


	//   ....[234]....
        /*0408*/ 	.word	0x0500000f


	//   ....[235]....
        /*040c*/ 	.word	0x0500000f


	//   ....[236]....
        /*0410*/ 	.word	0x0500000f


	//   ....[237]....
        /*0414*/ 	.word	0x0500000f


	//   ....[238]....
        /*0418*/ 	.word	0x0500000f


	//   ....[239]....
        /*041c*/ 	.word	0x0500000f


	//   ....[240]....
        /*0420*/ 	.word	0x0500000f


	//   ....[241]....
        /*0424*/ 	.word	0x0500000f


	//   ....[242]....
        /*0428*/ 	.word	0x0500000f


	//   ....[243]....
        /*042c*/ 	.word	0x0500000f


	//   ....[244]....
        /*0430*/ 	.word	0x0500000f


	//   ....[245]....
        /*0434*/ 	.word	0x0500000f


	//   ....[246]....
        /*0438*/ 	.word	0x0500000f


	//   ....[247]....
        /*043c*/ 	.word	0x0500000f


	//   ....[248]....
        /*0440*/ 	.word	0x0500000f


	//   ....[249]....
        /*0444*/ 	.word	0x0500000f


	//   ....[250]....
        /*0448*/ 	.word	0x0500000f


	//   ....[251]....
        /*044c*/ 	.word	0x0500000f


	//   ....[252]....
        /*0450*/ 	.word	0x0500000f


	//   ....[253]....
        /*0454*/ 	.word	0x0500000f


	//   ....[254]....
        /*0458*/ 	.word	0x0500000f


	//   ....[255]....
        /*045c*/ 	.word	0x0500000f


	//   ....[0]....
        /*0460*/ 	.word	0x0500000f


	//   ....[1]....
        /*0464*/ 	.word	0x0500000f


	//   ....[2]....
        /*0468*/ 	.word	0x0500000f


	//   ....[3]....
        /*046c*/ 	.word	0x0500000f


	//   ....[4]....
        /*0470*/ 	.word	0x0500000f


	//   ....[5]....
        /*0474*/ 	.word	0x0500000f


	//   ....[6]....
        /*0478*/ 	.word	0x0500000f


	//   ....[7]....
        /*047c*/ 	.word	0x0500000f


	//   ....[8]....
        /*0480*/ 	.word	0x0500000f


	//   ....[9]....
        /*0484*/ 	.word	0x0500000f


	//   ....[10]....
        /*0488*/ 	.word	0x0500000f


	//   ....[11]....
        /*048c*/ 	.word	0x0500000f


	//   ....[12]....
        /*0490*/ 	.word	0x0500000f


	//   ....[13]....
        /*0494*/ 	.word	0x0500000f


	//   ....[14]....
        /*0498*/ 	.word	0x0500000f


	//   ....[15]....
        /*049c*/ 	.word	0x0500000f


	//   ....[16]....
        /*04a0*/ 	.word	0x0500000f


	//   ....[17]....
        /*04a4*/ 	.word	0x0500000f


	//   ....[18]....
        /*04a8*/ 	.word	0x0500000f


	//   ....[19]....
        /*04ac*/ 	.word	0x0500000f


	//   ....[20]....
        /*04b0*/ 	.word	0x0500000f


	//   ....[21]....
        /*04b4*/ 	.word	0x0500000f


	//   ....[22]....
        /*04b8*/ 	.word	0x0500000f


	//   ....[23]....
        /*04bc*/ 	.word	0x0500000f


	//   ....[24]....
        /*04c0*/ 	.word	0x0500000f


	//   ....[25]....
        /*04c4*/ 	.word	0x0500000f


	//   ....[26]....
        /*04c8*/ 	.word	0x0500000f


	//   ....[27]....
        /*04cc*/ 	.word	0x0500000f


	//   ....[28]....
        /*04d0*/ 	.word	0x0500000f


	//   ....[29]....
        /*04d4*/ 	.word	0x0500000f


	//   ....[30]....
        /*04d8*/ 	.word	0x0500000f


	//   ....[31]....
        /*04dc*/ 	.word	0x0500000f


	//   ....[32]....
        /*04e0*/ 	.word	0x0500000f


	//   ....[33]....
        /*04e4*/ 	.word	0x0500000f


	//   ....[34]....
        /*04e8*/ 	.word	0x0500000f


	//   ....[35]....
        /*04ec*/ 	.word	0x0500000f


	//   ....[36]....
        /*04f0*/ 	.word	0x0500000f


	//   ....[37]....
        /*04f4*/ 	.word	0x0500000f


	//   ....[38]....
        /*04f8*/ 	.word	0x0500000f


	//   ....[39]....
        /*04fc*/ 	.word	0x0500000f


	//   ....[40]....
        /*0500*/ 	.word	0x0500000f


	//   ....[41]....
        /*0504*/ 	.word	0x0500000f


	//   ....[42]....
        /*0508*/ 	.word	0x0500000f


	//   ....[43]....
        /*050c*/ 	.word	0x0500000f


	//----- nvinfo : EIATTR_COOP_GROUP_INSTR_OFFSETS
	.align		4
.L_173:
        /*0510*/ 	.byte	0x04, 0x28
        /*0512*/ 	.short	(.L_175 - .L_174)


	//   ....[0]....
.L_174:
        /*0514*/ 	.word	0x00000080


	//   ....[1]....
        /*0518*/ 	.word	0x00000090


	//   ....[2]....
        /*051c*/ 	.word	0x000002d0


	//   ....[3]....
        /*0520*/ 	.word	0x00000430


	//   ....[4]....
        /*0524*/ 	.word	0x00000550


	//   ....[5]....
        /*0528*/ 	.word	0x000006b0


	//   ....[6]....
        /*052c*/ 	.word	0x00001820


	//   ....[7]....
        /*0530*/ 	.word	0x00002650


	//   ....[8]....
        /*0534*/ 	.word	0x000028c0


	//   ....[9]....
        /*0538*/ 	.word	0x00003d40


	//   ....[10]....
        /*053c*/ 	.word	0x00004270


	//   ....[11]....
        /*0540*/ 	.word	0x000049f0


	//   ....[12]....
        /*0544*/ 	.word	0x00004a40


	//   ....[13]....
        /*0548*/ 	.word	0x00006bf0


	//   ....[14]....
        /*054c*/ 	.word	0x00007c40


	//   ....[15]....
        /*0550*/ 	.word	0x00008460


	//   ....[16]....
        /*0554*/ 	.word	0x00008570


	//   ....[17]....
        /*0558*/ 	.word	0x000090c0


	//   ....[18]....
        /*055c*/ 	.word	0x00009110


	//   ....[19]....
        /*0560*/ 	.word	0x0000b910


	//   ....[20]....
        /*0564*/ 	.word	0x0000b920


	//   ....[21]....
        /*0568*/ 	.word	0x0000b950


	//   ....[22]....
        /*056c*/ 	.word	0x0000b960


	//   ....[23]....
        /*0570*/ 	.word	0x0000de20


	//   ....[24]....
        /*0574*/ 	.word	0x0000e020


	//   ....[25]....
        /*0578*/ 	.word	0x0000f680


	//   ....[26]....
        /*057c*/ 	.word	0x0000f790


	//   ....[27]....
        /*0580*/ 	.word	0x000102e0


	//   ....[28]....
        /*0584*/ 	.word	0x00010340


	//   ....[29]....
        /*0588*/ 	.word	0x00011a50


	//   ....[30]....
        /*058c*/ 	.word	0x00011a60


	//   ....[31]....
        /*0590*/ 	.word	0x00011ae0


	//   ....[32]....
        /*0594*/ 	.word	0x00011af0


	//   ....[33]....
        /*0598*/ 	.word	0x00012990


	//   ....[34]....
        /*059c*/ 	.word	0x000129a0


	//   ....[35]....
        /*05a0*/ 	.word	0x000129b0


	//   ....[36]....
        /*05a4*/ 	.word	0x000129d0


	//   ....[37]....
        /*05a8*/ 	.word	0x000129e0


	//   ....[38]....
        /*05ac*/ 	.word	0x000129f0


	//   ....[39]....
        /*05b0*/ 	.word	0x00012a00


	//   ....[40]....
        /*05b4*/ 	.word	0x00012a20


	//   ....[41]....
        /*05b8*/ 	.word	0x00012a30


	//   ....[42]....
        /*05bc*/ 	.word	0x00012a40


	//   ....[43]....
        /*05c0*/ 	.word	0x00012a50


	//   ....[44]....
        /*05c4*/ 	.word	0x00012a60


	//   ....[45]....
        /*05c8*/ 	.word	0x00012a70


	//   ....[46]....
        /*05cc*/ 	.word	0x00012a90


	//   ....[47]....
        /*05d0*/ 	.word	0x00012aa0


	//   ....[48]....
        /*05d4*/ 	.word	0x00012ab0


	//   ....[49]....
        /*05d8*/ 	.word	0x00012ac0


	//   ....[50]....
        /*05dc*/ 	.word	0x00012ad0


	//   ....[51]....
        /*05e0*/ 	.word	0x00012ae0


	//   ....[52]....
        /*05e4*/ 	.word	0x00012af0


	//   ....[53]....
        /*05e8*/ 	.word	0x00012b00


	//   ....[54]....
        /*05ec*/ 	.word	0x00012b10


	//   ....[55]....
        /*05f0*/ 	.word	0x00012b20


	//   ....[56]....
        /*05f4*/ 	.word	0x00012b30


	//   ....[57]....
        /*05f8*/ 	.word	0x00012b40


	//   ....[58]....
        /*05fc*/ 	.word	0x00012b50


	//   ....[59]....
        /*0600*/ 	.word	0x00012b60


	//   ....[60]....
        /*0604*/ 	.word	0x00012b70


	//   ....[61]....
        /*0608*/ 	.word	0x00012b90


	//   ....[62]....
        /*060c*/ 	.word	0x00012ba0


	//   ....[63]....
        /*0610*/ 	.word	0x00012bb0


	//   ....[64]....
        /*0614*/ 	.word	0x00012bc0


	//   ....[65]....
        /*0618*/ 	.word	0x00012bd0


	//   ....[66]....
        /*061c*/ 	.word	0x00012bf0


	//   ....[67]....
        /*0620*/ 	.word	0x00012c00


	//   ....[68]....
        /*0624*/ 	.word	0x00012c20


	//   ....[69]....
        /*0628*/ 	.word	0x00012c30


	//   ....[70]....
        /*062c*/ 	.word	0x00012c40


	//   ....[71]....
        /*0630*/ 	.word	0x00012c50


	//   ....[72]....
        /*0634*/ 	.word	0x00012c70


	//   ....[73]....
        /*0638*/ 	.word	0x00012c80


	//   ....[74]....
        /*063c*/ 	.word	0x00012c90


	//   ....[75]....
        /*0640*/ 	.word	0x00012ca0


	//   ....[76]....
        /*0644*/ 	.word	0x00012cb0


	//   ....[77]....
        /*0648*/ 	.word	0x00012cc0


	//   ....[78]....
        /*064c*/ 	.word	0x00012cd0


	//   ....[79]....
        /*0650*/ 	.word	0x00012ce0


	//   ....[80]....
        /*0654*/ 	.word	0x00012d00


	//   ....[81]....
        /*0658*/ 	.word	0x00012d30


	//   ....[82]....
        /*065c*/ 	.word	0x00012d60


	//   ....[83]....
        /*0660*/ 	.word	0x00012d90


	//   ....[84]....
        /*0664*/ 	.word	0x00012dc0


	//   ....[85]....
        /*0668*/ 	.word	0x00012df0


	//   ....[86]....
        /*066c*/ 	.word	0x00012e10


	//   ....[87]....
        /*0670*/ 	.word	0x00012e20


	//   ....[88]....
        /*0674*/ 	.word	0x00012e30


	//   ....[89]....
        /*0678*/ 	.word	0x00012e40


	//   ....[90]....
        /*067c*/ 	.word	0x00012e50


	//   ....[91]....
        /*0680*/ 	.word	0x00012e80


	//   ....[92]....
        /*0684*/ 	.word	0x00012eb0


	//   ....[93]....
        /*0688*/ 	.word	0x00012ee0


	//   ....[94]....
        /*068c*/ 	.word	0x00012ef0


	//   ....[95]....
        /*0690*/ 	.word	0x00012f00


	//   ....[96]....
        /*0694*/ 	.word	0x00012f10


	//   ....[97]....
        /*0698*/ 	.word	0x00013380


	//   ....[98]....
        /*069c*/ 	.word	0x000133c0


	//   ....[99]....
        /*06a0*/ 	.word	0x00013400


	//   ....[100]....
        /*06a4*/ 	.word	0x00013430


	//   ....[101]....
        /*06a8*/ 	.word	0x00013480


	//   ....[102]....
        /*06ac*/ 	.word	0x000134b0


	//   ....[103]....
        /*06b0*/ 	.word	0x00013b70


	//   ....[104]....
        /*06b4*/ 	.word	0x00013ba0


	//   ....[105]....
        /*06b8*/ 	.word	0x000146f0


	//   ....[106]....
        /*06bc*/ 	.word	0x00016050


	//   ....[107]....
        /*06c0*/ 	.word	0x00016090


	//   ....[108]....
        /*06c4*/ 	.word	0x000160c0


	//   ....[109]....
        /*06c8*/ 	.word	0x000160f0


	//   ....[110]....
        /*06cc*/ 	.word	0x00016100


	//   ....[111]....
        /*06d0*/ 	.word	0x00016110


	//   ....[112]....
        /*06d4*/ 	.word	0x00016130


	//   ....[113]....
        /*06d8*/ 	.word	0x00016180


	//   ....[114]....
        /*06dc*/ 	.word	0x000161a0


	//   ....[115]....
        /*06e0*/ 	.word	0x000161e0


	//   ....[116]....
        /*06e4*/ 	.word	0x00016200


	//   ....[117]....
        /*06e8*/ 	.word	0x00016240


	//   ....[118]....
        /*06ec*/ 	.word	0x00016260


	//   ....[119]....
        /*06f0*/ 	.word	0x000162a0


	//   ....[120]....
        /*06f4*/ 	.word	0x000162c0


	//   ....[121]....
        /*06f8*/ 	.word	0x000162f0


	//   ....[122]....
        /*06fc*/ 	.word	0x00016310


	//   ....[123]....
        /*0700*/ 	.word	0x00016330


	//   ....[124]....
        /*0704*/ 	.word	0x00016360


	//   ....[125]....
        /*0708*/ 	.word	0x00016380


	//   ....[126]....
        /*070c*/ 	.word	0x00016890


	//   ....[127]....
        /*0710*/ 	.word	0x000168c0


	//   ....[128]....
        /*0714*/ 	.word	0x00016950


	//   ....[129]....
        /*0718*/ 	.word	0x00016980


	//   ....[130]....
        /*071c*/ 	.word	0x000169a0


	//   ....[131]....
        /*0720*/ 	.word	0x000169e0


	//   ....[132]....
        /*0724*/ 	.word	0x00016a10


	//   ....[133]....
        /*0728*/ 	.word	0x00016a60


	//   ....[134]....
        /*072c*/ 	.word	0x00016a90


	//   ....[135]....
        /*0730*/ 	.word	0x00016ab0


	//   ....[136]....
        /*0734*/ 	.word	0x00016b10


	//   ....[137]....
        /*0738*/ 	.word	0x00016b30


	//   ....[138]....
        /*073c*/ 	.word	0x00016b80


	//   ....[139]....
        /*0740*/ 	.word	0x00016ba0


	//   ....[140]....
        /*0744*/ 	.word	0x00016bf0


	//   ....[141]....
        /*0748*/ 	.word	0x00016c10


	//   ....[142]....
        /*074c*/ 	.word	0x00016c50


	//   ....[143]....
        /*0750*/ 	.word	0x00016c70


	//   ....[144]....
        /*0754*/ 	.word	0x00016cc0


	//   ....[145]....
        /*0758*/ 	.word	0x00016cf0


	//   ....[146]....
        /*075c*/ 	.word	0x00017280


	//   ....[147]....
        /*0760*/ 	.word	0x000172b0


	//   ....[148]....
        /*0764*/ 	.word	0x000172e0


	//   ....[149]....
        /*0768*/ 	.word	0x00017310


	//   ....[150]....
        /*076c*/ 	.word	0x00017360


	//   ....[151]....
        /*0770*/ 	.word	0x000173b0


	//   ....[152]....
        /*0774*/ 	.word	0x000173e0


	//   ....[153]....
        /*0778*/ 	.word	0x00017400


	//   ....[154]....
        /*077c*/ 	.word	0x00017460


	//   ....[155]....
        /*0780*/ 	.word	0x00017480


	//   ....[156]....
        /*0784*/ 	.word	0x000174e0


	//   ....[157]....
        /*0788*/ 	.word	0x000174f0


	//   ....[158]....
        /*078c*/ 	.word	0x00017520


	//   ....[159]....
        /*0790*/ 	.word	0x00017550


	//   ....[160]....
        /*0794*/ 	.word	0x000175b0


	//   ....[161]....
        /*0798*/ 	.word	0x000175e0


	//   ....[162]....
        /*079c*/ 	.word	0x00017e60


	//   ....[163]....
        /*07a0*/ 	.word	0x00017e80


	//   ....[164]....
        /*07a4*/ 	.word	0x00017e90


	//   ....[165]....
        /*07a8*/ 	.word	0x00017ea0


	//   ....[166]....
        /*07ac*/ 	.word	0x00017eb0


	//   ....[167]....
        /*07b0*/ 	.word	0x00017f00


	//   ....[168]....
        /*07b4*/ 	.word	0x00017f20


	//   ....[169]....
        /*07b8*/ 	.word	0x00017f40


	//   ....[170]....
        /*07bc*/ 	.word	0x00017f50


	//   ....[171]....
        /*07c0*/ 	.word	0x00017f90


	//   ....[172]....
        /*07c4*/ 	.word	0x00017fa0


	//   ....[173]....
        /*07c8*/ 	.word	0x00017fe0


	//   ....[174]....
        /*07cc*/ 	.word	0x00017ff0


	//   ....[175]....
        /*07d0*/ 	.word	0x00018030


	//   ....[176]....
        /*07d4*/ 	.word	0x00018040


	//   ....[177]....
        /*07d8*/ 	.word	0x00018080


	//   ....[178]....
        /*07dc*/ 	.word	0x00018090


	//   ....[179]....
        /*07e0*/ 	.word	0x000180a0


	//   ....[180]....
        /*07e4*/ 	.word	0x000180e0


	//   ....[181]....
        /*07e8*/ 	.word	0x00018100


	//   ....[182]....
        /*07ec*/ 	.word	0x000184e0


	//   ....[183]....
        /*07f0*/ 	.word	0x00018500


	//   ....[184]....
        /*07f4*/ 	.word	0x00018520


	//   ....[185]....
        /*07f8*/ 	.word	0x00018530


	//   ....[186]....
        /*07fc*/ 	.word	0x00018540


	//   ....[187]....
        /*0800*/ 	.word	0x00018550


	//   ....[188]....
        /*0804*/ 	.word	0x00018570


	//   ....[189]....
        /*0808*/ 	.word	0x00018580


	//   ....[190]....
        /*080c*/ 	.word	0x000185c0


	//   ....[191]....
        /*0810*/ 	.word	0x000185e0


	//   ....[192]....
        /*0814*/ 	.word	0x00018610


	//   ....[193]....
        /*0818*/ 	.word	0x00018630


	//   ....[194]....
        /*081c*/ 	.word	0x00018660


	//   ....[195]....
        /*0820*/ 	.word	0x00018680


	//   ....[196]....
        /*0824*/ 	.word	0x000186a0


	//   ....[197]....
        /*0828*/ 	.word	0x000186c0


	//   ....[198]....
        /*082c*/ 	.word	0x000186e0


	//   ....[199]....
        /*0830*/ 	.word	0x00018710


	//   ....[200]....
        /*0834*/ 	.word	0x000187b0


	//   ....[201]....
        /*0838*/ 	.word	0x000187d0


	//   ....[202]....
        /*083c*/ 	.word	0x00019770


	//   ....[203]....
        /*0840*/ 	.word	0x00019df0


	//   ....[204]....
        /*0844*/ 	.word	0x00019ee0


	//   ....[205]....
        /*0848*/ 	.word	0x00019fd0


	//   ....[206]....
        /*084c*/ 	.word	0x0001a030


	//   ....[207]....
        /*0850*/ 	.word	0x0001a0e0


	//   ....[208]....
        /*0854*/ 	.word	0x0001a170


	//   ....[209]....
        /*0858*/ 	.word	0x0001a210


	//   ....[210]....
        /*085c*/ 	.word	0x0001a290


	//   ....[211]....
        /*0860*/ 	.word	0x0001a330


	//   ....[212]....
        /*0864*/ 	.word	0x0001a3c0


	//   ....[213]....
        /*0868*/ 	.word	0x0001a460


	//   ....[214]....
        /*086c*/ 	.word	0x0001a4e0


	//   ....[215]....
        /*0870*/ 	.word	0x0001a580


	//   ....[216]....
        /*0874*/ 	.word	0x0001a610


	//   ....[217]....
        /*0878*/ 	.word	0x0001a6b0


	//   ....[218]....
        /*087c*/ 	.word	0x0001a730


	//   ....[219]....
        /*0880*/ 	.word	0x0001a7d0


	//   ....[220]....
        /*0884*/ 	.word	0x0001a860


	//   ....[221]....
        /*0888*/ 	.word	0x0001a900


	//   ....[222]....
        /*088c*/ 	.word	0x0001a980


	//   ....[223]....
        /*0890*/ 	.word	0x0001aa60


	//   ....[224]....
        /*0894*/ 	.word	0x0001abd0


	//   ....[225]....
        /*0898*/ 	.word	0x0001aca0


	//   ....[226]....
        /*089c*/ 	.word	0x0001ad80


	//   ....[227]....
        /*08a0*/ 	.word	0x0001add0


	//   ....[228]....
        /*08a4*/ 	.word	0x0001aea0


	//   ....[229]....
        /*08a8*/ 	.word	0x0001aef0


	//   ....[230]....
        /*08ac*/ 	.word	0x0001afe0


	//   ....[231]....
        /*08b0*/ 	.word	0x0001b030


	//   ....[232]....
        /*08b4*/ 	.word	0x0001b120


	//   ....[233]....
        /*08b8*/ 	.word	0x0001b170


	//   ....[234]....
        /*08bc*/ 	.word	0x0001b1e0


	//   ....[235]....
        /*08c0*/ 	.word	0x0001b2a0


	//   ....[236]....
        /*08c4*/ 	.word	0x0001b310


	//   ....[237]....
        /*08c8*/ 	.word	0x0001b3c0


	//   ....[238]....
        /*08cc*/ 	.word	0x0001b430


	//   ....[239]....
        /*08d0*/ 	.word	0x0001b4e0


	//   ....[240]....
        /*08d4*/ 	.word	0x0001b540


	//   ....[241]....
        /*08d8*/ 	.word	0x0001b600


	//   ....[242]....
        /*08dc*/ 	.word	0x0001b660


	//   ....[243]....
        /*08e0*/ 	.word	0x0001b720


	//   ....[244]....
        /*08e4*/ 	.word	0x0001b7b0


	//   ....[245]....
        /*08e8*/ 	.word	0x0001b810


	//   ....[246]....
        /*08ec*/ 	.word	0x0001b8c0


	//   ....[247]....
        /*08f0*/ 	.word	0x0001b960


	//   ....[248]....
        /*08f4*/ 	.word	0x0001b9c0


	//   ....[249]....
        /*08f8*/ 	.word	0x0001bab0


	//   ....[250]....
        /*08fc*/ 	.word	0x0001bb20


	//   ....[251]....
        /*0900*/ 	.word	0x0001bbf0


	//   ....[252]....
        /*0904*/ 	.word	0x0001bc50


	//   ....[253]....
        /*0908*/ 	.word	0x0001bd10


	//   ....[254]....
        /*090c*/ 	.word	0x0001bd70


	//   ....[255]....
        /*0910*/ 	.word	0x0001be30


	//   ....[0]....
        /*0914*/ 	.word	0x0001be90


	//   ....[1]....
        /*0918*/ 	.word	0x0001bf40


	//   ....[2]....
        /*091c*/ 	.word	0x0001bfc0


	//   ....[3]....
        /*0920*/ 	.word	0x0001c080


	//   ....[4]....
        /*0924*/ 	.word	0x0001c1c0


	//   ....[5]....
        /*0928*/ 	.word	0x0001c260


	//   ....[6]....
        /*092c*/ 	.word	0x0001c2c0


	//   ....[7]....
        /*0930*/ 	.word	0x0001c370


	//   ....[8]....
        /*0934*/ 	.word	0x0001c400


	//   ....[9]....
        /*0938*/ 	.word	0x0001c490


	//   ....[10]....
        /*093c*/ 	.word	0x0001c4f0


	//   ....[11]....
        /*0940*/ 	.word	0x0001c5a0


	//   ....[12]....
        /*0944*/ 	.word	0x0001c600


	//   ....[13]....
        /*0948*/ 	.word	0x0001c6b0


	//   ....[14]....
        /*094c*/ 	.word	0x0001c710


	//   ....[15]....
        /*0950*/ 	.word	0x0001c7c0


	//   ....[16]....
        /*0954*/ 	.word	0x0001c820


	//   ....[17]....
        /*0958*/ 	.word	0x0001c8d0


	//   ....[18]....
        /*095c*/ 	.word	0x0001c930


	//   ....[19]....
        /*0960*/ 	.word	0x0001c9e0


	//   ....[20]....
        /*0964*/ 	.word	0x0001ca70


	//   ....[21]....
        /*0968*/ 	.word	0x0001cb00


	//   ....[22]....
        /*096c*/ 	.word	0x0001cb60


	//   ....[23]....
        /*0970*/ 	.word	0x0001cc10


	//   ....[24]....
        /*0974*/ 	.word	0x0001ccf0


	//   ....[25]....
        /*0978*/ 	.word	0x0001cd90


	//   ....[26]....
        /*097c*/ 	.word	0x0001ce00


	//   ....[27]....
        /*0980*/ 	.word	0x0001cea0


	//   ....[28]....
        /*0984*/ 	.word	0x0001cf00


	//   ....[29]....
        /*0988*/ 	.word	0x0001cfa0


	//   ....[30]....
        /*098c*/ 	.word	0x0001d000


	//   ....[31]....
        /*0990*/ 	.word	0x0001d0b0


	//   ....[32]....
        /*0994*/ 	.word	0x0001d110


	//   ....[33]....
        /*0998*/ 	.word	0x0001d1b0


	//   ....[34]....
        /*099c*/ 	.word	0x0001d210


	//   ....[35]....
        /*09a0*/ 	.word	0x0001d2c0


	//   ....[36]....
        /*09a4*/ 	.word	0x0001d320


	//   ....[37]....
        /*09a8*/ 	.word	0x0001d3c0


	//   ....[38]....
        /*09ac*/ 	.word	0x0001d420


	//   ....[39]....
        /*09b0*/ 	.word	0x0001d4d0


	//   ....[40]....
        /*09b4*/ 	.word	0x0001d560


	//   ....[41]....
        /*09b8*/ 	.word	0x0001d5f0


	//   ....[42]....
        /*09bc*/ 	.word	0x0001d650


	//   ....[43]....
        /*09c0*/ 	.word	0x0001d6f0


	//----- nvinfo : EIATTR_REG_RECONFIG
	.align		4
.L_175:
        /*09c4*/ 	.byte	0x01, 0x54
	.zero		2


	//----- nvinfo : EIATTR_SYSCALL_OFFSETS
	.align		4
        /*09c8*/ 	.byte	0x04, 0x46
        /*09ca*/ 	.short	(.L_177 - .L_176)


	//   ....[0]....
.L_176:
        /*09cc*/ 	.word	0x000019e0


	//   ....[1]....
        /*09d0*/ 	.word	0x000152e0


	//   ....[2]....
        /*09d4*/ 	.word	0x00015420


	//   ....[3]....
        /*09d8*/ 	.word	0x00015560


	//   ....[4]....
        /*09dc*/ 	.word	0x00015680


	//   ....[5]....
        /*09e0*/ 	.word	0x00017000


	//----- nvinfo : EIATTR_MBARRIER_INSTR_OFFSETS
	.align		4
.L_177:
        /*09e4*/ 	.byte	0x04, 0x39
        /*09e6*/ 	.short	(.L_179 - .L_178)


	//   ....[0]....
.L_178:
        /*09e8*/ 	.word	0x00000180
        /*09ec*/ 	.word	0x000000ff
        /*09f0*/ 	.word	0x00022800
        /*09f4*/ 	.short	0x0100
        /*09f6*/ 	.byte	0x08
	.zero		1


	//   ....[1]....
        /*09f8*/ 	.word	0x00000190
        /*09fc*/ 	.word	0x000000ff
        /*0a00*/ 	.word	0x00022820
        /*0a04*/ 	.short	0x0100
        /*0a06*/ 	.byte	0x08
	.zero		1


	//   ....[2]....
        /*0a08*/ 	.word	0x00000280
        /*0a0c*/ 	.word	0x000000ff
        /*0a10*/ 	.word	0x00022830
        /*0a14*/ 	.short	0x0100
        /*0a16*/ 	.byte	0x08
	.zero		1


	//   ....[3]....
        /*0a18*/ 	.word	0x00000290
        /*0a1c*/ 	.word	0x000000ff
        /*0a20*/ 	.word	0x00022840
        /*0a24*/ 	.short	0x0100
        /*0a26*/ 	.byte	0x08
	.zero		1


	//   ....[4]....
        /*0a28*/ 	.word	0x000002a0
        /*0a2c*/ 	.word	0x000000ff
        /*0a30*/ 	.word	0x00022838
        /*0a34*/ 	.short	0x0100
        /*0a36*/ 	.byte	0x08
	.zero		1


	//   ....[5]....
        /*0a38*/ 	.word	0x000002b0
        /*0a3c*/ 	.word	0x000000ff
        /*0a40*/ 	.word	0x00022848
        /*0a44*/ 	.short	0x0100
        /*0a46*/ 	.byte	0x08
	.zero		1


	//   ....[6]....
        /*0a48*/ 	.word	0x000003e0
        /*0a4c*/ 	.word	0x000000ff
        /*0a50*/ 	.word	0x00022850
        /*0a54*/ 	.short	0x0100
        /*0a56*/ 	.byte	0x08
	.zero		1


	//   ....[7]....
        /*0a58*/ 	.word	0x000003f0
        /*0a5c*/ 	.word	0x000000ff
        /*0a60*/ 	.word	0x00022860
        /*0a64*/ 	.short	0x0100
        /*0a66*/ 	.byte	0x08
	.zero		1


	//   ....[8]....
        /*0a68*/ 	.word	0x00000400
        /*0a6c*/ 	.word	0x000000ff
        /*0a70*/ 	.word	0x00022858
        /*0a74*/ 	.short	0x0100
        /*0a76*/ 	.byte	0x08
	.zero		1


	//   ....[9]....
        /*0a78*/ 	.word	0x00000410
        /*0a7c*/ 	.word	0x000000ff
        /*0a80*/ 	.word	0x00022868
        /*0a84*/ 	.short	0x0100
        /*0a86*/ 	.byte	0x08
	.zero		1


	//   ....[10]....
        /*0a88*/ 	.word	0x00000500
        /*0a8c*/ 	.word	0x000000ff
        /*0a90*/ 	.word	0x00022870
        /*0a94*/ 	.short	0x0100
        /*0a96*/ 	.byte	0x06
	.zero		1


	//   ....[11]....
        /*0a98*/ 	.word	0x00000510
        /*0a9c*/ 	.word	0x000000ff
        /*0aa0*/ 	.word	0x00022880
        /*0aa4*/ 	.short	0x0100
        /*0aa6*/ 	.byte	0x06
	.zero		1


	//   ....[12]....
        /*0aa8*/ 	.word	0x00000520
        /*0aac*/ 	.word	0x000000ff
        /*0ab0*/ 	.word	0x00022878
        /*0ab4*/ 	.short	0x0100
        /*0ab6*/ 	.byte	0x06
	.zero		1


	//   ....[13]....
        /*0ab8*/ 	.word	0x00000530
        /*0abc*/ 	.word	0x000000ff
        /*0ac0*/ 	.word	0x00022888
        /*0ac4*/ 	.short	0x0100
        /*0ac6*/ 	.byte	0x06
	.zero		1


	//   ....[14]....
        /*0ac8*/ 	.word	0x00000660
        /*0acc*/ 	.word	0x000000ff
        /*0ad0*/ 	.word	0x00022890
        /*0ad4*/ 	.short	0x0100
        /*0ad6*/ 	.byte	0x08
	.zero		1


	//   ....[15]....
        /*0ad8*/ 	.word	0x00000670
        /*0adc*/ 	.word	0x000000ff
        /*0ae0*/ 	.word	0x000228a0
        /*0ae4*/ 	.short	0x0100
        /*0ae6*/ 	.byte	0x08
	.zero		1


	//   ....[16]....
        /*0ae8*/ 	.word	0x00000680
        /*0aec*/ 	.word	0x000000ff
        /*0af0*/ 	.word	0x00022898
        /*0af4*/ 	.short	0x0100
        /*0af6*/ 	.byte	0x08
	.zero		1


	//   ....[17]....
        /*0af8*/ 	.word	0x00000690
        /*0afc*/ 	.word	0x000000ff
        /*0b00*/ 	.word	0x000228a8
        /*0b04*/ 	.short	0x0100
        /*0b06*/ 	.byte	0x08
	.zero		1


	//   ....[18]....
        /*0b08*/ 	.word	0x000007d0
        /*0b0c*/ 	.word	0x000000ff
        /*0b10*/ 	.word	0x000228b0
        /*0b14*/ 	.short	0x0100
        /*0b16*/ 	.byte	0x08
	.zero		1


	//   ....[19]....
        /*0b18*/ 	.word	0x000007e0
        /*0b1c*/ 	.word	0x000000ff
        /*0b20*/ 	.word	0x000228c0
        /*0b24*/ 	.short	0x0100
        /*0b26*/ 	.byte	0x08
	.zero		1


	//   ....[20]....
        /*0b28*/ 	.word	0x000007f0
        /*0b2c*/ 	.word	0x000000ff
        /*0b30*/ 	.word	0x000228b8
        /*0b34*/ 	.short	0x0100
        /*0b36*/ 	.byte	0x08
	.zero		1


	//   ....[21]....
        /*0b38*/ 	.word	0x00000800
        /*0b3c*/ 	.word	0x000000ff
        /*0b40*/ 	.word	0x000228c8
        /*0b44*/ 	.short	0x0100
        /*0b46*/ 	.byte	0x08
	.zero		1


	//   ....[22]....
        /*0b48*/ 	.word	0x00001a00
        /*0b4c*/ 	.word	0x000000ff
        /*0b50*/ 	.word	0x00022800
        /*0b54*/ 	.short	0x010a
        /*0b56*/ 	.byte	0x29
	.zero		1


	//   ....[23]....
        /*0b58*/ 	.word	0x00001a70
        /*0b5c*/ 	.word	0x000000ff
        /*0b60*/ 	.word	0x00022830
        /*0b64*/ 	.short	0x010a
        /*0b66*/ 	.byte	0x29
	.zero		1


	//   ....[24]....
        /*0b68*/ 	.word	0x00001ad0
        /*0b6c*/ 	.word	0x000000ff
        /*0b70*/ 	.word	0x00022830
        /*0b74*/ 	.short	0x010a
        /*0b76*/ 	.byte	0x29
	.zero		1


	//   ....[25]....
        /*0b78*/ 	.word	0x00002680
        /*0b7c*/ 	.word	0x000000ff
        /*0b80*/ 	.word	0x00000000
        /*0b84*/ 	.short	0x0101
        /*0b86*/ 	.byte	0x06
	.zero		1


	//   ....[26]....
        /*0b88*/ 	.word	0x00005f80
        /*0b8c*/ 	.word	0x000000ff
        /*0b90*/ 	.word	0x00022830
        /*0b94*/ 	.short	0x010a
        /*0b96*/ 	.byte	0x06
	.zero		1


	//   ....[27]....
        /*0b98*/ 	.word	0x00005fc0
        /*0b9c*/ 	.word	0x000000ff
        /*0ba0*/ 	.word	0x00022830
        /*0ba4*/ 	.short	0x010a
        /*0ba6*/ 	.byte	0x06
	.zero		1


	//   ....[28]....
        /*0ba8*/ 	.word	0x00006870
        /*0bac*/ 	.word	0x000000ff
        /*0bb0*/ 	.word	0x00022850
        /*0bb4*/ 	.short	0x010a
        /*0bb6*/ 	.byte	0x06
	.zero		1


	//   ....[29]....
        /*0bb8*/ 	.word	0x000068b0
        /*0bbc*/ 	.word	0x000000ff
        /*0bc0*/ 	.word	0x00022850
        /*0bc4*/ 	.short	0x010a
        /*0bc6*/ 	.byte	0x06
	.zero		1


	//   ....[30]....
        /*0bc8*/ 	.word	0x00006bc0
        /*0bcc*/ 	.word	0x000000ff
        /*0bd0*/ 	.word	0x00000000
        /*0bd4*/ 	.short	0x0101
        /*0bd6*/ 	.byte	0x06
	.zero		1


	//   ....[31]....
        /*0bd8*/ 	.word	0x00009e80
        /*0bdc*/ 	.word	0x000000ff
        /*0be0*/ 	.word	0x00000000
        /*0be4*/ 	.short	0x0101
        /*0be6*/ 	.byte	0x06
	.zero		1


	//   ....[32]....
        /*0be8*/ 	.word	0x0000a860
        /*0bec*/ 	.word	0x000000ff
        /*0bf0*/ 	.word	0x00022830
        /*0bf4*/ 	.short	0x010a
        /*0bf6*/ 	.byte	0x06
	.zero		1


	//   ....[33]....
        /*0bf8*/ 	.word	0x0000a8a0
        /*0bfc*/ 	.word	0x000000ff
        /*0c00*/ 	.word	0x00022830
        /*0c04*/ 	.short	0x010a
        /*0c06*/ 	.byte	0x06
	.zero		1


	//   ....[34]....
        /*0c08*/ 	.word	0x0000b150
        /*0c0c*/ 	.word	0x000000ff
        /*0c10*/ 	.word	0x00022850
        /*0c14*/ 	.short	0x010a
        /*0c16*/ 	.byte	0x06
	.zero		1


	//   ....[35]....
        /*0c18*/ 	.word	0x0000b190
        /*0c1c*/ 	.word	0x000000ff
        /*0c20*/ 	.word	0x00022850
        /*0c24*/ 	.short	0x010a
        /*0c26*/ 	.byte	0x06
	.zero		1


	//   ....[36]....
        /*0c28*/ 	.word	0x0000b4a0
        /*0c2c*/ 	.word	0x000000ff
        /*0c30*/ 	.word	0x00000000
        /*0c34*/ 	.short	0x0101
        /*0c36*/ 	.byte	0x06
	.zero		1


	//   ....[37]....
        /*0c38*/ 	.word	0x0000ca70
        /*0c3c*/ 	.word	0x000000ff
        /*0c40*/ 	.word	0x00000000
        /*0c44*/ 	.short	0x0101
        /*0c46*/ 	.byte	0x06
	.zero		1


	//   ....[38]....
        /*0c48*/ 	.word	0x0000d200
        /*0c4c*/ 	.word	0x000000ff
        /*0c50*/ 	.word	0x00022830
        /*0c54*/ 	.short	0x010a
        /*0c56*/ 	.byte	0x06
	.zero		1


	//   ....[39]....
        /*0c58*/ 	.word	0x0000d240
        /*0c5c*/ 	.word	0x000000ff
        /*0c60*/ 	.word	0x00022830
        /*0c64*/ 	.short	0x010a
        /*0c66*/ 	.byte	0x06
	.zero		1


	//   ....[40]....
        /*0c68*/ 	.word	0x0000dab0
        /*0c6c*/ 	.word	0x000000ff
        /*0c70*/ 	.word	0x00022850
        /*0c74*/ 	.short	0x010a
        /*0c76*/ 	.byte	0x06
	.zero		1


	//   ....[41]....
        /*0c78*/ 	.word	0x0000daf0
        /*0c7c*/ 	.word	0x000000ff
        /*0c80*/ 	.word	0x00022850
        /*0c84*/ 	.short	0x010a
        /*0c86*/ 	.byte	0x06
	.zero		1


	//   ....[42]....
        /*0c88*/ 	.word	0x0000ddf0
        /*0c8c*/ 	.word	0x000000ff
        /*0c90*/ 	.word	0x00000000
        /*0c94*/ 	.short	0x0101
        /*0c96*/ 	.byte	0x06
	.zero		1


	//   ....[43]....
        /*0c98*/ 	.word	0x000110a0
        /*0c9c*/ 	.word	0x000000ff
        /*0ca0*/ 	.word	0x00000000
        /*0ca4*/ 	.short	0x0101
        /*0ca6*/ 	.byte	0x06
	.zero		1


	//   ....[44]....
        /*0ca8*/ 	.word	0x00011710
        /*0cac*/ 	.word	0x000000ff
        /*0cb0*/ 	.word	0x00022850
        /*0cb4*/ 	.short	0x010a
        /*0cb6*/ 	.byte	0x09
	.zero		1


	//   ....[45]....
        /*0cb8*/ 	.word	0x00011750
        /*0cbc*/ 	.word	0x000000ff
        /*0cc0*/ 	.word	0x00022850
        /*0cc4*/ 	.short	0x010a
        /*0cc6*/ 	.byte	0x09
	.zero		1


	//   ....[46]....
        /*0cc8*/ 	.word	0x00011dd0
        /*0ccc*/ 	.word	0x000000ff
        /*0cd0*/ 	.word	0x00000000
        /*0cd4*/ 	.short	0x0101
        /*0cd6*/ 	.byte	0x04
	.zero		1


	//   ....[47]....
        /*0cd8*/ 	.word	0x00013470
        /*0cdc*/ 	.word	0x000000ff
        /*0ce0*/ 	.word	0x00000000
        /*0ce4*/ 	.short	0x0101
        /*0ce6*/ 	.byte	0x04
	.zero		1


	//   ....[48]....
        /*0ce8*/ 	.word	0x00015d00
        /*0cec*/ 	.word	0x000000ff
        /*0cf0*/ 	.word	0x00022880
        /*0cf4*/ 	.short	0x010a
        /*0cf6*/ 	.byte	0x2e
	.zero		1


	//   ....[49]....
        /*0cf8*/ 	.word	0x00016560
        /*0cfc*/ 	.word	0x000000ff
        /*0d00*/ 	.word	0x00022870
        /*0d04*/ 	.short	0x0107
        /*0d06*/ 	.byte	0x2e
	.zero		1


	//   ....[50]....
        /*0d08*/ 	.word	0x000165f0
        /*0d0c*/ 	.word	0x000000ff
        /*0d10*/ 	.word	0x00022870
        /*0d14*/ 	.short	0x0101
        /*0d16*/ 	.byte	0x2e
	.zero		1


	//   ....[51]....
        /*0d18*/ 	.word	0x00016620
        /*0d1c*/ 	.word	0x000000ff
        /*0d20*/ 	.word	0x00022840
        /*0d24*/ 	.short	0x010a
        /*0d26*/ 	.byte	0x2e
	.zero		1


	//   ....[52]....
        /*0d28*/ 	.word	0x00016da0
        /*0d2c*/ 	.word	0x000000ff
        /*0d30*/ 	.word	0x00022830
        /*0d34*/ 	.short	0x0107
        /*0d36*/ 	.byte	0x2e
	.zero		1


	//   ....[53]....
        /*0d38*/ 	.word	0x00016e30
        /*0d3c*/ 	.word	0x000000ff
        /*0d40*/ 	.word	0x00022830
        /*0d44*/ 	.short	0x0101
        /*0d46*/ 	.byte	0x2e
	.zero		1


	//   ....[54]....
        /*0d48*/ 	.word	0x000176d0
        /*0d4c*/ 	.word	0x000000ff
        /*0d50*/ 	.word	0x00022800
        /*0d54*/ 	.short	0x0107
        /*0d56*/ 	.byte	0x2e
	.zero		1


	//   ....[55]....
        /*0d58*/ 	.word	0x00017710
        /*0d5c*/ 	.word	0x000000ff
        /*0d60*/ 	.word	0x00022800
        /*0d64*/ 	.short	0x0101
        /*0d66*/ 	.byte	0x2e
	.zero		1


	//   ....[56]....
        /*0d68*/ 	.word	0x00017720
        /*0d6c*/ 	.word	0x000000ff
        /*0d70*/ 	.word	0x00022820
        /*0d74*/ 	.short	0x010a
        /*0d76*/ 	.byte	0x2e
	.zero		1


	//   ....[57]....
        /*0d78*/ 	.word	0x00017b90
        /*0d7c*/ 	.word	0x00000003
        /*0d80*/ 	.word	0x00022880
        /*0d84*/ 	.short	0x010a
        /*0d86*/ 	.byte	0x3f
	.zero		1


	//   ....[58]....
        /*0d88*/ 	.word	0x000181d0
        /*0d8c*/ 	.word	0x00000003
        /*0d90*/ 	.word	0x00022870
        /*0d94*/ 	.short	0x0107
        /*0d96*/ 	.byte	0x3f
	.zero		1


	//   ....[59]....
        /*0d98*/ 	.word	0x00018260
        /*0d9c*/ 	.word	0x00000003
        /*0da0*/ 	.word	0x00022870
        /*0da4*/ 	.short	0x0101
        /*0da6*/ 	.byte	0x3f
	.zero		1


	//   ....[60]....
        /*0da8*/ 	.word	0x00018290
        /*0dac*/ 	.word	0x00000003
        /*0db0*/ 	.word	0x00022840
        /*0db4*/ 	.short	0x010a
        /*0db6*/ 	.byte	0x3f
	.zero		1


	//   ....[61]....
        /*0db8*/ 	.word	0x00018860
        /*0dbc*/ 	.word	0x00000003
        /*0dc0*/ 	.word	0x00022830
        /*0dc4*/ 	.short	0x0107
        /*0dc6*/ 	.byte	0x3f
	.zero		1


	//   ....[62]....
        /*0dc8*/ 	.word	0x00018900
        /*0dcc*/ 	.word	0x00000003
        /*0dd0*/ 	.word	0x00022830
        /*0dd4*/ 	.short	0x0101
        /*0dd6*/ 	.byte	0x3f
	.zero		1


	//   ....[63]....
        /*0dd8*/ 	.word	0x00018980
        /*0ddc*/ 	.word	0x00000006
        /*0de0*/ 	.word	0x00022870
        /*0de4*/ 	.short	0x010a
        /*0de6*/ 	.byte	0x3f
	.zero		1


	//   ....[64]....
        /*0de8*/ 	.word	0x00018a10
        /*0dec*/ 	.word	0x00000006
        /*0df0*/ 	.word	0x00022860
        /*0df4*/ 	.short	0x010a
        /*0df6*/ 	.byte	0x3f
	.zero		1


	//   ....[65]....
        /*0df8*/ 	.word	0x00018f00
        /*0dfc*/ 	.word	0x00000006
        /*0e00*/ 	.word	0x00022850
        /*0e04*/ 	.short	0x0101
        /*0e06*/ 	.byte	0x3f
	.zero		1


	//   ....[66]....
        /*0e08*/ 	.word	0x00018fa0
        /*0e0c*/ 	.word	0x00000006
        /*0e10*/ 	.word	0x00000000
        /*0e14*/ 	.short	0x0101
        /*0e16*/ 	.byte	0x3f
	.zero		1


	//   ....[67]....
        /*0e18*/ 	.word	0x00019070
        /*0e1c*/ 	.word	0x00000003
        /*0e20*/ 	.word	0x00022870
        /*0e24*/ 	.short	0x010a
        /*0e26*/ 	.byte	0x3f
	.zero		1


	//   ....[68]....
        /*0e28*/ 	.word	0x00019120
        /*0e2c*/ 	.word	0x00000003
        /*0e30*/ 	.word	0x00022860
        /*0e34*/ 	.short	0x010a
        /*0e36*/ 	.byte	0x3f
	.zero		1


	//   ....[69]....
        /*0e38*/ 	.word	0x00019600
        /*0e3c*/ 	.word	0x00000003
        /*0e40*/ 	.word	0x00022850
        /*0e44*/ 	.short	0x0101
        /*0e46*/ 	.byte	0x3f
	.zero		1


	//   ....[70]....
        /*0e48*/ 	.word	0x00019690
        /*0e4c*/ 	.word	0x00000003
        /*0e50*/ 	.word	0x00000000
        /*0e54*/ 	.short	0x0101
        /*0e56*/ 	.byte	0x3f
	.zero		1


	//   ....[71]....
        /*0e58*/ 	.word	0x00019720
        /*0e5c*/ 	.word	0x00000007
        /*0e60*/ 	.word	0x00022820
        /*0e64*/ 	.short	0x010a
        /*0e66*/ 	.byte	0x3f
	.zero		1


	//   ....[72]....
        /*0e68*/ 	.word	0x00019840
        /*0e6c*/ 	.word	0x00000005
        /*0e70*/ 	.word	0x00022840
        /*0e74*/ 	.short	0x010a
        /*0e76*/ 	.byte	0x3f
	.zero		1


	//   ....[73]....
        /*0e78*/ 	.word	0x000198e0
        /*0e7c*/ 	.word	0x00000007
        /*0e80*/ 	.word	0x00022840
        /*0e84*/ 	.short	0x010a
        /*0e86*/ 	.byte	0x3f
	.zero		1


	//   ....[74]....
        /*0e88*/ 	.word	0x00019920
        /*0e8c*/ 	.word	0x00000005
        /*0e90*/ 	.word	0x00022860
        /*0e94*/ 	.short	0x010a
        /*0e96*/ 	.byte	0x3f
	.zero		1


	//   ....[75]....
        /*0e98*/ 	.word	0x00019960
        /*0e9c*/ 	.word	0x00000007
        /*0ea0*/ 	.word	0x00022860
        /*0ea4*/ 	.short	0x010a
        /*0ea6*/ 	.byte	0x3f
	.zero		1


	//   ....[76]....
        /*0ea8*/ 	.word	0x000199a0
        /*0eac*/ 	.word	0x00000005
        /*0eb0*/ 	.word	0x00022880
        /*0eb4*/ 	.short	0x010a
        /*0eb6*/ 	.byte	0x3f
	.zero		1


	//   ....[77]....
        /*0eb8*/ 	.word	0x000199e0
        /*0ebc*/ 	.word	0x00000007
        /*0ec0*/ 	.word	0x00022880
        /*0ec4*/ 	.short	0x010a
        /*0ec6*/ 	.byte	0x3f
	.zero		1


	//   ....[78]....
        /*0ec8*/ 	.word	0x00019a50
        /*0ecc*/ 	.word	0x00000003
        /*0ed0*/ 	.word	0x00022800
        /*0ed4*/ 	.short	0x010a
        /*0ed6*/ 	.byte	0x3f
	.zero		1


	//   ....[79]....
        /*0ed8*/ 	.word	0x00019ab0
        /*0edc*/ 	.word	0x00000003
        /*0ee0*/ 	.word	0x00022830
        /*0ee4*/ 	.short	0x010a
        /*0ee6*/ 	.byte	0x3f
	.zero		1


	//   ....[80]....
        /*0ee8*/ 	.word	0x00019b10
        /*0eec*/ 	.word	0x0000000e
        /*0ef0*/ 	.word	0x00022830
        /*0ef4*/ 	.short	0x010a
        /*0ef6*/ 	.byte	0x3f
	.zero		1


	//   ....[81]....
        /*0ef8*/ 	.word	0x00019b70
        /*0efc*/ 	.word	0x0000000e
        /*0f00*/ 	.word	0x00022850
        /*0f04*/ 	.short	0x010a
        /*0f06*/ 	.byte	0x3f
	.zero		1


	//   ....[82]....
        /*0f08*/ 	.word	0x00019bd0
        /*0f0c*/ 	.word	0x0000000e
        /*0f10*/ 	.word	0x00022830
        /*0f14*/ 	.short	0x010a
        /*0f16*/ 	.byte	0x3f
	.zero		1


	//   ....[83]....
        /*0f18*/ 	.word	0x00019c30
        /*0f1c*/ 	.word	0x0000000e
        /*0f20*/ 	.word	0x00022850
        /*0f24*/ 	.short	0x010a
        /*0f26*/ 	.byte	0x3f
	.zero		1


	//   ....[84]....
        /*0f28*/ 	.word	0x00019c90
        /*0f2c*/ 	.word	0x00000014
        /*0f30*/ 	.word	0x00022830
        /*0f34*/ 	.short	0x010a
        /*0f36*/ 	.byte	0x3f
	.zero		1


	//   ....[85]....
        /*0f38*/ 	.word	0x00019cf0
        /*0f3c*/ 	.word	0x00000014
        /*0f40*/ 	.word	0x00022850
        /*0f44*/ 	.short	0x010a
        /*0f46*/ 	.byte	0x3f
	.zero		1


	//   ....[86]....
        /*0f48*/ 	.word	0x00019d50
        /*0f4c*/ 	.word	0x00000005
        /*0f50*/ 	.word	0x00022850
        /*0f54*/ 	.short	0x010a
        /*0f56*/ 	.byte	0x3f
	.zero		1


	//   ....[87]....
        /*0f58*/ 	.word	0x00019e30
        /*0f5c*/ 	.word	0x00000003
        /*0f60*/ 	.word	0x00022880
        /*0f64*/ 	.short	0x010a
        /*0f66*/ 	.byte	0x3f
	.zero		1


	//   ....[88]....
        /*0f68*/ 	.word	0x0001ab20
        /*0f6c*/ 	.word	0x00000003
        /*0f70*/ 	.word	0x00022840
        /*0f74*/ 	.short	0x010a
        /*0f76*/ 	.byte	0x3f
	.zero		1


	//   ....[89]....
        /*0f78*/ 	.word	0x0001c0c0
        /*0f7c*/ 	.word	0x00000003
        /*0f80*/ 	.word	0x00022820
        /*0f84*/ 	.short	0x010a
        /*0f86*/ 	.byte	0x3f
	.zero		1


	//   ....[90]....
        /*0f88*/ 	.word	0x0001c110
        /*0f8c*/ 	.word	0x00000003
        /*0f90*/ 	.word	0x00022880
        /*0f94*/ 	.short	0x010a
        /*0f96*/ 	.byte	0x3f
	.zero		1


	//   ....[91]....
        /*0f98*/ 	.word	0x0001cc40
        /*0f9c*/ 	.word	0x00000003
        /*0fa0*/ 	.word	0x00022840
        /*0fa4*/ 	.short	0x010a
        /*0fa6*/ 	.byte	0x3f
	.zero		1


	//   ....[92]....
        /*0fa8*/ 	.word	0x0001d720
        /*0fac*/ 	.word	0x00000006
        /*0fb0*/ 	.word	0x00022870
        /*0fb4*/ 	.short	0x010a
        /*0fb6*/ 	.byte	0x3f
	.zero		1


	//   ....[93]....
        /*0fb8*/ 	.word	0x0001d770
        /*0fbc*/ 	.word	0x00000006
        /*0fc0*/ 	.word	0x00022860
        /*0fc4*/ 	.short	0x010a
        /*0fc6*/ 	.byte	0x3f
	.zero		1


	//   ....[94]....
        /*0fc8*/ 	.word	0x0001d7c0
        /*0fcc*/ 	.word	0x00000003
        /*0fd0*/ 	.word	0x00022870
        /*0fd4*/ 	.short	0x010a
        /*0fd6*/ 	.byte	0x3f
	.zero		1


	//   ....[95]....
        /*0fd8*/ 	.word	0x0001d810
        /*0fdc*/ 	.word	0x00000003
        /*0fe0*/ 	.word	0x00022860
        /*0fe4*/ 	.short	0x010a
        /*0fe6*/ 	.byte	0x3f
	.zero		1


	//   ....[96]....
        /*0fe8*/ 	.word	0x0001d860
        /*0fec*/ 	.word	0x00000007
        /*0ff0*/ 	.word	0x00022820
        /*0ff4*/ 	.short	0x010a
        /*0ff6*/ 	.byte	0x3f
	.zero		1


	//   ....[97]....
        /*0ff8*/ 	.word	0x0001d8b0
        /*0ffc*/ 	.word	0x00000005
        /*1000*/ 	.word	0x00022840
        /*1004*/ 	.short	0x010a
        /*1006*/ 	.byte	0x3f
	.zero		1


	//   ....[98]....
        /*1008*/ 	.word	0x0001d900
        /*100c*/ 	.word	0x00000007
        /*1010*/ 	.word	0x00022840
        /*1014*/ 	.short	0x010a
        /*1016*/ 	.byte	0x3f
	.zero		1


	//   ....[99]....
        /*1018*/ 	.word	0x0001d950
        /*101c*/ 	.word	0x00000005
        /*1020*/ 	.word	0x00022860
        /*1024*/ 	.short	0x010a
        /*1026*/ 	.byte	0x3f
	.zero		1


	//   ....[100]....
        /*1028*/ 	.word	0x0001d9a0
        /*102c*/ 	.word	0x00000007
        /*1030*/ 	.word	0x00022860
        /*1034*/ 	.short	0x010a
        /*1036*/ 	.byte	0x3f
	.zero		1


	//   ....[101]....
        /*1038*/ 	.word	0x0001d9f0
        /*103c*/ 	.word	0x00000005
        /*1040*/ 	.word	0x00022880
        /*1044*/ 	.short	0x010a
        /*1046*/ 	.byte	0x3f
	.zero		1


	//----- nvinfo : EIATTR_NUM_MBARRIERS
	.align		4
.L_179:
        /*1048*/ 	.byte	0x03, 0x38
        /*104a*/ 	.short	0x0016


	//----- nvinfo : EIATTR_EXIT_INSTR_OFFSETS
	.align		4
        /*104c*/ 	.byte	0x04, 0x1c
        /*104e*/ 	.short	(.L_181 - .L_180)


	//   ....[0]....
.L_180:
        /*1050*/ 	.word	0x00019a30


	//----- nvinfo : EIATTR_MAX_THREADS
	.align		4
.L_181:
        /*1054*/ 	.byte	0x04, 0x05
        /*1056*/ 	.short	(.L_183 - .L_182)
.L_182:
        /*1058*/ 	.word	0x00000180
        /*105c*/ 	.word	0x00000001
        /*1060*/ 	.word	0x00000001


	//----- nvinfo : EIATTR_CRS_STACK_SIZE
	.align		4
.L_183:
        /*1064*/ 	.byte	0x04, 0x1e
        /*1066*/ 	.short	(.L_185 - .L_184)
.L_184:
        /*1068*/ 	.word	0x00000000


	//----- nvinfo : EIATTR_CBANK_PARAM_SIZE
	.align		4
.L_185:
        /*106c*/ 	.byte	0x03, 0x19
        /*106e*/ 	.short	0x0a70


	//----- nvinfo : EIATTR_PARAM_CBANK
	.align		4
        /*1070*/ 	.byte	0x04, 0x0a
        /*1072*/ 	.short	(.L_187 - .L_186)
	.align		4
.L_186:
        /*1074*/ 	.word	index@(.nv.constant0._ZN7cutlass13device_kernelIN5flash11enable_sm90INS1_16FlashAttnFwdSm90INS1_25CollectiveMainloopFwdSm90ILi2EN4cute5tupleIJNS5_1CILi1EEES8_S8_EEENS6_IJNS7_ILi128EEENS7_ILi160EEESA_EEELi128ENS_12float_e4m3_tEfNS_4arch4Sm90ELb0ELb1ELb0ELb0ELb1ELb0ELb0ELb1ELb1ELb1ELb1ELb0EEENS1_21CollectiveEpilogueFwdINS6_IJSA_SA_SB_EEES9_NS_10bfloat16_tESF_Li256ELb0ELb1ELb1ELb1EEENS1_19SingleTileSchedulerILb0ELb1ELb1ELi128EEEEEEEEEvNT_6ParamsE)
        /*1078*/ 	.short	0x0210
        /*107a*/ 	.short	0x0a70


	//----- nvinfo : EIATTR_SW_WAR
	.align		4
.L_187:
        /*107c*/ 	.byte	0x04, 0x36
        /*107e*/ 	.short	(.L_189 - .L_188)
.L_188:
        /*1080*/ 	.word	0x00000008
.L_189:


//--------------------- .nv.info._ZN7cutlass13device_kernelIN5flash11enable_sm90INS1_16FlashAttnFwdSm90INS1_25CollectiveMainloopFwdSm90ILi2EN4cute5tupleIJNS5_1CILi1EEES8_S8_EEENS6_IJNS7_ILi128EEENS7_ILi160EEESA_EEELi128ENS_12float_e4m3_tEfNS_4arch4Sm90ELb0ELb1ELb0ELb1ELb1ELb0ELb0ELb1ELb1ELb1ELb1ELb0EEENS1_21CollectiveEpilogueFwdINS6_IJSA_SA_SB_EEES9_NS_10bfloat16_tESF_Li256ELb1ELb1ELb1ELb1EEENS1_36VarlenDynamicPersistentTileSchedulerILi128ELi160ELi256ELi128ELb1ELb1ELb1ELb1ELb0ELb1EEEEEEEEEvNT_6ParamsE --------------------------
	.section	.nv.info._ZN7cutlass13device_kernelIN5flash11enable_sm90INS1_16FlashAttnFwdSm90INS1_25CollectiveMainloopFwdSm90ILi2EN4cute5tupleIJNS5_1CILi1EEES8_S8_EEENS6_IJNS7_ILi128EEENS7_ILi160EEESA_EEELi128ENS_12float_e4m3_tEfNS_4arch4Sm90ELb0ELb1ELb0ELb1ELb1ELb0ELb0ELb1ELb1ELb1ELb1ELb0EEENS1_21CollectiveEpilogueFwdINS6_IJSA_SA_SB_EEES9_NS_10bfloat16_tESF_Li256ELb1ELb1ELb1ELb1EEENS1_36VarlenDynamicPersistentTileSchedulerILi128ELi160ELi256ELi128ELb1ELb1ELb1ELb1ELb0ELb1EEEEEEEEEvNT_6ParamsE,"",@"SHT_CUDA_INFO"
	.sectionflags	@""
	.align	4


	//----- nvinfo : EIATTR_CUDA_API_VERSION
	.align		4
        /*0000*/ 	.byte	0x04, 0x37
        /*0002*/ 	.short	(.L_191 - .L_190)
.L_190:
        /*0004*/ 	.word	0x00000082


	//----- nvinfo : EIATTR_KPARAM_INFO
	.align		4
.L_191:
        /*0008*/ 	.byte	0x04, 0x17
        /*000a*/ 	.short	(.L_193 - .L_192)
.L_192:
        /*000c*/ 	.word	0x00000000
        /*0010*/ 	.short	0x0000
        /*0012*/ 	.short	0x0070
        /*0014*/ 	.byte	0x00, 0xf0, 0x01, 0x2a


	//----- nvinfo : EIATTR_SPARSE_MMA_MASK
	.align		4
.L_193:
        /*0018*/ 	.byte	0x03, 0x50
        /*001a*/ 	.short	0x0000


	//----- nvinfo : EIATTR_MAXREG_COUNT
	.align		4
        /*001c*/ 	.byte	0x03, 0x1b
        /*001e*/ 	.short	0x00a8


	//----- nvinfo : EIATTR_NUM_BARRIERS
	.align		4
        /*0020*/ 	.byte	0x02, 0x4c
        /*0022*/ 	.byte	0x10
	.zero		1


	//----- nvinfo : EIATTR_EXTERNS
	.align		4
        /*0024*/ 	.byte	0x04, 0x0f
        /*0026*/ 	.short	(.L_195 - .L_194)


	//   ....[0]....
	.align		4
.L_194:
        /*0028*/ 	.word	index@(__assertfail)


	//----- nvinfo : EIATTR_ANNOTATIONS
	.align		4
.L_195:
        /*002c*/ 	.byte	0x04, 0x55
        /*002e*/ 	.short	(.L_197 - .L_196)


	//   ....[0]....
.L_196:
        /* <DEDUP_REMOVED lines=24> */


	//----- nvinfo : EIATTR_MERCURY_ISA_VERSION
	.align		4
.L_197:
        /*0198*/ 	.byte	0x03, 0x5f
        /*019a*/ 	.short	0x0101


	//----- nvinfo : EIATTR_UNUSED_LOAD_BYTE_OFFSET
	.align		4
        /*019c*/ 	.byte	0x04, 0x44
        /*019e*/ 	.short	(.L_199 - .L_198)


	//   ....[0]....
.L_198:
        /*01a0*/ 	.word	0x00000980
        /*01a4*/ 	.word	0x0000fff0


	//   ....[1]....
        /*01a8*/ 	.word	0x000126d0
        /*01ac*/ 	.word	0x0000fff0


	//----- nvinfo : EIATTR_INT_WARP_WIDE_INSTR_OFFSETS
	.align		4
.L_199:
        /*01b0*/ 	.byte	0x04, 0x31
        /*01b2*/ 	.short	(.L_201 - .L_200)


	//   ....[0]....
.L_200:
        /*01b4*/ 	.word	0x000000c0


	//   ....[1]....
        /*01b8*/ 	.word	0x000000d0


	//   ....[2]....
        /*01bc*/ 	.word	0x00000170


	//   ....[3]....
        /*01c0*/ 	.word	0x000183c0


	//   ....[4]....
        /*01c4*/ 	.word	0x00018450


	//   ....[5]....
        /*01c8*/ 	.word	0x0001c4b0


	//   ....[6]....
        /*01cc*/ 	.word	0x0001c540


	//----- nvinfo : EIATTR_COOP_GROUP_MASK_REGIDS
	.align		4
.L_201:
        /*01d0*/ 	.byte	0x04, 0x29
        /*01d2*/ 	.short	(.L_203 - .L_202)


	//   ....[0]....
.L_202:
        /*01d4*/ 	.word	0xffffffff


	//   ....[1]....
        /*01d8*/ 	.word	0xffffffff


	//   ....[2]....
        /*01dc*/ 	.word	0xffffffff


	//   ....[3]....
        /*01e0*/ 	.word	0xffffffff


	//   ....[4]....
        /*01e4*/ 	.word	0xffffffff


	//   ....[5]....
        /*01e8*/ 	.word	0xffffffff


	//   ....[6]....
        /*01ec*/ 	.word	0xffffffff


	//   ....[7]....
        /*01f0*/ 	.word	0xffffffff


	//   ....[8]....
        /*01f4*/ 	.word	0xffffffff


	//   ....[9]....
        /*01f8*/ 	.word	0xffffffff


	//   ....[10]....
        /*01fc*/ 	.word	0xffffffff


	//   ....[11]....
        /*0200*/ 	.word	0xffffffff


	//   ....[12]....
        /*0204*/ 	.word	0xffffffff


	//   ....[13]....
        /*0208*/ 	.word	0xffffffff


	//   ....[14]....
        /*020c*/ 	.word	0xffffffff


	//   ....[15]....
        /*0210*/ 	.word	0xffffffff


	//   ....[16]....
        /*0214*/ 	.word	0xffffffff


	//   ....[17]....
        /*0218*/ 	.word	0xffffffff


	//   ....[18]....
        /*021c*/ 	.word	0xffffffff


	//   ....[19]....
        /*0220*/ 	.word	0xffffffff


	//   ....[20]....
        /*0224*/ 	.word	0xffffffff


	//   ....[21]....
        /*0228*/ 	.word	0xffffffff


	//   ....[22]....
        /*022c*/ 	.word	0xffffffff


	//   ....[23]....
        /*0230*/ 	.word	0xffffffff


	//   ....[24]....
        /*0234*/ 	.word	0xffffffff


	//   ....[25]....
        /*0238*/ 	.word	0xffffffff


	//   ....[26]....
        /*023c*/ 	.word	0xffffffff


	//   ....[27]....
        /*0240*/ 	.word	0xffffffff


	//   ....[28]....
        /*0244*/ 	.word	0xffffffff


	//   ....[29]....
        /*0248*/ 	.word	0xffffffff


	//   ....[30]....
        /*024c*/ 	.word	0xffffffff


	//   ....[31]....
        /*0250*/ 	.word	0xffffffff


	//   ....[32]....
        /*0254*/ 	.word	0xffffffff


	//   ....[33]....
        /*0258*/ 	.word	0xffffffff


	//   ....[34]....
        /*025c*/ 	.word	0xffffffff


	//   ....[35]....
        /*0260*/ 	.word	0xffffffff


	//   ....[36]....
        /*0264*/ 	.word	0xffffffff


	//   ....[37]....
        /*0268*/ 	.word	0xffffffff


	//   ....[38]....
        /*026c*/ 	.word	0xffffffff


	//   ....[39]....
        /*0270*/ 	.word	0xffffffff


	//   ....[40]....
        /*0274*/ 	.word	0xffffffff


	//   ....[41]....
        /*0278*/ 	.word	0xffffffff


	//   ....[42]....
        /*027c*/ 	.word	0xffffffff


	//   ....[43]....
        /*0280*/ 	.word	0xffffffff


	//   ....[44]....
        /*0284*/ 	.word	0xffffffff


	//   ....[45]....
        /*0288*/ 	.word	0xffffffff


	//   ....[46]....
        /*028c*/ 	.word	0xffffffff


	//   ....[47]....
        /*0290*/ 	.word	0xffffffff


	//   ....[48]....
        /*0294*/ 	.word	0xffffffff


	//   ....[49]....
        /*0298*/ 	.word	0xffffffff


	//   ....[50]....
        /*029c*/ 	.word	0xffffffff


	//   ....[51]....
        /*02a0*/ 	.word	0xffffffff


	//   ....[52]....
        /*02a4*/ 	.word	0xffffffff


	//   ....[53]....
        /*02a8*/ 	.word	0xffffffff


	//   ....[54]....
        /*02ac*/ 	.word	0xffffffff


	//   ....[55]....
        /*02b0*/ 	.word	0xffffffff


	//   ....[56]....
        /*02b4*/ 	.word	0xffffffff


	//   ....[57]....
        /*02b8*/ 	.word	0xffffffff


	//   ....[58]....
        /*02bc*/ 	.word	0xffffffff


	//   ....[59]....
        /*02c0*/ 	.word	0xffffffff


	//   ....[60]....
        /*02c4*/ 	.word	0xffffffff


	//   ....[61]....
        /*02c8*/ 	.word	0xffffffff


	//   ....[62]....
        /*02cc*/ 	.word	0xffffffff


	//   ....[63]....
        /*02d0*/ 	.word	0xffffffff


	//   ....[64]....
        /*02d4*/ 	.word	0xffffffff


	//   ....[65]....
        /*02d8*/ 	.word	0xffffffff


	//   ....[66]....
        /*02dc*/ 	.word	0xffffffff


	//   ....[67]....
        /*02e0*/ 	.word	0xffffffff


	//   ....[68]....
        /*02e4*/ 	.word	0xffffffff


	//   ....[69]....
        /*02e8*/ 	.word	0xffffffff


	//   ....[70]....
        /*02ec*/ 	.word	0xffffffff


	//   ....[71]....
        /*02f0*/ 	.word	0xffffffff


	//   ....[72]....
        /*02f4*/ 	.word	0xffffffff


	//   ....[73]....
        /*02f8*/ 	.word	0xffffffff


	//   ....[74]....
        /*02fc*/ 	.word	0xffffffff


	//   ....[75]....
        /*0300*/ 	.word	0xffffffff


	//   ....[76]....
        /*0304*/ 	.word	0xffffffff


	//   ....[77]....
        /*0308*/ 	.word	0xffffffff


	//   ....[78]....
        /*030c*/ 	.word	0xffffffff


	//   ....[79]....
        /*0310*/ 	.word	0xffffffff


	//   ....[80]....
        /*0314*/ 	.word	0xffffffff


	//   ....[81]....
        /*0318*/ 	.word	0xffffffff


	//   ....[82]....
        /*031c*/ 	.word	0xffffffff


	//   ....[83]....
        /*0320*/ 	.word	0xffffffff


	//   ....[84]....
        /*0324*/ 	.word	0xffffffff


	//   ....[85]....
        /*0328*/ 	.word	0xffffffff


	//   ....[86]....
        /*032c*/ 	.word	0xffffffff


	//   ....[87]....
        /*0330*/ 	.word	0xffffffff


	//   ....[88]....
        /*0334*/ 	.word	0xffffffff


	//   ....[89]....
        /*0338*/ 	.word	0xffffffff


	//   ....[90]....
        /*033c*/ 	.word	0xffffffff


	//   ....[91]....
        /*0340*/ 	.word	0xffffffff


	//   ....[92]....
        /*0344*/ 	.word	0xffffffff


	//   ....[93]....
        /*0348*/ 	.word	0xffffffff


	//   ....[94]....
        /*034c*/ 	.word	0xffffffff


	//   ....[95]....
        /*0350*/ 	.word	0xffffffff


	//   ....[96]....
        /*0354*/ 	.word	0xffffffff


	//   ....[97]....
        /*0358*/ 	.word	0xffffffff


	//   ....[98]....
        /*035c*/ 	.word	0xffffffff


	//   ....[99]....
        /*0360*/ 	.word	0xffffffff


	//   ....[100]....
        /*0364*/ 	.word	0xffffffff


	//   ....[101]....
        /*0368*/ 	.word	0xffffffff


	//   ....[102]....
        /*036c*/ 	.word	0xffffffff


	//   ....[103]....
        /*0370*/ 	.word	0xffffffff


	//   ....[104]....
        /*0374*/ 	.word	0xffffffff


	//   ....[105]....
        /*0378*/ 	.word	0xffffffff


	//   ....[106]....
        /*037c*/ 	.word	0xffffffff


	//   ....[107]....
        /*0380*/ 	.word	0xffffffff


	//   ....[108]....
        /*0384*/ 	.word	0xffffffff


	//   ....[109]....
        /*0388*/ 	.word	0xffffffff


	//   ....[110]....
        /*038c*/ 	.word	0xffffffff


	//   ....[111]....
        /*0390*/ 	.word	0xffffffff


	//   ....[112]....
        /*0394*/ 	.word	0xffffffff


	//   ....[113]....
        /*0398*/ 	.word	0xffffffff


	//   ....[114]....
        /*039c*/ 	.word	0xffffffff


	//   ....[115]....
        /*03a0*/ 	.word	0xffffffff


	//   ....[116]....
        /*03a4*/ 	.word	0xffffffff


	//   ....[117]....
        /*03a8*/ 	.word	0xffffffff


	//   ....[118]....
        /*03ac*/ 	.word	0xffffffff


	//   ....[119]....
        /*03b0*/ 	.word	0xffffffff


	//   ....[120]....
        /*03b4*/ 	.word	0xffffffff


	//   ....[121]....
        /*03b8*/ 	.word	0xffffffff


	//   ....[122]....
        /*03bc*/ 	.word	0xffffffff


	//   ....[123]....
        /*03c0*/ 	.word	0xffffffff


	//   ....[124]....
        /*03c4*/ 	.word	0xffffffff


	//   ....[125]....
        /*03c8*/ 	.word	0xffffffff


	//   ....[126]....
        /*03cc*/ 	.word	0xffffffff


	//   ....[127]....
        /*03d0*/ 	.word	0xffffffff


	//   ....[128]....
        /*03d4*/ 	.word	0xffffffff


	//   ....[129]....
        /*03d8*/ 	.word	0xffffffff


	//   ....[130]....
        /*03dc*/ 	.word	0xffffffff


	//   ....[131]....
        /*03e0*/ 	.word	0xffffffff


	//   ....[132]....
        /*03e4*/ 	.word	0xffffffff


	//   ....[133]....
        /*03e8*/ 	.word	0xffffffff


	//   ....[134]....
        /*03ec*/ 	.word	0xffffffff


	//   ....[135]....
        /*03f0*/ 	.word	0xffffffff


	//   ....[136]....
        /*03f4*/ 	.word	0xffffffff


	//   ....[137]....
        /*03f8*/ 	.word	0xffffffff


	//   ....[138]....
        /*03fc*/ 	.word	0xffffffff


	//   ....[139]....
        /*0400*/ 	.word	0xffffffff


	//   ....[140]....
        /*0404*/ 	.word	0xffffffff


	//   ....[141]....
        /*0408*/ 	.word	0xffffffff


	//   ....[142]....
        /*040c*/ 	.word	0xffffffff


	//   ....[143]....
        /*0410*/ 	.word	0xffffffff


	//   ....[144]....
        /*0414*/ 	.word	0xffffffff


	//   ....[145]....
        /*0418*/ 	.word	0xffffffff


	//   ....[146]....
        /*041c*/ 	.word	0xffffffff


	//   ....[147]....
        /*0420*/ 	.word	0xffffffff


	//   ....[148]....
        /*0424*/ 	.word	0xffffffff


	//   ....[149]....
        /*0428*/ 	.word	0xffffffff


	//   ....[150]....
        /*042c*/ 	.word	0xffffffff


	//   ....[151]....
        /*0430*/ 	.word	0xffffffff


	//   ....[152]....
        /*0434*/ 	.word	0xffffffff


	//   ....[153]....
        /*0438*/ 	.word	0xffffffff


	//   ....[154]....
        /*043c*/ 	.word	0xffffffff


	//   ....[155]....
        /*0440*/ 	.word	0xffffffff


	//   ....[156]....
        /*0444*/ 	.word	0xffffffff


	//   ....[157]....
        /*0448*/ 	.word	0xffffffff


	//   ....[158]....
        /*044c*/ 	.word	0xffffffff


	//   ....[159]....
        /*0450*/ 	.word	0xffffffff


	//   ....[160]....
        /*0454*/ 	.word	0xffffffff


	//   ....[161]....
        /*0458*/ 	.word	0xffffffff


	//   ....[162]....
        /*045c*/ 	.word	0xffffffff


	//   ....[163]....
        /*0460*/ 	.word	0xffffffff


	//   ....[164]....
        /*0464*/ 	.word	0xffffffff


	//   ....[165]....
        /*0468*/ 	.word	0xffffffff


	//   ....[166]....
        /*046c*/ 	.word	0xffffffff


	//   ....[167]....
        /*0470*/ 	.word	0xffffffff


	//   ....[168]....
        /*0474*/ 	.word	0xffffffff


	//   ....[169]....
        /*0478*/ 	.word	0xffffffff


	//   ....[170]....
        /*047c*/ 	.word	0xffffffff


	//   ....[171]....
        /*0480*/ 	.word	0xffffffff


	//   ....[172]....
        /*0484*/ 	.word	0xffffffff


	//   ....[173]....
        /*0488*/ 	.word	0xffffffff


	//   ....[174]....
        /*048c*/ 	.word	0xffffffff


	//   ....[175]....
        /*0490*/ 	.word	0xffffffff


	//   ....[176]....
        /*0494*/ 	.word	0xffffffff


	//   ....[177]....
        /*0498*/ 	.word	0xffffffff


	//   ....[178]....
        /*049c*/ 	.word	0xffffffff


	//   ....[179]....
        /*04a0*/ 	.word	0xffffffff


	//   ....[180]....
        /*04a4*/ 	.word	0xffffffff


	//   ....[181]....
        /*04a8*/ 	.word	0xffffffff


	//   ....[182]....
        /*04ac*/ 	.word	0xffffffff


	//   ....[183]....
        /*04b0*/ 	.word	0xffffffff


	//   ....[184]....
        /*04b4*/ 	.word	0xffffffff


	//   ....[185]....
        /*04b8*/ 	.word	0xffffffff


	//   ....[186]....
        /*04bc*/ 	.word	0xffffffff


	//   ....[187]....
        /*04c0*/ 	.word	0xffffffff


	//   ....[188]....
        /*04c4*/ 	.word	0xffffffff


	//   ....[189]....
        /*04c8*/ 	.word	0xffffffff


	//   ....[190]....
        /*04cc*/ 	.word	0xffffffff


	//   ....[191]....
        /*04d0*/ 	.word	0xffffffff


	//   ....[192]....
        /*04d4*/ 	.word	0xffffffff


	//   ....[193]....
        /*04d8*/ 	.word	0xffffffff


	//   ....[194]....
        /*04dc*/ 	.word	0xffffffff


	//   ....[195]....
        /*04e0*/ 	.word	0xffffffff


	//   ....[196]....
        /*04e4*/ 	.word	0xffffffff


	//   ....[197]....
        /*04e8*/ 	.word	0xffffffff


	//   ....[198]....
        /*04ec*/ 	.word	0xffffffff


	//   ....[199]....
        /*04f0*/ 	.word	0xffffffff


	//   ....[200]....
        /*04f4*/ 	.word	0xffffffff


	//   ....[201]....
        /*04f8*/ 	.word	0xffffffff


	//   ....[202]....
        /*04fc*/ 	.word	0xffffffff


	//   ....[203]....
        /*0500*/ 	.word	0xffffffff


	//   ....[204]....
        /*0504*/ 	.word	0xffffffff


	//   ....[205]....
        /*0508*/ 	.word	0xffffffff


	//   ....[206]....
        /*050c*/ 	.word	0xffffffff


	//   ....[207]....
        /*0510*/ 	.word	0xffffffff


	//   ....[208]....
        /*0514*/ 	.word	0xffffffff


	//   ....[209]....
        /*0518*/ 	.word	0xffffffff


	//   ....[210]....
        /*051c*/ 	.word	0xffffffff


	//   ....[211]....
        /*0520*/ 	.word	0xffffffff


	//   ....[212]....
        /*0524*/ 	.word	0xffffffff


	//   ....[213]....
        /*0528*/ 	.word	0xffffffff


	//   ....[214]....
        /*052c*/ 	.word	0xffffffff


	//   ....[215]....
        /*0530*/ 	.word	0xffffffff


	//   ....[216]....
        /*0534*/ 	.word	0xffffffff


	//   ....[217]....
        /*0538*/ 	.word	0xffffffff


	//   ....[218]....
        /*053c*/ 	.word	0xffffffff


	//   ....[219]....
        /*0540*/ 	.word	0xffffffff


	//   ....[220]....
        /*0544*/ 	.word	0xffffffff


	//   ....[221]....
        /*0548*/ 	.word	0xffffffff


	//   ....[222]....
        /*054c*/ 	.word	0xffffffff


	//   ....[223]....
        /*0550*/ 	.word	0xffffffff


	//   ....[224]....
        /*0554*/ 	.word	0xffffffff


	//   ....[225]....
        /*0558*/ 	.word	0xffffffff


	//   ....[226]....
        /*055c*/ 	.word	0xffffffff


	//   ....[227]....
        /*0560*/ 	.word	0xffffffff


	//   ....[228]....
        /*0564*/ 	.word	0xffffffff


	//   ....[229]....
        /*0568*/ 	.word	0xffffffff


	//   ....[230]....
        /*056c*/ 	.word	0xffffffff


	//   ....[231]....
        /*0570*/ 	.word	0xffffffff


	//   ....[232]....
        /*0574*/ 	.word	0xffffffff


	//   ....[233]....
        /*0578*/ 	.word	0xffffffff


	//   ....[234]....
        /*057c*/ 	.word	0xffffffff


	//   ....[235]....
        /*0580*/ 	.word	0xffffffff


	//   ....[236]....
        /*0584*/ 	.word	0xffffffff


	//   ....[237]....
        /*0588*/ 	.word	0xffffffff


	//   ....[238]....
        /*058c*/ 	.word	0xffffffff


	//   ....[239]....
        /*0590*/ 	.word	0xffffffff


	//   ....[240]....
        /*0594*/ 	.word	0xffffffff


	//   ....[241]....
        /*0598*/ 	.word	0xffffffff


	//   ....[242]....
        /*059c*/ 	.word	0xffffffff


	//   ....[243]....
        /*05a0*/ 	.word	0xffffffff


	//   ....[244]....
        /*05a4*/ 	.word	0xffffffff


	//   ....[245]....
        /*05a8*/ 	.word	0xffffffff


	//   ....[246]....
        /*05ac*/ 	.word	0xffffffff


	//   ....[247]....
        /*05b0*/ 	.word	0xffffffff


	//   ....[248]....
        /*05b4*/ 	.word	0xffffffff


	//   ....[249]....
        /*05b8*/ 	.word	0xffffffff


	//   ....[250]....
        /*05bc*/ 	.word	0xffffffff


	//   ....[251]....
        /*05c0*/ 	.word	0xffffffff


	//   ....[252]....
        /*05c4*/ 	.word	0xffffffff


	//   ....[253]....
        /*05c8*/ 	.word	0x0500000f


	//   ....[254]....
        /*05cc*/ 	.word	0x0500000f


	//   ....[255]....
        /*05d0*/ 	.word	0x0500000f


	//   ....[0]....
        /*05d4*/ 	.word	0x0500000f


	//   ....[1]....
        /*05d8*/ 	.word	0x0500000f


	//   ....[2]....
        /*05dc*/ 	.word	0x0500000f


	//   ....[3]....
        /*05e0*/ 	.word	0x0500000f


	//   ....[4]....
        /*05e4*/ 	.word	0x0500000f


	//   ....[5]....
        /*05e8*/ 	.word	0x0500000f


	//   ....[6]....
        /*05ec*/ 	.word	0x0500000f


	//   ....[7]....
        /*05f0*/ 	.word	0x0500000f


	//   ....[8]....
        /*05f4*/ 	.word	0x0500000f


	//   ....[9]....
        /*05f8*/ 	.word	0x0500000f


	//   ....[10]....
        /*05fc*/ 	.word	0x0500000f


	//   ....[11]....
        /*0600*/ 	.word	0x0500000f


	//   ....[12]....
        /*0604*/ 	.word	0x0500000f


	//   ....[13]....
        /*0608*/ 	.word	0x0500000f


	//   ....[14]....
        /*060c*/ 	.word	0x0500000f


	//   ....[15]....
        /*0610*/ 	.word	0x0500000f


	//   ....[16]....
        /*0614*/ 	.word	0x0500000f


	//   ....[17]....
        /*0618*/ 	.word	0x0500000f


	//   ....[18]....
        /*061c*/ 	.word	0x0500000f


	//   ....[19]....
        /*0620*/ 	.word	0x0500000f


	//   ....[20]....
        /*0624*/ 	.word	0x0500000f


	//   ....[21]....
        /*0628*/ 	.word	0x0500000f


	//   ....[22]....
        /*062c*/ 	.word	0x0500000f


	//   ....[23]....
        /*0630*/ 	.word	0x0500000f


	//   ....[24]....
        /*0634*/ 	.word	0x0500000f


	//   ....[25]....
        /*0638*/ 	.word	0x0500000f


	//   ....[26]....
        /*063c*/ 	.word	0x0500000f


	//   ....[27]....
        /*0640*/ 	.word	0x0500000f


	//   ....[28]....
        /*0644*/ 	.word	0x0500000f


	//   ....[29]....
        /*0648*/ 	.word	0x0500000f


	//   ....[30]....
        /*064c*/ 	.word	0x0500000f


	//   ....[31]....
        /*0650*/ 	.word	0x0500000f


	//   ....[32]....
        /*0654*/ 	.word	0x0500000f


	//   ....[33]....
        /*0658*/ 	.word	0x0500000f


	//   ....[34]....
        /*065c*/ 	.word	0x0500000f


	//   ....[35]....
        /*0660*/ 	.word	0x0500000f


	//   ....[36]....
        /*0664*/ 	.word	0x0500000f


	//   ....[37]....
        /*0668*/ 	.word	0x0500000f


	//   ....[38]....
        /*066c*/ 	.word	0x0500000f


	//   ....[39]....
        /*0670*/ 	.word	0x0500000f


	//   ....[40]....
        /*0674*/ 	.word	0x0500000f


	//   ....[41]....
        /*0678*/ 	.word	0x0500000f


	//   ....[42]....
        /*067c*/ 	.word	0x0500000f


	//   ....[43]....
        /*0680*/ 	.word	0x0500000f


	//   ....[44]....
        /*0684*/ 	.word	0x0500000f


	//   ....[45]....
        /*0688*/ 	.word	0x0500000f


	//   ....[46]....
        /*068c*/ 	.word	0x0500000f


	//   ....[47]....
        /*0690*/ 	.word	0x0500000f


	//   ....[48]....
        /*0694*/ 	.word	0x0500000f


	//   ....[49]....
        /*0698*/ 	.word	0x0500000f


	//   ....[50]....
        /*069c*/ 	.word	0x0500000f


	//   ....[51]....
        /*06a0*/ 	.word	0x0500000f


	//   ....[52]....
        /*06a4*/ 	.word	0x0500000f


	//   ....[53]....
        /*06a8*/ 	.word	0x0500000f


	//   ....[54]....
        /*06ac*/ 	.word	0x0500000f


	//   ....[55]....
        /*06b0*/ 	.word	0x0500000f


	//   ....[56]....
        /*06b4*/ 	.word	0x0500000f


	//   ....[57]....
        /*06b8*/ 	.word	0x0500000f


	//   ....[58]....
        /*06bc*/ 	.word	0x0500000f


	//   ....[59]....
        /*06c0*/ 	.word	0x0500000f


	//   ....[60]....
        /*06c4*/ 	.word	0x0500000f


	//   ....[61]....
        /*06c8*/ 	.word	0x0500000f


	//   ....[62]....
        /*06cc*/ 	.word	0x0500000f


	//   ....[63]....
        /*06d0*/ 	.word	0x0500000f


	//   ....[64]....
        /*06d4*/ 	.word	0x0500000f


	//   ....[65]....
        /*06d8*/ 	.word	0x0500000f


	//   ....[66]....
        /*06dc*/ 	.word	0x0500000f


	//   ....[67]....
        /*06e0*/ 	.word	0x0500000f


	//   ....[68]....
        /*06e4*/ 	.word	0x0500000f


	//   ....[69]....
        /*06e8*/ 	.word	0x0500000f


	//   ....[70]....
        /*06ec*/ 	.word	0x0500000f


	//   ....[71]....
        /*06f0*/ 	.word	0x0500000f


	//   ....[72]....
        /*06f4*/ 	.word	0x0500000f


	//   ....[73]....
        /*06f8*/ 	.word	0x0500000f


	//   ....[74]....
        /*06fc*/ 	.word	0x0500000f


	//   ....[75]....
        /*0700*/ 	.word	0x0500000f


	//   ....[76]....
        /*0704*/ 	.word	0x0500000f


	//   ....[77]....
        /*0708*/ 	.word	0x0500000f


	//   ....[78]....
        /*070c*/ 	.word	0x0500000f


	//   ....[79]....
        /*0710*/ 	.word	0x0500000f


	//   ....[80]....
        /*0714*/ 	.word	0x0500000f


	//   ....[81]....
        /*0718*/ 	.word	0x0500000f


	//   ....[82]....
        /*071c*/ 	.word	0x0500000f


	//   ....[83]....
        /*0720*/ 	.word	0x0500000f


	//   ....[84]....
        /*0724*/ 	.word	0x0500000f


	//   ....[85]....
        /*0728*/ 	.word	0x0500000f


	//   ....[86]....
        /*072c*/ 	.word	0x0500000f


	//   ....[87]....
        /*0730*/ 	.word	0x0500000f


	//   ....[88]....
        /*0734*/ 	.word	0x0500000f


	//   ....[89]....
        /*0738*/ 	.word	0x0500000f


	//   ....[90]....
        /*073c*/ 	.word	0x0500000f


	//   ....[91]....
        /*0740*/ 	.word	0x0500000f


	//   ....[92]....
        /*0744*/ 	.word	0x0500000f


	//   ....[93]....
        /*0748*/ 	.word	0x0500000f


	//   ....[94]....
        /*074c*/ 	.word	0x0500000f


	//----- nvinfo : EIATTR_COOP_GROUP_INSTR_OFFSETS
	.align		4
.L_203:
        /*0750*/ 	.byte	0x04, 0x28
        /*0752*/ 	.short	(.L_205 - .L_204)


	//   ....[0]....
.L_204:
        /*0754*/ 	.word	0x00000080


	//   ....[1]....
        /*0758*/ 	.word	0x00000090


	//   ....[2]....
        /*075c*/ 	.word	0x000002d0


	//   ....[3]....
        /*0760*/ 	.word	0x00000430


	//   ....[4]....
        /*0764*/ 	.word	0x00000550


	//   ....[5]....
        /*0768*/ 	.word	0x000006b0


	//   ....[6]....
        /*076c*/ 	.word	0x00001f40


	//   ....[7]....
        /*0770*/ 	.word	0x00002c60


	//   ....[8]....
        /*0774*/ 	.word	0x00002e60


	//   ....[9]....
        /*0778*/ 	.word	0x000042f0


	//   ....[10]....
        /*077c*/ 	.word	0x00004400


	//   ....[11]....
        /*0780*/ 	.word	0x00004fc0


	//   ....[12]....
        /*0784*/ 	.word	0x00005020


	//   ....[13]....
        /*0788*/ 	.word	0x00007170


	//   ....[14]....
        /*078c*/ 	.word	0x00008190


	//   ....[15]....
        /*0790*/ 	.word	0x00008990


	//   ....[16]....
        /*0794*/ 	.word	0x00008aa0


	//   ....[17]....
        /*0798*/ 	.word	0x000095f0


	//   ....[18]....
        /*079c*/ 	.word	0x00009680


	//   ....[19]....
        /*07a0*/ 	.word	0x0000be20


	//   ....[20]....
        /*07a4*/ 	.word	0x0000be30


	//   ....[21]....
        /*07a8*/ 	.word	0x0000be60


	//   ....[22]....
        /*07ac*/ 	.word	0x0000be70


	//   ....[23]....
        /*07b0*/ 	.word	0x0000e360


	//   ....[24]....
        /*07b4*/ 	.word	0x0000f380


	//   ....[25]....
        /*07b8*/ 	.word	0x0000fb80


	//   ....[26]....
        /*07bc*/ 	.word	0x0000fc90


	//   ....[27]....
        /*07c0*/ 	.word	0x000107e0


	//   ....[28]....
        /*07c4*/ 	.word	0x00010870


	//   ....[29]....
        /*07c8*/ 	.word	0x00011f10


	//   ....[30]....
        /*07cc*/ 	.word	0x00011f20


	//   ....[31]....
        /*07d0*/ 	.word	0x00011fa0


	//   ....[32]....
        /*07d4*/ 	.word	0x00011fb0


	//   ....[33]....
        /*07d8*/ 	.word	0x00012f30


	//   ....[34]....
        /*07dc*/ 	.word	0x00012f40


	//   ....[35]....
        /*07e0*/ 	.word	0x00012f50


	//   ....[36]....
        /*07e4*/ 	.word	0x00012f60


	//   ....[37]....
        /*07e8*/ 	.word	0x00012f70


	//   ....[38]....
        /*07ec*/ 	.word	0x00012f80


	//   ....[39]....
        /*07f0*/ 	.word	0x00012f90


	//   ....[40]....
        /*07f4*/ 	.word	0x00012fa0


	//   ....[41]....
        /*07f8*/ 	.word	0x00012fb0


	//   ....[42]....
        /*07fc*/ 	.word	0x00012fc0


	//   ....[43]....
        /*0800*/ 	.word	0x00012fd0


	//   ....[44]....
        /*0804*/ 	.word	0x00012fe0


	//   ....[45]....
        /*0808*/ 	.word	0x00012ff0


	//   ....[46]....
        /*080c*/ 	.word	0x00013000


	//   ....[47]....
        /*0810*/ 	.word	0x00013010


	//   ....[48]....
        /*0814*/ 	.word	0x00013020


	//   ....[49]....
        /*0818*/ 	.word	0x00013030


	//   ....[50]....
        /*081c*/ 	.word	0x00013040


	//   ....[51]....
        /*0820*/ 	.word	0x00013050


	//   ....[52]....
        /*0824*/ 	.word	0x00013060


	//   ....[53]....
        /*0828*/ 	.word	0x00013070


	//   ....[54]....
        /*082c*/ 	.word	0x00013090


	//   ....[55]....
        /*0830*/ 	.word	0x000130b0


	//   ....[56]....
        /*0834*/ 	.word	0x000130c0


	//   ....[57]....
        /*0838*/ 	.word	0x000130d0


	//   ....[58]....
        /*083c*/ 	.word	0x000130e0


	//   ....[59]....
        /*0840*/ 	.word	0x000130f0


	//   ....[60]....
        /*0844*/ 	.word	0x00013110


	//   ....[61]....
        /*0848*/ 	.word	0x00013120


	//   ....[62]....
        /*084c*/ 	.word	0x00013130


	//   ....[63]....
        /*0850*/ 	.word	0x00013140


	//   ....[64]....
        /*0854*/ 	.word	0x00013160


	//   ....[65]....
        /*0858*/ 	.word	0x00013170


	//   ....[66]....
        /*085c*/ 	.word	0x00013180


	//   ....[67]....
        /*0860*/ 	.word	0x00013190


	//   ....[68]....
        /*0864*/ 	.word	0x000131b0


	//   ....[69]....
        /*0868*/ 	.word	0x000131d0


	//   ....[70]....
        /*086c*/ 	.word	0x00013200


	//   ....[71]....
        /*0870*/ 	.word	0x00013210


	//   ....[72]....
        /*0874*/ 	.word	0x00013230


	//   ....[73]....
        /*0878*/ 	.word	0x00013250


	//   ....[74]....
        /*087c*/ 	.word	0x00013280


	//   ....[75]....
        /*0880*/ 	.word	0x00013290


	//   ....[76]....
        /*0884*/ 	.word	0x000132a0


	//   ....[77]....
        /*0888*/ 	.word	0x000132c0


	//   ....[78]....
        /*088c*/ 	.word	0x000132f0


	//   ....[79]....
        /*0890*/ 	.word	0x00013310


	//   ....[80]....
        /*0894*/ 	.word	0x00013330


	//   ....[81]....
        /*0898*/ 	.word	0x00013360


	//   ....[82]....
        /*089c*/ 	.word	0x00013390


	//   ....[83]....
        /*08a0*/ 	.word	0x000133c0


	//   ....[84]....
        /*08a4*/ 	.word	0x000133e0


	//   ....[85]....
        /*08a8*/ 	.word	0x00013400


	//   ....[86]....
        /*08ac*/ 	.word	0x00013410


	//   ....[87]....
        /*08b0*/ 	.word	0x00013420


	//   ....[88]....
        /*08b4*/ 	.word	0x00013430


	//   ....[89]....
        /*08b8*/ 	.word	0x00013440


	//   ....[90]....
        /*08bc*/ 	.word	0x00013460


	//   ....[91]....
        /*08c0*/ 	.word	0x00013490


	//   ....[92]....
        /*08c4*/ 	.word	0x000134c0


	//   ....[93]....
        /*08c8*/ 	.word	0x000134f0


	//   ....[94]....
        /*08cc*/ 	.word	0x00013520


	//   ....[95]....
        /*08d0*/ 	.word	0x00013550


	//   ....[96]....
        /*08d4*/ 	.word	0x00013580


	//   ....[97]....
        /*08d8*/ 	.word	0x00013e90


	//   ....[98]....
        /*08dc*/ 	.word	0x00013ed0


	//   ....[99]....
        /*08e0*/ 	.word	0x00013f00


	//   ....[100]....
        /*08e4*/ 	.word	0x00013f30


	//   ....[101]....
        /*08e8*/ 	.word	0x000145f0


	//   ....[102]....
        /*08ec*/ 	.word	0x00014630


	//   ....[103]....
        /*08f0*/ 	.word	0x000146f0


	//   ....[104]....
        /*08f4*/ 	.word	0x00014710


	//   ....[105]....
        /*08f8*/ 	.word	0x000147d0


	//   ....[106]....
        /*08fc*/ 	.word	0x000147f0


	//   ....[107]....
        /*0900*/ 	.word	0x000148c0


	//   ....[108]....
        /*0904*/ 	.word	0x000148e0


	//   ....[109]....
        /*0908*/ 	.word	0x00014d30


	//   ....[110]....
        /*090c*/ 	.word	0x00014d40


	//   ....[111]....
        /*0910*/ 	.word	0x00015170


	//   ....[112]....
        /*0914*/ 	.word	0x00015180


	//   ....[113]....
        /*0918*/ 	.word	0x00015ef0


	//   ....[114]....
        /*091c*/ 	.word	0x00015f10


	//   ....[115]....
        /*0920*/ 	.word	0x00015fd0


	//   ....[116]....
        /*0924*/ 	.word	0x00015ff0


	//   ....[117]....
        /*0928*/ 	.word	0x000160b0


	//   ....[118]....
        /*092c*/ 	.word	0x000160d0


	//   ....[119]....
        /*0930*/ 	.word	0x000161a0


	//   ....[120]....
        /*0934*/ 	.word	0x000161c0


	//   ....[121]....
        /*0938*/ 	.word	0x00016310


	//   ....[122]....
        /*093c*/ 	.word	0x00016520


	//   ....[123]....
        /*0940*/ 	.word	0x00016550


	//   ....[124]....
        /*0944*/ 	.word	0x00016580


	//   ....[125]....
        /*0948*/ 	.word	0x000165b0


	//   ....[126]....
        /*094c*/ 	.word	0x000165e0


	//   ....[127]....
        /*0950*/ 	.word	0x00016630


	//   ....[128]....
        /*0954*/ 	.word	0x000167b0


	//   ....[129]....
        /*0958*/ 	.word	0x000167e0


	//   ....[130]....
        /*095c*/ 	.word	0x00016810


	//   ....[131]....
        /*0960*/ 	.word	0x00016840


	//   ....[132]....
        /*0964*/ 	.word	0x00016870


	//   ....[133]....
        /*0968*/ 	.word	0x000168a0


	//   ....[134]....
        /*096c*/ 	.word	0x00016930


	//   ....[135]....
        /*0970*/ 	.word	0x00016990


	//   ....[136]....
        /*0974*/ 	.word	0x000169a0


	//   ....[137]....
        /*0978*/ 	.word	0x000169f0


	//   ....[138]....
        /*097c*/ 	.word	0x000192d0


	//   ....[139]....
        /*0980*/ 	.word	0x00019300


	//   ....[140]....
        /*0984*/ 	.word	0x000193a0


	//   ....[141]....
        /*0988*/ 	.word	0x000193b0


	//   ....[142]....
        /*098c*/ 	.word	0x00019400


	//   ....[143]....
        /*0990*/ 	.word	0x00019410


	//   ....[144]....
        /*0994*/ 	.word	0x00019460


	//   ....[145]....
        /*0998*/ 	.word	0x00019470


	//   ....[146]....
        /*099c*/ 	.word	0x000194c0


	//   ....[147]....
        /*09a0*/ 	.word	0x000194d0


	//   ....[148]....
        /*09a4*/ 	.word	0x00019520


	//   ....[149]....
        /*09a8*/ 	.word	0x00019530


	//   ....[150]....
        /*09ac*/ 	.word	0x00019580


	//   ....[151]....
        /*09b0*/ 	.word	0x00019590


	//   ....[152]....
        /*09b4*/ 	.word	0x000195a0


	//   ....[153]....
        /*09b8*/ 	.word	0x000195f0


	//   ....[154]....
        /*09bc*/ 	.word	0x00019640


	//   ....[155]....
        /*09c0*/ 	.word	0x00019650


	//   ....[156]....
        /*09c4*/ 	.word	0x00019660


	//   ....[157]....
        /*09c8*/ 	.word	0x000196c0


	//   ....[158]....
        /*09cc*/ 	.word	0x00019b40


	//   ....[159]....
        /*09d0*/ 	.word	0x00019b70


	//   ....[160]....
        /*09d4*/ 	.word	0x00019bc0


	//   ....[161]....
        /*09d8*/ 	.word	0x00019bf0


	//   ....[162]....
        /*09dc*/ 	.word	0x00019c30


	//   ....[163]....
        /*09e0*/ 	.word	0x00019c60


	//   ....[164]....
        /*09e4*/ 	.word	0x00019cb0


	//   ....[165]....
        /*09e8*/ 	.word	0x00019ce0


	//   ....[166]....
        /*09ec*/ 	.word	0x00019d30


	//   ....[167]....
        /*09f0*/ 	.word	0x00019d60


	//   ....[168]....
        /*09f4*/ 	.word	0x00019db0


	//   ....[169]....
        /*09f8*/ 	.word	0x00019dd0


	//   ....[170]....
        /*09fc*/ 	.word	0x00019e20


	//   ....[171]....
        /*0a00*/ 	.word	0x00019e40


	//   ....[172]....
        /*0a04*/ 	.word	0x00019e80


	//   ....[173]....
        /*0a08*/ 	.word	0x00019ea0


	//   ....[174]....
        /*0a0c*/ 	.word	0x00019ec0


	//   ....[175]....
        /*0a10*/ 	.word	0x00019f00


	//   ....[176]....
        /*0a14*/ 	.word	0x00019f20


	//   ....[177]....
        /*0a18*/ 	.word	0x00019f80


	//   ....[178]....
        /*0a1c*/ 	.word	0x0001a670


	//   ....[179]....
        /*0a20*/ 	.word	0x0001a6a0


	//   ....[180]....
        /*0a24*/ 	.word	0x0001a6d0


	//   ....[181]....
        /*0a28*/ 	.word	0x0001a710


	//   ....[182]....
        /*0a2c*/ 	.word	0x0001a760


	//   ....[183]....
        /*0a30*/ 	.word	0x0001a780


	//   ....[184]....
        /*0a34*/ 	.word	0x0001a7d0


	//   ....[185]....
        /*0a38*/ 	.word	0x0001a7f0


	//   ....[186]....
        /*0a3c*/ 	.word	0x0001a840


	//   ....[187]....
        /*0a40*/ 	.word	0x0001a860


	//   ....[188]....
        /*0a44*/ 	.word	0x0001a8b0


	//   ....[189]....
        /*0a48*/ 	.word	0x0001a8d0


	//   ....[190]....
        /*0a4c*/ 	.word	0x0001a920


	//   ....[191]....
        /*0a50*/ 	.word	0x0001a940


	//   ....[192]....
        /*0a54*/ 	.word	0x0001a980


	//   ....[193]....
        /*0a58*/ 	.word	0x0001a9a0


	//   ....[194]....
        /*0a5c*/ 	.word	0x0001b2c0


	//   ....[195]....
        /*0a60*/ 	.word	0x0001b2e0


	//   ....[196]....
        /*0a64*/ 	.word	0x0001b2f0


	//   ....[197]....
        /*0a68*/ 	.word	0x0001b300


	//   ....[198]....
        /*0a6c*/ 	.word	0x0001b310


	//   ....[199]....
        /*0a70*/ 	.word	0x0001b320


	//   ....[200]....
        /*0a74*/ 	.word	0x0001b380


	//   ....[201]....
        /*0a78*/ 	.word	0x0001b3c0


	//   ....[202]....
        /*0a7c*/ 	.word	0x0001b3e0


	//   ....[203]....
        /*0a80*/ 	.word	0x0001b3f0


	//   ....[204]....
        /*0a84*/ 	.word	0x0001b430


	//   ....[205]....
        /*0a88*/ 	.word	0x0001b440


	//   ....[206]....
        /*0a8c*/ 	.word	0x0001b480


	//   ....[207]....
        /*0a90*/ 	.word	0x0001b490


	//   ....[208]....
        /*0a94*/ 	.word	0x0001b4d0


	//   ....[209]....
        /*0a98*/ 	.word	0x0001b4e0


	//   ....[210]....
        /*0a9c*/ 	.word	0x0001b4f0


	//   ....[211]....
        /*0aa0*/ 	.word	0x0001b500


	//   ....[212]....
        /*0aa4*/ 	.word	0x0001b510


	//   ....[213]....
        /*0aa8*/ 	.word	0x0001b5b0


	//   ....[214]....
        /*0aac*/ 	.word	0x0001b950


	//   ....[215]....
        /*0ab0*/ 	.word	0x0001b960


	//   ....[216]....
        /*0ab4*/ 	.word	0x0001b970


	//   ....[217]....
        /*0ab8*/ 	.word	0x0001b980


	//   ....[218]....
        /*0abc*/ 	.word	0x0001b990


	//   ....[219]....
        /*0ac0*/ 	.word	0x0001b9a0


	//   ....[220]....
        /*0ac4*/ 	.word	0x0001b9c0


	//   ....[221]....
        /*0ac8*/ 	.word	0x0001b9e0


	//   ....[222]....
        /*0acc*/ 	.word	0x0001ba00


	//   ....[223]....
        /*0ad0*/ 	.word	0x0001ba10


	//   ....[224]....
        /*0ad4*/ 	.word	0x0001ba30


	//   ....[225]....
        /*0ad8*/ 	.word	0x0001ba50


	//   ....[226]....
        /*0adc*/ 	.word	0x0001ba80


	//   ....[227]....
        /*0ae0*/ 	.word	0x0001baa0


	//   ....[228]....
        /*0ae4*/ 	.word	0x0001bad0


	//   ....[229]....
        /*0ae8*/ 	.word	0x0001baf0


	//   ....[230]....
        /*0aec*/ 	.word	0x0001bb10


	//   ....[231]....
        /*0af0*/ 	.word	0x0001bb20


	//   ....[232]....
        /*0af4*/ 	.word	0x0001bb50


	//   ....[233]....
        /*0af8*/ 	.word	0x0001bb70


	//   ....[234]....
        /*0afc*/ 	.word	0x0001ce80


	//   ....[235]....
        /*0b00*/ 	.word	0x0001cea0


	//   ....[236]....
        /*0b04*/ 	.word	0x0001ced0


	//   ....[237]....
        /*0b08*/ 	.word	0x0001cf00


	//   ....[238]....
        /*0b0c*/ 	.word	0x0001cf30


	//   ....[239]....
        /*0b10*/ 	.word	0x0001cf40


	//   ....[240]....
        /*0b14*/ 	.word	0x0001cf70


	//   ....[241]....
        /*0b18*/ 	.word	0x0001cfb0


	//   ....[242]....
        /*0b1c*/ 	.word	0x0001d120


	//   ....[243]....
        /*0b20*/ 	.word	0x0001d150


	//   ....[244]....
        /*0b24*/ 	.word	0x0001d190


	//   ....[245]....
        /*0b28*/ 	.word	0x0001d1c0


	//   ....[246]....
        /*0b2c*/ 	.word	0x0001d1f0


	//   ....[247]....
        /*0b30*/ 	.word	0x0001d220


	//   ....[248]....
        /*0b34*/ 	.word	0x0001d2b0


	//   ....[249]....
        /*0b38*/ 	.word	0x0001d300


	//   ....[250]....
        /*0b3c*/ 	.word	0x0001d310


	//   ....[251]....
        /*0b40*/ 	.word	0x0001d350


	//   ....[252]....
        /*0b44*/ 	.word	0x0001de20


	//   ....[253]....
        /*0b48*/ 	.word	0x0001e4f0


	//   ....[254]....
        /*0b4c*/ 	.word	0x0001e5d0


	//   ....[255]....
        /*0b50*/ 	.word	0x0001e6c0


	//   ....[0]....
        /*0b54*/ 	.word	0x0001e720


	//   ....[1]....
        /*0b58*/ 	.word	0x0001e7e0


	//   ....[2]....
        /*0b5c*/ 	.word	0x0001e840


	//   ....[3]....
        /*0b60*/ 	.word	0x0001e900


	//   ....[4]....
        /*0b64*/ 	.word	0x0001e960


	//   ....[5]....
        /*0b68*/ 	.word	0x0001ea20


	//   ....[6]....
        /*0b6c*/ 	.word	0x0001ea80


	//   ....[7]....
        /*0b70*/ 	.word	0x0001eb40


	//   ....[8]....
        /*0b74*/ 	.word	0x0001eba0


	//   ....[9]....
        /*0b78*/ 	.word	0x0001ec60


	//   ....[10]....
        /*0b7c*/ 	.word	0x0001ecc0


	//   ....[11]....
        /*0b80*/ 	.word	0x0001ed80


	//   ....[12]....
        /*0b84*/ 	.word	0x0001ede0


	//   ....[13]....
        /*0b88*/ 	.word	0x0001eea0


	//   ....[14]....
        /*0b8c*/ 	.word	0x0001ef00


	//   ....[15]....
        /*0b90*/ 	.word	0x0001efc0


	//   ....[16]....
        /*0b94*/ 	.word	0x0001f020


	//   ....[17]....
        /*0b98*/ 	.word	0x0001f0f0


	//   ....[18]....
        /*0b9c*/ 	.word	0x0001f2b0


	//   ....[19]....
        /*0ba0*/ 	.word	0x0001f340


	//   ....[20]....
        /*0ba4*/ 	.word	0x0001f410


	//   ....[21]....
        /*0ba8*/ 	.word	0x0001f460


	//   ....[22]....
        /*0bac*/ 	.word	0x0001f530


	//   ....[23]....
        /*0bb0*/ 	.word	0x0001f580


	//   ....[24]....
        /*0bb4*/ 	.word	0x0001f600


	//   ....[25]....
        /*0bb8*/ 	.word	0x0001f6b0


	//   ....[26]....
        /*0bbc*/ 	.word	0x0001f730


	//   ....[27]....
        /*0bc0*/ 	.word	0x0001f7e0


	//   ....[28]....
        /*0bc4*/ 	.word	0x0001f860


	//   ....[29]....
        /*0bc8*/ 	.word	0x0001f910


	//   ....[30]....
        /*0bcc*/ 	.word	0x0001f990


	//   ....[31]....
        /*0bd0*/ 	.word	0x0001fa30


	//   ....[32]....
        /*0bd4*/ 	.word	0x0001fab0


	//   ....[33]....
        /*0bd8*/ 	.word	0x0001fb50


	//   ....[34]....
        /*0bdc*/ 	.word	0x0001fbc0


	//   ....[35]....
        /*0be0*/ 	.word	0x0001fc70


	//   ....[36]....
        /*0be4*/ 	.word	0x0001fce0


	//   ....[37]....
        /*0be8*/ 	.word	0x0001fd90


	//   ....[38]....
        /*0bec*/ 	.word	0x0001fe30


	//   ....[39]....
        /*0bf0*/ 	.word	0x0001fea0


	//   ....[40]....
        /*0bf4*/ 	.word	0x0001ff20


	//   ....[41]....
        /*0bf8*/ 	.word	0x0001ffd0


	//   ....[42]....
        /*0bfc*/ 	.word	0x00020030


	//   ....[43]....
        /*0c00*/ 	.word	0x000200f0


	//   ....[44]....
        /*0c04*/ 	.word	0x00020150


	//   ....[45]....
        /*0c08*/ 	.word	0x00020210


	//   ....[46]....
        /*0c0c*/ 	.word	0x00020270


	//   ....[47]....
        /*0c10*/ 	.word	0x00020330


	//   ....[48]....
        /*0c14*/ 	.word	0x00020390


	//   ....[49]....
        /*0c18*/ 	.word	0x00020440


	//   ....[50]....
        /*0c1c*/ 	.word	0x000204a0


	//   ....[51]....
        /*0c20*/ 	.word	0x00020560


	//   ....[52]....
        /*0c24*/ 	.word	0x000205c0


	//   ....[53]....
        /*0c28*/ 	.word	0x00020660


	//   ....[54]....
        /*0c2c*/ 	.word	0x00020790


	//   ....[55]....
        /*0c30*/ 	.word	0x00020830


	//   ....[56]....
        /*0c34*/ 	.word	0x00020890


	//   ....[57]....
        /*0c38*/ 	.word	0x00020940


	//   ....[58]....
        /*0c3c*/ 	.word	0x000209c0


	//   ....[59]....
        /*0c40*/ 	.word	0x00020a50


	//   ....[60]....
        /*0c44*/ 	.word	0x00020ae0


	//   ....[61]....
        /*0c48*/ 	.word	0x00020b70


	//   ....[62]....
        /*0c4c*/ 	.word	0x00020bd0


	//   ....[63]....
        /*0c50*/ 	.word	0x00020c80


	//   ....[64]....
        /*0c54*/ 	.word	0x00020ce0


	//   ....[65]....
        /*0c58*/ 	.word	0x00020d90


	//   ....[66]....
        /*0c5c*/ 	.word	0x00020df0


	//   ....[67]....
        /*0c60*/ 	.word	0x00020ea0


	//   ....[68]....
        /*0c64*/ 	.word	0x00020f00


	//   ....[69]....
        /*0c68*/ 	.word	0x00020fb0


	//   ....[70]....
        /*0c6c*/ 	.word	0x00021010


	//   ....[71]....
        /*0c70*/ 	.word	0x000210c0


	//   ....[72]....
        /*0c74*/ 	.word	0x00021120


	//   ....[73]....
        /*0c78*/ 	.word	0x000211d0


	//   ....[74]....
        /*0c7c*/ 	.word	0x000212c0


	//   ....[75]....
        /*0c80*/ 	.word	0x00021350


	//   ....[76]....
        /*0c84*/ 	.word	0x000213b0


	//   ....[77]....
        /*0c88*/ 	.word	0x00021450


	//   ....[78]....
        /*0c8c*/ 	.word	0x000214e0


	//   ....[79]....
        /*0c90*/ 	.word	0x00021570


	//   ....[80]....
        /*0c94*/ 	.word	0x000215f0


	//   ....[81]....
        /*0c98*/ 	.word	0x00021680


	//   ....[82]....
        /*0c9c*/ 	.word	0x00021710


	//   ....[83]....
        /*0ca0*/ 	.word	0x000217a0


	//   ....[84]....
        /*0ca4*/ 	.word	0x00021820


	//   ....[85]....
        /*0ca8*/ 	.word	0x000218b0


	//   ....[86]....
        /*0cac*/ 	.word	0x00021930


	//   ....[87]....
        /*0cb0*/ 	.word	0x000219c0


	//   ....[88]....
        /*0cb4*/ 	.word	0x00021a20


	//   ....[89]....
        /*0cb8*/ 	.word	0x00021ad0


	//   ....[90]....
        /*0cbc*/ 	.word	0x00021b60


	//   ....[91]....
        /*0cc0*/ 	.word	0x00021bf0


	//   ....[92]....
        /*0cc4*/ 	.word	0x00021c50


	//   ....[93]....
        /*0cc8*/ 	.word	0x00021d00


	//   ....[94]....
        /*0ccc*/ 	.word	0x00021f50


	//----- nvinfo : EIATTR_REG_RECONFIG
	.align		4
.L_205:
        /*0cd0*/ 	.byte	0x01, 0x54
	.zero		2


	//----- nvinfo : EIATTR_SYSCALL_OFFSETS
	.align		4
        /*0cd4*/ 	.byte	0x04, 0x46
        /*0cd6*/ 	.short	(.L_207 - .L_206)


	//   ....[0]....
.L_206:
        /*0cd8*/ 	.word	0x00002120


	//   ....[1]....
        /*0cdc*/ 	.word	0x000185c0


	//   ....[2]....
        /*0ce0*/ 	.word	0x00018730


	//   ....[3]....
        /*0ce4*/ 	.word	0x00018880


	//   ....[4]....
        /*0ce8*/ 	.word	0x000189c0


	//   ....[5]....
        /*0cec*/ 	.word	0x0001a2a0


	//----- nvinfo : EIATTR_MBARRIER_INSTR_OFFSETS
	.align		4
.L_207:
        /*0cf0*/ 	.byte	0x04, 0x39
        /*0cf2*/ 	.short	(.L_209 - .L_208)


	//   ....[0]....
.L_208:
        /*0cf4*/ 	.word	0x00000180
        /*0cf8*/ 	.word	0x000000ff
        /*0cfc*/ 	.word	0x00022800
        /*0d00*/ 	.short	0x0100
        /*0d02*/ 	.byte	0x08
	.zero		1


	//   ....[1]....
        /*0d04*/ 	.word	0x00000190
        /*0d08*/ 	.word	0x000000ff
        /*0d0c*/ 	.word	0x00022820
        /*0d10*/ 	.short	0x0100
        /*0d12*/ 	.byte	0x08
	.zero		1


	//   ....[2]....
        /*0d14*/ 	.word	0x00000280
        /*0d18*/ 	.word	0x000000ff
        /*0d1c*/ 	.word	0x00022830
        /*0d20*/ 	.short	0x0100
        /*0d22*/ 	.byte	0x08
	.zero		1


	//   ....[3]....
        /*0d24*/ 	.word	0x00000290
        /*0d28*/ 	.word	0x000000ff
        /*0d2c*/ 	.word	0x00022840
        /*0d30*/ 	.short	0x0100
        /*0d32*/ 	.byte	0x08
	.zero		1


	//   ....[4]....
        /*0d34*/ 	.word	0x000002a0
        /*0d38*/ 	.word	0x000000ff
        /*0d3c*/ 	.word	0x00022838
        /*0d40*/ 	.short	0x0100
        /*0d42*/ 	.byte	0x08
	.zero		1


	//   ....[5]....
        /*0d44*/ 	.word	0x000002b0
        /*0d48*/ 	.word	0x000000ff
        /*0d4c*/ 	.word	0x00022848
        /*0d50*/ 	.short	0x0100
        /*0d52*/ 	.byte	0x08
	.zero		1


	//   ....[6]....
        /*0d54*/ 	.word	0x000003e0
        /*0d58*/ 	.word	0x000000ff
        /*0d5c*/ 	.word	0x00022850
        /*0d60*/ 	.short	0x0100
        /*0d62*/ 	.byte	0x08
	.zero		1


	//   ....[7]....
        /*0d64*/ 	.word	0x000003f0
        /*0d68*/ 	.word	0x000000ff
        /*0d6c*/ 	.word	0x00022860
        /*0d70*/ 	.short	0x0100
        /*0d72*/ 	.byte	0x08
	.zero		1


	//   ....[8]....
        /*0d74*/ 	.word	0x00000400
        /*0d78*/ 	.word	0x000000ff
        /*0d7c*/ 	.word	0x00022858
        /*0d80*/ 	.short	0x0100
        /*0d82*/ 	.byte	0x08
	.zero		1


	//   ....[9]....
        /*0d84*/ 	.word	0x00000410
        /*0d88*/ 	.word	0x000000ff
        /*0d8c*/ 	.word	0x00022868
        /*0d90*/ 	.short	0x0100
        /*0d92*/ 	.byte	0x08
	.zero		1


	//   ....[10]....
        /*0d94*/ 	.word	0x00000500
        /*0d98*/ 	.word	0x000000ff
        /*0d9c*/ 	.word	0x00022870
        /*0da0*/ 	.short	0x0100
        /*0da2*/ 	.byte	0x06
	.zero		1


	//   ....[11]....
        /*0da4*/ 	.word	0x00000510
        /*0da8*/ 	.word	0x000000ff
        /*0dac*/ 	.word	0x00022880
        /*0db0*/ 	.short	0x0100
        /*0db2*/ 	.byte	0x06
	.zero		1


	//   ....[12]....
        /*0db4*/ 	.word	0x00000520
        /*0db8*/ 	.word	0x000000ff
        /*0dbc*/ 	.word	0x00022878
        /*0dc0*/ 	.short	0x0100
        /*0dc2*/ 	.byte	0x06
	.zero		1


	//   ....[13]....
        /*0dc4*/ 	.word	0x00000530
        /*0dc8*/ 	.word	0x000000ff
        /*0dcc*/ 	.word	0x00022888
        /*0dd0*/ 	.short	0x0100
        /*0dd2*/ 	.byte	0x06
	.zero		1


	//   ....[14]....
        /*0dd4*/ 	.word	0x00000660
        /*0dd8*/ 	.word	0x000000ff
        /*0ddc*/ 	.word	0x00022890
        /*0de0*/ 	.short	0x0100
        /*0de2*/ 	.byte	0x08
	.zero		1


	//   ....[15]....
        /*0de4*/ 	.word	0x00000670
        /*0de8*/ 	.word	0x000000ff
        /*0dec*/ 	.word	0x000228a0
        /*0df0*/ 	.short	0x0100
        /*0df2*/ 	.byte	0x08
	.zero		1


	//   ....[16]....
        /*0df4*/ 	.word	0x00000680
        /*0df8*/ 	.word	0x000000ff
        /*0dfc*/ 	.word	0x00022898
        /*0e00*/ 	.short	0x0100
        /*0e02*/ 	.byte	0x08
	.zero		1


	//   ....[17]....
        /*0e04*/ 	.word	0x00000690
        /*0e08*/ 	.word	0x000000ff
        /*0e0c*/ 	.word	0x000228a8
        /*0e10*/ 	.short	0x0100
        /*0e12*/ 	.byte	0x08
	.zero		1


	//   ....[18]....
        /*0e14*/ 	.word	0x000007e0
        /*0e18*/ 	.word	0x000000ff
        /*0e1c*/ 	.word	0x000228b0
        /*0e20*/ 	.short	0x0100
        /*0e22*/ 	.byte	0x08
	.zero		1


	//   ....[19]....
        /*0e24*/ 	.word	0x000007f0
        /*0e28*/ 	.word	0x000000ff
        /*0e2c*/ 	.word	0x000228c0
        /*0e30*/ 	.short	0x0100
        /*0e32*/ 	.byte	0x08
	.zero		1


	//   ....[20]....
        /*0e34*/ 	.word	0x00000800
        /*0e38*/ 	.word	0x000000ff
        /*0e3c*/ 	.word	0x000228b8
        /*0e40*/ 	.short	0x0100
        /*0e42*/ 	.byte	0x08
	.zero		1


	//   ....[21]....
        /*0e44*/ 	.word	0x00000810
        /*0e48*/ 	.word	0x000000ff
        /*0e4c*/ 	.word	0x000228c8
        /*0e50*/ 	.short	0x0100
        /*0e52*/ 	.byte	0x08
	.zero		1


	//   ....[22]....
        /*0e54*/ 	.word	0x000021a0
        /*0e58*/ 	.word	0x000000ff
        /*0e5c*/ 	.word	0x00022800
        /*0e60*/ 	.short	0x010a
        /*0e62*/ 	.byte	0x2b
	.zero		1


	//   ....[23]....
        /*0e64*/ 	.word	0x00002220
        /*0e68*/ 	.word	0x00000003
        /*0e6c*/ 	.word	0x00022830
        /*0e70*/ 	.short	0x010a
        /*0e72*/ 	.byte	0x3f
	.zero		1


	//   ....[24]....
        /*0e74*/ 	.word	0x00002260
        /*0e78*/ 	.word	0x00000003
        /*0e7c*/ 	.word	0x00022830
        /*0e80*/ 	.short	0x010a
        /*0e82*/ 	.byte	0x3f
	.zero		1


	//   ....[25]....
        /*0e84*/ 	.word	0x00002c70
        /*0e88*/ 	.word	0x000000ff
        /*0e8c*/ 	.word	0x00000000
        /*0e90*/ 	.short	0x0101
        /*0e92*/ 	.byte	0x06
	.zero		1


	//   ....[26]....
        /*0e94*/ 	.word	0x000064f0
        /*0e98*/ 	.word	0x000000ff
        /*0e9c*/ 	.word	0x00022830
        /*0ea0*/ 	.short	0x010a
        /*0ea2*/ 	.byte	0x06
	.zero		1


	//   ....[27]....
        /*0ea4*/ 	.word	0x00006530
        /*0ea8*/ 	.word	0x000000ff
        /*0eac*/ 	.word	0x00022830
        /*0eb0*/ 	.short	0x010a
        /*0eb2*/ 	.byte	0x06
	.zero		1


	//   ....[28]....
        /*0eb4*/ 	.word	0x00006dc0
        /*0eb8*/ 	.word	0x000000ff
        /*0ebc*/ 	.word	0x00022850
        /*0ec0*/ 	.short	0x010a
        /*0ec2*/ 	.byte	0x06
	.zero		1


	//   ....[29]....
        /*0ec4*/ 	.word	0x00006e00
        /*0ec8*/ 	.word	0x000000ff
        /*0ecc*/ 	.word	0x00022850
        /*0ed0*/ 	.short	0x010a
        /*0ed2*/ 	.byte	0x06
	.zero		1


	//   ....[30]....
        /*0ed4*/ 	.word	0x00007130
        /*0ed8*/ 	.word	0x000000ff
        /*0edc*/ 	.word	0x00000000
        /*0ee0*/ 	.short	0x0101
        /*0ee2*/ 	.byte	0x06
	.zero		1


	//   ....[31]....
        /*0ee4*/ 	.word	0x0000a3c0
        /*0ee8*/ 	.word	0x000000ff
        /*0eec*/ 	.word	0x00000000
        /*0ef0*/ 	.short	0x0101
        /*0ef2*/ 	.byte	0x06
	.zero		1


	//   ....[32]....
        /*0ef4*/ 	.word	0x0000ad60
        /*0ef8*/ 	.word	0x000000ff
        /*0efc*/ 	.word	0x00022830
        /*0f00*/ 	.short	0x010a
        /*0f02*/ 	.byte	0x06
	.zero		1


	//   ....[33]....
        /*0f04*/ 	.word	0x0000ada0
        /*0f08*/ 	.word	0x000000ff
        /*0f0c*/ 	.word	0x00022830
        /*0f10*/ 	.short	0x010a
        /*0f12*/ 	.byte	0x06
	.zero		1


	//   ....[34]....
        /*0f14*/ 	.word	0x0000b630
        /*0f18*/ 	.word	0x000000ff
        /*0f1c*/ 	.word	0x00022850
        /*0f20*/ 	.short	0x010a
        /*0f22*/ 	.byte	0x06
	.zero		1


	//   ....[35]....
        /*0f24*/ 	.word	0x0000b670
        /*0f28*/ 	.word	0x000000ff
        /*0f2c*/ 	.word	0x00022850
        /*0f30*/ 	.short	0x010a
        /*0f32*/ 	.byte	0x06
	.zero		1


	//   ....[36]....
        /*0f34*/ 	.word	0x0000b9c0
        /*0f38*/ 	.word	0x000000ff
        /*0f3c*/ 	.word	0x00000000
        /*0f40*/ 	.short	0x0101
        /*0f42*/ 	.byte	0x06
	.zero		1


	//   ....[37]....
        /*0f44*/ 	.word	0x0000cf70
        /*0f48*/ 	.word	0x000000ff
        /*0f4c*/ 	.word	0x00000000
        /*0f50*/ 	.short	0x0101
        /*0f52*/ 	.byte	0x06
	.zero		1


	//   ....[38]....
        /*0f54*/ 	.word	0x0000d6e0
        /*0f58*/ 	.word	0x000000ff
        /*0f5c*/ 	.word	0x00022830
        /*0f60*/ 	.short	0x010a
        /*0f62*/ 	.byte	0x06
	.zero		1


	//   ....[39]....
        /*0f64*/ 	.word	0x0000d720
        /*0f68*/ 	.word	0x000000ff
        /*0f6c*/ 	.word	0x00022830
        /*0f70*/ 	.short	0x010a
        /*0f72*/ 	.byte	0x06
	.zero		1


	//   ....[40]....
        /*0f74*/ 	.word	0x0000dfb0
        /*0f78*/ 	.word	0x000000ff
        /*0f7c*/ 	.word	0x00022850
        /*0f80*/ 	.short	0x010a
        /*0f82*/ 	.byte	0x06
	.zero		1


	//   ....[41]....
        /*0f84*/ 	.word	0x0000dff0
        /*0f88*/ 	.word	0x000000ff
        /*0f8c*/ 	.word	0x00022850
        /*0f90*/ 	.short	0x010a
        /*0f92*/ 	.byte	0x06
	.zero		1


	//   ....[42]....
        /*0f94*/ 	.word	0x0000e320
        /*0f98*/ 	.word	0x000000ff
        /*0f9c*/ 	.word	0x00000000
        /*0fa0*/ 	.short	0x0101
        /*0fa2*/ 	.byte	0x06
	.zero		1


	//   ....[43]....
        /*0fa4*/ 	.word	0x000115b0
        /*0fa8*/ 	.word	0x000000ff
        /*0fac*/ 	.word	0x00000000
        /*0fb0*/ 	.short	0x0101
        /*0fb2*/ 	.byte	0x06
	.zero		1


	//   ....[44]....
        /*0fb4*/ 	.word	0x00011c20
        /*0fb8*/ 	.word	0x000000ff
        /*0fbc*/ 	.word	0x00022850
        /*0fc0*/ 	.short	0x010a
        /*0fc2*/ 	.byte	0x09
	.zero		1


	//   ....[45]....
        /*0fc4*/ 	.word	0x00011c60
        /*0fc8*/ 	.word	0x000000ff
        /*0fcc*/ 	.word	0x00022850
        /*0fd0*/ 	.short	0x010a
        /*0fd2*/ 	.byte	0x09
	.zero		1


	//   ....[46]....
        /*0fd4*/ 	.word	0x00012290
        /*0fd8*/ 	.word	0x000000ff
        /*0fdc*/ 	.word	0x00000000
        /*0fe0*/ 	.short	0x0101
        /*0fe2*/ 	.byte	0x04
	.zero		1


	//   ....[47]....
        /*0fe4*/ 	.word	0x00014620
        /*0fe8*/ 	.word	0x00000011
        /*0fec*/ 	.word	0x00000000
        /*0ff0*/ 	.short	0x0101
        /*0ff2*/ 	.byte	0x3f
	.zero		1


	//   ....[48]....
        /*0ff4*/ 	.word	0x00014ac0
        /*0ff8*/ 	.word	0x00000011
        /*0ffc*/ 	.word	0x00000000
        /*1000*/ 	.short	0x0101
        /*1002*/ 	.byte	0x3f
	.zero		1


	//   ....[49]....
        /*1004*/ 	.word	0x00018fa0
        /*1008*/ 	.word	0x00000000
        /*100c*/ 	.word	0x00022880
        /*1010*/ 	.short	0x010a
        /*1012*/ 	.byte	0x3f
	.zero		1


	//   ....[50]....
        /*1014*/ 	.word	0x00019820
        /*1018*/ 	.word	0x00000000
        /*101c*/ 	.word	0x00022870
        /*1020*/ 	.short	0x0107
        /*1022*/ 	.byte	0x3f
	.zero		1


	//   ....[51]....
        /*1024*/ 	.word	0x000198e0
        /*1028*/ 	.word	0x00000000
        /*102c*/ 	.word	0x00022870
        /*1030*/ 	.short	0x0101
        /*1032*/ 	.byte	0x3f
	.zero		1


	//   ....[52]....
        /*1034*/ 	.word	0x00019910
        /*1038*/ 	.word	0x00000000
        /*103c*/ 	.word	0x00022840
        /*1040*/ 	.short	0x010a
        /*1042*/ 	.byte	0x3f
	.zero		1


	//   ....[53]....
        /*1044*/ 	.word	0x0001a020
        /*1048*/ 	.word	0x00000000
        /*104c*/ 	.word	0x00022830
        /*1050*/ 	.short	0x0107
        /*1052*/ 	.byte	0x3f
	.zero		1


	//   ....[54]....
        /*1054*/ 	.word	0x0001a0e0
        /*1058*/ 	.word	0x00000000
        /*105c*/ 	.word	0x00022830
        /*1060*/ 	.short	0x0101
        /*1062*/ 	.byte	0x3f
	.zero		1


	//   ....[55]....
        /*1064*/ 	.word	0x0001aa50
        /*1068*/ 	.word	0x00000011
        /*106c*/ 	.word	0x00022800
        /*1070*/ 	.short	0x0107
        /*1072*/ 	.byte	0x3f
	.zero		1


	//   ....[56]....
        /*1074*/ 	.word	0x0001ab40
        /*1078*/ 	.word	0x00000011
        /*107c*/ 	.word	0x00022800
        /*1080*/ 	.short	0x0101
        /*1082*/ 	.byte	0x3f
	.zero		1


	//   ....[57]....
        /*1084*/ 	.word	0x0001ab60
        /*1088*/ 	.word	0x00000011
        /*108c*/ 	.word	0x00022820
        /*1090*/ 	.short	0x010a
        /*1092*/ 	.byte	0x3f
	.zero		1


	//   ....[58]....
        /*1094*/ 	.word	0x0001b060
        /*1098*/ 	.word	0x00000000
        /*109c*/ 	.word	0x00022880
        /*10a0*/ 	.short	0x010a
        /*10a2*/ 	.byte	0x3f
	.zero		1


	//   ....[59]....
        /*10a4*/ 	.word	0x0001b630
        /*10a8*/ 	.word	0x00000000
        /*10ac*/ 	.word	0x00022870
        /*10b0*/ 	.short	0x0107
        /*10b2*/ 	.byte	0x3f
	.zero		1


	//   ....[60]....
        /*10b4*/ 	.word	0x0001b6f0
        /*10b8*/ 	.word	0x00000000
        /*10bc*/ 	.word	0x00022870
        /*10c0*/ 	.short	0x0101
        /*10c2*/ 	.byte	0x3f
	.zero		1


	//   ....[61]....
        /*10c4*/ 	.word	0x0001b720
        /*10c8*/ 	.word	0x00000000
        /*10cc*/ 	.word	0x00022840
        /*10d0*/ 	.short	0x010a
        /*10d2*/ 	.byte	0x3f
	.zero		1


	//   ....[62]....
        /*10d4*/ 	.word	0x0001bcb0
        /*10d8*/ 	.word	0x00000000
        /*10dc*/ 	.word	0x00022830
        /*10e0*/ 	.short	0x0107
        /*10e2*/ 	.byte	0x3f
	.zero		1


	//   ....[63]....
        /*10e4*/ 	.word	0x0001bd70
        /*10e8*/ 	.word	0x00000000
        /*10ec*/ 	.word	0x00022830
        /*10f0*/ 	.short	0x0101
        /*10f2*/ 	.byte	0x3f
	.zero		1


	//   ....[64]....
        /*10f4*/ 	.word	0x0001be00
        /*10f8*/ 	.word	0x00000013
        /*10fc*/ 	.word	0x00022870
        /*1100*/ 	.short	0x010a
        /*1102*/ 	.byte	0x3f
	.zero		1


	//   ....[65]....
        /*1104*/ 	.word	0x0001be90
        /*1108*/ 	.word	0x00000013
        /*110c*/ 	.word	0x00022860
        /*1110*/ 	.short	0x010a
        /*1112*/ 	.byte	0x3f
	.zero		1


	//   ....[66]....
        /*1114*/ 	.word	0x0001c390
        /*1118*/ 	.word	0x00000013
        /*111c*/ 	.word	0x00022850
        /*1120*/ 	.short	0x0101
        /*1122*/ 	.byte	0x3f
	.zero		1


	//   ....[67]....
        /*1124*/ 	.word	0x0001c410
        /*1128*/ 	.word	0x00000013
        /*112c*/ 	.word	0x00000000
        /*1130*/ 	.short	0x0101
        /*1132*/ 	.byte	0x3f
	.zero		1


	//   ....[68]....
        /*1134*/ 	.word	0x0001c5e0
        /*1138*/ 	.word	0x00000012
        /*113c*/ 	.word	0x00022870
        /*1140*/ 	.short	0x010a
        /*1142*/ 	.byte	0x3f
	.zero		1


	//   ....[69]....
        /*1144*/ 	.word	0x0001c670
        /*1148*/ 	.word	0x00000012
        /*114c*/ 	.word	0x00022860
        /*1150*/ 	.short	0x010a
        /*1152*/ 	.byte	0x3f
	.zero		1


	//   ....[70]....
        /*1154*/ 	.word	0x0001cb70
        /*1158*/ 	.word	0x00000012
        /*115c*/ 	.word	0x00022850
        /*1160*/ 	.short	0x0101
        /*1162*/ 	.byte	0x3f
	.zero		1


	//   ....[71]....
        /*1164*/ 	.word	0x0001cbf0
        /*1168*/ 	.word	0x00000003
        /*116c*/ 	.word	0x00000000
        /*1170*/ 	.short	0x0101
        /*1172*/ 	.byte	0x3f
	.zero		1


	//   ....[72]....
        /*1174*/ 	.word	0x0001dda0
        /*1178*/ 	.word	0x00000007
        /*117c*/ 	.word	0x00022820
        /*1180*/ 	.short	0x010a
        /*1182*/ 	.byte	0x3f
	.zero		1


	//   ....[73]....
        /*1184*/ 	.word	0x0001df20
        /*1188*/ 	.word	0x00000005
        /*118c*/ 	.word	0x00022840
        /*1190*/ 	.short	0x010a
        /*1192*/ 	.byte	0x3f
	.zero		1


	//   ....[74]....
        /*1194*/ 	.word	0x0001dfc0
        /*1198*/ 	.word	0x00000003
        /*119c*/ 	.word	0x00022840
        /*11a0*/ 	.short	0x010a
        /*11a2*/ 	.byte	0x3f
	.zero		1


	//   ....[75]....
        /*11a4*/ 	.word	0x0001e000
        /*11a8*/ 	.word	0x00000005
        /*11ac*/ 	.word	0x00022860
        /*11b0*/ 	.short	0x010a
        /*11b2*/ 	.byte	0x3f
	.zero		1


	//   ....[76]....
        /*11b4*/ 	.word	0x0001e040
        /*11b8*/ 	.word	0x00000003
        /*11bc*/ 	.word	0x00022860
        /*11c0*/ 	.short	0x010a
        /*11c2*/ 	.byte	0x3f
	.zero		1


	//   ....[77]....
        /*11c4*/ 	.word	0x0001e080
        /*11c8*/ 	.word	0x00000005
        /*11cc*/ 	.word	0x00022880
        /*11d0*/ 	.short	0x010a
        /*11d2*/ 	.byte	0x3f
	.zero		1


	//   ....[78]....
        /*11d4*/ 	.word	0x0001e0c0
        /*11d8*/ 	.word	0x00000003
        /*11dc*/ 	.word	0x00022880
        /*11e0*/ 	.short	0x010a
        /*11e2*/ 	.byte	0x3f
	.zero		1


	//   ....[79]....
        /*11e4*/ 	.word	0x0001e130
        /*11e8*/ 	.word	0x00000003
        /*11ec*/ 	.word	0x00022800
        /*11f0*/ 	.short	0x010a
        /*11f2*/ 	.byte	0x3f
	.zero		1


	//   ....[80]....
        /*11f4*/ 	.word	0x0001e180
        /*11f8*/ 	.word	0x00000003
        /*11fc*/ 	.word	0x00022830
        /*1200*/ 	.short	0x010a
        /*1202*/ 	.byte	0x3f
	.zero		1


	//   ....[81]....
        /*1204*/ 	.word	0x0001e1e0
        /*1208*/ 	.word	0x00000006
        /*120c*/ 	.word	0x00022830
        /*1210*/ 	.short	0x010a
        /*1212*/ 	.byte	0x3f
	.zero		1


	//   ....[82]....
        /*1214*/ 	.word	0x0001e240
        /*1218*/ 	.word	0x00000006
        /*121c*/ 	.word	0x00022850
        /*1220*/ 	.short	0x010a
        /*1222*/ 	.byte	0x3f
	.zero		1


	//   ....[83]....
        /*1224*/ 	.word	0x0001e2a0
        /*1228*/ 	.word	0x00000006
        /*122c*/ 	.word	0x00022830
        /*1230*/ 	.short	0x010a
        /*1232*/ 	.byte	0x3f
	.zero		1


	//   ....[84]....
        /*1234*/ 	.word	0x0001e300
        /*1238*/ 	.word	0x00000006
        /*123c*/ 	.word	0x00022850
        /*1240*/ 	.short	0x010a
        /*1242*/ 	.byte	0x3f
	.zero		1


	//   ....[85]....
        /*1244*/ 	.word	0x0001e360
        /*1248*/ 	.word	0x00000006
        /*124c*/ 	.word	0x00022830
        /*1250*/ 	.short	0x010a
        /*1252*/ 	.byte	0x3f
	.zero		1


	//   ....[86]....
        /*1254*/ 	.word	0x0001e3c0
        /*1258*/ 	.word	0x00000006
        /*125c*/ 	.word	0x00022850
        /*1260*/ 	.short	0x010a
        /*1262*/ 	.byte	0x3f
	.zero		1


	//   ....[87]....
        /*1264*/ 	.word	0x0001e420
        /*1268*/ 	.word	0x00000007
        /*126c*/ 	.word	0x00022850
        /*1270*/ 	.short	0x010a
        /*1272*/ 	.byte	0x3f
	.zero		1


	//   ....[88]....
        /*1274*/ 	.word	0x0001e520
        /*1278*/ 	.word	0x00000000
        /*127c*/ 	.word	0x00022880
        /*1280*/ 	.short	0x010a
        /*1282*/ 	.byte	0x3f
	.zero		1


	//   ....[89]....
        /*1284*/ 	.word	0x0001f200
        /*1288*/ 	.word	0x00000000
        /*128c*/ 	.word	0x00022840
        /*1290*/ 	.short	0x010a
        /*1292*/ 	.byte	0x3f
	.zero		1


	//   ....[90]....
        /*1294*/ 	.word	0x00020690
        /*1298*/ 	.word	0x00000011
        /*129c*/ 	.word	0x00022820
        /*12a0*/ 	.short	0x010a
        /*12a2*/ 	.byte	0x3f
	.zero		1


	//   ....[91]....
        /*12a4*/ 	.word	0x000206e0
        /*12a8*/ 	.word	0x00000000
        /*12ac*/ 	.word	0x00022880
        /*12b0*/ 	.short	0x010a
        /*12b2*/ 	.byte	0x3f
	.zero		1


	//   ....[92]....
        /*12b4*/ 	.word	0x00021210
        /*12b8*/ 	.word	0x00000000
        /*12bc*/ 	.word	0x00022840
        /*12c0*/ 	.short	0x010a
        /*12c2*/ 	.byte	0x3f
	.zero		1


	//   ....[93]....
        /*12c4*/ 	.word	0x00021d30
        /*12c8*/ 	.word	0x00000013
        /*12cc*/ 	.word	0x00022870
        /*12d0*/ 	.short	0x010a
        /*12d2*/ 	.byte	0x3f
	.zero		1


	//   ....[94]....
        /*12d4*/ 	.word	0x00021d80
        /*12d8*/ 	.word	0x00000013
        /*12dc*/ 	.word	0x00022860
        /*12e0*/ 	.short	0x010a
        /*12e2*/ 	.byte	0x3f
	.zero		1


	//   ....[95]....
        /*12e4*/ 	.word	0x00021dd0
        /*12e8*/ 	.word	0x00000012
        /*12ec*/ 	.word	0x00022870
        /*12f0*/ 	.short	0x010a
        /*12f2*/ 	.byte	0x3f
	.zero		1


	//   ....[96]....
        /*12f4*/ 	.word	0x00021e20
        /*12f8*/ 	.word	0x00000012
        /*12fc*/ 	.word	0x00022860
        /*1300*/ 	.short	0x010a
        /*1302*/ 	.byte	0x3f
	.zero		1


	//   ....[97]....
        /*1304*/ 	.word	0x00021e70
        /*1308*/ 	.word	0x00000007
        /*130c*/ 	.word	0x00022820
        /*1310*/ 	.short	0x010a
        /*1312*/ 	.byte	0x3f
	.zero		1


	//   ....[98]....
        /*1314*/ 	.word	0x00022010
        /*1318*/ 	.word	0x00000005
        /*131c*/ 	.word	0x00022840
        /*1320*/ 	.short	0x010a
        /*1322*/ 	.byte	0x3f
	.zero		1


	//   ....[99]....
        /*1324*/ 	.word	0x00022060
        /*1328*/ 	.word	0x00000003
        /*132c*/ 	.word	0x00022840
        /*1330*/ 	.short	0x010a
        /*1332*/ 	.byte	0x3f
	.zero		1


	//   ....[100]....
        /*1334*/ 	.word	0x000220b0
        /*1338*/ 	.word	0x00000005
        /*133c*/ 	.word	0x00022860
        /*1340*/ 	.short	0x010a
        /*1342*/ 	.byte	0x3f
	.zero		1


	//   ....[101]....
        /*1344*/ 	.word	0x00022100
        /*1348*/ 	.word	0x00000003
        /*134c*/ 	.word	0x00022860
        /*1350*/ 	.short	0x010a
        /*1352*/ 	.byte	0x3f
	.zero		1


	//   ....[102]....
        /*1354*/ 	.word	0x00022150
        /*1358*/ 	.word	0x00000005
        /*135c*/ 	.word	0x00022880
        /*1360*/ 	.short	0x010a
        /*1362*/ 	.byte	0x3f
	.zero		1


	//----- nvinfo : EIATTR_NUM_MBARRIERS
	.align		4
.L_209:
        /*1364*/ 	.byte	0x03, 0x38
        /*1366*/ 	.short	0x0016


	//----- nvinfo : EIATTR_EXIT_INSTR_OFFSETS
	.align		4
        /*1368*/ 	.byte	0x04, 0x1c
        /*136a*/ 	.short	(.L_211 - .L_210)


	//   ....[0]....
.L_210:
        /*136c*/ 	.word	0x000009c0


	//   ....[1]....
        /*1370*/ 	.word	0x000162c0


	//   ....[2]....
        /*1374*/ 	.word	0x0001e110


	//----- nvinfo : EIATTR_MAX_THREADS
	.align		4
.L_211:
        /*1378*/ 	.byte	0x04, 0x05
        /*137a*/ 	.short	(.L_213 - .L_212)
.L_212:
        /*137c*/ 	.word	0x00000180
        /*1380*/ 	.word	0x00000001
        /*1384*/ 	.word	0x00000001


	//----- nvinfo : EIATTR_CRS_STACK_SIZE
	.align		4
.L_213:
        /*1388*/ 	.byte	0x04, 0x1e
        /*138a*/ 	.short	(.L_215 - .L_214)
.L_214:
        /*138c*/ 	.word	0x00000000


	//----- nvinfo : EIATTR_CBANK_PARAM_SIZE
	.align		4
.L_215:
        /*1390*/ 	.byte	0x03, 0x19
        /*1392*/ 	.short	0x0af0


	//----- nvinfo : EIATTR_PARAM_CBANK
	.align		4
        /*1394*/ 	.byte	0x04, 0x0a
        /*1396*/ 	.short	(.L_217 - .L_216)
	.align		4
.L_216:
        /*1398*/ 	.word	index@(.nv.constant0._ZN7cutlass13device_kernelIN5flash11enable_sm90INS1_16FlashAttnFwdSm90INS1_25CollectiveMainloopFwdSm90ILi2EN4cute5tupleIJNS5_1CILi1EEES8_S8_EEENS6_IJNS7_ILi128EEENS7_ILi160EEESA_EEELi128ENS_12float_e4m3_tEfNS_4arch4Sm90ELb0ELb1ELb0ELb1ELb1ELb0ELb0ELb1ELb1ELb1ELb1ELb0EEENS1_21CollectiveEpilogueFwdINS6_IJSA_SA_SB_EEES9_NS_10bfloat16_tESF_Li256ELb1ELb1ELb1ELb1EEENS1_36VarlenDynamicPersistentTileSchedulerILi128ELi160ELi256ELi128ELb1ELb1ELb1ELb1ELb0ELb1EEEEEEEEEvNT_6ParamsE)
        /*139c*/ 	.short	0x0210
        /*139e*/ 	.short	0x0af0


	//----- nvinfo : EIATTR_SW_WAR
	.align		4
.L_217:
        /*13a0*/ 	.byte	0x04, 0x36
        /*13a2*/ 	.short	(.L_219 - .L_218)
.L_218:
        /*13a4*/ 	.word	0x00000008
.L_219:


//--------------------- .nv.info._ZN7cutlass13device_kernelIN5flash11enable_sm90INS1_16FlashAttnFwdSm90INS1_25CollectiveMainloopFwdSm90ILi2EN4cute5tupleIJNS5_1CILi1EEES8_S8_EEENS6_IJNS7_ILi128EEENS7_ILi160EEESA_EEELi128ENS_12float_e4m3_tEfNS_4arch4Sm90ELb0ELb1ELb0ELb1ELb1ELb1ELb0ELb1ELb1ELb1ELb1ELb0EEENS1_21CollectiveEpilogueFwdINS6_IJSA_SA_SB_EEES9_NS_10bfloat16_tESF_Li256ELb1ELb1ELb1ELb1EEENS1_36VarlenDynamicPersistentTileSchedulerILi128ELi160ELi256ELi128ELb1ELb1ELb1ELb1ELb0ELb1EEEEEEEEEvNT_6ParamsE --------------------------
	.section	.nv.info._ZN7cutlass13device_kernelIN5flash11enable_sm90INS1_16FlashAttnFwdSm90INS1_25CollectiveMainloopFwdSm90ILi2EN4cute5tupleIJNS5_1CILi1EEES8_S8_EEENS6_IJNS7_ILi128EEENS7_ILi160EEESA_EEELi128ENS_12float_e4m3_tEfNS_4arch4Sm90ELb0ELb1ELb0ELb1ELb1ELb1ELb0ELb1ELb1ELb1ELb1ELb0EEENS1_21CollectiveEpilogueFwdINS6_IJSA_SA_SB_EEES9_NS_10bfloat16_tESF_Li256ELb1ELb1ELb1ELb1EEENS1_36VarlenDynamicPersistentTileSchedulerILi128ELi160ELi256ELi128ELb1ELb1ELb1ELb1ELb0ELb1EEEEEEEEEvNT_6ParamsE,"",@"SHT_CUDA_INFO"
	.sectionflags	@""
	.align	4


	//----- nvinfo : EIATTR_CUDA_API_VERSION
	.align		4
        /*0000*/ 	.byte	0x04, 0x37
        /*0002*/ 	.short	(.L_221 - .L_220)
.L_220:
        /*0004*/ 	.word	0x00000082


	//----- nvinfo : EIATTR_KPARAM_INFO
	.align		4
.L_221:
        /*0008*/ 	.byte	0x04, 0x17
        /*000a*/ 	.short	(.L_223 - .L_222)
.L_222:
        /*000c*/ 	.word	0x00000000
        /*0010*/ 	.short	0x0000
        /*0012*/ 	.short	0x0070
        /*0014*/ 	.byte	0x00, 0xf0, 0x01, 0x2a


	//----- nvinfo : EIATTR_SPARSE_MMA_MASK
	.align		4
.L_223:
        /*0018*/ 	.byte	0x03, 0x50
        /*001a*/ 	.short	0x0000


	//----- nvinfo : EIATTR_MAXREG_COUNT
	.align		4
        /*001c*/ 	.byte	0x03, 0x1b
        /*001e*/ 	.short	0x00a8


	//----- nvinfo : EIATTR_NUM_BARRIERS
	.align		4
        /*0020*/ 	.byte	0x02, 0x4c
        /*0022*/ 	.byte	0x10
	.zero		1


	//----- nvinfo : EIATTR_EXTERNS
	.align		4
        /*0024*/ 	.byte	0x04, 0x0f
        /*0026*/ 	.short	(.L_225 - .L_224)


	//   ....[0]....
	.align		4
.L_224:
        /*0028*/ 	.word	index@(__assertfail)


	//----- nvinfo : EIATTR_ANNOTATIONS
	.align		4
.L_225:
        /*002c*/ 	.byte	0x04, 0x55
        /*002e*/ 	.short	(.L_227 - .L_226)


	//   ....[0]....
.L_226:
        /* <DEDUP_REMOVED lines=39> */


	//----- nvinfo : EIATTR_MERCURY_ISA_VERSION
	.align		4
.L_227:
        /*0288*/ 	.byte	0x03, 0x5f
        /*028a*/ 	.short	0x0101


	//----- nvinfo : EIATTR_UNUSED_LOAD_BYTE_OFFSET
	.align		4
        /*028c*/ 	.byte	0x04, 0x44
        /*028e*/ 	.short	(.L_229 - .L_228)


	//   ....[0]....
.L_228:
        /*0290*/ 	.word	0x00000ae0
        /*0294*/ 	.word	0x0000fff0


	//   ....[1]....
        /*0298*/ 	.word	0x00021270
        /*029c*/ 	.word	0x0000fff0


	//----- nvinfo : EIATTR_INT_WARP_WIDE_INSTR_OFFSETS
	.align		4
.L_229:
        /*02a0*/ 	.byte	0x04, 0x31
        /*02a2*/ 	.short	(.L_231 - .L_230)


	//   ....[0]....
.L_230:
        /*02a4*/ 	.word	0x00000130


	//   ....[1]....
        /*02a8*/ 	.word	0x00000170


	//   ....[2]....
        /*02ac*/ 	.word	0x000001e0


	//   ....[3]....
        /*02b0*/ 	.word	0x00028330


	//   ....[4]....
        /*02b4*/ 	.word	0x000283c0


	//   ....[5]....
        /*02b8*/ 	.word	0x0002c490


	//   ....[6]....
        /*02bc*/ 	.word	0x0002c520


	//----- nvinfo : EIATTR_COOP_GROUP_MASK_REGIDS
	.align		4
.L_231:
        /*02c0*/ 	.byte	0x04, 0x29
        /*02c2*/ 	.short	(.L_233 - .L_232)


	//   ....[0]....
.L_232:
        /*02c4*/ 	.word	0xffffffff


	//   ....[1]....
        /*02c8*/ 	.word	0xffffffff


	//   ....[2]....
        /*02cc*/ 	.word	0xffffffff


	//   ....[3]....
        /*02d0*/ 	.word	0xffffffff


	//   ....[4]....
        /*02d4*/ 	.word	0xffffffff


	//   ....[5]....
        /*02d8*/ 	.word	0xffffffff


	//   ....[6]....
        /*02dc*/ 	.word	0xffffffff


	//   ....[7]....
        /*02e0*/ 	.word	0xffffffff


	//   ....[8]....
        /*02e4*/ 	.word	0xffffffff


	//   ....[9]....
        /*02e8*/ 	.word	0xffffffff


	//   ....[10]....
        /*02ec*/ 	.word	0xffffffff


	//   ....[11]....
        /*02f0*/ 	.word	0xffffffff


	//   ....[12]....
        /*02f4*/ 	.word	0xffffffff


	//   ....[13]....
        /*02f8*/ 	.word	0xffffffff


	//   ....[14]....
        /*02fc*/ 	.word	0xffffffff


	//   ....[15]....
        /*0300*/ 	.word	0xffffffff


	//   ....[16]....
        /*0304*/ 	.word	0xffffffff


	//   ....[17]....
        /*0308*/ 	.word	0xffffffff


	//   ....[18]....
        /*030c*/ 	.word	0xffffffff


	//   ....[19]....
        /*0310*/ 	.word	0xffffffff


	//   ....[20]....
        /*0314*/ 	.word	0xffffffff


	//   ....[21]....
        /*0318*/ 	.word	0xffffffff


	//   ....[22]....
        /*031c*/ 	.word	0xffffffff


	//   ....[23]....
        /*0320*/ 	.word	0xffffffff


	//   ....[24]....
        /*0324*/ 	.word	0xffffffff


	//   ....[25]....
        /*0328*/ 	.word	0xffffffff


	//   ....[26]....
        /*032c*/ 	.word	0xffffffff


	//   ....[27]....
        /*0330*/ 	.word	0xffffffff


	//   ....[28]....
        /*0334*/ 	.word	0xffffffff


	//   ....[29]....
        /*0338*/ 	.word	0xffffffff


	//   ....[30]....
        /*033c*/ 	.word	0xffffffff


	//   ....[31]....
        /*0340*/ 	.word	0xffffffff


	//   ....[32]....
        /*0344*/ 	.word	0xffffffff


	//   ....[33]....
        /*0348*/ 	.word	0xffffffff


	//   ....[34]....
        /*034c*/ 	.word	0xffffffff


	//   ....[35]....
        /*0350*/ 	.word	0xffffffff


	//   ....[36]....
        /*0354*/ 	.word	0xffffffff


	//   ....[37]....
        /*0358*/ 	.word	0xffffffff


	//   ....[38]....
        /*035c*/ 	.word	0xffffffff


	//   ....[39]....
        /*0360*/ 	.word	0xffffffff


	//   ....[40]....
        /*0364*/ 	.word	0xffffffff


	//   ....[41]....
        /*0368*/ 	.word	0xffffffff


	//   ....[42]....
        /*036c*/ 	.word	0xffffffff


	//   ....[43]....
        /*0370*/ 	.word	0xffffffff


	//   ....[44]....
        /*0374*/ 	.word	0xffffffff


	//   ....[45]....
        /*0378*/ 	.word	0xffffffff


	//   ....[46]....
        /*037c*/ 	.word	0xffffffff


	//   ....[47]....
        /*0380*/ 	.word	0xffffffff


	//   ....[48]....
        /*0384*/ 	.word	0xffffffff


	//   ....[49]....
        /*0388*/ 	.word	0xffffffff


	//   ....[50]....
        /*038c*/ 	.word	0xffffffff


	//   ....[51]....
        /*0390*/ 	.word	0xffffffff


	//   ....[52]....
        /*0394*/ 	.word	0xffffffff


	//   ....[53]....
        /*0398*/ 	.word	0xffffffff


	//   ....[54]....
        /*039c*/ 	.word	0xffffffff


	//   ....[55]....
        /*03a0*/ 	.word	0xffffffff


	//   ....[56]....
        /*03a4*/ 	.word	0xffffffff


	//   ....[57]....
        /*03a8*/ 	.word	0xffffffff


	//   ....[58]....
        /*03ac*/ 	.word	0xffffffff


	//   ....[59]....
        /*03b0*/ 	.word	0xffffffff


	//   ....[60]....
        /*03b4*/ 	.word	0xffffffff


	//   ....[61]....
        /*03b8*/ 	.word	0xffffffff


	//   ....[62]....
        /*03bc*/ 	.word	0xffffffff


	//   ....[63]....
        /*03c0*/ 	.word	0xffffffff


	//   ....[64]....
        /*03c4*/ 	.word	0xffffffff


	//   ....[65]....
        /*03c8*/ 	.word	0xffffffff


	//   ....[66]....
        /*03cc*/ 	.word	0xffffffff


	//   ....[67]....
        /*03d0*/ 	.word	0xffffffff


	//   ....[68]....
        /*03d4*/ 	.word	0xffffffff


	//   ....[69]....
        /*03d8*/ 	.word	0xffffffff


	//   ....[70]....
        /*03dc*/ 	.word	0xffffffff


	//   ....[71]....
        /*03e0*/ 	.word	0xffffffff


	//   ....[72]....
        /*03e4*/ 	.word	0xffffffff


	//   ....[73]....
        /*03e8*/ 	.word	0xffffffff


	//   ....[74]....
        /*03ec*/ 	.word	0xffffffff


	//   ....[75]....
        /*03f0*/ 	.word	0xffffffff


	//   ....[76]....
        /*03f4*/ 	.word	0xffffffff


	//   ....[77]....
        /*03f8*/ 	.word	0xffffffff


	//   ....[78]....
        /*03fc*/ 	.word	0xffffffff


	//   ....[79]....
        /*0400*/ 	.word	0xffffffff


	//   ....[80]....
        /*0404*/ 	.word	0xffffffff


	//   ....[81]....
        /*0408*/ 	.word	0xffffffff


	//   ....[82]....
        /*040c*/ 	.word	0xffffffff


	//   ....[83]....
        /*0410*/ 	.word	0xffffffff


	//   ....[84]....
        /*0414*/ 	.word	0xffffffff


	//   ....[85]....
        /*0418*/ 	.word	0xffffffff


	//   ....[86]....
        /*041c*/ 	.word	0xffffffff


	//   ....[87]....
        /*0420*/ 	.word	0xffffffff


	//   ....[88]....
        /*0424*/ 	.word	0xffffffff


	//   ....[89]....
        /*0428*/ 	.word	0xffffffff


	//   ....[90]....
        /*042c*/ 	.word	0xffffffff


	//   ....[91]....
        /*0430*/ 	.word	0xffffffff


	//   ....[92]....
        /*0434*/ 	.word	0xffffffff


	//   ....[93]....
        /*0438*/ 	.word	0xffffffff


	//   ....[94]....
        /*043c*/ 	.word	0xffffffff


	//   ....[95]....
        /*0440*/ 	.word	0xffffffff


	//   ....[96]....
        /*0444*/ 	.word	0xffffffff


	//   ....[97]....
        /*0448*/ 	.word	0xffffffff


	//   ....[98]....
        /*044c*/ 	.word	0xffffffff


	//   ....[99]....
        /*0450*/ 	.word	0xffffffff


	//   ....[100]....
        /*0454*/ 	.word	0xffffffff


	//   ....[101]....
        /*0458*/ 	.word	0xffffffff


	//   ....[102]....
        /*045c*/ 	.word	0xffffffff


	//   ....[103]....
        /*0460*/ 	.word	0xffffffff


	//   ....[104]....
        /*0464*/ 	.word	0xffffffff


	//   ....[105]....
        /*0468*/ 	.word	0xffffffff


	//   ....[106]....
        /*046c*/ 	.word	0xffffffff


	//   ....[107]....
        /*0470*/ 	.word	0xffffffff


	//   ....[108]....
        /*0474*/ 	.word	0xffffffff


	//   ....[109]....
        /*0478*/ 	.word	0xffffffff


	//   ....[110]....
        /*047c*/ 	.word	0xffffffff


	//   ....[111]....
        /*0480*/ 	.word	0xffffffff


	//   ....[112]....
        /*0484*/ 	.word	0xffffffff


	//   ....[113]....
        /*0488*/ 	.word	0xffffffff


	//   ....[114]....
        /*048c*/ 	.word	0xffffffff


	//   ....[115]....
        /*0490*/ 	.word	0xffffffff


	//   ....[116]....
        /*0494*/ 	.word	0xffffffff


	//   ....[117]....
        /*0498*/ 	.word	0xffffffff


	//   ....[118]....
        /*049c*/ 	.word	0xffffffff


	//   ....[119]....
        /*04a0*/ 	.word	0xffffffff


	//   ....[120]....
        /*04a4*/ 	.word	0xffffffff


	//   ....[121]....
        /*04a8*/ 	.word	0xffffffff


	//   ....[122]....
        /*04ac*/ 	.word	0xffffffff


	//   ....[123]....
        /*04b0*/ 	.word	0xffffffff


	//   ....[124]....
        /*04b4*/ 	.word	0xffffffff


	//   ....[125]....
        /*04b8*/ 	.word	0xffffffff


	//   ....[126]....
        /*04bc*/ 	.word	0xffffffff


	//   ....[127]....
        /*04c0*/ 	.word	0xffffffff


	//   ....[128]....
        /*04c4*/ 	.word	0xffffffff


	//   ....[129]....
        /*04c8*/ 	.word	0xffffffff


	//   ....[130]....
        /*04cc*/ 	.word	0xffffffff


	//   ....[131]....
        /*04d0*/ 	.word	0xffffffff


	//   ....[132]....
        /*04d4*/ 	.word	0xffffffff


	//   ....[133]....
        /*04d8*/ 	.word	0xffffffff


	//   ....[134]....
        /*04dc*/ 	.word	0xffffffff


	//   ....[135]....
        /*04e0*/ 	.word	0xffffffff


	//   ....[136]....
        /*04e4*/ 	.word	0xffffffff


	//   ....[137]....
        /*04e8*/ 	.word	0xffffffff


	//   ....[138]....
        /*04ec*/ 	.word	0xffffffff


	//   ....[139]....
        /*04f0*/ 	.word	0xffffffff


	//   ....[140]....
        /*04f4*/ 	.word	0xffffffff


	//   ....[141]....
        /*04f8*/ 	.word	0xffffffff


	//   ....[142]....
        /*04fc*/ 	.word	0xffffffff


	//   ....[143]....
        /*0500*/ 	.word	0xffffffff


	//   ....[144]....
        /*0504*/ 	.word	0xffffffff


	//   ....[145]....
        /*0508*/ 	.word	0xffffffff


	//   ....[146]....
        /*050c*/ 	.word	0xffffffff


	//   ....[147]....
        /*0510*/ 	.word	0xffffffff


	//   ....[148]....
        /*0514*/ 	.word	0xffffffff


	//   ....[149]....
        /*0518*/ 	.word	0xffffffff


	//   ....[150]....
        /*051c*/ 	.word	0xffffffff


	//   ....[151]....
        /*0520*/ 	.word	0xffffffff


	//   ....[152]....
        /*0524*/ 	.word	0xffffffff


	//   ....[153]....
        /*0528*/ 	.word	0xffffffff


	//   ....[154]....
        /*052c*/ 	.word	0xffffffff


	//   ....[155]....
        /*0530*/ 	.word	0xffffffff


	//   ....[156]....
        /*0534*/ 	.word	0xffffffff


	//   ....[157]....
        /*0538*/ 	.word	0xffffffff


	//   ....[158]....
        /*053c*/ 	.word	0xffffffff


	//   ....[159]....
        /*0540*/ 	.word	0xffffffff


	//   ....[160]....
        /*0544*/ 	.word	0xffffffff


	//   ....[161]....
        /*0548*/ 	.word	0xffffffff


	//   ....[162]....
        /*054c*/ 	.word	0xffffffff


	//   ....[163]....
        /*0550*/ 	.word	0xffffffff


	//   ....[164]....
        /*0554*/ 	.word	0xffffffff


	//   ....[165]....
        /*0558*/ 	.word	0xffffffff


	//   ....[166]....
        /*055c*/ 	.word	0xffffffff


	//   ....[167]....
        /*0560*/ 	.word	0xffffffff


	//   ....[168]....
        /*0564*/ 	.word	0xffffffff


	//   ....[169]....
        /*0568*/ 	.word	0xffffffff


	//   ....[170]....
        /*056c*/ 	.word	0xffffffff


	//   ....[171]....
        /*0570*/ 	.word	0xffffffff


	//   ....[172]....
        /*0574*/ 	.word	0xffffffff


	//   ....[173]....
        /*0578*/ 	.word	0xffffffff


	//   ....[174]....
        /*057c*/ 	.word	0xffffffff


	//   ....[175]....
        /*0580*/ 	.word	0xffffffff


	//   ....[176]....
        /*0584*/ 	.word	0xffffffff


	//   ....[177]....
        /*0588*/ 	.word	0xffffffff


	//   ....[178]....
        /*058c*/ 	.word	0xffffffff


	//   ....[179]....
        /*0590*/ 	.word	0xffffffff


	//   ....[180]....
        /*0594*/ 	.word	0xffffffff


	//   ....[181]....
        /*0598*/ 	.word	0xffffffff


	//   ....[182]....
        /*059c*/ 	.word	0xffffffff


	//   ....[183]....
        /*05a0*/ 	.word	0xffffffff


	//   ....[184]....
        /*05a4*/ 	.word	0xffffffff


	//   ....[185]....
        /*05a8*/ 	.word	0xffffffff


	//   ....[186]....
        /*05ac*/ 	.word	0xffffffff


	//   ....[187]....
        /*05b0*/ 	.word	0xffffffff


	//   ....[188]....
        /*05b4*/ 	.word	0xffffffff


	//   ....[189]....
        /*05b8*/ 	.word	0xffffffff


	//   ....[190]....
        /*05bc*/ 	.word	0xffffffff


	//   ....[191]....
        /*05c0*/ 	.word	0xffffffff


	//   ....[192]....
        /*05c4*/ 	.word	0xffffffff


	//   ....[193]....
        /*05c8*/ 	.word	0xffffffff


	//   ....[194]....
        /*05cc*/ 	.word	0xffffffff


	//   ....[195]....
        /*05d0*/ 	.word	0xffffffff


	//   ....[196]....
        /*05d4*/ 	.word	0xffffffff


	//   ....[197]....
        /*05d8*/ 	.word	0xffffffff


	//   ....[198]....
        /*05dc*/ 	.word	0xffffffff


	//   ....[199]....
        /*05e0*/ 	.word	0xffffffff


	//   ....[200]....
        /*05e4*/ 	.word	0xffffffff


	//   ....[201]....
        /*05e8*/ 	.word	0xffffffff


	//   ....[202]....
        /*05ec*/ 	.word	0xffffffff


	//   ....[203]....
        /*05f0*/ 	.word	0xffffffff


	//   ....[204]....
        /*05f4*/ 	.word	0xffffffff


	//   ....[205]....
        /*05f8*/ 	.word	0xffffffff


	//   ....[206]....
        /*05fc*/ 	.word	0xffffffff


	//   ....[207]....
        /*0600*/ 	.word	0xffffffff


	//   ....[208]....
        /*0604*/ 	.word	0xffffffff


	//   ....[209]....
        /*0608*/ 	.word	0xffffffff


	//   ....[210]....
        /*060c*/ 	.word	0xffffffff


	//   ....[211]....
        /*0610*/ 	.word	0xffffffff


	//   ....[212]....
        /*0614*/ 	.word	0xffffffff


	//   ....[213]....
        /*0618*/ 	.word	0xffffffff


	//   ....[214]....
        /*061c*/ 	.word	0xffffffff


	//   ....[215]....
        /*0620*/ 	.word	0xffffffff


	//   ....[216]....
        /*0624*/ 	.word	0xffffffff


	//   ....[217]....
        /*0628*/ 	.word	0xffffffff


	//   ....[218]....
        /*062c*/ 	.word	0xffffffff


	//   ....[219]....
        /*0630*/ 	.word	0xffffffff


	//   ....[220]....
        /*0634*/ 	.word	0xffffffff


	//   ....[221]....
        /*0638*/ 	.word	0xffffffff


	//   ....[222]....
        /*063c*/ 	.word	0xffffffff


	//   ....[223]....
        /*0640*/ 	.word	0xffffffff


	//   ....[224]....
        /*0644*/ 	.word	0xffffffff


	//   ....[225]....
        /*0648*/ 	.word	0xffffffff


	//   ....[226]....
        /*064c*/ 	.word	0xffffffff


	//   ....[227]....
        /*0650*/ 	.word	0xffffffff


	//   ....[228]....
        /*0654*/ 	.word	0xffffffff


	//   ....[229]....
        /*0658*/ 	.word	0xffffffff


	//   ....[230]....
        /*065c*/ 	.word	0xffffffff


	//   ....[231]....
        /*0660*/ 	.word	0xffffffff


	//   ....[232]....
        /*0664*/ 	.word	0xffffffff


	//   ....[233]....
        /*0668*/ 	.word	0xffffffff


	//   ....[234]....
        /*066c*/ 	.word	0xffffffff


	//   ....[235]....
        /*0670*/ 	.word	0xffffffff


	//   ....[236]....
        /*0674*/ 	.word	0xffffffff


	//   ....[237]....
        /*0678*/ 	.word	0xffffffff


	//   ....[238]....
        /*067c*/ 	.word	0xffffffff


	//   ....[239]....
        /*0680*/ 	.word	0xffffffff


	//   ....[240]....
        /*0684*/ 	.word	0xffffffff


	//   ....[241]....
        /*0688*/ 	.word	0xffffffff


	//   ....[242]....
        /*068c*/ 	.word	0xffffffff


	//   ....[243]....
        /*0690*/ 	.word	0xffffffff


	//   ....[244]....
        /*0694*/ 	.word	0xffffffff


	//   ....[245]....
        /*0698*/ 	.word	0xffffffff


	//   ....[246]....
        /*069c*/ 	.word	0xffffffff


	//   ....[247]....
        /*06a0*/ 	.word	0xffffffff


	//   ....[248]....
        /*06a4*/ 	.word	0xffffffff


	//   ....[249]....
        /*06a8*/ 	.word	0xffffffff


	//   ....[250]....
        /*06ac*/ 	.word	0xffffffff


	//   ....[251]....
        /*06b0*/ 	.word	0xffffffff


	//   ....[252]....
        /*06b4*/ 	.word	0xffffffff


	//   ....[253]....
        /*06b8*/ 	.word	0xffffffff


	//   ....[254]....
        /*06bc*/ 	.word	0xffffffff


	//   ....[255]....
        /*06c0*/ 	.word	0xffffffff


	//   ....[0]....
        /*06c4*/ 	.word	0xffffffff


	//   ....[1]....
        /*06c8*/ 	.word	0xffffffff


	//   ....[2]....
        /*06cc*/ 	.word	0xffffffff


	//   ....[3]....
        /*06d0*/ 	.word	0xffffffff


	//   ....[4]....
        /*06d4*/ 	.word	0xffffffff


	//   ....[5]....
        /*06d8*/ 	.word	0xffffffff


	//   ....[6]....
        /*06dc*/ 	.word	0xffffffff


	//   ....[7]....
        /*06e0*/ 	.word	0xffffffff


	//   ....[8]....
        /*06e4*/ 	.word	0xffffffff


	//   ....[9]....
        /*06e8*/ 	.word	0xffffffff


	//   ....[10]....
        /*06ec*/ 	.word	0xffffffff


	//   ....[11]....
        /*06f0*/ 	.word	0xffffffff


	//   ....[12]....
        /*06f4*/ 	.word	0xffffffff


	//   ....[13]....
        /*06f8*/ 	.word	0xffffffff


	//   ....[14]....
        /*06fc*/ 	.word	0xffffffff


	//   ....[15]....
        /*0700*/ 	.word	0xffffffff


	//   ....[16]....
        /*0704*/ 	.word	0xffffffff


	//   ....[17]....
        /*0708*/ 	.word	0xffffffff


	//   ....[18]....
        /*070c*/ 	.word	0xffffffff


	//   ....[19]....
        /*0710*/ 	.word	0xffffffff


	//   ....[20]....
        /*0714*/ 	.word	0xffffffff


	//   ....[21]....
        /*0718*/ 	.word	0xffffffff


	//   ....[22]....
        /*071c*/ 	.word	0xffffffff


	//   ....[23]....
        /*0720*/ 	.word	0xffffffff


	//   ....[24]....
        /*0724*/ 	.word	0xffffffff


	//   ....[25]....
        /*0728*/ 	.word	0xffffffff


	//   ....[26]....
        /*072c*/ 	.word	0xffffffff


	//   ....[27]....
        /*0730*/ 	.word	0xffffffff


	//   ....[28]....
        /*0734*/ 	.word	0xffffffff


	//   ....[29]....
        /*0738*/ 	.word	0xffffffff


	//   ....[30]....
        /*073c*/ 	.word	0xffffffff


	//   ....[31]....
        /*0740*/ 	.word	0xffffffff


	//   ....[32]....
        /*0744*/ 	.word	0xffffffff


	//   ....[33]....
        /*0748*/ 	.word	0xffffffff


	//   ....[34]....
        /*074c*/ 	.word	0xffffffff


	//   ....[35]....
        /*0750*/ 	.word	0xffffffff


	//   ....[36]....
        /*0754*/ 	.word	0xffffffff


	//   ....[37]....
        /*0758*/ 	.word	0xffffffff


	//   ....[38]....
        /*075c*/ 	.word	0xffffffff


	//   ....[39]....
        /*0760*/ 	.word	0x0500000f


	//   ....[40]....
        /*0764*/ 	.word	0x0500000f


	//   ....[41]....
        /*0768*/ 	.word	0x0500000f


	//   ....[42]....
        /*076c*/ 	.word	0x0500000f


	//   ....[43]....
        /*0770*/ 	.word	0x0500000f


	//   ....[44]....
        /*0774*/ 	.word	0x0500000f


	//   ....[45]....
        /*0778*/ 	.word	0x0500000f


	//   ....[46]....
        /*077c*/ 	.word	0x0500000f


	//   ....[47]....
        /*0780*/ 	.word	0x0500000f


	//   ....[48]....
        /*0784*/ 	.word	0x0500000f


	//   ....[49]....
        /*0788*/ 	.word	0x0500000f


	//   ....[50]....
        /*078c*/ 	.word	0x0500000f


	//   ....[51]....
        /*0790*/ 	.word	0x0500000f


	//   ....[52]....
        /*0794*/ 	.word	0x0500000f


	//   ....[53]....
        /*0798*/ 	.word	0x0500000f


	//   ....[54]....
        /*079c*/ 	.word	0x0500000f


	//   ....[55]....
        /*07a0*/ 	.word	0x0500000f


	//   ....[56]....
        /*07a4*/ 	.word	0x0500000f


	//   ....[57]....
        /*07a8*/ 	.word	0x0500000f


	//   ....[58]....
        /*07ac*/ 	.word	0x0500000f


	//   ....[59]....
        /*07b0*/ 	.word	0x0500000f


	//   ....[60]....
        /*07b4*/ 	.word	0x0500000f


	//   ....[61]....
        /*07b8*/ 	.word	0x0500000f


	//   ....[62]....
        /*07bc*/ 	.word	0x0500000f


	//   ....[63]....
        /*07c0*/ 	.word	0x0500000f


	//   ....[64]....
        /*07c4*/ 	.word	0x0500000f


	//   ....[65]....
        /*07c8*/ 	.word	0x0500000f


	//   ....[66]....
        /*07cc*/ 	.word	0x0500000f


	//   ....[67]....
        /*07d0*/ 	.word	0x0500000f


	//   ....[68]....
        /*07d4*/ 	.word	0x0500000f


	//   ....[69]....
        /*07d8*/ 	.word	0x0500000f


	//   ....[70]....
        /*07dc*/ 	.word	0x0500000f


	//   ....[71]....
        /*07e0*/ 	.word	0x0500000f


	//   ....[72]....
        /*07e4*/ 	.word	0x0500000f


	//   ....[73]....
        /*07e8*/ 	.word	0x0500000f


	//   ....[74]....
        /*07ec*/ 	.word	0x0500000f


	//   ....[75]....
        /*07f0*/ 	.word	0x0500000f


	//   ....[76]....
        /*07f4*/ 	.word	0x0500000f


	//   ....[77]....
        /*07f8*/ 	.word	0x0500000f


	//   ....[78]....
        /*07fc*/ 	.word	0x0500000f


	//   ....[79]....
        /*0800*/ 	.word	0x0500000f


	//   ....[80]....
        /*0804*/ 	.word	0x0500000f


	//   ....[81]....
        /*0808*/ 	.word	0x0500000f


	//   ....[82]....
        /*080c*/ 	.word	0x0500000f


	//   ....[83]....
        /*0810*/ 	.word	0x0500000f


	//   ....[84]....
        /*0814*/ 	.word	0x0500000f


	//   ....[85]....
        /*0818*/ 	.word	0x0500000f


	//   ....[86]....
        /*081c*/ 	.word	0x0500000f


	//   ....[87]....
        /*0820*/ 	.word	0x0500000f


	//   ....[88]....
        /*0824*/ 	.word	0x0500000f


	//   ....[89]....
        /*0828*/ 	.word	0x0500000f


	//   ....[90]....
        /*082c*/ 	.word	0x0500000f


	//   ....[91]....
        /*0830*/ 	.word	0x0500000f


	//   ....[92]....
        /*0834*/ 	.word	0x0500000f


	//   ....[93]....
        /*0838*/ 	.word	0x0500000f


	//   ....[94]....
        /*083c*/ 	.word	0x0500000f


	//   ....[95]....
        /*0840*/ 	.word	0x0500000f


	//   ....[96]....
        /*0844*/ 	.word	0x0500000f


	//   ....[97]....
        /*0848*/ 	.word	0x0500000f


	//   ....[98]....
        /*084c*/ 	.word	0x0500000f


	//   ....[99]....
        /*0850*/ 	.word	0x0500000f


	//   ....[100]....
        /*0854*/ 	.word	0x0500000f


	//   ....[101]....
        /*0858*/ 	.word	0x0500000f


	//   ....[102]....
        /*085c*/ 	.word	0x0500000f


	//   ....[103]....
        /*0860*/ 	.word	0x0500000f


	//   ....[104]....
        /*0864*/ 	.word	0x0500000f


	//   ....[105]....
        /*0868*/ 	.word	0x0500000f


	//   ....[106]....
        /*086c*/ 	.word	0x0500000f


	//   ....[107]....
        /*0870*/ 	.word	0x0500000f


	//   ....[108]....
        /*0874*/ 	.word	0x0500000f


	//   ....[109]....
        /*0878*/ 	.word	0x0500000f


	//   ....[110]....
        /*087c*/ 	.word	0x0500000f


	//   ....[111]....
        /*0880*/ 	.word	0x0500000f


	//   ....[112]....
        /*0884*/ 	.word	0x0500000f


	//   ....[113]....
        /*0888*/ 	.word	0x0500000f


	//   ....[114]....
        /*088c*/ 	.word	0x0500000f


	//   ....[115]....
        /*0890*/ 	.word	0x0500000f


	//   ....[116]....
        /*0894*/ 	.word	0x0500000f


	//   ....[117]....
        /*0898*/ 	.word	0x0500000f


	//   ....[118]....
        /*089c*/ 	.word	0x0500000f


	//   ....[119]....
        /*08a0*/ 	.word	0x0500000f


	//   ....[120]....
        /*08a4*/ 	.word	0x0500000f


	//   ....[121]....
        /*08a8*/ 	.word	0x0500000f


	//   ....[122]....
        /*08ac*/ 	.word	0x0500000f


	//   ....[123]....
        /*08b0*/ 	.word	0x0500000f


	//   ....[124]....
        /*08b4*/ 	.word	0x0500000f


	//   ....[125]....
        /*08b8*/ 	.word	0x0500000f


	//   ....[126]....
        /*08bc*/ 	.word	0x0500000f


	//   ....[127]....
        /*08c0*/ 	.word	0x0500000f


	//   ....[128]....
        /*08c4*/ 	.word	0x0500000f


	//   ....[129]....
        /*08c8*/ 	.word	0x0500000f


	//   ....[130]....
        /*08cc*/ 	.word	0x0500000f


	//   ....[131]....
        /*08d0*/ 	.word	0x0500000f


	//   ....[132]....
        /*08d4*/ 	.word	0x0500000f


	//   ....[133]....
        /*08d8*/ 	.word	0x0500000f


	//   ....[134]....
        /*08dc*/ 	.word	0x0500000f


	//   ....[135]....
        /*08e0*/ 	.word	0x0500000f


	//   ....[136]....
        /*08e4*/ 	.word	0x0500000f


	//   ....[137]....
        /*08e8*/ 	.word	0x0500000f


	//   ....[138]....
        /*08ec*/ 	.word	0x0500000f


	//   ....[139]....
        /*08f0*/ 	.word	0x0500000f


	//   ....[140]....
        /*08f4*/ 	.word	0x0500000f


	//   ....[141]....
        /*08f8*/ 	.word	0x0500000f


	//   ....[142]....
        /*08fc*/ 	.word	0x0500000f


	//   ....[143]....
        /*0900*/ 	.word	0x0500000f


	//   ....[144]....
        /*0904*/ 	.word	0x0500000f


	//   ....[145]....
        /*0908*/ 	.word	0x0500000f


	//   ....[146]....
        /*090c*/ 	.word	0x0500000f


	//   ....[147]....
        /*0910*/ 	.word	0x0500000f


	//   ....[148]....
        /*0914*/ 	.word	0x0500000f


	//   ....[149]....
        /*0918*/ 	.word	0x0500000f


	//   ....[150]....
        /*091c*/ 	.word	0x0500000f


	//   ....[151]....
        /*0920*/ 	.word	0x0500000f


	//   ....[152]....
        /*0924*/ 	.word	0x0500000f


	//   ....[153]....
        /*0928*/ 	.word	0x0500000f


	//   ....[154]....
        /*092c*/ 	.word	0x0500000f


	//   ....[155]....
        /*0930*/ 	.word	0x0500000f


	//   ....[156]....
        /*0934*/ 	.word	0x0500000f


	//   ....[157]....
        /*0938*/ 	.word	0x0500000f


	//   ....[158]....
        /*093c*/ 	.word	0x0500000f


	//   ....[159]....
        /*0940*/ 	.word	0x0500000f


	//   ....[160]....
        /*0944*/ 	.word	0x0500000f


	//   ....[161]....
        /*0948*/ 	.word	0x0500000f


	//   ....[162]....
        /*094c*/ 	.word	0x0500000f


	//   ....[163]....
        /*0950*/ 	.word	0x0500000f


	//   ....[164]....
        /*0954*/ 	.word	0x0500000f


	//   ....[165]....
        /*0958*/ 	.word	0x0500000f


	//   ....[166]....
        /*095c*/ 	.word	0x0500000f


	//   ....[167]....
        /*0960*/ 	.word	0x0500000f


	//   ....[168]....
        /*0964*/ 	.word	0x0500000f


	//   ....[169]....
        /*0968*/ 	.word	0x0500000f


	//   ....[170]....
        /*096c*/ 	.word	0x0500000f


	//   ....[171]....
        /*0970*/ 	.word	0x0500000f


	//   ....[172]....
        /*0974*/ 	.word	0x0500000f


	//   ....[173]....
        /*0978*/ 	.word	0x0500000f


	//   ....[174]....
        /*097c*/ 	.word	0x0500000f


	//   ....[175]....
        /*0980*/ 	.word	0x0500000f


	//   ....[176]....
        /*0984*/ 	.word	0x0500000f


	//   ....[177]....
        /*0988*/ 	.word	0x0500000f


	//   ....[178]....
        /*098c*/ 	.word	0x0500000f


	//   ....[179]....
        /*0990*/ 	.word	0x0500000f


	//   ....[180]....
        /*0994*/ 	.word	0x0500000f


	//   ....[181]....
        /*0998*/ 	.word	0x0500000f


	//   ....[182]....
        /*099c*/ 	.word	0x0500000f


	//   ....[183]....
        /*09a0*/ 	.word	0x0500000f


	//   ....[184]....
        /*09a4*/ 	.word	0x0500000f


	//   ....[185]....
        /*09a8*/ 	.word	0x0500000f


	//   ....[186]....
        /*09ac*/ 	.word	0x0500000f


	//   ....[187]....
        /*09b0*/ 	.word	0x0500000f


	//   ....[188]....
        /*09b4*/ 	.word	0x0500000f


	//   ....[189]....
        /*09b8*/ 	.word	0x0500000f


	//   ....[190]....
        /*09bc*/ 	.word	0x0500000f


	//   ....[191]....
        /*09c0*/ 	.word	0x0500000f


	//   ....[192]....
        /*09c4*/ 	.word	0x0500000f


	//   ....[193]....
        /*09c8*/ 	.word	0x0500000f


	//   ....[194]....
        /*09cc*/ 	.word	0x0500000f


	//   ....[195]....
        /*09d0*/ 	.word	0x0500000f


	//   ....[196]....
        /*09d4*/ 	.word	0x0500000f


	//   ....[197]....
        /*09d8*/ 	.word	0x0500000f


	//   ....[198]....
        /*09dc*/ 	.word	0x0500000f


	//   ....[199]....
        /*09e0*/ 	.word	0x0500000f


	//   ....[200]....
        /*09e4*/ 	.word	0x0500000f


	//   ....[201]....
        /*09e8*/ 	.word	0x0500000f


	//   ....[202]....
        /*09ec*/ 	.word	0x0500000f


	//   ....[203]....
        /*09f0*/ 	.word	0x0500000f


	//   ....[204]....
        /*09f4*/ 	.word	0x0500000f


	//   ....[205]....
        /*09f8*/ 	.word	0x0500000f


	//   ....[206]....
        /*09fc*/ 	.word	0x0500000f


	//   ....[207]....
        /*0a00*/ 	.word	0x0500000f


	//   ....[208]....
        /*0a04*/ 	.word	0x0500000f


	//   ....[209]....
        /*0a08*/ 	.word	0x0500000f


	//   ....[210]....
        /*0a0c*/ 	.word	0x0500000f


	//   ....[211]....
        /*0a10*/ 	.word	0x0500000f


	//   ....[212]....
        /*0a14*/ 	.word	0x0500000f


	//   ....[213]....
        /*0a18*/ 	.word	0x0500000f


	//   ....[214]....
        /*0a1c*/ 	.word	0x0500000f


	//   ....[215]....
        /*0a20*/ 	.word	0x0500000f


	//   ....[216]....
        /*0a24*/ 	.word	0x0500000f


	//   ....[217]....
        /*0a28*/ 	.word	0x0500000f


	//   ....[218]....
        /*0a2c*/ 	.word	0x0500000f


	//   ....[219]....
        /*0a30*/ 	.word	0x0500000f


	//   ....[220]....
        /*0a34*/ 	.word	0x0500000f


	//   ....[221]....
        /*0a38*/ 	.word	0x0500000f


	//   ....[222]....
        /*0a3c*/ 	.word	0x0500000f


	//   ....[223]....
        /*0a40*/ 	.word	0x0500000f


	//   ....[224]....
        /*0a44*/ 	.word	0x0500000f


	//   ....[225]....
        /*0a48*/ 	.word	0x0500000f


	//   ....[226]....
        /*0a4c*/ 	.word	0x0500000f


	//   ....[227]....
        /*0a50*/ 	.word	0x0500000f


	//   ....[228]....
        /*0a54*/ 	.word	0x0500000f


	//   ....[229]....
        /*0a58*/ 	.word	0x0500000f


	//   ....[230]....
        /*0a5c*/ 	.word	0x0500000f


	//   ....[231]....
        /*0a60*/ 	.word	0x0500000f


	//   ....[232]....
        /*0a64*/ 	.word	0x0500000f


	//   ....[233]....
        /*0a68*/ 	.word	0x0500000f


	//   ....[234]....
        /*0a6c*/ 	.word	0x0500000f


	//   ....[235]....
        /*0a70*/ 	.word	0x0500000f


	//   ....[236]....
        /*0a74*/ 	.word	0x0500000f


	//   ....[237]....
        /*0a78*/ 	.word	0x0500000f


	//   ....[238]....
        /*0a7c*/ 	.word	0x0500000f


	//   ....[239]....
        /*0a80*/ 	.word	0x0500000f


	//   ....[240]....
        /*0a84*/ 	.word	0x0500000f


	//   ....[241]....
        /*0a88*/ 	.word	0x0500000f


	//   ....[242]....
        /*0a8c*/ 	.word	0x0500000f


	//   ....[243]....
        /*0a90*/ 	.word	0x0500000f


	//   ....[244]....
        /*0a94*/ 	.word	0x0500000f


	//   ....[245]....
        /*0a98*/ 	.word	0x0500000f


	//   ....[246]....
        /*0a9c*/ 	.word	0x0500000f


	//   ....[247]....
        /*0aa0*/ 	.word	0x0500000f


	//   ....[248]....
        /*0aa4*/ 	.word	0x0500000f


	//   ....[249]....
        /*0aa8*/ 	.word	0x0500000f


	//   ....[250]....
        /*0aac*/ 	.word	0x0500000f


	//   ....[251]....
        /*0ab0*/ 	.word	0x0500000f


	//   ....[252]....
        /*0ab4*/ 	.word	0x0500000f


	//   ....[253]....
        /*0ab8*/ 	.word	0x0500000f


	//   ....[254]....
        /*0abc*/ 	.word	0x0500000f


	//   ....[255]....
        /*0ac0*/ 	.word	0x0500000f


	//   ....[0]....
        /*0ac4*/ 	.word	0x0500000f


	//   ....[1]....
        /*0ac8*/ 	.word	0x0500000f


	//   ....[2]....
        /*0acc*/ 	.word	0x0500000f


	//   ....[3]....
        /*0ad0*/ 	.word	0x0500000f


	//   ....[4]....
        /*0ad4*/ 	.word	0x0500000f


	//   ....[5]....
        /*0ad8*/ 	.word	0x0500000f


	//   ....[6]....
        /*0adc*/ 	.word	0x0500000f


	//   ....[7]....
        /*0ae0*/ 	.word	0x0500000f


	//   ....[8]....
        /*0ae4*/ 	.word	0x0500000f


	//   ....[9]....
        /*0ae8*/ 	.word	0x0500000f


	//   ....[10]....
        /*0aec*/ 	.word	0x0500000f


	//   ....[11]....
        /*0af0*/ 	.word	0x0500000f


	//   ....[12]....
        /*0af4*/ 	.word	0x0500000f


	//   ....[13]....
        /*0af8*/ 	.word	0x0500000f


	//   ....[14]....
        /*0afc*/ 	.word	0x0500000f


	//   ....[15]....
        /*0b00*/ 	.word	0x0500000f


	//   ....[16]....
        /*0b04*/ 	.word	0x0500000f


	//   ....[17]....
        /*0b08*/ 	.word	0x0500000f


	//   ....[18]....
        /*0b0c*/ 	.word	0x0500000f


	//----- nvinfo : EIATTR_COOP_GROUP_INSTR_OFFSETS
	.align		4
.L_233:
        /*0b10*/ 	.byte	0x04, 0x28
        /*0b12*/ 	.short	(.L_235 - .L_234)


	//   ....[0]....
.L_234:
        /*0b14*/ 	.word	0x00000070


	//   ....[1]....
        /*0b18*/ 	.word	0x00000140


	//   ....[2]....
        /*0b1c*/ 	.word	0x00000190


	//   ....[3]....
        /*0b20*/ 	.word	0x000003c0


	//   ....[4]....
        /*0b24*/ 	.word	0x00000520


	//   ....[5]....
        /*0b28*/ 	.word	0x00000640


	//   ....[6]....
        /*0b2c*/ 	.word	0x000007a0


	//   ....[7]....
        /*0b30*/ 	.word	0x00003110


	//   ....[8]....
        /*0b34*/ 	.word	0x00003120


	//   ....[9]....
        /*0b38*/ 	.word	0x00003fd0


	//   ....[10]....
        /*0b3c*/ 	.word	0x00003fe0


	//   ....[11]....
        /*0b40*/ 	.word	0x00004ea0


	//   ....[12]....
        /*0b44*/ 	.word	0x00004eb0


	//   ....[13]....
        /*0b48*/ 	.word	0x00006250


	//   ....[14]....
        /*0b4c*/ 	.word	0x00006260


	//   ....[15]....
        /*0b50*/ 	.word	0x00007130


	//   ....[16]....
        /*0b54*/ 	.word	0x00007140


	//   ....[17]....
        /*0b58*/ 	.word	0x00008090


	//   ....[18]....
        /*0b5c*/ 	.word	0x000080a0


	//   ....[19]....
        /*0b60*/ 	.word	0x00009200


	//   ....[20]....
        /*0b64*/ 	.word	0x00009210


	//   ....[21]....
        /*0b68*/ 	.word	0x00009320


	//   ....[22]....
        /*0b6c*/ 	.word	0x00009330


	//   ....[23]....
        /*0b70*/ 	.word	0x00009450


	//   ....[24]....
        /*0b74*/ 	.word	0x00009460


	//   ....[25]....
        /*0b78*/ 	.word	0x000097c0


	//   ....[26]....
        /*0b7c*/ 	.word	0x000097e0


	//   ....[27]....
        /*0b80*/ 	.word	0x000098d0


	//   ....[28]....
        /*0b84*/ 	.word	0x000098f0


	//   ....[29]....
        /*0b88*/ 	.word	0x000099e0


	//   ....[30]....
        /*0b8c*/ 	.word	0x00009a00


	//   ....[31]....
        /*0b90*/ 	.word	0x0000a890


	//   ....[32]....
        /*0b94*/ 	.word	0x0000afb0


	//   ....[33]....
        /*0b98*/ 	.word	0x0000afc0


	//   ....[34]....
        /*0b9c*/ 	.word	0x0000afd0


	//   ....[35]....
        /*0ba0*/ 	.word	0x0000afe0


	//   ....[36]....
        /*0ba4*/ 	.word	0x0000b1f0


	//   ....[37]....
        /*0ba8*/ 	.word	0x0000b200


	//   ....[38]....
        /*0bac*/ 	.word	0x0000b210


	//   ....[39]....
        /*0bb0*/ 	.word	0x0000b220


	//   ....[40]....
        /*0bb4*/ 	.word	0x0000d680


	//   ....[41]....
        /*0bb8*/ 	.word	0x0000d6a0


	//   ....[42]....
        /*0bbc*/ 	.word	0x0000d6b0


	//   ....[43]....
        /*0bc0*/ 	.word	0x0000d6c0


	//   ....[44]....
        /*0bc4*/ 	.word	0x0000d7b0


	//   ....[45]....
        /*0bc8*/ 	.word	0x0000d7d0


	//   ....[46]....
        /*0bcc*/ 	.word	0x0000d7e0


	//   ....[47]....
        /*0bd0*/ 	.word	0x0000d7f0


	//   ....[48]....
        /*0bd4*/ 	.word	0x000108e0


	//   ....[49]....
        /*0bd8*/ 	.word	0x00010af0


	//   ....[50]....
        /*0bdc*/ 	.word	0x00012050


	//   ....[51]....
        /*0be0*/ 	.word	0x000123c0


	//   ....[52]....
        /*0be4*/ 	.word	0x00012b70


	//   ....[53]....
        /*0be8*/ 	.word	0x00012c00


	//   ....[54]....
        /*0bec*/ 	.word	0x00015120


	//   ....[55]....
        /*0bf0*/ 	.word	0x000161c0


	//   ....[56]....
        /*0bf4*/ 	.word	0x00016fc0


	//   ....[57]....
        /*0bf8*/ 	.word	0x00016fe0


	//   ....[58]....
        /*0bfc*/ 	.word	0x00017660


	//   ....[59]....
        /*0c00*/ 	.word	0x000176b0


	//   ....[60]....
        /*0c04*/ 	.word	0x0001a360


	//   ....[61]....
        /*0c08*/ 	.word	0x0001a370


	//   ....[62]....
        /*0c0c*/ 	.word	0x0001a3a0


	//   ....[63]....
        /*0c10*/ 	.word	0x0001a3b0


	//   ....[64]....
        /*0c14*/ 	.word	0x0001cd50


	//   ....[65]....
        /*0c18*/ 	.word	0x0001de10


	//   ....[66]....
        /*0c1c*/ 	.word	0x0001e630


	//   ....[67]....
        /*0c20*/ 	.word	0x0001e740


	//   ....[68]....
        /*0c24*/ 	.word	0x0001f280


	//   ....[69]....
        /*0c28*/ 	.word	0x0001f300


	//   ....[70]....
        /*0c2c*/ 	.word	0x00020a20


	//   ....[71]....
        /*0c30*/ 	.word	0x00020a30


	//   ....[72]....
        /*0c34*/ 	.word	0x00020ab0


	//   ....[73]....
        /*0c38*/ 	.word	0x00020ac0


	//   ....[74]....
        /*0c3c*/ 	.word	0x000216d0


	//   ....[75]....
        /*0c40*/ 	.word	0x00021700


	//   ....[76]....
        /*0c44*/ 	.word	0x00021750


	//   ....[77]....
        /*0c48*/ 	.word	0x00021780


	//   ....[78]....
        /*0c4c*/ 	.word	0x000217b0


	//   ....[79]....
        /*0c50*/ 	.word	0x000217e0


	//   ....[80]....
        /*0c54*/ 	.word	0x00021810


	//   ....[81]....
        /*0c58*/ 	.word	0x00021840


	//   ....[82]....
        /*0c5c*/ 	.word	0x00021870


	//   ....[83]....
        /*0c60*/ 	.word	0x000218a0


	//   ....[84]....
        /*0c64*/ 	.word	0x000218d0


	//   ....[85]....
        /*0c68*/ 	.word	0x00021900


	//   ....[86]....
        /*0c6c*/ 	.word	0x00021930


	//   ....[87]....
        /*0c70*/ 	.word	0x00021960


	//   ....[88]....
        /*0c74*/ 	.word	0x00021990


	//   ....[89]....
        /*0c78*/ 	.word	0x000219c0


	//   ....[90]....
        /*0c7c*/ 	.word	0x000219f0


	//   ....[91]....
        /*0c80*/ 	.word	0x00021a20


	//   ....[92]....
        /*0c84*/ 	.word	0x00021a50


	//   ....[93]....
        /*0c88*/ 	.word	0x00021a80


	//   ....[94]....
        /*0c8c*/ 	.word	0x00021ab0


	//   ....[95]....
        /*0c90*/ 	.word	0x00021ae0


	//   ....[96]....
        /*0c94*/ 	.word	0x00021b10


	//   ....[97]....
        /*0c98*/ 	.word	0x00021b40


	//   ....[98]....
        /*0c9c*/ 	.word	0x00021b70


	//   ....[99]....
        /*0ca0*/ 	.word	0x00021ba0


	//   ....[100]....
        /*0ca4*/ 	.word	0x00021bd0


	//   ....[101]....
        /*0ca8*/ 	.word	0x00021c00


	//   ....[102]....
        /*0cac*/ 	.word	0x00021c30


	//   ....[103]....
        /*0cb0*/ 	.word	0x00021c60


	//   ....[104]....
        /*0cb4*/ 	.word	0x00021c90


	//   ....[105]....
        /*0cb8*/ 	.word	0x00021cc0


	//   ....[106]....
        /*0cbc*/ 	.word	0x00021cf0


	//   ....[107]....
        /*0cc0*/ 	.word	0x00021d20


	//   ....[108]....
        /*0cc4*/ 	.word	0x00021d50


	//   ....[109]....
        /*0cc8*/ 	.word	0x00021d80


	//   ....[110]....
        /*0ccc*/ 	.word	0x00021db0


	//   ....[111]....
        /*0cd0*/ 	.word	0x00021de0


	//   ....[112]....
        /*0cd4*/ 	.word	0x00021e10


	//   ....[113]....
        /*0cd8*/ 	.word	0x00021e40


	//   ....[114]....
        /*0cdc*/ 	.word	0x00021e50


	//   ....[115]....
        /*0ce0*/ 	.word	0x00021e60


	//   ....[116]....
        /*0ce4*/ 	.word	0x00021e80


	//   ....[117]....
        /*0ce8*/ 	.word	0x00021eb0


	//   ....[118]....
        /*0cec*/ 	.word	0x00021ee0


	//   ....[119]....
        /*0cf0*/ 	.word	0x00021f10


	//   ....[120]....
        /*0cf4*/ 	.word	0x00021f40


	//   ....[121]....
        /*0cf8*/ 	.word	0x00021f70


	//   ....[122]....
        /*0cfc*/ 	.word	0x00021fa0


	//   ....[123]....
        /*0d00*/ 	.word	0x00021fe0


	//   ....[124]....
        /*0d04*/ 	.word	0x00022000


	//   ....[125]....
        /*0d08*/ 	.word	0x00022030


	//   ....[126]....
        /*0d0c*/ 	.word	0x00022060


	//   ....[127]....
        /*0d10*/ 	.word	0x00022080


	//   ....[128]....
        /*0d14*/ 	.word	0x00022090


	//   ....[129]....
        /*0d18*/ 	.word	0x000220b0


	//   ....[130]....
        /*0d1c*/ 	.word	0x000220c0


	//   ....[131]....
        /*0d20*/ 	.word	0x000220d0


	//   ....[132]....
        /*0d24*/ 	.word	0x000220e0


	//   ....[133]....
        /*0d28*/ 	.word	0x00022110


	//   ....[134]....
        /*0d2c*/ 	.word	0x00022140


	//   ....[135]....
        /*0d30*/ 	.word	0x00022170


	//   ....[136]....
        /*0d34*/ 	.word	0x000221a0


	//   ....[137]....
        /*0d38*/ 	.word	0x000221d0


	//   ....[138]....
        /*0d3c*/ 	.word	0x000229a0


	//   ....[139]....
        /*0d40*/ 	.word	0x000229c0


	//   ....[140]....
        /*0d44*/ 	.word	0x000229e0


	//   ....[141]....
        /*0d48*/ 	.word	0x000229f0


	//   ....[142]....
        /*0d4c*/ 	.word	0x000230a0


	//   ....[143]....
        /*0d50*/ 	.word	0x000230b0


	//   ....[144]....
        /*0d54*/ 	.word	0x000231c0


	//   ....[145]....
        /*0d58*/ 	.word	0x000231d0


	//   ....[146]....
        /*0d5c*/ 	.word	0x000232e0


	//   ....[147]....
        /*0d60*/ 	.word	0x000232f0


	//   ....[148]....
        /*0d64*/ 	.word	0x00023400


	//   ....[149]....
        /*0d68*/ 	.word	0x00023410


	//   ....[150]....
        /*0d6c*/ 	.word	0x000239a0


	//   ....[151]....
        /*0d70*/ 	.word	0x000239b0


	//   ....[152]....
        /*0d74*/ 	.word	0x00023f40


	//   ....[153]....
        /*0d78*/ 	.word	0x00023f50


	//   ....[154]....
        /*0d7c*/ 	.word	0x00024bb0


	//   ....[155]....
        /*0d80*/ 	.word	0x00024bc0


	//   ....[156]....
        /*0d84*/ 	.word	0x00024ce0


	//   ....[157]....
        /*0d88*/ 	.word	0x00024cf0


	//   ....[158]....
        /*0d8c*/ 	.word	0x00024e00


	//   ....[159]....
        /*0d90*/ 	.word	0x00024e10


	//   ....[160]....
        /*0d94*/ 	.word	0x00024f20


	//   ....[161]....
        /*0d98*/ 	.word	0x00024f30


	//   ....[162]....
        /*0d9c*/ 	.word	0x00025090


	//   ....[163]....
        /*0da0*/ 	.word	0x00025270


	//   ....[164]....
        /*0da4*/ 	.word	0x000252a0


	//   ....[165]....
        /*0da8*/ 	.word	0x000252d0


	//   ....[166]....
        /*0dac*/ 	.word	0x00025300


	//   ....[167]....
        /*0db0*/ 	.word	0x00025330


	//   ....[168]....
        /*0db4*/ 	.word	0x00025360


	//   ....[169]....
        /*0db8*/ 	.word	0x000254e0


	//   ....[170]....
        /*0dbc*/ 	.word	0x00025510


	//   ....[171]....
        /*0dc0*/ 	.word	0x00025540


	//   ....[172]....
        /*0dc4*/ 	.word	0x00025570


	//   ....[173]....
        /*0dc8*/ 	.word	0x000255a0


	//   ....[174]....
        /*0dcc*/ 	.word	0x000255d0


	//   ....[175]....
        /*0dd0*/ 	.word	0x00025660


	//   ....[176]....
        /*0dd4*/ 	.word	0x00025690


	//   ....[177]....
        /*0dd8*/ 	.word	0x000256a0


	//   ....[178]....
        /*0ddc*/ 	.word	0x000256e0


	//   ....[179]....
        /*0de0*/ 	.word	0x00026ff0


	//   ....[180]....
        /*0de4*/ 	.word	0x000291e0


	//   ....[181]....
        /*0de8*/ 	.word	0x00029210


	//   ....[182]....
        /*0dec*/ 	.word	0x00029290


	//   ....[183]....
        /*0df0*/ 	.word	0x000292b0


	//   ....[184]....
        /*0df4*/ 	.word	0x000292f0


	//   ....[185]....
        /*0df8*/ 	.word	0x00029310


	//   ....[186]....
        /*0dfc*/ 	.word	0x00029350


	//   ....[187]....
        /*0e00*/ 	.word	0x00029370


	//   ....[188]....
        /*0e04*/ 	.word	0x000293b0


	//   ....[189]....
        /*0e08*/ 	.word	0x000293d0


	//   ....[190]....
        /*0e0c*/ 	.word	0x00029410


	//   ....[191]....
        /*0e10*/ 	.word	0x00029430


	//   ....[192]....
        /*0e14*/ 	.word	0x00029470


	//   ....[193]....
        /*0e18*/ 	.word	0x00029480


	//   ....[194]....
        /*0e1c*/ 	.word	0x000294a0


	//   ....[195]....
        /*0e20*/ 	.word	0x000294b0


	//   ....[196]....
        /*0e24*/ 	.word	0x00029530


	//   ....[197]....
        /*0e28*/ 	.word	0x00029550


	//   ....[198]....
        /*0e2c*/ 	.word	0x00029560


	//   ....[199]....
        /*0e30*/ 	.word	0x000295a0


	//   ....[200]....
        /*0e34*/ 	.word	0x00029a60


	//   ....[201]....
        /*0e38*/ 	.word	0x00029a90


	//   ....[202]....
        /*0e3c*/ 	.word	0x00029ba0


	//   ....[203]....
        /*0e40*/ 	.word	0x00029bb0


	//   ....[204]....
        /*0e44*/ 	.word	0x00029c30


	//   ....[205]....
        /*0e48*/ 	.word	0x00029c40


	//   ....[206]....
        /*0e4c*/ 	.word	0x00029cc0


	//   ....[207]....
        /*0e50*/ 	.word	0x00029cd0


	//   ....[208]....
        /*0e54*/ 	.word	0x00029d50


	//   ....[209]....
        /*0e58*/ 	.word	0x00029d60


	//   ....[210]....
        /*0e5c*/ 	.word	0x00029dd0


	//   ....[211]....
        /*0e60*/ 	.word	0x00029de0


	//   ....[212]....
        /*0e64*/ 	.word	0x00029e50


	//   ....[213]....
        /*0e68*/ 	.word	0x00029e60


	//   ....[214]....
        /*0e6c*/ 	.word	0x00029e70


	//   ....[215]....
        /*0e70*/ 	.word	0x00029ee0


	//   ....[216]....
        /*0e74*/ 	.word	0x00029ef0


	//   ....[217]....
        /*0e78*/ 	.word	0x00029f00


	//   ....[218]....
        /*0e7c*/ 	.word	0x00029f30


	//   ....[219]....
        /*0e80*/ 	.word	0x00029f50


	//   ....[220]....
        /*0e84*/ 	.word	0x0002a5f0


	//   ....[221]....
        /*0e88*/ 	.word	0x0002a620


	//   ....[222]....
        /*0e8c*/ 	.word	0x0002a650


	//   ....[223]....
        /*0e90*/ 	.word	0x0002a670


	//   ....[224]....
        /*0e94*/ 	.word	0x0002a6a0


	//   ....[225]....
        /*0e98*/ 	.word	0x0002a750


	//   ....[226]....
        /*0e9c*/ 	.word	0x0002a760


	//   ....[227]....
        /*0ea0*/ 	.word	0x0002a7e0


	//   ....[228]....
        /*0ea4*/ 	.word	0x0002a7f0


	//   ....[229]....
        /*0ea8*/ 	.word	0x0002a860


	//   ....[230]....
        /*0eac*/ 	.word	0x0002a870


	//   ....[231]....
        /*0eb0*/ 	.word	0x0002a8e0


	//   ....[232]....
        /*0eb4*/ 	.word	0x0002a8f0


	//   ....[233]....
        /*0eb8*/ 	.word	0x0002a960


	//   ....[234]....
        /*0ebc*/ 	.word	0x0002a970


	//   ....[235]....
        /*0ec0*/ 	.word	0x0002a980


	//   ....[236]....
        /*0ec4*/ 	.word	0x0002b2b0


	//   ....[237]....
        /*0ec8*/ 	.word	0x0002b2d0


	//   ....[238]....
        /*0ecc*/ 	.word	0x0002b2e0


	//   ....[239]....
        /*0ed0*/ 	.word	0x0002b2f0


	//   ....[240]....
        /*0ed4*/ 	.word	0x0002b340


	//   ....[241]....
        /*0ed8*/ 	.word	0x0002b360


	//   ....[242]....
        /*0edc*/ 	.word	0x0002b380


	//   ....[243]....
        /*0ee0*/ 	.word	0x0002b390


	//   ....[244]....
        /*0ee4*/ 	.word	0x0002b3d0


	//   ....[245]....
        /*0ee8*/ 	.word	0x0002b3e0


	//   ....[246]....
        /*0eec*/ 	.word	0x0002b420


	//   ....[247]....
        /*0ef0*/ 	.word	0x0002b430


	//   ....[248]....
        /*0ef4*/ 	.word	0x0002b470


	//   ....[249]....
        /*0ef8*/ 	.word	0x0002b480


	//   ....[250]....
        /*0efc*/ 	.word	0x0002b4c0


	//   ....[251]....
        /*0f00*/ 	.word	0x0002b4d0


	//   ....[252]....
        /*0f04*/ 	.word	0x0002b4e0


	//   ....[253]....
        /*0f08*/ 	.word	0x0002b520


	//   ....[254]....
        /*0f0c*/ 	.word	0x0002b540


	//   ....[255]....
        /*0f10*/ 	.word	0x0002b5a0


	//   ....[0]....
        /*0f14*/ 	.word	0x0002b940


	//   ....[1]....
        /*0f18*/ 	.word	0x0002b950


	//   ....[2]....
        /*0f1c*/ 	.word	0x0002b960


	//   ....[3]....
        /*0f20*/ 	.word	0x0002b970


	//   ....[4]....
        /*0f24*/ 	.word	0x0002b980


	//   ....[5]....
        /*0f28*/ 	.word	0x0002b9d0


	//   ....[6]....
        /*0f2c*/ 	.word	0x0002b9f0


	//   ....[7]....
        /*0f30*/ 	.word	0x0002ba10


	//   ....[8]....
        /*0f34*/ 	.word	0x0002ba20


	//   ....[9]....
        /*0f38*/ 	.word	0x0002ba60


	//   ....[10]....
        /*0f3c*/ 	.word	0x0002ba70


	//   ....[11]....
        /*0f40*/ 	.word	0x0002bab0


	//   ....[12]....
        /*0f44*/ 	.word	0x0002bac0


	//   ....[13]....
        /*0f48*/ 	.word	0x0002bb00


	//   ....[14]....
        /*0f4c*/ 	.word	0x0002bb10


	//   ....[15]....
        /*0f50*/ 	.word	0x0002bb50


	//   ....[16]....
        /*0f54*/ 	.word	0x0002bb60


	//   ....[17]....
        /*0f58*/ 	.word	0x0002bb70


	//   ....[18]....
        /*0f5c*/ 	.word	0x0002bbb0


	//   ....[19]....
        /*0f60*/ 	.word	0x0002bbd0


	//   ....[20]....
        /*0f64*/ 	.word	0x0002cde0


	//   ....[21]....
        /*0f68*/ 	.word	0x0002ce10


	//   ....[22]....
        /*0f6c*/ 	.word	0x0002ce70


	//   ....[23]....
        /*0f70*/ 	.word	0x0002cea0


	//   ....[24]....
        /*0f74*/ 	.word	0x0002ced0


	//   ....[25]....
        /*0f78*/ 	.word	0x0002cf00


	//   ....[26]....
        /*0f7c*/ 	.word	0x0002cf30


	//   ....[27]....
        /*0f80*/ 	.word	0x0002cf60


	//   ....[28]....
        /*0f84*/ 	.word	0x0002d100


	//   ....[29]....
        /*0f88*/ 	.word	0x0002d130


	//   ....[30]....
        /*0f8c*/ 	.word	0x0002d160


	//   ....[31]....
        /*0f90*/ 	.word	0x0002d190


	//   ....[32]....
        /*0f94*/ 	.word	0x0002d1c0


	//   ....[33]....
        /*0f98*/ 	.word	0x0002d1f0


	//   ....[34]....
        /*0f9c*/ 	.word	0x0002d2b0


	//   ....[35]....
        /*0fa0*/ 	.word	0x0002d2d0


	//   ....[36]....
        /*0fa4*/ 	.word	0x0002d2f0


	//   ....[37]....
        /*0fa8*/ 	.word	0x0002d350


	//   ....[38]....
        /*0fac*/ 	.word	0x0002dd90


	//   ....[39]....
        /*0fb0*/ 	.word	0x0002e150


	//   ....[40]....
        /*0fb4*/ 	.word	0x0002e1e0


	//   ....[41]....
        /*0fb8*/ 	.word	0x0002e270


	//   ....[42]....
        /*0fbc*/ 	.word	0x0002e300


	//   ....[43]....
        /*0fc0*/ 	.word	0x0002e390


	//   ....[44]....
        /*0fc4*/ 	.word	0x0002e420


	//   ....[45]....
        /*0fc8*/ 	.word	0x0002e500


	//   ....[46]....
        /*0fcc*/ 	.word	0x0002e590


	//   ....[47]....
        /*0fd0*/ 	.word	0x0002e630


	//   ....[48]....
        /*0fd4*/ 	.word	0x0002e6c0


	//   ....[49]....
        /*0fd8*/ 	.word	0x0002e750


	//   ....[50]....
        /*0fdc*/ 	.word	0x0002e7e0


	//   ....[51]....
        /*0fe0*/ 	.word	0x0002e8c0


	//   ....[52]....
        /*0fe4*/ 	.word	0x0002e950


	//   ....[53]....
        /*0fe8*/ 	.word	0x0002e9e0


	//   ....[54]....
        /*0fec*/ 	.word	0x0002ea70


	//   ....[55]....
        /*0ff0*/ 	.word	0x0002eb00


	//   ....[56]....
        /*0ff4*/ 	.word	0x0002eb90


	//   ....[57]....
        /*0ff8*/ 	.word	0x0002ecc0


	//   ....[58]....
        /*0ffc*/ 	.word	0x0002ed70


	//   ....[59]....
        /*1000*/ 	.word	0x0002ee00


	//   ....[60]....
        /*1004*/ 	.word	0x0002ee50


	//   ....[61]....
        /*1008*/ 	.word	0x0002eea0


	//   ....[62]....
        /*100c*/ 	.word	0x0002ef30


	//   ....[63]....
        /*1010*/ 	.word	0x0002efc0


	//   ....[64]....
        /*1014*/ 	.word	0x0002f010


	//   ....[65]....
        /*1018*/ 	.word	0x0002f060


	//   ....[66]....
        /*101c*/ 	.word	0x0002f150


	//   ....[67]....
        /*1020*/ 	.word	0x0002f200


	//   ....[68]....
        /*1024*/ 	.word	0x0002f260


	//   ....[69]....
        /*1028*/ 	.word	0x0002f2e0


	//   ....[70]....
        /*102c*/ 	.word	0x0002f3d0


	//   ....[71]....
        /*1030*/ 	.word	0x0002f420


	//   ....[72]....
        /*1034*/ 	.word	0x0002f470


	//   ....[73]....
        /*1038*/ 	.word	0x0002f4c0


	//   ....[74]....
        /*103c*/ 	.word	0x0002f8f0


	//   ....[75]....
        /*1040*/ 	.word	0x0002fa10


	//   ....[76]....
        /*1044*/ 	.word	0x0002fb40


	//   ....[77]....
        /*1048*/ 	.word	0x0002fc60


	//   ....[78]....
        /*104c*/ 	.word	0x0002fd90


	//   ....[79]....
        /*1050*/ 	.word	0x0002fe50


	//   ....[80]....
        /*1054*/ 	.word	0x0002feb0


	//   ....[81]....
        /*1058*/ 	.word	0x0002ff00


	//   ....[82]....
        /*105c*/ 	.word	0x0002ff60


	//   ....[83]....
        /*1060*/ 	.word	0x0002ffe0


	//   ....[84]....
        /*1064*/ 	.word	0x00030040


	//   ....[85]....
        /*1068*/ 	.word	0x00030090


	//   ....[86]....
        /*106c*/ 	.word	0x00030110


	//   ....[87]....
        /*1070*/ 	.word	0x00030180


	//   ....[88]....
        /*1074*/ 	.word	0x000301e0


	//   ....[89]....
        /*1078*/ 	.word	0x00030240


	//   ....[90]....
        /*107c*/ 	.word	0x000302b0


	//   ....[91]....
        /*1080*/ 	.word	0x00030320


	//   ....[92]....
        /*1084*/ 	.word	0x00030380


	//   ....[93]....
        /*1088*/ 	.word	0x000303e0


	//   ....[94]....
        /*108c*/ 	.word	0x00030440


	//   ....[95]....
        /*1090*/ 	.word	0x000304b0


	//   ....[96]....
        /*1094*/ 	.word	0x00030510


	//   ....[97]....
        /*1098*/ 	.word	0x00030570


	//   ....[98]....
        /*109c*/ 	.word	0x000305e0


	//   ....[99]....
        /*10a0*/ 	.word	0x00030650


	//   ....[100]....
        /*10a4*/ 	.word	0x000306b0


	//   ....[101]....
        /*10a8*/ 	.word	0x00030710


	//   ....[102]....
        /*10ac*/ 	.word	0x00030790


	//   ....[103]....
        /*10b0*/ 	.word	0x00030800


	//   ....[104]....
        /*10b4*/ 	.word	0x00030860


	//   ....[105]....
        /*10b8*/ 	.word	0x000308b0


	//   ....[106]....
        /*10bc*/ 	.word	0x00030930


	//   ....[107]....
        /*10c0*/ 	.word	0x000309a0


	//   ....[108]....
        /*10c4*/ 	.word	0x00030a00


	//   ....[109]....
        /*10c8*/ 	.word	0x00030a60


	//   ....[110]....
        /*10cc*/ 	.word	0x00030ae0


	//   ....[111]....
        /*10d0*/ 	.word	0x00030b50


	//   ....[112]....
        /*10d4*/ 	.word	0x00030bb0


	//   ....[113]....
        /*10d8*/ 	.word	0x00030c00


	//   ....[114]....
        /*10dc*/ 	.word	0x00030c60


	//   ....[115]....
        /*10e0*/ 	.word	0x00030cd0


	//   ....[116]....
        /*10e4*/ 	.word	0x00030d40


	//   ....[117]....
        /*10e8*/ 	.word	0x00030da0


	//   ....[118]....
        /*10ec*/ 	.word	0x00030e00


	//   ....[119]....
        /*10f0*/ 	.word	0x00030e70


	//   ....[120]....
        /*10f4*/ 	.word	0x00030ed0


	//   ....[121]....
        /*10f8*/ 	.word	0x00030f20


	//   ....[122]....
        /*10fc*/ 	.word	0x00030f90


	//   ....[123]....
        /*1100*/ 	.word	0x00030ff0


	//   ....[124]....
        /*1104*/ 	.word	0x00031070


	//   ....[125]....
        /*1108*/ 	.word	0x000310d0


	//   ....[126]....
        /*110c*/ 	.word	0x00031140


	//   ....[127]....
        /*1110*/ 	.word	0x000311b0


	//   ....[128]....
        /*1114*/ 	.word	0x00031240


	//   ....[129]....
        /*1118*/ 	.word	0x00031290


	//   ....[130]....
        /*111c*/ 	.word	0x00031310


	//   ....[131]....
        /*1120*/ 	.word	0x00031380


	//   ....[132]....
        /*1124*/ 	.word	0x000313e0


	//   ....[133]....
        /*1128*/ 	.word	0x00031430


	//   ....[134]....
        /*112c*/ 	.word	0x000314b0


	//   ....[135]....
        /*1130*/ 	.word	0x00031520


	//   ....[136]....
        /*1134*/ 	.word	0x00031580


	//   ....[137]....
        /*1138*/ 	.word	0x000315d0


	//   ....[138]....
        /*113c*/ 	.word	0x00031650


	//   ....[139]....
        /*1140*/ 	.word	0x000316a0


	//   ....[140]....
        /*1144*/ 	.word	0x00031730


	//   ....[141]....
        /*1148*/ 	.word	0x000317c0


	//   ....[142]....
        /*114c*/ 	.word	0x00031850


	//   ....[143]....
        /*1150*/ 	.word	0x000318e0


	//   ....[144]....
        /*1154*/ 	.word	0x00031970


	//   ....[145]....
        /*1158*/ 	.word	0x00031a00


	//   ....[146]....
        /*115c*/ 	.word	0x00031a80


	//   ....[147]....
        /*1160*/ 	.word	0x00031ad0


	//   ....[148]....
        /*1164*/ 	.word	0x00031b60


	//   ....[149]....
        /*1168*/ 	.word	0x00031bf0


	//   ....[150]....
        /*116c*/ 	.word	0x00031c70


	//   ....[151]....
        /*1170*/ 	.word	0x00031cc0


	//   ....[152]....
        /*1174*/ 	.word	0x00031d50


	//   ....[153]....
        /*1178*/ 	.word	0x00031de0


	//   ....[154]....
        /*117c*/ 	.word	0x00031e70


	//   ....[155]....
        /*1180*/ 	.word	0x00031f00


	//   ....[156]....
        /*1184*/ 	.word	0x00031f90


	//   ....[157]....
        /*1188*/ 	.word	0x00032020


	//   ....[158]....
        /*118c*/ 	.word	0x000320e0


	//   ....[159]....
        /*1190*/ 	.word	0x000323c0


	//   ....[160]....
        /*1194*/ 	.word	0x000324c0


	//   ....[161]....
        /*1198*/ 	.word	0x000325a0


	//   ....[162]....
        /*119c*/ 	.word	0x00032620


	//   ....[163]....
        /*11a0*/ 	.word	0x000326d0


	//   ....[164]....
        /*11a4*/ 	.word	0x00032750


	//   ....[165]....
        /*11a8*/ 	.word	0x000327f0


	//   ....[166]....
        /*11ac*/ 	.word	0x00032870


	//   ....[167]....
        /*11b0*/ 	.word	0x00032910


	//   ....[168]....
        /*11b4*/ 	.word	0x00032990


	//   ....[169]....
        /*11b8*/ 	.word	0x00032a30


	//   ....[170]....
        /*11bc*/ 	.word	0x00032ab0


	//   ....[171]....
        /*11c0*/ 	.word	0x00032b50


	//   ....[172]....
        /*11c4*/ 	.word	0x00032bd0


	//   ....[173]....
        /*11c8*/ 	.word	0x00032c70


	//   ....[174]....
        /*11cc*/ 	.word	0x00032cf0


	//   ....[175]....
        /*11d0*/ 	.word	0x00032d90


	//   ....[176]....
        /*11d4*/ 	.word	0x00032df0


	//   ....[177]....
        /*11d8*/ 	.word	0x00032eb0


	//   ....[178]....
        /*11dc*/ 	.word	0x00032f10


	//   ....[179]....
        /*11e0*/ 	.word	0x00032fe0


	//   ....[180]....
        /*11e4*/ 	.word	0x000331b0


	//   ....[181]....
        /*11e8*/ 	.word	0x00033240


	//   ....[182]....
        /*11ec*/ 	.word	0x00033340


	//   ....[183]....
        /*11f0*/ 	.word	0x00033390


	//   ....[184]....
        /*11f4*/ 	.word	0x00033490


	//   ....[185]....
        /*11f8*/ 	.word	0x000334e0


	//   ....[186]....
        /*11fc*/ 	.word	0x000335e0


	//   ....[187]....
        /*1200*/ 	.word	0x00033630


	//   ....[188]....
        /*1204*/ 	.word	0x00033690


	//   ....[189]....
        /*1208*/ 	.word	0x00033780


	//   ....[190]....
        /*120c*/ 	.word	0x00033880


	//   ....[191]....
        /*1210*/ 	.word	0x000338d0


	//   ....[192]....
        /*1214*/ 	.word	0x00033930


	//   ....[193]....
        /*1218*/ 	.word	0x00033a10


	//   ....[194]....
        /*121c*/ 	.word	0x00033a70


	//   ....[195]....
        /*1220*/ 	.word	0x00033b10


	//   ....[196]....
        /*1224*/ 	.word	0x00033bb0


	//   ....[197]....
        /*1228*/ 	.word	0x00033c60


	//   ....[198]....
        /*122c*/ 	.word	0x00033cc0


	//   ....[199]....
        /*1230*/ 	.word	0x00033d70


	//   ....[200]....
        /*1234*/ 	.word	0x00033e20


	//   ....[201]....
        /*1238*/ 	.word	0x00033e90


	//   ....[202]....
        /*123c*/ 	.word	0x00033ef0


	//   ....[203]....
        /*1240*/ 	.word	0x00033fd0


	//   ....[204]....
        /*1244*/ 	.word	0x00034030


	//   ....[205]....
        /*1248*/ 	.word	0x00034120


	//   ....[206]....
        /*124c*/ 	.word	0x00034180


	//   ....[207]....
        /*1250*/ 	.word	0x00034280


	//   ....[208]....
        /*1254*/ 	.word	0x000342e0


	//   ....[209]....
        /*1258*/ 	.word	0x000343c0


	//   ....[210]....
        /*125c*/ 	.word	0x00034420


	//   ....[211]....
        /*1260*/ 	.word	0x00034500


	//   ....[212]....
        /*1264*/ 	.word	0x00034560


	//   ....[213]....
        /*1268*/ 	.word	0x00034630


	//   ....[214]....
        /*126c*/ 	.word	0x00034690


	//   ....[215]....
        /*1270*/ 	.word	0x00034750


	//   ....[216]....
        /*1274*/ 	.word	0x00034880


	//   ....[217]....
        /*1278*/ 	.word	0x00034920


	//   ....[218]....
        /*127c*/ 	.word	0x00034980


	//   ....[219]....
        /*1280*/ 	.word	0x00034a30


	//   ....[220]....
        /*1284*/ 	.word	0x00034ac0


	//   ....[221]....
        /*1288*/ 	.word	0x00034b50


	//   ....[222]....
        /*128c*/ 	.word	0x00034bb0


	//   ....[223]....
        /*1290*/ 	.word	0x00034c60


	//   ....[224]....
        /*1294*/ 	.word	0x00034cc0


	//   ....[225]....
        /*1298*/ 	.word	0x00034d70


	//   ....[226]....
        /*129c*/ 	.word	0x00034dd0


	//   ....[227]....
        /*12a0*/ 	.word	0x00034e80


	//   ....[228]....
        /*12a4*/ 	.word	0x00034ee0


	//   ....[229]....
        /*12a8*/ 	.word	0x00034f90


	//   ....[230]....
        /*12ac*/ 	.word	0x00034ff0


	//   ....[231]....
        /*12b0*/ 	.word	0x000350a0


	//   ....[232]....
        /*12b4*/ 	.word	0x00035130


	//   ....[233]....
        /*12b8*/ 	.word	0x000351c0


	//   ....[234]....
        /*12bc*/ 	.word	0x00035220


	//   ....[235]....
        /*12c0*/ 	.word	0x000352d0


	//   ....[236]....
        /*12c4*/ 	.word	0x000353c0


	//   ....[237]....
        /*12c8*/ 	.word	0x00035450


	//   ....[238]....
        /*12cc*/ 	.word	0x000354b0


	//   ....[239]....
        /*12d0*/ 	.word	0x00035560


	//   ....[240]....
        /*12d4*/ 	.word	0x000355c0


	//   ....[241]....
        /*12d8*/ 	.word	0x00035670


	//   ....[242]....
        /*12dc*/ 	.word	0x000356d0


	//   ....[243]....
        /*12e0*/ 	.word	0x00035780


	//   ....[244]....
        /*12e4*/ 	.word	0x000357e0


	//   ....[245]....
        /*12e8*/ 	.word	0x00035890


	//   ....[246]....
        /*12ec*/ 	.word	0x000358f0


	//   ....[247]....
        /*12f0*/ 	.word	0x000359a0


	//   ....[248]....
        /*12f4*/ 	.word	0x00035a00


	//   ....[249]....
        /*12f8*/ 	.word	0x00035ab0


	//   ....[250]....
        /*12fc*/ 	.word	0x00035b10


	//   ....[251]....
        /*1300*/ 	.word	0x00035bc0


	//   ....[252]....
        /*1304*/ 	.word	0x00035c20


	//   ....[253]....
        /*1308*/ 	.word	0x00035cd0


	//   ....[254]....
        /*130c*/ 	.word	0x00035d30


	//   ....[255]....
        /*1310*/ 	.word	0x00035de0


	//   ....[0]....
        /*1314*/ 	.word	0x00035fb0


	//   ....[1]....
        /*1318*/ 	.word	0x00036050


	//   ....[2]....
        /*131c*/ 	.word	0x000361c0


	//   ....[3]....
        /*1320*/ 	.word	0x00036230


	//   ....[4]....
        /*1324*/ 	.word	0x000362a0


	//   ....[5]....
        /*1328*/ 	.word	0x00036310


	//   ....[6]....
        /*132c*/ 	.word	0x00036380


	//   ....[7]....
        /*1330*/ 	.word	0x00036400


	//   ....[8]....
        /*1334*/ 	.word	0x00036480


	//   ....[9]....
        /*1338*/ 	.word	0x00036510


	//   ....[10]....
        /*133c*/ 	.word	0x00036580


	//   ....[11]....
        /*1340*/ 	.word	0x000365f0


	//   ....[12]....
        /*1344*/ 	.word	0x00036660


	//   ....[13]....
        /*1348*/ 	.word	0x000366e0


	//   ....[14]....
        /*134c*/ 	.word	0x00036750


	//   ....[15]....
        /*1350*/ 	.word	0x00036800


	//   ....[16]....
        /*1354*/ 	.word	0x00036850


	//   ....[17]....
        /*1358*/ 	.word	0x000368e0


	//   ....[18]....
        /*135c*/ 	.word	0x00036a10


	//----- nvinfo : EIATTR_REG_RECONFIG
	.align		4
.L_235:
        /*1360*/ 	.byte	0x01, 0x54
	.zero		2


	//----- nvinfo : EIATTR_SYSCALL_OFFSETS
	.align		4
        /*1364*/ 	.byte	0x04, 0x46
        /*1366*/ 	.short	(.L_237 - .L_236)


	//   ....[0]....
.L_236:
        /*1368*/ 	.word	0x00001ee0


	//   ....[1]....
        /*136c*/ 	.word	0x00002030


	//   ....[2]....
        /*1370*/ 	.word	0x0000aa30


	//   ....[3]....
        /*1374*/ 	.word	0x0000ad70


	//   ....[4]....
        /*1378*/ 	.word	0x00028520


	//   ....[5]....
        /*137c*/ 	.word	0x00028690


	//   ....[6]....
        /*1380*/ 	.word	0x000287e0


	//   ....[7]....
        /*1384*/ 	.word	0x00028920


	//   ....[8]....
        /*1388*/ 	.word	0x0002a2e0


	//----- nvinfo : EIATTR_MBARRIER_INSTR_OFFSETS
	.align		4
.L_237:
        /*138c*/ 	.byte	0x04, 0x39
        /*138e*/ 	.short	(.L_239 - .L_238)


	//   ....[0]....
.L_238:
        /*1390*/ 	.word	0x00000270
        /*1394*/ 	.word	0x000000ff
        /*1398*/ 	.word	0x00022800
        /*139c*/ 	.short	0x0100
        /*139e*/ 	.byte	0x08
	.zero		1


	//   ....[1]....
        /*13a0*/ 	.word	0x00000280
        /*13a4*/ 	.word	0x000000ff
        /*13a8*/ 	.word	0x00022820
        /*13ac*/ 	.short	0x0100
        /*13ae*/ 	.byte	0x08
	.zero		1


	//   ....[2]....
        /*13b0*/ 	.word	0x00000370
        /*13b4*/ 	.word	0x000000ff
        /*13b8*/ 	.word	0x00022830
        /*13bc*/ 	.short	0x0100
        /*13be*/ 	.byte	0x08
	.zero		1


	//   ....[3]....
        /*13c0*/ 	.word	0x00000380
        /*13c4*/ 	.word	0x000000ff
        /*13c8*/ 	.word	0x00022840
        /*13cc*/ 	.short	0x0100
        /*13ce*/ 	.byte	0x08
	.zero		1


	//   ....[4]....
        /*13d0*/ 	.word	0x00000390
        /*13d4*/ 	.word	0x000000ff
        /*13d8*/ 	.word	0x00022838
        /*13dc*/ 	.short	0x0100
        /*13de*/ 	.byte	0x08
	.zero		1


	//   ....[5]....
        /*13e0*/ 	.word	0x000003a0
        /*13e4*/ 	.word	0x000000ff
        /*13e8*/ 	.word	0x00022848
        /*13ec*/ 	.short	0x0100
        /*13ee*/ 	.byte	0x08
	.zero		1


	//   ....[6]....
        /*13f0*/ 	.word	0x000004d0
        /*13f4*/ 	.word	0x000000ff
        /*13f8*/ 	.word	0x00022850
        /*13fc*/ 	.short	0x0100
        /*13fe*/ 	.byte	0x08
	.zero		1


	//   ....[7]....
        /*1400*/ 	.word	0x000004e0
        /*1404*/ 	.word	0x000000ff
        /*1408*/ 	.word	0x00022860
        /*140c*/ 	.short	0x0100
        /*140e*/ 	.byte	0x08
	.zero		1


	//   ....[8]....
        /*1410*/ 	.word	0x000004f0
        /*1414*/ 	.word	0x000000ff
        /*1418*/ 	.word	0x00022858
        /*141c*/ 	.short	0x0100
        /*141e*/ 	.byte	0x08
	.zero		1


	//   ....[9]....
        /*1420*/ 	.word	0x00000500
        /*1424*/ 	.word	0x000000ff
        /*1428*/ 	.word	0x00022868
        /*142c*/ 	.short	0x0100
        /*142e*/ 	.byte	0x08
	.zero		1


	//   ....[10]....
        /*1430*/ 	.word	0x000005f0
        /*1434*/ 	.word	0x000000ff
        /*1438*/ 	.word	0x00022870
        /*143c*/ 	.short	0x0100
        /*143e*/ 	.byte	0x06
	.zero		1


	//   ....[11]....
        /*1440*/ 	.word	0x00000600
        /*1444*/ 	.word	0x000000ff
        /*1448*/ 	.word	0x00022880
        /*144c*/ 	.short	0x0100
        /*144e*/ 	.byte	0x06
	.zero		1


	//   ....[12]....
        /*1450*/ 	.word	0x00000610
        /*1454*/ 	.word	0x000000ff
        /*1458*/ 	.word	0x00022878
        /*145c*/ 	.short	0x0100
        /*145e*/ 	.byte	0x06
	.zero		1


	//   ....[13]....
        /*1460*/ 	.word	0x00000620
        /*1464*/ 	.word	0x000000ff
        /*1468*/ 	.word	0x00022888
        /*146c*/ 	.short	0x0100
        /*146e*/ 	.byte	0x06
	.zero		1


	//   ....[14]....
        /*1470*/ 	.word	0x00000750
        /*1474*/ 	.word	0x000000ff
        /*1478*/ 	.word	0x00022890
        /*147c*/ 	.short	0x0100
        /*147e*/ 	.byte	0x08
	.zero		1


	//   ....[15]....
        /*1480*/ 	.word	0x00000760
        /*1484*/ 	.word	0x000000ff
        /*1488*/ 	.word	0x000228a0
        /*148c*/ 	.short	0x0100
        /*148e*/ 	.byte	0x08
	.zero		1


	//   ....[16]....
        /*1490*/ 	.word	0x00000770
        /*1494*/ 	.word	0x000000ff
        /*1498*/ 	.word	0x00022898
        /*149c*/ 	.short	0x0100
        /*149e*/ 	.byte	0x08
	.zero		1


	//   ....[17]....
        /*14a0*/ 	.word	0x00000780
        /*14a4*/ 	.word	0x000000ff
        /*14a8*/ 	.word	0x000228a8
        /*14ac*/ 	.short	0x0100
        /*14ae*/ 	.byte	0x08
	.zero		1


	//   ....[18]....
        /*14b0*/ 	.word	0x000008c0
        /*14b4*/ 	.word	0x000000ff
        /*14b8*/ 	.word	0x000228b0
        /*14bc*/ 	.short	0x0100
        /*14be*/ 	.byte	0x08
	.zero		1


	//   ....[19]....
        /*14c0*/ 	.word	0x000008d0
        /*14c4*/ 	.word	0x000000ff
        /*14c8*/ 	.word	0x000228c0
        /*14cc*/ 	.short	0x0100
        /*14ce*/ 	.byte	0x08
	.zero		1


	//   ....[20]....
        /*14d0*/ 	.word	0x000008e0
        /*14d4*/ 	.word	0x000000ff
        /*14d8*/ 	.word	0x000228b8
        /*14dc*/ 	.short	0x0100
        /*14de*/ 	.byte	0x08
	.zero		1


	//   ....[21]....
        /*14e0*/ 	.word	0x000008f0
        /*14e4*/ 	.word	0x000000ff
        /*14e8*/ 	.word	0x000228c8
        /*14ec*/ 	.short	0x0100
        /*14ee*/ 	.byte	0x08
	.zero		1


	//   ....[22]....
        /*14f0*/ 	.word	0x000030c0
        /*14f4*/ 	.word	0x00000056
        /*14f8*/ 	.word	0x00022890
        /*14fc*/ 	.short	0x010a
        /*14fe*/ 	.byte	0x3f
	.zero		1


	//   ....[23]....
        /*1500*/ 	.word	0x000061f0
        /*1504*/ 	.word	0x00000056
        /*1508*/ 	.word	0x00022890
        /*150c*/ 	.short	0x010a
        /*150e*/ 	.byte	0x3f
	.zero		1


	//   ....[24]....
        /*1510*/ 	.word	0x00009060
        /*1514*/ 	.word	0x00000056
        /*1518*/ 	.word	0x00022890
        /*151c*/ 	.short	0x010a
        /*151e*/ 	.byte	0x3f
	.zero		1


	//   ....[25]....
        /*1520*/ 	.word	0x00009620
        /*1524*/ 	.word	0x00000004
        /*1528*/ 	.word	0x00000000
        /*152c*/ 	.short	0x0101
        /*152e*/ 	.byte	0x3f
	.zero		1


	//   ....[26]....
        /*1530*/ 	.word	0x00009660
        /*1534*/ 	.word	0x00000056
        /*1538*/ 	.word	0x000228b0
        /*153c*/ 	.short	0x010a
        /*153e*/ 	.byte	0x3f
	.zero		1


	//   ....[27]....
        /*1540*/ 	.word	0x00009b90
        /*1544*/ 	.word	0x00000056
        /*1548*/ 	.word	0x00000000
        /*154c*/ 	.short	0x0101
        /*154e*/ 	.byte	0x3f
	.zero		1


	//   ....[28]....
        /*1550*/ 	.word	0x0000aaf0
        /*1554*/ 	.word	0x00000011
        /*1558*/ 	.word	0x00022800
        /*155c*/ 	.short	0x010a
        /*155e*/ 	.byte	0x3f
	.zero		1


	//   ....[29]....
        /*1560*/ 	.word	0x0000ab40
        /*1564*/ 	.word	0x00000011
        /*1568*/ 	.word	0x00022800
        /*156c*/ 	.short	0x010a
        /*156e*/ 	.byte	0x3f
	.zero		1


	//   ....[30]....
        /*1570*/ 	.word	0x0000b520
        /*1574*/ 	.word	0x00000011
        /*1578*/ 	.word	0x00022800
        /*157c*/ 	.short	0x010a
        /*157e*/ 	.byte	0x3f
	.zero		1


	//   ....[31]....
        /*1580*/ 	.word	0x0000da70
        /*1584*/ 	.word	0x00000011
        /*1588*/ 	.word	0x00022800
        /*158c*/ 	.short	0x010a
        /*158e*/ 	.byte	0x3f
	.zero		1


	//   ....[32]....
        /*1590*/ 	.word	0x0000faf0
        /*1594*/ 	.word	0x0000000e
        /*1598*/ 	.word	0x00022830
        /*159c*/ 	.short	0x010a
        /*159e*/ 	.byte	0x3f
	.zero		1


	//   ....[33]....
        /*15a0*/ 	.word	0x0000fb80
        /*15a4*/ 	.word	0x0000000e
        /*15a8*/ 	.word	0x00022830
        /*15ac*/ 	.short	0x010a
        /*15ae*/ 	.byte	0x3f
	.zero		1


	//   ....[34]....
        /*15b0*/ 	.word	0x00010920
        /*15b4*/ 	.word	0x00000000
        /*15b8*/ 	.word	0x00000000
        /*15bc*/ 	.short	0x0101
        /*15be*/ 	.byte	0x3f
	.zero		1


	//   ....[35]....
        /*15c0*/ 	.word	0x00014050
        /*15c4*/ 	.word	0x00000015
        /*15c8*/ 	.word	0x00022830
        /*15cc*/ 	.short	0x010a
        /*15ce*/ 	.byte	0x3f
	.zero		1


	//   ....[36]....
        /*15d0*/ 	.word	0x000140a0
        /*15d4*/ 	.word	0x00000015
        /*15d8*/ 	.word	0x00022830
        /*15dc*/ 	.short	0x010a
        /*15de*/ 	.byte	0x3f
	.zero		1


	//   ....[37]....
        /*15e0*/ 	.word	0x00014d10
        /*15e4*/ 	.word	0x00000015
        /*15e8*/ 	.word	0x00022850
        /*15ec*/ 	.short	0x010a
        /*15ee*/ 	.byte	0x3f
	.zero		1


	//   ....[38]....
        /*15f0*/ 	.word	0x00014d50
        /*15f4*/ 	.word	0x00000015
        /*15f8*/ 	.word	0x00022850
        /*15fc*/ 	.short	0x010a
        /*15fe*/ 	.byte	0x3f
	.zero		1


	//   ....[39]....
        /*1600*/ 	.word	0x00015180
        /*1604*/ 	.word	0x0000000d
        /*1608*/ 	.word	0x00000000
        /*160c*/ 	.short	0x0101
        /*160e*/ 	.byte	0x3f
	.zero		1


	//   ....[40]....
        /*1610*/ 	.word	0x00018440
        /*1614*/ 	.word	0x00000014
        /*1618*/ 	.word	0x00000000
        /*161c*/ 	.short	0x0101
        /*161e*/ 	.byte	0x3f
	.zero		1


	//   ....[41]....
        /*1620*/ 	.word	0x00018e20
        /*1624*/ 	.word	0x00000000
        /*1628*/ 	.word	0x00022830
        /*162c*/ 	.short	0x010a
        /*162e*/ 	.byte	0x3f
	.zero		1


	//   ....[42]....
        /*1630*/ 	.word	0x00018e70
        /*1634*/ 	.word	0x00000000
        /*1638*/ 	.word	0x00022830
        /*163c*/ 	.short	0x010a
        /*163e*/ 	.byte	0x3f
	.zero		1


	//   ....[43]....
        /*1640*/ 	.word	0x00019b10
        /*1644*/ 	.word	0x00000003
        /*1648*/ 	.word	0x00022850
        /*164c*/ 	.short	0x010a
        /*164e*/ 	.byte	0x3f
	.zero		1


	//   ....[44]....
        /*1650*/ 	.word	0x00019b50
        /*1654*/ 	.word	0x00000003
        /*1658*/ 	.word	0x00022850
        /*165c*/ 	.short	0x010a
        /*165e*/ 	.byte	0x3f
	.zero		1


	//   ....[45]....
        /*1660*/ 	.word	0x0001b1d0
        /*1664*/ 	.word	0x0000000e
        /*1668*/ 	.word	0x00000000
        /*166c*/ 	.short	0x0101
        /*166e*/ 	.byte	0x3f
	.zero		1


	//   ....[46]....
        /*1670*/ 	.word	0x0001b550
        /*1674*/ 	.word	0x0000005c
        /*1678*/ 	.word	0x00000000
        /*167c*/ 	.short	0x0101
        /*167e*/ 	.byte	0x3f
	.zero		1


	//   ....[47]....
        /*1680*/ 	.word	0x0001bc60
        /*1684*/ 	.word	0x00000000
        /*1688*/ 	.word	0x00022830
        /*168c*/ 	.short	0x010a
        /*168e*/ 	.byte	0x3f
	.zero		1


	//   ....[48]....
        /*1690*/ 	.word	0x0001bcb0
        /*1694*/ 	.word	0x00000000
        /*1698*/ 	.word	0x00022830
        /*169c*/ 	.short	0x010a
        /*169e*/ 	.byte	0x3f
	.zero		1


	//   ....[49]....
        /*16a0*/ 	.word	0x0001c950
        /*16a4*/ 	.word	0x00000003
        /*16a8*/ 	.word	0x00022850
        /*16ac*/ 	.short	0x010a
        /*16ae*/ 	.byte	0x3f
	.zero		1


	//   ....[50]....
        /*16b0*/ 	.word	0x0001c990
        /*16b4*/ 	.word	0x00000003
        /*16b8*/ 	.word	0x00022850
        /*16bc*/ 	.short	0x010a
        /*16be*/ 	.byte	0x3f
	.zero		1


	//   ....[51]....
        /*16c0*/ 	.word	0x0001cdc0
        /*16c4*/ 	.word	0x00000000
        /*16c8*/ 	.word	0x00000000
        /*16cc*/ 	.short	0x0101
        /*16ce*/ 	.byte	0x3f
	.zero		1


	//   ....[52]....
        /*16d0*/ 	.word	0x00020090
        /*16d4*/ 	.word	0x00000014
        /*16d8*/ 	.word	0x00000000
        /*16dc*/ 	.short	0x0101
        /*16de*/ 	.byte	0x3f
	.zero		1


	//   ....[53]....
        /*16e0*/ 	.word	0x000206d0
        /*16e4*/ 	.word	0x0000000d
        /*16e8*/ 	.word	0x00022850
        /*16ec*/ 	.short	0x010a
        /*16ee*/ 	.byte	0x3f
	.zero		1


	//   ....[54]....
        /*16f0*/ 	.word	0x00020750
        /*16f4*/ 	.word	0x0000000d
        /*16f8*/ 	.word	0x00022850
        /*16fc*/ 	.short	0x010a
        /*16fe*/ 	.byte	0x3f
	.zero		1


	//   ....[55]....
        /*1700*/ 	.word	0x00021140
        /*1704*/ 	.word	0x00000000
        /*1708*/ 	.word	0x00000000
        /*170c*/ 	.short	0x0101
        /*170e*/ 	.byte	0x3f
	.zero		1


	//   ....[56]....
        /*1710*/ 	.word	0x00022fd0
        /*1714*/ 	.word	0x00000000
        /*1718*/ 	.word	0x00000000
        /*171c*/ 	.short	0x0101
        /*171e*/ 	.byte	0x3f
	.zero		1


	//   ....[57]....
        /*1720*/ 	.word	0x000237f0
        /*1724*/ 	.word	0x0000000a
        /*1728*/ 	.word	0x00000000
        /*172c*/ 	.short	0x0101
        /*172e*/ 	.byte	0x3f
	.zero		1


	//   ....[58]....
        /*1730*/ 	.word	0x000270d0
        /*1734*/ 	.word	0x00000011
        /*1738*/ 	.word	0x00022820
        /*173c*/ 	.short	0x010a
        /*173e*/ 	.byte	0x3f
	.zero		1


	//   ....[59]....
        /*1740*/ 	.word	0x00027190
        /*1744*/ 	.word	0x00000005
        /*1748*/ 	.word	0x000228a0
        /*174c*/ 	.short	0x010a
        /*174e*/ 	.byte	0x3f
	.zero		1


	//   ....[60]....
        /*1750*/ 	.word	0x000273c0
        /*1754*/ 	.word	0x00000005
        /*1758*/ 	.word	0x000228c0
        /*175c*/ 	.short	0x010a
        /*175e*/ 	.byte	0x3f
	.zero		1


	//   ....[61]....
        /*1760*/ 	.word	0x00027740
        /*1764*/ 	.word	0x00000005
        /*1768*/ 	.word	0x000228a0
        /*176c*/ 	.short	0x010a
        /*176e*/ 	.byte	0x3f
	.zero		1


	//   ....[62]....
        /*1770*/ 	.word	0x00027960
        /*1774*/ 	.word	0x00000005
        /*1778*/ 	.word	0x000228c0
        /*177c*/ 	.short	0x010a
        /*177e*/ 	.byte	0x3f
	.zero		1


	//   ....[63]....
        /*1780*/ 	.word	0x00028e90
        /*1784*/ 	.word	0x00000004
        /*1788*/ 	.word	0x00022880
        /*178c*/ 	.short	0x010a
        /*178e*/ 	.byte	0x3f
	.zero		1


	//   ....[64]....
        /*1790*/ 	.word	0x00029720
        /*1794*/ 	.word	0x00000004
        /*1798*/ 	.word	0x00022870
        /*179c*/ 	.short	0x0107
        /*179e*/ 	.byte	0x3f
	.zero		1


	//   ....[65]....
        /*17a0*/ 	.word	0x000297d0
        /*17a4*/ 	.word	0x00000004
        /*17a8*/ 	.word	0x00022870
        /*17ac*/ 	.short	0x0101
        /*17ae*/ 	.byte	0x3f
	.zero		1


	//   ....[66]....
        /*17b0*/ 	.word	0x00029820
        /*17b4*/ 	.word	0x00000004
        /*17b8*/ 	.word	0x00022840
        /*17bc*/ 	.short	0x010a
        /*17be*/ 	.byte	0x3f
	.zero		1


	//   ....[67]....
        /*17c0*/ 	.word	0x0002a010
        /*17c4*/ 	.word	0x00000004
        /*17c8*/ 	.word	0x00022830
        /*17cc*/ 	.short	0x0107
        /*17ce*/ 	.byte	0x3f
	.zero		1


	//   ....[68]....
        /*17d0*/ 	.word	0x0002a0e0
        /*17d4*/ 	.word	0x00000004
        /*17d8*/ 	.word	0x00022830
        /*17dc*/ 	.short	0x0101
        /*17de*/ 	.byte	0x3f
	.zero		1


	//   ....[69]....
        /*17e0*/ 	.word	0x0002aa60
        /*17e4*/ 	.word	0x00000011
        /*17e8*/ 	.word	0x00022800
        /*17ec*/ 	.short	0x0107
        /*17ee*/ 	.byte	0x3f
	.zero		1


	//   ....[70]....
        /*17f0*/ 	.word	0x0002ab60
        /*17f4*/ 	.word	0x00000011
        /*17f8*/ 	.word	0x00022800
        /*17fc*/ 	.short	0x0101
        /*17fe*/ 	.byte	0x3f
	.zero		1


	//   ....[71]....
        /*1800*/ 	.word	0x0002ab90
        /*1804*/ 	.word	0x00000011
        /*1808*/ 	.word	0x00022820
        /*180c*/ 	.short	0x010a
        /*180e*/ 	.byte	0x3f
	.zero		1


	//   ....[72]....
        /*1810*/ 	.word	0x0002b040
        /*1814*/ 	.word	0x00000000
        /*1818*/ 	.word	0x00022880
        /*181c*/ 	.short	0x010a
        /*181e*/ 	.byte	0x3f
	.zero		1


	//   ....[73]....
        /*1820*/ 	.word	0x0002b620
        /*1824*/ 	.word	0x00000000
        /*1828*/ 	.word	0x00022870
        /*182c*/ 	.short	0x0107
        /*182e*/ 	.byte	0x3f
	.zero		1


	//   ....[74]....
        /*1830*/ 	.word	0x0002b6d0
        /*1834*/ 	.word	0x00000000
        /*1838*/ 	.word	0x00022870
        /*183c*/ 	.short	0x0101
        /*183e*/ 	.byte	0x3f
	.zero		1


	//   ....[75]....
        /*1840*/ 	.word	0x0002b700
        /*1844*/ 	.word	0x00000000
        /*1848*/ 	.word	0x00022840
        /*184c*/ 	.short	0x010a
        /*184e*/ 	.byte	0x3f
	.zero		1


	//   ....[76]....
        /*1850*/ 	.word	0x0002bca0
        /*1854*/ 	.word	0x00000000
        /*1858*/ 	.word	0x00022830
        /*185c*/ 	.short	0x0107
        /*185e*/ 	.byte	0x3f
	.zero		1


	//   ....[77]....
        /*1860*/ 	.word	0x0002bd50
        /*1864*/ 	.word	0x00000000
        /*1868*/ 	.word	0x00022830
        /*186c*/ 	.short	0x0101
        /*186e*/ 	.byte	0x3f
	.zero		1


	//   ....[78]....
        /*1870*/ 	.word	0x0002bde0
        /*1874*/ 	.word	0x00000003
        /*1878*/ 	.word	0x00022870
        /*187c*/ 	.short	0x010a
        /*187e*/ 	.byte	0x3f
	.zero		1


	//   ....[79]....
        /*1880*/ 	.word	0x0002be60
        /*1884*/ 	.word	0x00000003
        /*1888*/ 	.word	0x00022860
        /*188c*/ 	.short	0x010a
        /*188e*/ 	.byte	0x3f
	.zero		1


	//   ....[80]....
        /*1890*/ 	.word	0x0002c360
        /*1894*/ 	.word	0x00000003
        /*1898*/ 	.word	0x00022850
        /*189c*/ 	.short	0x0101
        /*189e*/ 	.byte	0x3f
	.zero		1


	//   ....[81]....
        /*18a0*/ 	.word	0x0002c3f0
        /*18a4*/ 	.word	0x00000003
        /*18a8*/ 	.word	0x00000000
        /*18ac*/ 	.short	0x0101
        /*18ae*/ 	.byte	0x3f
	.zero		1


	//   ....[82]....
        /*18b0*/ 	.word	0x0002c5b0
        /*18b4*/ 	.word	0x00000012
        /*18b8*/ 	.word	0x00022870
        /*18bc*/ 	.short	0x010a
        /*18be*/ 	.byte	0x3f
	.zero		1


	//   ....[83]....
        /*18c0*/ 	.word	0x0002c620
        /*18c4*/ 	.word	0x00000012
        /*18c8*/ 	.word	0x00022860
        /*18cc*/ 	.short	0x010a
        /*18ce*/ 	.byte	0x3f
	.zero		1


	//   ....[84]....
        /*18d0*/ 	.word	0x0002cb30
        /*18d4*/ 	.word	0x00000012
        /*18d8*/ 	.word	0x00022850
        /*18dc*/ 	.short	0x0101
        /*18de*/ 	.byte	0x3f
	.zero		1


	//   ....[85]....
        /*18e0*/ 	.word	0x0002cbe0
        /*18e4*/ 	.word	0x00000012
        /*18e8*/ 	.word	0x00000000
        /*18ec*/ 	.short	0x0101
        /*18ee*/ 	.byte	0x3f
	.zero		1


	//   ....[86]....
        /*18f0*/ 	.word	0x0002dd10
        /*18f4*/ 	.word	0x00000005
        /*18f8*/ 	.word	0x00022820
        /*18fc*/ 	.short	0x010a
        /*18fe*/ 	.byte	0x3f
	.zero		1


	//   ....[87]....
        /*1900*/ 	.word	0x0002dea0
        /*1904*/ 	.word	0x00000003
        /*1908*/ 	.word	0x00022840
        /*190c*/ 	.short	0x010a
        /*190e*/ 	.byte	0x3f
	.zero		1


	//   ....[88]....
        /*1910*/ 	.word	0x0002df40
        /*1914*/ 	.word	0x00000021
        /*1918*/ 	.word	0x00022840
        /*191c*/ 	.short	0x010a
        /*191e*/ 	.byte	0x3f
	.zero		1


	//   ....[89]....
        /*1920*/ 	.word	0x0002df80
        /*1924*/ 	.word	0x00000003
        /*1928*/ 	.word	0x00022860
        /*192c*/ 	.short	0x010a
        /*192e*/ 	.byte	0x3f
	.zero		1


	//   ....[90]....
        /*1930*/ 	.word	0x0002dfc0
        /*1934*/ 	.word	0x00000021
        /*1938*/ 	.word	0x00022860
        /*193c*/ 	.short	0x010a
        /*193e*/ 	.byte	0x3f
	.zero		1


	//   ....[91]....
        /*1940*/ 	.word	0x0002e000
        /*1944*/ 	.word	0x00000003
        /*1948*/ 	.word	0x00022880
        /*194c*/ 	.short	0x010a
        /*194e*/ 	.byte	0x3f
	.zero		1


	//   ....[92]....
        /*1950*/ 	.word	0x0002e040
        /*1954*/ 	.word	0x00000021
        /*1958*/ 	.word	0x00022880
        /*195c*/ 	.short	0x010a
        /*195e*/ 	.byte	0x3f
	.zero		1


	//   ....[93]....
        /*1960*/ 	.word	0x0002e0a0
        /*1964*/ 	.word	0x00000056
        /*1968*/ 	.word	0x00022890
        /*196c*/ 	.short	0x010a
        /*196e*/ 	.byte	0x3f
	.zero		1


	//   ....[94]....
        /*1970*/ 	.word	0x0002e450
        /*1974*/ 	.word	0x00000056
        /*1978*/ 	.word	0x00022890
        /*197c*/ 	.short	0x010a
        /*197e*/ 	.byte	0x3f
	.zero		1


	//   ....[95]....
        /*1980*/ 	.word	0x0002e810
        /*1984*/ 	.word	0x00000056
        /*1988*/ 	.word	0x00022890
        /*198c*/ 	.short	0x010a
        /*198e*/ 	.byte	0x3f
	.zero		1


	//   ....[96]....
        /*1990*/ 	.word	0x0002ebc0
        /*1994*/ 	.word	0x00000056
        /*1998*/ 	.word	0x000228b0
        /*199c*/ 	.short	0x010a
        /*199e*/ 	.byte	0x3f
	.zero		1


	//   ....[97]....
        /*19a0*/ 	.word	0x0002f090
        /*19a4*/ 	.word	0x00000011
        /*19a8*/ 	.word	0x00022800
        /*19ac*/ 	.short	0x010a
        /*19ae*/ 	.byte	0x3f
	.zero		1


	//   ....[98]....
        /*19b0*/ 	.word	0x0002f580
        /*19b4*/ 	.word	0x00000011
        /*19b8*/ 	.word	0x00022800
        /*19bc*/ 	.short	0x010a
        /*19be*/ 	.byte	0x3f
	.zero		1


	//   ....[99]....
        /*19c0*/ 	.word	0x0002f5d0
        /*19c4*/ 	.word	0x0000000e
        /*19c8*/ 	.word	0x00022830
        /*19cc*/ 	.short	0x010a
        /*19ce*/ 	.byte	0x3f
	.zero		1


	//   ....[100]....
        /*19d0*/ 	.word	0x0002f620
        /*19d4*/ 	.word	0x00000015
        /*19d8*/ 	.word	0x00022830
        /*19dc*/ 	.short	0x010a
        /*19de*/ 	.byte	0x3f
	.zero		1


	//   ....[101]....
        /*19e0*/ 	.word	0x0002f670
        /*19e4*/ 	.word	0x00000015
        /*19e8*/ 	.word	0x00022850
        /*19ec*/ 	.short	0x010a
        /*19ee*/ 	.byte	0x3f
	.zero		1


	//   ....[102]....
        /*19f0*/ 	.word	0x0002f6c0
        /*19f4*/ 	.word	0x00000000
        /*19f8*/ 	.word	0x00022830
        /*19fc*/ 	.short	0x010a
        /*19fe*/ 	.byte	0x3f
	.zero		1


	//   ....[103]....
        /*1a00*/ 	.word	0x0002f710
        /*1a04*/ 	.word	0x00000003
        /*1a08*/ 	.word	0x00022850
        /*1a0c*/ 	.short	0x010a
        /*1a0e*/ 	.byte	0x3f
	.zero		1


	//   ....[104]....
        /*1a10*/ 	.word	0x0002f760
        /*1a14*/ 	.word	0x00000000
        /*1a18*/ 	.word	0x00022830
        /*1a1c*/ 	.short	0x010a
        /*1a1e*/ 	.byte	0x3f
	.zero		1


	//   ....[105]....
        /*1a20*/ 	.word	0x0002f7b0
        /*1a24*/ 	.word	0x00000003
        /*1a28*/ 	.word	0x00022850
        /*1a2c*/ 	.short	0x010a
        /*1a2e*/ 	.byte	0x3f
	.zero		1


	//   ....[106]....
        /*1a30*/ 	.word	0x0002f800
        /*1a34*/ 	.word	0x0000000d
        /*1a38*/ 	.word	0x00022850
        /*1a3c*/ 	.short	0x010a
        /*1a3e*/ 	.byte	0x3f
	.zero		1


	//   ....[107]....
        /*1a40*/ 	.word	0x000321a0
        /*1a44*/ 	.word	0x00000011
        /*1a48*/ 	.word	0x00022820
        /*1a4c*/ 	.short	0x010a
        /*1a4e*/ 	.byte	0x3f
	.zero		1


	//   ....[108]....
        /*1a50*/ 	.word	0x000321f0
        /*1a54*/ 	.word	0x00000005
        /*1a58*/ 	.word	0x000228a0
        /*1a5c*/ 	.short	0x010a
        /*1a5e*/ 	.byte	0x3f
	.zero		1


	//   ....[109]....
        /*1a60*/ 	.word	0x00032240
        /*1a64*/ 	.word	0x00000005
        /*1a68*/ 	.word	0x000228c0
        /*1a6c*/ 	.short	0x010a
        /*1a6e*/ 	.byte	0x3f
	.zero		1


	//   ....[110]....
        /*1a70*/ 	.word	0x00032290
        /*1a74*/ 	.word	0x00000005
        /*1a78*/ 	.word	0x000228a0
        /*1a7c*/ 	.short	0x010a
        /*1a7e*/ 	.byte	0x3f
	.zero		1


	//   ....[111]....
        /*1a80*/ 	.word	0x000322e0
        /*1a84*/ 	.word	0x00000005
        /*1a88*/ 	.word	0x000228c0
        /*1a8c*/ 	.short	0x010a
        /*1a8e*/ 	.byte	0x3f
	.zero		1


	//   ....[112]....
        /*1a90*/ 	.word	0x00032410
        /*1a94*/ 	.word	0x00000004
        /*1a98*/ 	.word	0x00022880
        /*1a9c*/ 	.short	0x010a
        /*1a9e*/ 	.byte	0x3f
	.zero		1


	//   ....[113]....
        /*1aa0*/ 	.word	0x00033100
        /*1aa4*/ 	.word	0x00000004
        /*1aa8*/ 	.word	0x00022840
        /*1aac*/ 	.short	0x010a
        /*1aae*/ 	.byte	0x3f
	.zero		1


	//   ....[114]....
        /*1ab0*/ 	.word	0x00034780
        /*1ab4*/ 	.word	0x00000011
        /*1ab8*/ 	.word	0x00022820
        /*1abc*/ 	.short	0x010a
        /*1abe*/ 	.byte	0x3f
	.zero		1


	//   ....[115]....
        /*1ac0*/ 	.word	0x000347d0
        /*1ac4*/ 	.word	0x00000000
        /*1ac8*/ 	.word	0x00022880
        /*1acc*/ 	.short	0x010a
        /*1ace*/ 	.byte	0x3f
	.zero		1


	//   ....[116]....
        /*1ad0*/ 	.word	0x00035310
        /*1ad4*/ 	.word	0x00000000
        /*1ad8*/ 	.word	0x00022840
        /*1adc*/ 	.short	0x010a
        /*1ade*/ 	.byte	0x3f
	.zero		1


	//   ....[117]....
        /*1ae0*/ 	.word	0x00035e10
        /*1ae4*/ 	.word	0x00000003
        /*1ae8*/ 	.word	0x00022870
        /*1aec*/ 	.short	0x010a
        /*1aee*/ 	.byte	0x3f
	.zero		1


	//   ....[118]....
        /*1af0*/ 	.word	0x00035e60
        /*1af4*/ 	.word	0x00000003
        /*1af8*/ 	.word	0x00022860
        /*1afc*/ 	.short	0x010a
        /*1afe*/ 	.byte	0x3f
	.zero		1


	//   ....[119]....
        /*1b00*/ 	.word	0x00035eb0
        /*1b04*/ 	.word	0x00000012
        /*1b08*/ 	.word	0x00022870
        /*1b0c*/ 	.short	0x010a
        /*1b0e*/ 	.byte	0x3f
	.zero		1


	//   ....[120]....
        /*1b10*/ 	.word	0x00035f00
        /*1b14*/ 	.word	0x00000012
        /*1b18*/ 	.word	0x00022860
        /*1b1c*/ 	.short	0x010a
        /*1b1e*/ 	.byte	0x3f
	.zero		1


	//   ....[121]....
        /*1b20*/ 	.word	0x00036930
        /*1b24*/ 	.word	0x00000005
        /*1b28*/ 	.word	0x00022820
        /*1b2c*/ 	.short	0x010a
        /*1b2e*/ 	.byte	0x3f
	.zero		1


	//   ....[122]....
        /*1b30*/ 	.word	0x00036ad0
        /*1b34*/ 	.word	0x00000003
        /*1b38*/ 	.word	0x00022840
        /*1b3c*/ 	.short	0x010a
        /*1b3e*/ 	.byte	0x3f
	.zero		1


	//   ....[123]....
        /*1b40*/ 	.word	0x00036b20
        /*1b44*/ 	.word	0x00000021
        /*1b48*/ 	.word	0x00022840
        /*1b4c*/ 	.short	0x010a
        /*1b4e*/ 	.byte	0x3f
	.zero		1


	//   ....[124]....
        /*1b50*/ 	.word	0x00036b70
        /*1b54*/ 	.word	0x00000003
        /*1b58*/ 	.word	0x00022860
        /*1b5c*/ 	.short	0x010a
        /*1b5e*/ 	.byte	0x3f
	.zero		1


	//   ....[125]....
        /*1b60*/ 	.word	0x00036bc0
        /*1b64*/ 	.word	0x00000021
        /*1b68*/ 	.word	0x00022860
        /*1b6c*/ 	.short	0x010a
        /*1b6e*/ 	.byte	0x3f
	.zero		1


	//   ....[126]....
        /*1b70*/ 	.word	0x00036c10
        /*1b74*/ 	.word	0x00000003
        /*1b78*/ 	.word	0x00022880
        /*1b7c*/ 	.short	0x010a
        /*1b7e*/ 	.byte	0x3f
	.zero		1


	//----- nvinfo : EIATTR_NUM_MBARRIERS
	.align		4
.L_239:
        /*1b80*/ 	.byte	0x03, 0x38
        /*1b82*/ 	.short	0x0016


	//----- nvinfo : EIATTR_EXIT_INSTR_OFFSETS
	.align		4
        /*1b84*/ 	.byte	0x04, 0x1c
        /*1b86*/ 	.short	(.L_241 - .L_240)


	//   ....[0]....
.L_240:
        /*1b88*/ 	.word	0x0002e090


	//----- nvinfo : EIATTR_MAX_THREADS
	.align		4
.L_241:
        /*1b8c*/ 	.byte	0x04, 0x05
        /*1b8e*/ 	.short	(.L_243 - .L_242)
.L_242:
        /*1b90*/ 	.word	0x00000180
        /*1b94*/ 	.word	0x00000001
        /*1b98*/ 	.word	0x00000001


	//----- nvinfo : EIATTR_CRS_STACK_SIZE
	.align		4
.L_243:
        /*1b9c*/ 	.byte	0x04, 0x1e
        /*1b9e*/ 	.short	(.L_245 - .L_244)
.L_244:
        /*1ba0*/ 	.word	0x00000000


	//----- nvinfo : EIATTR_CBANK_PARAM_SIZE
	.align		4
.L_245:
        /*1ba4*/ 	.byte	0x03, 0x19
        /*1ba6*/ 	.short	0x0af0


	//----- nvinfo : EIATTR_PARAM_CBANK
	.align		4
        /*1ba8*/ 	.byte	0x04, 0x0a
        /*1baa*/ 	.short	(.L_247 - .L_246)
	.align		4
.L_246:
        /*1bac*/ 	.word	index@(.nv.constant0._ZN7cutlass13device_kernelIN5flash11enable_sm90INS1_16FlashAttnFwdSm90INS1_25CollectiveMainloopFwdSm90ILi2EN4cute5tupleIJNS5_1CILi1EEES8_S8_EEENS6_IJNS7_ILi128EEENS7_ILi160EEESA_EEELi128ENS_12float_e4m3_tEfNS_4arch4Sm90ELb0ELb1ELb0ELb1ELb1ELb1ELb0ELb1ELb1ELb1ELb1ELb0EEENS1_21CollectiveEpilogueFwdINS6_IJSA_SA_SB_EEES9_NS_10bfloat16_tESF_Li256ELb1ELb1ELb1ELb1EEENS1_36VarlenDynamicPersistentTileSchedulerILi128ELi160ELi256ELi128ELb1ELb1ELb1ELb1ELb0ELb1EEEEEEEEEvNT_6ParamsE)
        /*1bb0*/ 	.short	0x0210
        /*1bb2*/ 	.short	0x0af0


	//----- nvinfo : EIATTR_SW_WAR
	.align		4
.L_247:
        /*1bb4*/ 	.byte	0x04, 0x36
        /*1bb6*/ 	.short	(.L_249 - .L_248)
.L_248:
        /*1bb8*/ 	.word	0x00000008
.L_249:


//--------------------- .nv.info._ZN7cutlass13device_kernelIN5flash11enable_sm90INS1_16FlashAttnFwdSm90INS1_25CollectiveMainloopFwdSm90ILi2EN4cute5tupleIJNS5_1CILi1EEES8_S8_EEENS6_IJNS7_ILi128EEENS7_ILi160EEESA_EEELi128ENS_12float_e4m3_tEfNS_4arch4Sm90ELb1ELb0ELb0ELb0ELb1ELb0ELb0ELb1ELb1ELb1ELb1ELb0EEENS1_21CollectiveEpilogueFwdINS6_IJSA_SA_SB_EEES9_NS_10bfloat16_tESF_Li256ELb0ELb1ELb1ELb1EEENS1_19SingleTileSchedulerILb0ELb1ELb1ELi128EEEEEEEEEvNT_6ParamsE --------------------------
	.section	.nv.info._ZN7cutlass13device_kernelIN5flash11enable_sm90INS1_16FlashAttnFwdSm90INS1_25CollectiveMainloopFwdSm90ILi2EN4cute5tupleIJNS5_1CILi1EEES8_S8_EEENS6_IJNS7_ILi128EEENS7_ILi160EEESA_EEELi128ENS_12float_e4m3_tEfNS_4arch4Sm90ELb1ELb0ELb0ELb0ELb1ELb0ELb0ELb1ELb1ELb1ELb1ELb0EEENS1_21CollectiveEpilogueFwdINS6_IJSA_SA_SB_EEES9_NS_10bfloat16_tESF_Li256ELb0ELb1ELb1ELb1EEENS1_19SingleTileSchedulerILb0ELb1ELb1ELi128EEEEEEEEEvNT_6ParamsE,"",@"SHT_CUDA_INFO"
	.sectionflags	@""
	.align	4


	//----- nvinfo : EIATTR_CUDA_API_VERSION
	.align		4
        /*0000*/ 	.byte	0x04, 0x37
        /*0002*/ 	.short	(.L_251 - .L_250)
.L_250:
        /*0004*/ 	.word	0x00000082


	//----- nvinfo : EIATTR_KPARAM_INFO
	.align		4
.L_251:
        /*0008*/ 	.byte	0x04, 0x17
        /*000a*/ 	.short	(.L_253 - .L_252)
.L_252:
        /*000c*/ 	.word	0x00000000
        /*0010*/ 	.short	0x0000
        /*0012*/ 	.short	0x0070
        /*0014*/ 	.byte	0x00, 0xf0, 0x01, 0x28


	//----- nvinfo : EIATTR_SPARSE_MMA_MASK
	.align		4
.L_253:
        /*0018*/ 	.byte	0x03, 0x50
        /*001a*/ 	.short	0x0000


	//----- nvinfo : EIATTR_MAXREG_COUNT
	.align		4
        /*001c*/ 	.byte	0x03, 0x1b
        /*001e*/ 	.short	0x00a8


	//----- nvinfo : EIATTR_NUM_BARRIERS
	.align		4
        /*0020*/ 	.byte	0x02, 0x4c
        /*0022*/ 	.byte	0x10
	.zero		1


	//----- nvinfo : EIATTR_EXTERNS
	.align		4
        /*0024*/ 	.byte	0x04, 0x0f
        /*0026*/ 	.short	(.L_255 - .L_254)


	//   ....[0]....
	.align		4
.L_254:
        /*0028*/ 	.word	index@(__assertfail)


	//----- nvinfo : EIATTR_ANNOTATIONS
	.align		4
.L_255:
        /*002c*/ 	.byte	0x04, 0x55
        /*002e*/ 	.short	(.L_257 - .L_256)


	//   ....[0]....
.L_256:
        /*0030*/ 	.word	0x00000001
        /*0034*/ 	.byte	0x70, 0xe9, 0x00, 0x00, 0x01, 0x00, 0x00, 0x00, 0xb0, 0x17, 0x01, 0x00, 0x01, 0x00, 0x00, 0x00
        /*0044*/ 	.byte	0x60, 0x1e, 0x01, 0x00


	//----- nvinfo : EIATTR_MERCURY_ISA_VERSION
	.align		4
.L_257:
        /*0048*/ 	.byte	0x03, 0x5f
        /*004a*/ 	.short	0x0101


	//----- nvinfo : EIATTR_INT_WARP_WIDE_INSTR_OFFSETS
	.align		4
        /*004c*/ 	.byte	0x04, 0x31
        /*004e*/ 	.short	(.L_259 - .L_258)


	//   ....[0]....
.L_258:
        /*0050*/ 	.word	0x000000c0


	//   ....[1]....
        /*0054*/ 	.word	0x000000d0


	//   ....[2]....
        /*0058*/ 	.word	0x00000170


	//----- nvinfo : EIATTR_COOP_GROUP_MASK_REGIDS
	.align		4
.L_259:
        /*005c*/ 	.byte	0x04, 0x29
        /*005e*/ 	.short	(.L_261 - .L_260)


	//   ....[0]....
.L_260:
        /*0060*/ 	.word	0xffffffff


	//   ....[1]....
        /*0064*/ 	.word	0xffffffff


	//   ....[2]....
        /*0068*/ 	.word	0xffffffff


	//   ....[3]....
        /*006c*/ 	.word	0xffffffff


	//   ....[4]....
        /*0070*/ 	.word	0xffffffff


	//   ....[5]....
        /*0074*/ 	.word	0xffffffff


	//   ....[6]....
        /*0078*/ 	.word	0xffffffff


	//   ....[7]....
        /*007c*/ 	.word	0xffffffff


	//   ....[8]....
        /*0080*/ 	.word	0xffffffff


	//   ....[9]....
        /*0084*/ 	.word	0xffffffff


	//   ....[10]....
        /*0088*/ 	.word	0xffffffff


	//   ....[11]....
        /*008c*/ 	.word	0xffffffff


	//   ....[12]....
        /*0090*/ 	.word	0xffffffff


	//   ....[13]....
        /*0094*/ 	.word	0xffffffff


	//   ....[14]....
        /*0098*/ 	.word	0xffffffff


	//   ....[15]....
        /*009c*/ 	.word	0xffffffff


	//   ....[16]....
        /*00a0*/ 	.word	0xffffffff


	//   ....[17]....
        /*00a4*/ 	.word	0xffffffff


	//   ....[18]....
        /*00a8*/ 	.word	0xffffffff


	//   ....[19]....
        /*00ac*/ 	.word	0xffffffff


	//   ....[20]....
        /*00b0*/ 	.word	0xffffffff


	//   ....[21]....
        /*00b4*/ 	.word	0xffffffff


	//   ....[22]....
        /*00b8*/ 	.word	0xffffffff


	//   ....[23]....
        /*00bc*/ 	.word	0xffffffff


	//   ....[24]....
        /*00c0*/ 	.word	0xffffffff


	//   ....[25]....
        /*00c4*/ 	.word	0xffffffff


	//   ....[26]....
        /*00c8*/ 	.word	0xffffffff


	//   ....[27]....
        /*00cc*/ 	.word	0xffffffff


	//   ....[28]....
        /*00d0*/ 	.word	0xffffffff


	//   ....[29]....
        /*00d4*/ 	.word	0xffffffff


	//   ....[30]....
        /*00d8*/ 	.word	0xffffffff


	//   ....[31]....
        /*00dc*/ 	.word	0xffffffff


	//   ....[32]....
        /*00e0*/ 	.word	0xffffffff


	//   ....[33]....
        /*00e4*/ 	.word	0xffffffff


	//   ....[34]....
        /*00e8*/ 	.word	0xffffffff


	//   ....[35]....
        /*00ec*/ 	.word	0xffffffff


	//   ....[36]....
        /*00f0*/ 	.word	0xffffffff


	//   ....[37]....
        /*00f4*/ 	.word	0xffffffff


	//   ....[38]....
        /*00f8*/ 	.word	0xffffffff


	//   ....[39]....
        /*00fc*/ 	.word	0xffffffff


	//   ....[40]....
        /*0100*/ 	.word	0xffffffff


	//   ....[41]....
        /*0104*/ 	.word	0xffffffff


	//   ....[42]....
        /*0108*/ 	.word	0xffffffff


	//   ....[43]....
        /*010c*/ 	.word	0xffffffff


	//   ....[44]....
        /*0110*/ 	.word	0xffffffff


	//   ....[45]....
        /*0114*/ 	.word	0xffffffff


	//   ....[46]....
        /*0118*/ 	.word	0xffffffff


	//   ....[47]....
        /*011c*/ 	.word	0xffffffff


	//   ....[48]....
        /*0120*/ 	.word	0xffffffff


	//   ....[49]....
        /*0124*/ 	.word	0xffffffff


	//   ....[50]....
        /*0128*/ 	.word	0xffffffff


	//   ....[51]....
        /*012c*/ 	.word	0xffffffff


	//   ....[52]....
        /*0130*/ 	.word	0xffffffff


	//   ....[53]....
        /*0134*/ 	.word	0xffffffff


	//   ....[54]....
        /*0138*/ 	.word	0xffffffff


	//   ....[55]....
        /*013c*/ 	.word	0xffffffff


	//   ....[56]....
        /*0140*/ 	.word	0xffffffff


	//   ....[57]....
        /*0144*/ 	.word	0xffffffff


	//   ....[58]....
        /*0148*/ 	.word	0xffffffff


	//   ....[59]....
        /*014c*/ 	.word	0xffffffff


	//   ....[60]....
        /*0150*/ 	.word	0xffffffff


	//   ....[61]....
        /*0154*/ 	.word	0xffffffff


	//   ....[62]....
        /*0158*/ 	.word	0xffffffff


	//   ....[63]....
        /*015c*/ 	.word	0xffffffff


	//   ....[64]....
        /*0160*/ 	.word	0xffffffff


	//   ....[65]....
        /*0164*/ 	.word	0xffffffff


	//   ....[66]....
        /*0168*/ 	.word	0xffffffff


	//   ....[67]....
        /*016c*/ 	.word	0xffffffff


	//   ....[68]....
        /*0170*/ 	.word	0xffffffff


	//   ....[69]....
        /*0174*/ 	.word	0xffffffff


	//   ....[70]....
        /*0178*/ 	.word	0xffffffff


	//   ....[71]....
        /*017c*/ 	.word	0xffffffff


	//   ....[72]....
        /*0180*/ 	.word	0xffffffff


	//   ....[73]....
        /*0184*/ 	.word	0xffffffff


	//   ....[74]....
        /*0188*/ 	.word	0xffffffff


	//   ....[75]....
        /*018c*/ 	.word	0xffffffff


	//   ....[76]....
        /*0190*/ 	.word	0xffffffff


	//   ....[77]....
        /*0194*/ 	.word	0xffffffff


	//   ....[78]....
        /*0198*/ 	.word	0xffffffff


	//   ....[79]....
        /*019c*/ 	.word	0xffffffff


	//   ....[80]....
        /*01a0*/ 	.word	0xffffffff


	//   ....[81]....
        /*01a4*/ 	.word	0xffffffff


	//   ....[82]....
        /*01a8*/ 	.word	0xffffffff


	//   ....[83]....
        /*01ac*/ 	.word	0xffffffff


	//   ....[84]....
        /*01b0*/ 	.word	0xffffffff


	//   ....[85]....
        /*01b4*/ 	.word	0xffffffff


	//   ....[86]....
        /*01b8*/ 	.word	0xffffffff


	//   ....[87]....
        /*01bc*/ 	.word	0xffffffff


	//   ....[88]....
        /*01c0*/ 	.word	0xffffffff


	//   ....[89]....
        /*01c4*/ 	.word	0xffffffff


	//   ....[90]....
        /*01c8*/ 	.word	0xffffffff


	//   ....[91]....
        /*01cc*/ 	.word	0xffffffff


	//   ....[92]....
        /*01d0*/ 	.word	0xffffffff


	//   ....[93]....
        /*01d4*/ 	.word	0xffffffff


	//   ....[94]....
        /*01d8*/ 	.word	0xffffffff


	//   ....[95]....
        /*01dc*/ 	.word	0xffffffff


	//   ....[96]....
        /*01e0*/ 	.word	0xffffffff


	//   ....[97]....
        /*01e4*/ 	.word	0xffffffff


	//   ....[98]....
        /*01e8*/ 	.word	0xffffffff


	//   ....[99]....
        /*01ec*/ 	.word	0xffffffff


	//   ....[100]....
        /*01f0*/ 	.word	0xffffffff


	//   ....[101]....
        /*01f4*/ 	.word	0xffffffff


	//   ....[102]....
        /*01f8*/ 	.word	0xffffffff


	//   ....[103]....
        /*01fc*/ 	.word	0xffffffff


	//   ....[104]....
        /*0200*/ 	.word	0xffffffff


	//   ....[105]....
        /*0204*/ 	.word	0xffffffff


	//   ....[106]....
        /*0208*/ 	.word	0xffffffff


	//   ....[107]....
        /*020c*/ 	.word	0xffffffff


	//   ....[108]....
        /*0210*/ 	.word	0xffffffff


	//   ....[109]....
        /*0214*/ 	.word	0xffffffff


	//   ....[110]....
        /*0218*/ 	.word	0xffffffff


	//   ....[111]....
        /*021c*/ 	.word	0xffffffff


	//   ....[112]....
        /*0220*/ 	.word	0xffffffff


	//   ....[113]....
        /*0224*/ 	.word	0xffffffff


	//   ....[114]....
        /*0228*/ 	.word	0xffffffff


	//   ....[115]....
        /*022c*/ 	.word	0xffffffff


	//   ....[116]....
        /*0230*/ 	.word	0xffffffff


	//   ....[117]....
        /*0234*/ 	.word	0xffffffff


	//   ....[118]....
        /*0238*/ 	.word	0xffffffff


	//   ....[119]....
        /*023c*/ 	.word	0xffffffff


	//   ....[120]....
        /*0240*/ 	.word	0xffffffff


	//   ....[121]....
        /*0244*/ 	.word	0xffffffff


	//   ....[122]....
        /*0248*/ 	.word	0xffffffff


	//   ....[123]....
        /*024c*/ 	.word	0xffffffff


	//   ....[124]....
        /*0250*/ 	.word	0xffffffff


	//   ....[125]....
        /*0254*/ 	.word	0xffffffff


	//   ....[126]....
        /*0258*/ 	.word	0xffffffff


	//   ....[127]....
        /*025c*/ 	.word	0xffffffff


	//   ....[128]....
        /*0260*/ 	.word	0xffffffff


	//   ....[129]....
        /*0264*/ 	.word	0xffffffff


	//   ....[130]....
        /*0268*/ 	.word	0xffffffff


	//   ....[131]....
        /*026c*/ 	.word	0xffffffff


	//   ....[132]....
        /*0270*/ 	.word	0xffffffff


	//   ....[133]....
        /*0274*/ 	.word	0xffffffff


	//   ....[134]....
        /*0278*/ 	.word	0xffffffff


	//   ....[135]....
        /*027c*/ 	.word	0xffffffff


	//   ....[136]....
        /*0280*/ 	.word	0xffffffff


	//   ....[137]....
        /*0284*/ 	.word	0xffffffff


	//   ....[138]....
        /*0288*/ 	.word	0xffffffff


	//   ....[139]....
        /*028c*/ 	.word	0xffffffff


	//   ....[140]....
        /*0290*/ 	.word	0xffffffff


	//   ....[141]....
        /*0294*/ 	.word	0xffffffff


	//   ....[142]....
        /*0298*/ 	.word	0xffffffff


	//   ....[143]....
        /*029c*/ 	.word	0xffffffff


	//   ....[144]....
        /*02a0*/ 	.word	0xffffffff


	//   ....[145]....
        /*02a4*/ 	.word	0xffffffff


	//   ....[146]....
        /*02a8*/ 	.word	0xffffffff


	//   ....[147]....
        /*02ac*/ 	.word	0xffffffff


	//   ....[148]....
        /*02b0*/ 	.word	0xffffffff


	//   ....[149]....
        /*02b4*/ 	.word	0xffffffff


	//   ....[150]....
        /*02b8*/ 	.word	0xffffffff


	//   ....[151]....
        /*02bc*/ 	.word	0xffffffff


	//   ....[152]....
        /*02c0*/ 	.word	0xffffffff


	//   ....[153]....
        /*02c4*/ 	.word	0xffffffff


	//   ....[154]....
        /*02c8*/ 	.word	0xffffffff


	//   ....[155]....
        /*02cc*/ 	.word	0xffffffff


	//   ....[156]....
        /*02d0*/ 	.word	0xffffffff


	//   ....[157]....
        /*02d4*/ 	.word	0xffffffff


	//   ....[158]....
        /*02d8*/ 	.word	0xffffffff


	//   ....[159]....
        /*02dc*/ 	.word	0xffffffff


	//   ....[160]....
        /*02e0*/ 	.word	0xffffffff


	//   ....[161]....
        /*02e4*/ 	.word	0xffffffff


	//   ....[162]....
        /*02e8*/ 	.word	0xffffffff


	//   ....[163]....
        /*02ec*/ 	.word	0xffffffff


	//   ....[164]....
        /*02f0*/ 	.word	0xffffffff


	//   ....[165]....
        /*02f4*/ 	.word	0xffffffff


	//   ....[166]....
        /*02f8*/ 	.word	0xffffffff


	//   ....[167]....
        /*02fc*/ 	.word	0xffffffff


	//   ....[168]....
        /*0300*/ 	.word	0xffffffff


	//   ....[169]....
        /*0304*/ 	.word	0xffffffff


	//   ....[170]....
        /*0308*/ 	.word	0xffffffff


	//   ....[171]....
        /*030c*/ 	.word	0xffffffff


	//   ....[172]....
        /*0310*/ 	.word	0xffffffff


	//   ....[173]....
        /*0314*/ 	.word	0xffffffff


	//   ....[174]....
        /*0318*/ 	.word	0xffffffff


	//   ....[175]....
        /*031c*/ 	.word	0xffffffff


	//   ....[176]....
        /*0320*/ 	.word	0xffffffff


	//   ....[177]....
        /*0324*/ 	.word	0xffffffff


	//   ....[178]....
        /*0328*/ 	.word	0xffffffff


	//   ....[179]....
        /*032c*/ 	.word	0xffffffff


	//   ....[180]....
        /*0330*/ 	.word	0xffffffff


	//   ....[181]....
        /*0334*/ 	.word	0xffffffff


	//   ....[182]....
        /*0338*/ 	.word	0xffffffff


	//   ....[183]....
        /*033c*/ 	.word	0xffffffff


	//   ....[184]....
        /*0340*/ 	.word	0xffffffff


	//   ....[185]....
        /*0344*/ 	.word	0xffffffff


	//   ....[186]....
        /*0348*/ 	.word	0xffffffff


	//   ....[187]....
        /*034c*/ 	.word	0xffffffff


	//   ....[188]....
        /*0350*/ 	.word	0xffffffff


	//   ....[189]....
        /*0354*/ 	.word	0xffffffff


	//   ....[190]....
        /*0358*/ 	.word	0xffffffff


	//   ....[191]....
        /*035c*/ 	.word	0xffffffff


	//   ....[192]....
        /*0360*/ 	.word	0xffffffff


	//   ....[193]....
        /*0364*/ 	.word	0xffffffff


	//   ....[194]....
        /*0368*/ 	.word	0xffffffff


	//   ....[195]....
        /*036c*/ 	.word	0xffffffff


	//   ....[196]....
        /*0370*/ 	.word	0xffffffff


	//   ....[197]....
        /*0374*/ 	.word	0x0500000f


	//   ....[198]....
        /*0378*/ 	.word	0x0500000f


	//   ....[199]....
        /*037c*/ 	.word	0x0500000f


	//   ....[200]....
        /*0380*/ 	.word	0x0500000f


	//   ....[201]....
        /*0384*/ 	.word	0x0500000f


	//   ....[202]....
        /*0388*/ 	.word	0x0500000f


	//   ....[203]....
        /*038c*/ 	.word	0x0500000f


	//   ....[204]....
        /*0390*/ 	.word	0x0500000f


	//   ....[205]....
        /*0394*/ 	.word	0x0500000f


	//   ....[206]....
        /*0398*/ 	.word	0x0500000f


	//   ....[207]....
        /*039c*/ 	.word	0x0500000f


	//   ....[208]....
        /*03a0*/ 	.word	0x0500000f


	//   ....[209]....
        /*03a4*/ 	.word	0x0500000f


	//   ....[210]....
        /*03a8*/ 	.word	0x0500000f


	//   ....[211]....
        /*03ac*/ 	.word	0x0500000f


	//   ....[212]....
        /*03b0*/ 	.word	0x0500000f


	//   ....[213]....
        /*03b4*/ 	.word	0x0500000f


	//   ....[214]....
        /*03b8*/ 	.word	0x0500000f


	//   ....[215]....
        /*03bc*/ 	.word	0x0500000f


	//   ....[216]....
        /*03c0*/ 	.word	0x0500000f


	//   ....[217]....
        /*03c4*/ 	.word	0x0500000f


	//   ....[218]....
        /*03c8*/ 	.word	0x0500000f


	//   ....[219]....
        /*03cc*/ 	.word	0x0500000f


	//   ....[220]....
        /*03d0*/ 	.word	0x0500000f


	//   ....[221]....
        /*03d4*/ 	.word	0x0500000f


	//   ....[222]....
        /*03d8*/ 	.word	0x0500000f


	//   ....[223]....
        /*03dc*/ 	.word	0x0500000f


	//   ....[224]....
        /*03e0*/ 	.word	0x0500000f


	//   ....[225]....
        /*03e4*/ 	.word	0x0500000f


	//   ....[226]....
        /*03e8*/ 	.word	0x0500000f


	//   ....[227]....
        /*03ec*/ 	.word	0x0500000f


	//   ....[228]....
        /*03f0*/ 	.word	0x0500000f


	//   ....[229]....
        /*03f4*/ 	.word	0x0500000f


	//   ....[230]....
        /*03f8*/ 	.word	0x0500000f


	//   ....[231]....
        /*03fc*/ 	.word	0x0500000f


	//   ....[232]....
        /*0400*/ 	.word	0x0500000f


	//   ....[233]....
        /*0404*/ 	.word	0x0500000f


	//   ....[234]....
        /*0408*/ 	.word	0x0500000f


	//   ....[235]....
        /*040c*/ 	.word	0x0500000f


	//   ....[236]....
        /*0410*/ 	.word	0x0500000f


	//   ....[237]....
        /*0414*/ 	.word	0x0500000f


	//   ....[238]....
        /*0418*/ 	.word	0x0500000f


	//   ....[239]....
        /*041c*/ 	.word	0x0500000f


	//   ....[240]....
        /*0420*/ 	.word	0x0500000f


	//   ....[241]....
        /*0424*/ 	.word	0x0500000f


	//   ....[242]....
        /*0428*/ 	.word	0x0500000f


	//   ....[243]....
        /*042c*/ 	.word	0x0500000f


	//   ....[244]....
        /*0430*/ 	.word	0x0500000f


	//   ....[245]....
        /*0434*/ 	.word	0x0500000f


	//   ....[246]....
        /*0438*/ 	.word	0x0500000f


	//   ....[247]....
        /*043c*/ 	.word	0x0500000f


	//   ....[248]....
        /*0440*/ 	.word	0x0500000f


	//   ....[249]....
        /*0444*/ 	.word	0x0500000f


	//   ....[250]....
        /*0448*/ 	.word	0x0500000f


	//   ....[251]....
        /*044c*/ 	.word	0x0500000f


	//   ....[252]....
        /*0450*/ 	.word	0x0500000f


	//   ....[253]....
        /*0454*/ 	.word	0x0500000f


	//   ....[254]....
        /*0458*/ 	.word	0x0500000f


	//   ....[255]....
        /*045c*/ 	.word	0x0500000f


	//   ....[0]....
        /*0460*/ 	.word	0x0500000f


	//   ....[1]....
        /*0464*/ 	.word	0x0500000f


	//   ....[2]....
        /*0468*/ 	.word	0x0500000f


	//   ....[3]....
        /*046c*/ 	.word	0x0500000f


	//   ....[4]....
        /*0470*/ 	.word	0x0500000f


	//   ....[5]....
        /*0474*/ 	.word	0x0500000f


	//   ....[6]....
        /*0478*/ 	.word	0x0500000f


	//   ....[7]....
        /*047c*/ 	.word	0x0500000f


	//   ....[8]....
        /*0480*/ 	.word	0x0500000f


	//   ....[9]....
        /*0484*/ 	.word	0x0500000f


	//   ....[10]....
        /*0488*/ 	.word	0x0500000f


	//   ....[11]....
        /*048c*/ 	.word	0x0500000f


	//   ....[12]....
        /*0490*/ 	.word	0x0500000f


	//   ....[13]....
        /*0494*/ 	.word	0x0500000f


	//   ....[14]....
        /*0498*/ 	.word	0x0500000f


	//   ....[15]....
        /*049c*/ 	.word	0x0500000f


	//   ....[16]....
        /*04a0*/ 	.word	0x0500000f


	//   ....[17]....
        /*04a4*/ 	.word	0x0500000f


	//   ....[18]....
        /*04a8*/ 	.word	0x0500000f


	//   ....[19]....
        /*04ac*/ 	.word	0x0500000f


	//   ....[20]....
        /*04b0*/ 	.word	0x0500000f


	//   ....[21]....
        /*04b4*/ 	.word	0x0500000f


	//   ....[22]....
        /*04b8*/ 	.word	0x0500000f


	//   ....[23]....
        /*04bc*/ 	.word	0x0500000f


	//   ....[24]....
        /*04c0*/ 	.word	0x0500000f


	//   ....[25]....
        /*04c4*/ 	.word	0x0500000f


	//   ....[26]....
        /*04c8*/ 	.word	0x0500000f


	//   ....[27]....
        /*04cc*/ 	.word	0x0500000f


	//   ....[28]....
        /*04d0*/ 	.word	0x0500000f


	//   ....[29]....
        /*04d4*/ 	.word	0x0500000f


	//   ....[30]....
        /*04d8*/ 	.word	0x0500000f


	//   ....[31]....
        /*04dc*/ 	.word	0x0500000f


	//   ....[32]....
        /*04e0*/ 	.word	0x0500000f


	//   ....[33]....
        /*04e4*/ 	.word	0x0500000f


	//   ....[34]....
        /*04e8*/ 	.word	0x0500000f


	//   ....[35]....
        /*04ec*/ 	.word	0x0500000f


	//   ....[36]....
        /*04f0*/ 	.word	0x0500000f


	//   ....[37]....
        /*04f4*/ 	.word	0x0500000f


	//----- nvinfo : EIATTR_COOP_GROUP_INSTR_OFFSETS
	.align		4
.L_261:
        /*04f8*/ 	.byte	0x04, 0x28
        /*04fa*/ 	.short	(.L_263 - .L_262)


	//   ....[0]....
.L_262:
        /*04fc*/ 	.word	0x00000080


	//   ....[1]....
        /*0500*/ 	.word	0x00000090


	//   ....[2]....
        /*0504*/ 	.word	0x000002d0


	//   ....[3]....
        /*0508*/ 	.word	0x00000430


	//   ....[4]....
        /*050c*/ 	.word	0x00000550


	//   ....[5]....
        /*0510*/ 	.word	0x000006b0


	//   ....[6]....
        /*0514*/ 	.word	0x00001480


	//   ....[7]....
        /*0518*/ 	.word	0x000022f0


	//   ....[8]....
        /*051c*/ 	.word	0x00002320


	//   ....[9]....
        /*0520*/ 	.word	0x00002bc0


	//   ....[10]....
        /*0524*/ 	.word	0x00002c90


	//   ....[11]....
        /*0528*/ 	.word	0x00003740


	//   ....[12]....
        /*052c*/ 	.word	0x000037a0


	//   ....[13]....
        /*0530*/ 	.word	0x000056e0


	//   ....[14]....
        /*0534*/ 	.word	0x00005700


	//   ....[15]....
        /*0538*/ 	.word	0x00006000


	//   ....[16]....
        /*053c*/ 	.word	0x00006170


	//   ....[17]....
        /*0540*/ 	.word	0x00006a10


	//   ....[18]....
        /*0544*/ 	.word	0x00006a80


	//   ....[19]....
        /*0548*/ 	.word	0x00009040


	//   ....[20]....
        /*054c*/ 	.word	0x00009050


	//   ....[21]....
        /*0550*/ 	.word	0x00009080


	//   ....[22]....
        /*0554*/ 	.word	0x00009090


	//   ....[23]....
        /*0558*/ 	.word	0x0000ab50


	//   ....[24]....
        /*055c*/ 	.word	0x0000ab60


	//   ....[25]....
        /*0560*/ 	.word	0x0000abe0


	//   ....[26]....
        /*0564*/ 	.word	0x0000abf0


	//   ....[27]....
        /*0568*/ 	.word	0x0000ba90


	//   ....[28]....
        /*056c*/ 	.word	0x0000baa0


	//   ....[29]....
        /*0570*/ 	.word	0x0000bab0


	//   ....[30]....
        /*0574*/ 	.word	0x0000bad0


	//   ....[31]....
        /*0578*/ 	.word	0x0000bae0


	//   ....[32]....
        /*057c*/ 	.word	0x0000baf0


	//   ....[33]....
        /*0580*/ 	.word	0x0000bb00


	//   ....[34]....
        /*0584*/ 	.word	0x0000bb20


	//   ....[35]....
        /*0588*/ 	.word	0x0000bb30


	//   ....[36]....
        /*058c*/ 	.word	0x0000bb40


	//   ....[37]....
        /*0590*/ 	.word	0x0000bb50


	//   ....[38]....
        /*0594*/ 	.word	0x0000bb60


	//   ....[39]....
        /*0598*/ 	.word	0x0000bb70


	//   ....[40]....
        /*059c*/ 	.word	0x0000bb90


	//   ....[41]....
        /*05a0*/ 	.word	0x0000bba0


	//   ....[42]....
        /*05a4*/ 	.word	0x0000bbb0


	//   ....[43]....
        /*05a8*/ 	.word	0x0000bbc0


	//   ....[44]....
        /*05ac*/ 	.word	0x0000bbd0


	//   ....[45]....
        /*05b0*/ 	.word	0x0000bbe0


	//   ....[46]....
        /*05b4*/ 	.word	0x0000bbf0


	//   ....[47]....
        /*05b8*/ 	.word	0x0000bc00


	//   ....[48]....
        /*05bc*/ 	.word	0x0000bc10


	//   ....[49]....
        /*05c0*/ 	.word	0x0000bc20


	//   ....[50]....
        /*05c4*/ 	.word	0x0000bc30


	//   ....[51]....
        /*05c8*/ 	.word	0x0000bc40


	//   ....[52]....
        /*05cc*/ 	.word	0x0000bc50


	//   ....[53]....
        /*05d0*/ 	.word	0x0000bc60


	//   ....[54]....
        /*05d4*/ 	.word	0x0000bc70


	//   ....[55]....
        /*05d8*/ 	.word	0x0000bc90


	//   ....[56]....
        /*05dc*/ 	.word	0x0000bca0


	//   ....[57]....
        /*05e0*/ 	.word	0x0000bcb0


	//   ....[58]....
        /*05e4*/ 	.word	0x0000bcc0


	//   ....[59]....
        /*05e8*/ 	.word	0x0000bcd0


	//   ....[60]....
        /*05ec*/ 	.word	0x0000bcf0


	//   ....[61]....
        /*05f0*/ 	.word	0x0000bd00


	//   ....[62]....
        /*05f4*/ 	.word	0x0000bd20


	//   ....[63]....
        /*05f8*/ 	.word	0x0000bd30


	//   ....[64]....
        /*05fc*/ 	.word	0x0000bd40


	//   ....[65]....
        /*0600*/ 	.word	0x0000bd50


	//   ....[66]....
        /*0604*/ 	.word	0x0000bd70


	//   ....[67]....
        /*0608*/ 	.word	0x0000bd80


	//   ....[68]....
        /*060c*/ 	.word	0x0000bd90


	//   ....[69]....
        /*0610*/ 	.word	0x0000bda0


	//   ....[70]....
        /*0614*/ 	.word	0x0000bdb0


	//   ....[71]....
        /*0618*/ 	.word	0x0000bdc0


	//   ....[72]....
        /*061c*/ 	.word	0x0000bdd0


	//   ....[73]....
        /*0620*/ 	.word	0x0000bde0


	//   ....[74]....
        /*0624*/ 	.word	0x0000be00


	//   ....[75]....
        /*0628*/ 	.word	0x0000be30


	//   ....[76]....
        /*062c*/ 	.word	0x0000be60


	//   ....[77]....
        /*0630*/ 	.word	0x0000be90


	//   ....[78]....
        /*0634*/ 	.word	0x0000bec0


	//   ....[79]....
        /*0638*/ 	.word	0x0000bef0


	//   ....[80]....
        /*063c*/ 	.word	0x0000bf10


	//   ....[81]....
        /*0640*/ 	.word	0x0000bf20


	//   ....[82]....
        /*0644*/ 	.word	0x0000bf30


	//   ....[83]....
        /*0648*/ 	.word	0x0000bf40


	//   ....[84]....
        /*064c*/ 	.word	0x0000bf50


	//   ....[85]....
        /*0650*/ 	.word	0x0000bf80


	//   ....[86]....
        /*0654*/ 	.word	0x0000bfb0


	//   ....[87]....
        /*0658*/ 	.word	0x0000bfe0


	//   ....[88]....
        /*065c*/ 	.word	0x0000bff0


	//   ....[89]....
        /*0660*/ 	.word	0x0000c000


	//   ....[90]....
        /*0664*/ 	.word	0x0000c010


	//   ....[91]....
        /*0668*/ 	.word	0x0000c480


	//   ....[92]....
        /*066c*/ 	.word	0x0000c4c0


	//   ....[93]....
        /*0670*/ 	.word	0x0000c500


	//   ....[94]....
        /*0674*/ 	.word	0x0000c530


	//   ....[95]....
        /*0678*/ 	.word	0x0000c580


	//   ....[96]....
        /*067c*/ 	.word	0x0000c5b0


	//   ....[97]....
        /*0680*/ 	.word	0x0000cc70


	//   ....[98]....
        /*0684*/ 	.word	0x0000cca0


	//   ....[99]....
        /*0688*/ 	.word	0x0000d7f0


	//   ....[100]....
        /*068c*/ 	.word	0x0000edb0


	//   ....[101]....
        /*0690*/ 	.word	0x0000edf0


	//   ....[102]....
        /*0694*/ 	.word	0x0000ee20


	//   ....[103]....
        /*0698*/ 	.word	0x0000ee50


	//   ....[104]....
        /*069c*/ 	.word	0x0000ee60


	//   ....[105]....
        /*06a0*/ 	.word	0x0000ee70


	//   ....[106]....
        /*06a4*/ 	.word	0x0000ee90


	//   ....[107]....
        /*06a8*/ 	.word	0x0000eee0


	//   ....[108]....
        /*06ac*/ 	.word	0x0000ef00


	//   ....[109]....
        /*06b0*/ 	.word	0x0000ef40


	//   ....[110]....
        /*06b4*/ 	.word	0x0000ef60


	//   ....[111]....
        /*06b8*/ 	.word	0x0000efa0


	//   ....[112]....
        /*06bc*/ 	.word	0x0000efc0


	//   ....[113]....
        /*06c0*/ 	.word	0x0000f000


	//   ....[114]....
        /*06c4*/ 	.word	0x0000f020


	//   ....[115]....
        /*06c8*/ 	.word	0x0000f050


	//   ....[116]....
        /*06cc*/ 	.word	0x0000f070


	//   ....[117]....
        /*06d0*/ 	.word	0x0000f090


	//   ....[118]....
        /*06d4*/ 	.word	0x0000f0c0


	//   ....[119]....
        /*06d8*/ 	.word	0x0000f0e0


	//   ....[120]....
        /*06dc*/ 	.word	0x0000f5f0


	//   ....[121]....
        /*06e0*/ 	.word	0x0000f620


	//   ....[122]....
        /*06e4*/ 	.word	0x0000f6b0


	//   ....[123]....
        /*06e8*/ 	.word	0x0000f6e0


	//   ....[124]....
        /*06ec*/ 	.word	0x0000f700


	//   ....[125]....
        /*06f0*/ 	.word	0x0000f740


	//   ....[126]....
        /*06f4*/ 	.word	0x0000f770


	//   ....[127]....
        /*06f8*/ 	.word	0x0000f7c0


	//   ....[128]....
        /*06fc*/ 	.word	0x0000f7f0


	//   ....[129]....
        /*0700*/ 	.word	0x0000f810


	//   ....[130]....
        /*0704*/ 	.word	0x0000f870


	//   ....[131]....
        /*0708*/ 	.word	0x0000f890


	//   ....[132]....
        /*070c*/ 	.word	0x0000f8e0


	//   ....[133]....
        /*0710*/ 	.word	0x0000f900


	//   ....[134]....
        /*0714*/ 	.word	0x0000f950


	//   ....[135]....
        /*0718*/ 	.word	0x0000f970


	//   ....[136]....
        /*071c*/ 	.word	0x0000f9b0


	//   ....[137]....
        /*0720*/ 	.word	0x0000f9d0


	//   ....[138]....
        /*0724*/ 	.word	0x0000fa20


	//   ....[139]....
        /*0728*/ 	.word	0x0000fa50


	//   ....[140]....
        /*072c*/ 	.word	0x0000fff0


	//   ....[141]....
        /*0730*/ 	.word	0x00010020


	//   ....[142]....
        /*0734*/ 	.word	0x00010050


	//   ....[143]....
        /*0738*/ 	.word	0x00010080


	//   ....[144]....
        /*073c*/ 	.word	0x000100e0


	//   ....[145]....
        /*0740*/ 	.word	0x00010130


	//   ....[146]....
        /*0744*/ 	.word	0x00010160


	//   ....[147]....
        /*0748*/ 	.word	0x00010180


	//   ....[148]....
        /*074c*/ 	.word	0x000101e0


	//   ....[149]....
        /*0750*/ 	.word	0x00010200


	//   ....[150]....
        /*0754*/ 	.word	0x00010260


	//   ....[151]....
        /*0758*/ 	.word	0x00010270


	//   ....[152]....
        /*075c*/ 	.word	0x000102a0


	//   ....[153]....
        /*0760*/ 	.word	0x000102d0


	//   ....[154]....
        /*0764*/ 	.word	0x00010330


	//   ....[155]....
        /*0768*/ 	.word	0x00010360


	//   ....[156]....
        /*076c*/ 	.word	0x00010bd0


	//   ....[157]....
        /*0770*/ 	.word	0x00010bf0


	//   ....[158]....
        /*0774*/ 	.word	0x00010c00


	//   ....[159]....
        /*0778*/ 	.word	0x00010c10


	//   ....[160]....
        /*077c*/ 	.word	0x00010c20


	//   ....[161]....
        /*0780*/ 	.word	0x00010c70


	//   ....[162]....
        /*0784*/ 	.word	0x00010c90


	//   ....[163]....
        /*0788*/ 	.word	0x00010cb0


	//   ....[164]....
        /*078c*/ 	.word	0x00010cc0


	//   ....[165]....
        /*0790*/ 	.word	0x00010d00


	//   ....[166]....
        /*0794*/ 	.word	0x00010d10


	//   ....[167]....
        /*0798*/ 	.word	0x00010d50


	//   ....[168]....
        /*079c*/ 	.word	0x00010d60


	//   ....[169]....
        /*07a0*/ 	.word	0x00010da0


	//   ....[170]....
        /*07a4*/ 	.word	0x00010db0


	//   ....[171]....
        /*07a8*/ 	.word	0x00010df0


	//   ....[172]....
        /*07ac*/ 	.word	0x00010e00


	//   ....[173]....
        /*07b0*/ 	.word	0x00010e10


	//   ....[174]....
        /*07b4*/ 	.word	0x00010e50


	//   ....[175]....
        /*07b8*/ 	.word	0x00010e70


	//   ....[176]....
        /*07bc*/ 	.word	0x00011250


	//   ....[177]....
        /*07c0*/ 	.word	0x00011270


	//   ....[178]....
        /*07c4*/ 	.word	0x00011290


	//   ....[179]....
        /*07c8*/ 	.word	0x000112a0


	//   ....[180]....
        /*07cc*/ 	.word	0x000112b0


	//   ....[181]....
        /*07d0*/ 	.word	0x000112c0


	//   ....[182]....
        /*07d4*/ 	.word	0x000112e0


	//   ....[183]....
        /*07d8*/ 	.word	0x000112f0


	//   ....[184]....
        /*07dc*/ 	.word	0x00011330


	//   ....[185]....
        /*07e0*/ 	.word	0x00011350


	//   ....[186]....
        /*07e4*/ 	.word	0x00011380


	//   ....[187]....
        /*07e8*/ 	.word	0x000113a0


	//   ....[188]....
        /*07ec*/ 	.word	0x000113d0


	//   ....[189]....
        /*07f0*/ 	.word	0x000113f0


	//   ....[190]....
        /*07f4*/ 	.word	0x00011410


	//   ....[191]....
        /*07f8*/ 	.word	0x00011430


	//   ....[192]....
        /*07fc*/ 	.word	0x00011450


	//   ....[193]....
        /*0800*/ 	.word	0x00011480


	//   ....[194]....
        /*0804*/ 	.word	0x00011520


	//   ....[195]....
        /*0808*/ 	.word	0x00011540


	//   ....[196]....
        /*080c*/ 	.word	0x000124e0


	//   ....[197]....
        /*0810*/ 	.word	0x00012aa0


	//   ....[198]....
        /*0814*/ 	.word	0x00012b90


	//   ....[199]....
        /*0818*/ 	.word	0x00012c80


	//   ....[200]....
        /*081c*/ 	.word	0x00012ce0


	//   ....[201]....
        /*0820*/ 	.word	0x00012d90


	//   ....[202]....
        /*0824*/ 	.word	0x00012e20


	//   ....[203]....
        /*0828*/ 	.word	0x00012ec0


	//   ....[204]....
        /*082c*/ 	.word	0x00012f40


	//   ....[205]....
        /*0830*/ 	.word	0x00012fe0


	//   ....[206]....
        /*0834*/ 	.word	0x00013070


	//   ....[207]....
        /*0838*/ 	.word	0x00013110


	//   ....[208]....
        /*083c*/ 	.word	0x00013190


	//   ....[209]....
        /*0840*/ 	.word	0x00013230


	//   ....[210]....
        /*0844*/ 	.word	0x000132c0


	//   ....[211]....
        /*0848*/ 	.word	0x00013360


	//   ....[212]....
        /*084c*/ 	.word	0x000133e0


	//   ....[213]....
        /*0850*/ 	.word	0x00013480


	//   ....[214]....
        /*0854*/ 	.word	0x00013510


	//   ....[215]....
        /*0858*/ 	.word	0x000135b0


	//   ....[216]....
        /*085c*/ 	.word	0x00013630


	//   ....[217]....
        /*0860*/ 	.word	0x00013710


	//   ....[218]....
        /*0864*/ 	.word	0x00013880


	//   ....[219]....
        /*0868*/ 	.word	0x00013950


	//   ....[220]....
        /*086c*/ 	.word	0x00013a30


	//   ....[221]....
        /*0870*/ 	.word	0x00013a80


	//   ....[222]....
        /*0874*/ 	.word	0x00013b50


	//   ....[223]....
        /*0878*/ 	.word	0x00013ba0


	//   ....[224]....
        /*087c*/ 	.word	0x00013c90


	//   ....[225]....
        /*0880*/ 	.word	0x00013ce0


	//   ....[226]....
        /*0884*/ 	.word	0x00013dd0


	//   ....[227]....
        /*0888*/ 	.word	0x00013e20


	//   ....[228]....
        /*088c*/ 	.word	0x00013e90


	//   ....[229]....
        /*0890*/ 	.word	0x00013f50


	//   ....[230]....
        /*0894*/ 	.word	0x00013fc0


	//   ....[231]....
        /*0898*/ 	.word	0x00014070


	//   ....[232]....
        /*089c*/ 	.word	0x000140e0


	//   ....[233]....
        /*08a0*/ 	.word	0x00014190


	//   ....[234]....
        /*08a4*/ 	.word	0x000141f0


	//   ....[235]....
        /*08a8*/ 	.word	0x000142b0


	//   ....[236]....
        /*08ac*/ 	.word	0x00014310


	//   ....[237]....
        /*08b0*/ 	.word	0x000143d0


	//   ....[238]....
        /*08b4*/ 	.word	0x00014460


	//   ....[239]....
        /*08b8*/ 	.word	0x000144d0


	//   ....[240]....
        /*08bc*/ 	.word	0x00014580


	//   ....[241]....
        /*08c0*/ 	.word	0x00014620


	//   ....[242]....
        /*08c4*/ 	.word	0x00014680


	//   ....[243]....
        /*08c8*/ 	.word	0x00014770


	//   ....[244]....
        /*08cc*/ 	.word	0x000147e0


	//   ....[245]....
        /*08d0*/ 	.word	0x000148b0


	//   ....[246]....
        /*08d4*/ 	.word	0x00014910


	//   ....[247]....
        /*08d8*/ 	.word	0x000149d0


	//   ....[248]....
        /*08dc*/ 	.word	0x00014a30


	//   ....[249]....
        /*08e0*/ 	.word	0x00014af0


	//   ....[250]....
        /*08e4*/ 	.word	0x00014b50


	//   ....[251]....
        /*08e8*/ 	.word	0x00014c00


	//   ....[252]....
        /*08ec*/ 	.word	0x00014c80


	//   ....[253]....
        /*08f0*/ 	.word	0x00014d40


	//   ....[254]....
        /*08f4*/ 	.word	0x00014e80


	//   ....[255]....
        /*08f8*/ 	.word	0x00014f20


	//   ....[0]....
        /*08fc*/ 	.word	0x00014f80


	//   ....[1]....
        /*0900*/ 	.word	0x00015030


	//   ....[2]....
        /*0904*/ 	.word	0x000150c0


	//   ....[3]....
        /*0908*/ 	.word	0x00015150


	//   ....[4]....
        /*090c*/ 	.word	0x000151b0


	//   ....[5]....
        /*0910*/ 	.word	0x00015260


	//   ....[6]....
        /*0914*/ 	.word	0x000152c0


	//   ....[7]....
        /*0918*/ 	.word	0x00015370


	//   ....[8]....
        /*091c*/ 	.word	0x000153d0


	//   ....[9]....
        /*0920*/ 	.word	0x00015480


	//   ....[10]....
        /*0924*/ 	.word	0x000154e0


	//   ....[11]....
        /*0928*/ 	.word	0x00015590


	//   ....[12]....
        /*092c*/ 	.word	0x000155f0


	//   ....[13]....
        /*0930*/ 	.word	0x000156a0


	//   ....[14]....
        /*0934*/ 	.word	0x00015730


	//   ....[15]....
        /*0938*/ 	.word	0x000157c0


	//   ....[16]....
        /*093c*/ 	.word	0x00015820


	//   ....[17]....
        /*0940*/ 	.word	0x000158d0


	//   ....[18]....
        /*0944*/ 	.word	0x000159b0


	//   ....[19]....
        /*0948*/ 	.word	0x00015a50


	//   ....[20]....
        /*094c*/ 	.word	0x00015ac0


	//   ....[21]....
        /*0950*/ 	.word	0x00015b60


	//   ....[22]....
        /*0954*/ 	.word	0x00015bc0


	//   ....[23]....
        /*0958*/ 	.word	0x00015c60


	//   ....[24]....
        /*095c*/ 	.word	0x00015cc0


	//   ....[25]....
        /*0960*/ 	.word	0x00015d70


	//   ....[26]....
        /*0964*/ 	.word	0x00015dd0


	//   ....[27]....
        /*0968*/ 	.word	0x00015e70


	//   ....[28]....
        /*096c*/ 	.word	0x00015ed0


	//   ....[29]....
        /*0970*/ 	.word	0x00015f80


	//   ....[30]....
        /*0974*/ 	.word	0x00015fe0


	//   ....[31]....
        /*0978*/ 	.word	0x00016080


	//   ....[32]....
        /*097c*/ 	.word	0x000160e0


	//   ....[33]....
        /*0980*/ 	.word	0x00016190


	//   ....[34]....
        /*0984*/ 	.word	0x00016220


	//   ....[35]....
        /*0988*/ 	.word	0x000162b0


	//   ....[36]....
        /*098c*/ 	.word	0x00016310


	//   ....[37]....
        /*0990*/ 	.word	0x000163b0


	//----- nvinfo : EIATTR_REG_RECONFIG
	.align		4
.L_263:
        /*0994*/ 	.byte	0x01, 0x54
	.zero		2


	//----- nvinfo : EIATTR_SYSCALL_OFFSETS
	.align		4
        /*0998*/ 	.byte	0x04, 0x46
        /*099a*/ 	.short	(.L_265 - .L_264)


	//   ....[0]....
.L_264:
        /*099c*/ 	.word	0x00001640


	//   ....[1]....
        /*09a0*/ 	.word	0x0000e040


	//   ....[2]....
        /*09a4*/ 	.word	0x0000e180


	//   ....[3]....
        /*09a8*/ 	.word	0x0000e2c0


	//   ....[4]....
        /*09ac*/ 	.word	0x0000e3e0


	//   ....[5]....
        /*09b0*/ 	.word	0x0000fd60


	//----- nvinfo : EIATTR_MBARRIER_INSTR_OFFSETS
	.align		4
.L_265:
        /*09b4*/ 	.byte	0x04, 0x39
        /*09b6*/ 	.short	(.L_267 - .L_266)


	//   ....[0]....
.L_266:
        /*09b8*/ 	.word	0x00000180
        /*09bc*/ 	.word	0x000000ff
        /*09c0*/ 	.word	0x00022800
        /*09c4*/ 	.short	0x0100
        /*09c6*/ 	.byte	0x08
	.zero		1


	//   ....[1]....
        /*09c8*/ 	.word	0x00000190
        /*09cc*/ 	.word	0x000000ff
        /*09d0*/ 	.word	0x00022820
        /*09d4*/ 	.short	0x0100
        /*09d6*/ 	.byte	0x08
	.zero		1


	//   ....[2]....
        /*09d8*/ 	.word	0x00000280
        /*09dc*/ 	.word	0x000000ff
        /*09e0*/ 	.word	0x00022830
        /*09e4*/ 	.short	0x0100
        /*09e6*/ 	.byte	0x08
	.zero		1


	//   ....[3]....
        /*09e8*/ 	.word	0x00000290
        /*09ec*/ 	.word	0x000000ff
        /*09f0*/ 	.word	0x00022840
        /*09f4*/ 	.short	0x0100
        /*09f6*/ 	.byte	0x08
	.zero		1


	//   ....[4]....
        /*09f8*/ 	.word	0x000002a0
        /*09fc*/ 	.word	0x000000ff
        /*0a00*/ 	.word	0x00022838
        /*0a04*/ 	.short	0x0100
        /*0a06*/ 	.byte	0x08
	.zero		1


	//   ....[5]....
        /*0a08*/ 	.word	0x000002b0
        /*0a0c*/ 	.word	0x000000ff
        /*0a10*/ 	.word	0x00022848
        /*0a14*/ 	.short	0x0100
        /*0a16*/ 	.byte	0x08
	.zero		1


	//   ....[6]....
        /*0a18*/ 	.word	0x000003e0
        /*0a1c*/ 	.word	0x000000ff
        /*0a20*/ 	.word	0x00022850
        /*0a24*/ 	.short	0x0100
        /*0a26*/ 	.byte	0x08
	.zero		1


	//   ....[7]....
        /*0a28*/ 	.word	0x000003f0
        /*0a2c*/ 	.word	0x000000ff
        /*0a30*/ 	.word	0x00022860
        /*0a34*/ 	.short	0x0100
        /*0a36*/ 	.byte	0x08
	.zero		1


	//   ....[8]....
        /*0a38*/ 	.word	0x00000400
        /*0a3c*/ 	.word	0x000000ff
        /*0a40*/ 	.word	0x00022858
        /*0a44*/ 	.short	0x0100
        /*0a46*/ 	.byte	0x08
	.zero		1


	//   ....[9]....
        /*0a48*/ 	.word	0x00000410
        /*0a4c*/ 	.word	0x000000ff
        /*0a50*/ 	.word	0x00022868
        /*0a54*/ 	.short	0x0100
        /*0a56*/ 	.byte	0x08
	.zero		1


	//   ....[10]....
        /*0a58*/ 	.word	0x00000500
        /*0a5c*/ 	.word	0x000000ff
        /*0a60*/ 	.word	0x00022870
        /*0a64*/ 	.short	0x0100
        /*0a66*/ 	.byte	0x06
	.zero		1


	//   ....[11]....
        /*0a68*/ 	.word	0x00000510
        /*0a6c*/ 	.word	0x000000ff
        /*0a70*/ 	.word	0x00022880
        /*0a74*/ 	.short	0x0100
        /*0a76*/ 	.byte	0x06
	.zero		1


	//   ....[12]....
        /*0a78*/ 	.word	0x00000520
        /*0a7c*/ 	.word	0x000000ff
        /*0a80*/ 	.word	0x00022878
        /*0a84*/ 	.short	0x0100
        /*0a86*/ 	.byte	0x06
	.zero		1


	//   ....[13]....
        /*0a88*/ 	.word	0x00000530
        /*0a8c*/ 	.word	0x000000ff
        /*0a90*/ 	.word	0x00022888
        /*0a94*/ 	.short	0x0100
        /*0a96*/ 	.byte	0x06
	.zero		1


	//   ....[14]....
        /*0a98*/ 	.word	0x00000660
        /*0a9c*/ 	.word	0x000000ff
        /*0aa0*/ 	.word	0x00022890
        /*0aa4*/ 	.short	0x0100
        /*0aa6*/ 	.byte	0x08
	.zero		1


	//   ....[15]....
        /*0aa8*/ 	.word	0x00000670
        /*0aac*/ 	.word	0x000000ff
        /*0ab0*/ 	.word	0x000228a0
        /*0ab4*/ 	.short	0x0100
        /*0ab6*/ 	.byte	0x08
	.zero		1


	//   ....[16]....
        /*0ab8*/ 	.word	0x00000680
        /*0abc*/ 	.word	0x000000ff
        /*0ac0*/ 	.word	0x00022898
        /*0ac4*/ 	.short	0x0100
        /*0ac6*/ 	.byte	0x08
	.zero		1


	//   ....[17]....
        /*0ac8*/ 	.word	0x00000690
        /*0acc*/ 	.word	0x000000ff
        /*0ad0*/ 	.word	0x000228a8
        /*0ad4*/ 	.short	0x0100
        /*0ad6*/ 	.byte	0x08
	.zero		1


	//   ....[18]....
        /*0ad8*/ 	.word	0x000007d0
        /*0adc*/ 	.word	0x000000ff
        /*0ae0*/ 	.word	0x000228b0
        /*0ae4*/ 	.short	0x0100
        /*0ae6*/ 	.byte	0x08
	.zero		1


	//   ....[19]....
        /*0ae8*/ 	.word	0x000007e0
        /*0aec*/ 	.word	0x000000ff
        /*0af0*/ 	.word	0x000228c0
        /*0af4*/ 	.short	0x0100
        /*0af6*/ 	.byte	0x08
	.zero		1


	//   ....[20]....
        /*0af8*/ 	.word	0x000007f0
        /*0afc*/ 	.word	0x000000ff
        /*0b00*/ 	.word	0x000228b8
        /*0b04*/ 	.short	0x0100
        /*0b06*/ 	.byte	0x08
	.zero		1


	//   ....[21]....
        /*0b08*/ 	.word	0x00000800
        /*0b0c*/ 	.word	0x000000ff
        /*0b10*/ 	.word	0x000228c8
        /*0b14*/ 	.short	0x0100
        /*0b16*/ 	.byte	0x08
	.zero		1


	//   ....[22]....
        /*0b18*/ 	.word	0x00001660
        /*0b1c*/ 	.word	0x000000ff
        /*0b20*/ 	.word	0x00022800
        /*0b24*/ 	.short	0x010a
        /*0b26*/ 	.byte	0x29
	.zero		1


	//   ....[23]....
        /*0b28*/ 	.word	0x000016d0
        /*0b2c*/ 	.word	0x000000ff
        /*0b30*/ 	.word	0x00022830
        /*0b34*/ 	.short	0x010a
        /*0b36*/ 	.byte	0x29
	.zero		1


	//   ....[24]....
        /*0b38*/ 	.word	0x00001730
        /*0b3c*/ 	.word	0x000000ff
        /*0b40*/ 	.word	0x00022830
        /*0b44*/ 	.short	0x010a
        /*0b46*/ 	.byte	0x29
	.zero		1


	//   ....[25]....
        /*0b48*/ 	.word	0x00002210
        /*0b4c*/ 	.word	0x000000ff
        /*0b50*/ 	.word	0x00000000
        /*0b54*/ 	.short	0x0101
        /*0b56*/ 	.byte	0x0a
	.zero		1


	//   ....[26]....
        /*0b58*/ 	.word	0x00004ac0
        /*0b5c*/ 	.word	0x000000ff
        /*0b60*/ 	.word	0x00022830
        /*0b64*/ 	.short	0x010a
        /*0b66*/ 	.byte	0x06
	.zero		1


	//   ....[27]....
        /*0b68*/ 	.word	0x00004b00
        /*0b6c*/ 	.word	0x000000ff
        /*0b70*/ 	.word	0x00022830
        /*0b74*/ 	.short	0x010a
        /*0b76*/ 	.byte	0x06
	.zero		1


	//   ....[28]....
        /*0b78*/ 	.word	0x000053b0
        /*0b7c*/ 	.word	0x000000ff
        /*0b80*/ 	.word	0x00022850
        /*0b84*/ 	.short	0x010a
        /*0b86*/ 	.byte	0x06
	.zero		1


	//   ....[29]....
        /*0b88*/ 	.word	0x000053f0
        /*0b8c*/ 	.word	0x000000ff
        /*0b90*/ 	.word	0x00022850
        /*0b94*/ 	.short	0x010a
        /*0b96*/ 	.byte	0x06
	.zero		1


	//   ....[30]....
        /*0b98*/ 	.word	0x00005760
        /*0b9c*/ 	.word	0x000000ff
        /*0ba0*/ 	.word	0x00000000
        /*0ba4*/ 	.short	0x0101
        /*0ba6*/ 	.byte	0x06
	.zero		1


	//   ....[31]....
        /*0ba8*/ 	.word	0x00007870
        /*0bac*/ 	.word	0x000000ff
        /*0bb0*/ 	.word	0x00000000
        /*0bb4*/ 	.short	0x0101
        /*0bb6*/ 	.byte	0x06
	.zero		1


	//   ....[32]....
        /*0bb8*/ 	.word	0x00007fd0
        /*0bbc*/ 	.word	0x000000ff
        /*0bc0*/ 	.word	0x00022830
        /*0bc4*/ 	.short	0x010a
        /*0bc6*/ 	.byte	0x06
	.zero		1


	//   ....[33]....
        /*0bc8*/ 	.word	0x00008010
        /*0bcc*/ 	.word	0x000000ff
        /*0bd0*/ 	.word	0x00022830
        /*0bd4*/ 	.short	0x010a
        /*0bd6*/ 	.byte	0x06
	.zero		1


	//   ....[34]....
        /*0bd8*/ 	.word	0x00008880
        /*0bdc*/ 	.word	0x000000ff
        /*0be0*/ 	.word	0x00022850
        /*0be4*/ 	.short	0x010a
        /*0be6*/ 	.byte	0x06
	.zero		1


	//   ....[35]....
        /*0be8*/ 	.word	0x000088c0
        /*0bec*/ 	.word	0x000000ff
        /*0bf0*/ 	.word	0x00022850
        /*0bf4*/ 	.short	0x010a
        /*0bf6*/ 	.byte	0x06
	.zero		1


	//   ....[36]....
        /*0bf8*/ 	.word	0x00008be0
        /*0bfc*/ 	.word	0x000000ff
        /*0c00*/ 	.word	0x00000000
        /*0c04*/ 	.short	0x0101
        /*0c06*/ 	.byte	0x06
	.zero		1


	//   ....[37]....
        /*0c08*/ 	.word	0x0000a1b0
        /*0c0c*/ 	.word	0x000000ff
        /*0c10*/ 	.word	0x00000000
        /*0c14*/ 	.short	0x0101
        /*0c16*/ 	.byte	0x06
	.zero		1


	//   ....[38]....
        /*0c18*/ 	.word	0x0000a810
        /*0c1c*/ 	.word	0x000000ff
        /*0c20*/ 	.word	0x00022850
        /*0c24*/ 	.short	0x010a
        /*0c26*/ 	.byte	0x09
	.zero		1


	//   ....[39]....
        /*0c28*/ 	.word	0x0000a850
        /*0c2c*/ 	.word	0x000000ff
        /*0c30*/ 	.word	0x00022850
        /*0c34*/ 	.short	0x010a
        /*0c36*/ 	.byte	0x09
	.zero		1


	//   ....[40]....
        /*0c38*/ 	.word	0x0000aed0
        /*0c3c*/ 	.word	0x000000ff
        /*0c40*/ 	.word	0x00000000
        /*0c44*/ 	.short	0x0101
        /*0c46*/ 	.byte	0x04
	.zero		1


	//   ....[41]....
        /*0c48*/ 	.word	0x0000c570
        /*0c4c*/ 	.word	0x000000ff
        /*0c50*/ 	.word	0x00000000
        /*0c54*/ 	.short	0x0101
        /*0c56*/ 	.byte	0x04
	.zero		1


	//   ....[42]....
        /*0c58*/ 	.word	0x0000ea60
        /*0c5c*/ 	.word	0x000000ff
        /*0c60*/ 	.word	0x00022880
        /*0c64*/ 	.short	0x010a
        /*0c66*/ 	.byte	0x2c
	.zero		1


	//   ....[43]....
        /*0c68*/ 	.word	0x0000f2c0
        /*0c6c*/ 	.word	0x000000ff
        /*0c70*/ 	.word	0x00022870
        /*0c74*/ 	.short	0x0107
        /*0c76*/ 	.byte	0x2c
	.zero		1


	//   ....[44]....
        /*0c78*/ 	.word	0x0000f350
        /*0c7c*/ 	.word	0x000000ff
        /*0c80*/ 	.word	0x00022870
        /*0c84*/ 	.short	0x0101
        /*0c86*/ 	.byte	0x2c
	.zero		1


	//   ....[45]....
        /*0c88*/ 	.word	0x0000f380
        /*0c8c*/ 	.word	0x000000ff
        /*0c90*/ 	.word	0x00022840
        /*0c94*/ 	.short	0x010a
        /*0c96*/ 	.byte	0x2c
	.zero		1


	//   ....[46]....
        /*0c98*/ 	.word	0x0000fb00
        /*0c9c*/ 	.word	0x000000ff
        /*0ca0*/ 	.word	0x00022830
        /*0ca4*/ 	.short	0x0107
        /*0ca6*/ 	.byte	0x2c
	.zero		1


	//   ....[47]....
        /*0ca8*/ 	.word	0x0000fb90
        /*0cac*/ 	.word	0x000000ff
        /*0cb0*/ 	.word	0x00022830
        /*0cb4*/ 	.short	0x0101
        /*0cb6*/ 	.byte	0x2c
	.zero		1


	//   ....[48]....
        /*0cb8*/ 	.word	0x00010450
        /*0cbc*/ 	.word	0x000000ff
        /*0cc0*/ 	.word	0x00022800
        /*0cc4*/ 	.short	0x0107
        /*0cc6*/ 	.byte	0x2c
	.zero		1


	//   ....[49]....
        /*0cc8*/ 	.word	0x00010490
        /*0ccc*/ 	.word	0x000000ff
        /*0cd0*/ 	.word	0x00022800
        /*0cd4*/ 	.short	0x0101
        /*0cd6*/ 	.byte	0x2c
	.zero		1


	//   ....[50]....
        /*0cd8*/ 	.word	0x000104a0
        /*0cdc*/ 	.word	0x000000ff
        /*0ce0*/ 	.word	0x00022820
        /*0ce4*/ 	.short	0x010a
        /*0ce6*/ 	.byte	0x2c
	.zero		1


	//   ....[51]....
        /*0ce8*/ 	.word	0x00010900
        /*0cec*/ 	.word	0x00000003
        /*0cf0*/ 	.word	0x00022880
        /*0cf4*/ 	.short	0x010a
        /*0cf6*/ 	.byte	0x3f
	.zero		1


	//   ....[52]....
        /*0cf8*/ 	.word	0x00010f40
        /*0cfc*/ 	.word	0x00000003
        /*0d00*/ 	.word	0x00022870
        /*0d04*/ 	.short	0x0107
        /*0d06*/ 	.byte	0x3f
	.zero		1


	//   ....[53]....
        /*0d08*/ 	.word	0x00010fd0
        /*0d0c*/ 	.word	0x00000003
        /*0d10*/ 	.word	0x00022870
        /*0d14*/ 	.short	0x0101
        /*0d16*/ 	.byte	0x3f
	.zero		1


	//   ....[54]....
        /*0d18*/ 	.word	0x00011000
        /*0d1c*/ 	.word	0x00000003
        /*0d20*/ 	.word	0x00022840
        /*0d24*/ 	.short	0x010a
        /*0d26*/ 	.byte	0x3f
	.zero		1


	//   ....[55]....
        /*0d28*/ 	.word	0x000115d0
        /*0d2c*/ 	.word	0x00000003
        /*0d30*/ 	.word	0x00022830
        /*0d34*/ 	.short	0x0107
        /*0d36*/ 	.byte	0x3f
	.zero		1


	//   ....[56]....
        /*0d38*/ 	.word	0x00011670
        /*0d3c*/ 	.word	0x00000003
        /*0d40*/ 	.word	0x00022830
        /*0d44*/ 	.short	0x0101
        /*0d46*/ 	.byte	0x3f
	.zero		1


	//   ....[57]....
        /*0d48*/ 	.word	0x000116f0
        /*0d4c*/ 	.word	0x00000006
        /*0d50*/ 	.word	0x00022870
        /*0d54*/ 	.short	0x010a
        /*0d56*/ 	.byte	0x3f
	.zero		1


	//   ....[58]....
        /*0d58*/ 	.word	0x00011780
        /*0d5c*/ 	.word	0x00000006
        /*0d60*/ 	.word	0x00022860
        /*0d64*/ 	.short	0x010a
        /*0d66*/ 	.byte	0x3f
	.zero		1


	//   ....[59]....
        /*0d68*/ 	.word	0x00011c70
        /*0d6c*/ 	.word	0x00000006
        /*0d70*/ 	.word	0x00022850
        /*0d74*/ 	.short	0x0101
        /*0d76*/ 	.byte	0x3f
	.zero		1


	//   ....[60]....
        /*0d78*/ 	.word	0x00011d10
        /*0d7c*/ 	.word	0x00000006
        /*0d80*/ 	.word	0x00000000
        /*0d84*/ 	.short	0x0101
        /*0d86*/ 	.byte	0x3f
	.zero		1


	//   ....[61]....
        /*0d88*/ 	.word	0x00011de0
        /*0d8c*/ 	.word	0x00000003
        /*0d90*/ 	.word	0x00022870
        /*0d94*/ 	.short	0x010a
        /*0d96*/ 	.byte	0x3f
	.zero		1


	//   ....[62]....
        /*0d98*/ 	.word	0x00011e90
        /*0d9c*/ 	.word	0x00000003
        /*0da0*/ 	.word	0x00022860
        /*0da4*/ 	.short	0x010a
        /*0da6*/ 	.byte	0x3f
	.zero		1


	//   ....[63]....
        /*0da8*/ 	.word	0x00012370
        /*0dac*/ 	.word	0x00000003
        /*0db0*/ 	.word	0x00022850
        /*0db4*/ 	.short	0x0101
        /*0db6*/ 	.byte	0x3f
	.zero		1


	//   ....[64]....
        /*0db8*/ 	.word	0x00012400
        /*0dbc*/ 	.word	0x00000003
        /*0dc0*/ 	.word	0x00000000
        /*0dc4*/ 	.short	0x0101
        /*0dc6*/ 	.byte	0x3f
	.zero		1


	//   ....[65]....
        /*0dc8*/ 	.word	0x00012490
        /*0dcc*/ 	.word	0x00000007
        /*0dd0*/ 	.word	0x00022820
        /*0dd4*/ 	.short	0x010a
        /*0dd6*/ 	.byte	0x3f
	.zero		1


	//   ....[66]....
        /*0dd8*/ 	.word	0x000125b0
        /*0ddc*/ 	.word	0x00000005
        /*0de0*/ 	.word	0x00022840
        /*0de4*/ 	.short	0x010a
        /*0de6*/ 	.byte	0x3f
	.zero		1


	//   ....[67]....
        /*0de8*/ 	.word	0x00012650
        /*0dec*/ 	.word	0x00000007
        /*0df0*/ 	.word	0x00022840
        /*0df4*/ 	.short	0x010a
        /*0df6*/ 	.byte	0x3f
	.zero		1


	//   ....[68]....
        /*0df8*/ 	.word	0x00012690
        /*0dfc*/ 	.word	0x00000005
        /*0e00*/ 	.word	0x00022860
        /*0e04*/ 	.short	0x010a
        /*0e06*/ 	.byte	0x3f
	.zero		1


	//   ....[69]....
        /*0e08*/ 	.word	0x000126d0
        /*0e0c*/ 	.word	0x00000007
        /*0e10*/ 	.word	0x00022860
        /*0e14*/ 	.short	0x010a
        /*0e16*/ 	.byte	0x3f
	.zero		1


	//   ....[70]....
        /*0e18*/ 	.word	0x00012710
        /*0e1c*/ 	.word	0x00000005
        /*0e20*/ 	.word	0x00022880
        /*0e24*/ 	.short	0x010a
        /*0e26*/ 	.byte	0x3f
	.zero		1


	//   ....[71]....
        /*0e28*/ 	.word	0x00012750
        /*0e2c*/ 	.word	0x00000007
        /*0e30*/ 	.word	0x00022880
        /*0e34*/ 	.short	0x010a
        /*0e36*/ 	.byte	0x3f
	.zero		1


	//   ....[72]....
        /*0e38*/ 	.word	0x000127c0
        /*0e3c*/ 	.word	0x00000003
        /*0e40*/ 	.word	0x00022800
        /*0e44*/ 	.short	0x010a
        /*0e46*/ 	.byte	0x3f
	.zero		1


	//   ....[73]....
        /*0e48*/ 	.word	0x00012820
        /*0e4c*/ 	.word	0x00000005
        /*0e50*/ 	.word	0x00022830
        /*0e54*/ 	.short	0x010a
        /*0e56*/ 	.byte	0x3f
	.zero		1


	//   ....[74]....
        /*0e58*/ 	.word	0x00012880
        /*0e5c*/ 	.word	0x00000008
        /*0e60*/ 	.word	0x00022830
        /*0e64*/ 	.short	0x010a
        /*0e66*/ 	.byte	0x3f
	.zero		1


	//   ....[75]....
        /*0e68*/ 	.word	0x000128e0
        /*0e6c*/ 	.word	0x00000008
        /*0e70*/ 	.word	0x00022850
        /*0e74*/ 	.short	0x010a
        /*0e76*/ 	.byte	0x3f
	.zero		1


	//   ....[76]....
        /*0e78*/ 	.word	0x00012940
        /*0e7c*/ 	.word	0x00000008
        /*0e80*/ 	.word	0x00022830
        /*0e84*/ 	.short	0x010a
        /*0e86*/ 	.byte	0x3f
	.zero		1


	//   ....[77]....
        /*0e88*/ 	.word	0x000129a0
        /*0e8c*/ 	.word	0x00000008
        /*0e90*/ 	.word	0x00022850
        /*0e94*/ 	.short	0x010a
        /*0e96*/ 	.byte	0x3f
	.zero		1


	//   ....[78]....
        /*0e98*/ 	.word	0x00012a00
        /*0e9c*/ 	.word	0x00000003
        /*0ea0*/ 	.word	0x00022850
        /*0ea4*/ 	.short	0x010a
        /*0ea6*/ 	.byte	0x3f
	.zero		1


	//   ....[79]....
        /*0ea8*/ 	.word	0x00012ae0
        /*0eac*/ 	.word	0x00000003
        /*0eb0*/ 	.word	0x00022880
        /*0eb4*/ 	.short	0x010a
        /*0eb6*/ 	.byte	0x3f
	.zero		1


	//   ....[80]....
        /*0eb8*/ 	.word	0x000137d0
        /*0ebc*/ 	.word	0x00000003
        /*0ec0*/ 	.word	0x00022840
        /*0ec4*/ 	.short	0x010a
        /*0ec6*/ 	.byte	0x3f
	.zero		1


	//   ....[81]....
        /*0ec8*/ 	.word	0x00014d80
        /*0ecc*/ 	.word	0x00000003
        /*0ed0*/ 	.word	0x00022820
        /*0ed4*/ 	.short	0x010a
        /*0ed6*/ 	.byte	0x3f
	.zero		1


	//   ....[82]....
        /*0ed8*/ 	.word	0x00014dd0
        /*0edc*/ 	.word	0x00000003
        /*0ee0*/ 	.word	0x00022880
        /*0ee4*/ 	.short	0x010a
        /*0ee6*/ 	.byte	0x3f
	.zero		1


	//   ....[83]....
        /*0ee8*/ 	.word	0x00015900
        /*0eec*/ 	.word	0x00000003
        /*0ef0*/ 	.word	0x00022840
        /*0ef4*/ 	.short	0x010a
        /*0ef6*/ 	.byte	0x3f
	.zero		1


	//   ....[84]....
        /*0ef8*/ 	.word	0x000163e0
        /*0efc*/ 	.word	0x00000006
        /*0f00*/ 	.word	0x00022870
        /*0f04*/ 	.short	0x010a
        /*0f06*/ 	.byte	0x3f
	.zero		1


	//   ....[85]....
        /*0f08*/ 	.word	0x00016430
        /*0f0c*/ 	.word	0x00000006
        /*0f10*/ 	.word	0x00022860
        /*0f14*/ 	.short	0x010a
        /*0f16*/ 	.byte	0x3f
	.zero		1


	//   ....[86]....
        /*0f18*/ 	.word	0x00016480
        /*0f1c*/ 	.word	0x00000003
        /*0f20*/ 	.word	0x00022870
        /*0f24*/ 	.short	0x010a
        /*0f26*/ 	.byte	0x3f
	.zero		1


	//   ....[87]....
        /*0f28*/ 	.word	0x000164d0
        /*0f2c*/ 	.word	0x00000003
        /*0f30*/ 	.word	0x00022860
        /*0f34*/ 	.short	0x010a
        /*0f36*/ 	.byte	0x3f
	.zero		1


	//   ....[88]....
        /*0f38*/ 	.word	0x00016520
        /*0f3c*/ 	.word	0x00000007
        /*0f40*/ 	.word	0x00022820
        /*0f44*/ 	.short	0x010a
        /*0f46*/ 	.byte	0x3f
	.zero		1


	//   ....[89]....
        /*0f48*/ 	.word	0x00016570
        /*0f4c*/ 	.word	0x00000005
        /*0f50*/ 	.word	0x00022840
        /*0f54*/ 	.short	0x010a
        /*0f56*/ 	.byte	0x3f
	.zero		1


	//   ....[90]....
        /*0f58*/ 	.word	0x000165c0
        /*0f5c*/ 	.word	0x00000007
        /*0f60*/ 	.word	0x00022840
        /*0f64*/ 	.short	0x010a
        /*0f66*/ 	.byte	0x3f
	.zero		1


	//   ....[91]....
        /*0f68*/ 	.word	0x00016610
        /*0f6c*/ 	.word	0x00000005
        /*0f70*/ 	.word	0x00022860
        /*0f74*/ 	.short	0x010a
        /*0f76*/ 	.byte	0x3f
	.zero		1


	//   ....[92]....
        /*0f78*/ 	.word	0x00016660
        /*0f7c*/ 	.word	0x00000007
        /*0f80*/ 	.word	0x00022860
        /*0f84*/ 	.short	0x010a
        /*0f86*/ 	.byte	0x3f
	.zero		1


	//   ....[93]....
        /*0f88*/ 	.word	0x000166b0
        /*0f8c*/ 	.word	0x00000005
        /*0f90*/ 	.word	0x00022880
        /*0f94*/ 	.short	0x010a
        /*0f96*/ 	.byte	0x3f
	.zero		1


	//----- nvinfo : EIATTR_NUM_MBARRIERS
	.align		4
.L_267:
        /*0f98*/ 	.byte	0x03, 0x38
        /*0f9a*/ 	.short	0x0016


	//----- nvinfo : EIATTR_EXIT_INSTR_OFFSETS
	.align		4
        /*0f9c*/ 	.byte	0x04, 0x1c
        /*0f9e*/ 	.short	(.L_269 - .L_268)


	//   ....[0]....
.L_268:
        /*0fa0*/ 	.word	0x000127a0


	//----- nvinfo : EIATTR_MAX_THREADS
	.align		4
.L_269:
        /*0fa4*/ 	.byte	0x04, 0x05
        /*0fa6*/ 	.short	(.L_271 - .L_270)
.L_270:
        /*0fa8*/ 	.word	0x00000180
        /*0fac*/ 	.word	0x00000001
        /*0fb0*/ 	.word	0x00000001


	//----- nvinfo : EIATTR_CRS_STACK_SIZE
	.align		4
.L_271:
        /*0fb4*/ 	.byte	0x04, 0x1e
        /*0fb6*/ 	.short	(.L_273 - .L_272)
.L_272:
        /*0fb8*/ 	.word	0x00000000


	//----- nvinfo : EIATTR_CBANK_PARAM_SIZE
	.align		4
.L_273:
        /*0fbc*/ 	.byte	0x03, 0x19
        /*0fbe*/ 	.short	0x0a70


	//----- nvinfo : EIATTR_PARAM_CBANK
	.align		4
        /*0fc0*/ 	.byte	0x04, 0x0a
        /*0fc2*/ 	.short	(.L_275 - .L_274)
	.align		4
.L_274:
        /*0fc4*/ 	.word	index@(.nv.constant0._ZN7cutlass13device_kernelIN5flash11enable_sm90INS1_16FlashAttnFwdSm90INS1_25CollectiveMainloopFwdSm90ILi2EN4cute5tupleIJNS5_1CILi1EEES8_S8_EEENS6_IJNS7_ILi128EEENS7_ILi160EEESA_EEELi128ENS_12float_e4m3_tEfNS_4arch4Sm90ELb1ELb0ELb0ELb0ELb1ELb0ELb0ELb1ELb1ELb1ELb1ELb0EEENS1_21CollectiveEpilogueFwdINS6_IJSA_SA_SB_EEES9_NS_10bfloat16_tESF_Li256ELb0ELb1ELb1ELb1EEENS1_19SingleTileSchedulerILb0ELb1ELb1ELi128EEEEEEEEEvNT_6ParamsE)
        /*0fc8*/ 	.short	0x0210
        /*0fca*/ 	.short	0x0a70


	//----- nvinfo : EIATTR_SW_WAR
	.align		4
.L_275:
        /*0fcc*/ 	.byte	0x04, 0x36
        /*0fce*/ 	.short	(.L_277 - .L_276)
.L_276:
        /*0fd0*/ 	.word	0x00000008
.L_277:


//--------------------- .nv.info._ZN7cutlass13device_kernelIN5flash11enable_sm90INS1_16FlashAttnFwdSm90INS1_25CollectiveMainloopFwdSm90ILi2EN4cute5tupleIJNS5_1CILi1EEES8_S8_EEENS6_IJNS7_ILi128EEENS7_ILi160EEESA_EEELi128ENS_12float_e4m3_tEfNS_4arch4Sm90ELb1ELb0ELb0ELb1ELb1ELb0ELb0ELb1ELb1ELb1ELb1ELb0EEENS1_21CollectiveEpilogueFwdINS6_IJSA_SA_SB_EEES9_NS_10bfloat16_tESF_Li256ELb1ELb1ELb1ELb1EEENS1_36VarlenDynamicPersistentTileSchedulerILi128ELi160ELi256ELi128ELb1ELb1ELb1ELb1ELb1ELb1EEEEEEEEEvNT_6ParamsE --------------------------
	.section	.nv.info._ZN7cutlass13device_kernelIN5flash11enable_sm90INS1_16FlashAttnFwdSm90INS1_25CollectiveMainloopFwdSm90ILi2EN4cute5tupleIJNS5_1CILi1EEES8_S8_EEENS6_IJNS7_ILi128EEENS7_ILi160EEESA_EEELi128ENS_12float_e4m3_tEfNS_4arch4Sm90ELb1ELb0ELb0ELb1ELb1ELb0ELb0ELb1ELb1ELb1ELb1ELb0EEENS1_21CollectiveEpilogueFwdINS6_IJSA_SA_SB_EEES9_NS_10bfloat16_tESF_Li256ELb1ELb1ELb1ELb1EEENS1_36VarlenDynamicPersistentTileSchedulerILi128ELi160ELi256ELi128ELb1ELb1ELb1ELb1ELb1ELb1EEEEEEEEEvNT_6ParamsE,"",@"SHT_CUDA_INFO"
	.sectionflags	@""
	.align	4


	//----- nvinfo : EIATTR_CUDA_API_VERSION
	.align		4
        /*0000*/ 	.byte	0x04, 0x37
        /*0002*/ 	.short	(.L_279 - .L_278)
.L_278:
        /*0004*/ 	.word	0x00000082


	//----- nvinfo : EIATTR_KPARAM_INFO
	.align		4
.L_279:
        /*0008*/ 	.byte	0x04, 0x17
        /*000a*/ 	.short	(.L_281 - .L_280)
.L_280:
        /*000c*/ 	.word	0x00000000
        /*0010*/ 	.short	0x0000
        /*0012*/ 	.short	0x0070
        /*0014*/ 	.byte	0x00, 0xf0, 0x01, 0x2a


	//----- nvinfo : EIATTR_SPARSE_MMA_MASK
	.align		4
.L_281:
        /*0018*/ 	.byte	0x03, 0x50
        /*001a*/ 	.short	0x0000


	//----- nvinfo : EIATTR_MAXREG_COUNT
	.align		4
        /*001c*/ 	.byte	0x03, 0x1b
        /*001e*/ 	.short	0x00a8


	//----- nvinfo : EIATTR_NUM_BARRIERS
	.align		4
        /*0020*/ 	.byte	0x02, 0x4c
        /*0022*/ 	.byte	0x10
	.zero		1


	//----- nvinfo : EIATTR_EXTERNS
	.align		4
        /*0024*/ 	.byte	0x04, 0x0f
        /*0026*/ 	.short	(.L_283 - .L_282)


	//   ....[0]....
	.align		4
.L_282:
        /*0028*/ 	.word	index@(__assertfail)


	//----- nvinfo : EIATTR_ANNOTATIONS
	.align		4
.L_283:
        /*002c*/ 	.byte	0x04, 0x55
        /*002e*/ 	.short	(.L_285 - .L_284)


	//   ....[0]....
.L_284:
        /* <DEDUP_REMOVED lines=29> */


	//----- nvinfo : EIATTR_MERCURY_ISA_VERSION
	.align		4
.L_285:
        /*01e8*/ 	.byte	0x03, 0x5f
        /*01ea*/ 	.short	0x0101


	//----- nvinfo : EIATTR_UNUSED_LOAD_BYTE_OFFSET
	.align		4
        /*01ec*/ 	.byte	0x04, 0x44
        /*01ee*/ 	.short	(.L_287 - .L_286)


	//   ....[0]....
.L_286:
        /*01f0*/ 	.word	0x00000980
        /*01f4*/ 	.word	0x0000fff0


	//   ....[1]....
        /*01f8*/ 	.word	0x0000b8d0
        /*01fc*/ 	.word	0x0000fff0


	//----- nvinfo : EIATTR_INT_WARP_WIDE_INSTR_OFFSETS
	.align		4
.L_287:
        /*0200*/ 	.byte	0x04, 0x31
        /*0202*/ 	.short	(.L_289 - .L_288)


	//   ....[0]....
.L_288:
        /*0204*/ 	.word	0x000000c0


	//   ....[1]....
        /*0208*/ 	.word	0x000000d0


	//   ....[2]....
        /*020c*/ 	.word	0x00000170


	//   ....[3]....
        /*0210*/ 	.word	0x00011030


	//   ....[4]....
        /*0214*/ 	.word	0x000110c0


	//   ....[5]....
        /*0218*/ 	.word	0x00015140


	//   ....[6]....
        /*021c*/ 	.word	0x000151d0


	//----- nvinfo : EIATTR_COOP_GROUP_MASK_REGIDS
	.align		4
.L_289:
        /*0220*/ 	.byte	0x04, 0x29
        /*0222*/ 	.short	(.L_291 - .L_290)


	//   ....[0]....
.L_290:
        /*0224*/ 	.word	0xffffffff


	//   ....[1]....
        /*0228*/ 	.word	0xffffffff


	//   ....[2]....
        /*022c*/ 	.word	0xffffffff


	//   ....[3]....
        /*0230*/ 	.word	0xffffffff


	//   ....[4]....
        /*0234*/ 	.word	0xffffffff


	//   ....[5]....
        /*0238*/ 	.word	0xffffffff


	//   ....[6]....
        /*023c*/ 	.word	0xffffffff


	//   ....[7]....
        /*0240*/ 	.word	0xffffffff


	//   ....[8]....
        /*0244*/ 	.word	0xffffffff


	//   ....[9]....
        /*0248*/ 	.word	0xffffffff


	//   ....[10]....
        /*024c*/ 	.word	0xffffffff


	//   ....[11]....
        /*0250*/ 	.word	0xffffffff


	//   ....[12]....
        /*0254*/ 	.word	0xffffffff


	//   ....[13]....
        /*0258*/ 	.word	0xffffffff


	//   ....[14]....
        /*025c*/ 	.word	0xffffffff


	//   ....[15]....
        /*0260*/ 	.word	0xffffffff


	//   ....[16]....
        /*0264*/ 	.word	0xffffffff


	//   ....[17]....
        /*0268*/ 	.word	0xffffffff


	//   ....[18]....
        /*026c*/ 	.word	0xffffffff


	//   ....[19]....
        /*0270*/ 	.word	0xffffffff


	//   ....[20]....
        /*0274*/ 	.word	0xffffffff


	//   ....[21]....
        /*0278*/ 	.word	0xffffffff


	//   ....[22]....
        /*027c*/ 	.word	0xffffffff


	//   ....[23]....
        /*0280*/ 	.word	0xffffffff


	//   ....[24]....
        /*0284*/ 	.word	0xffffffff


	//   ....[25]....
        /*0288*/ 	.word	0xffffffff


	//   ....[26]....
        /*028c*/ 	.word	0xffffffff


	//   ....[27]....
        /*0290*/ 	.word	0xffffffff


	//   ....[28]....
        /*0294*/ 	.word	0xffffffff


	//   ....[29]....
        /*0298*/ 	.word	0xffffffff


	//   ....[30]....
        /*029c*/ 	.word	0xffffffff


	//   ....[31]....
        /*02a0*/ 	.word	0xffffffff


	//   ....[32]....
        /*02a4*/ 	.word	0xffffffff


	//   ....[33]....
        /*02a8*/ 	.word	0xffffffff


	//   ....[34]....
        /*02ac*/ 	.word	0xffffffff


	//   ....[35]....
        /*02b0*/ 	.word	0xffffffff


	//   ....[36]....
        /*02b4*/ 	.word	0xffffffff


	//   ....[37]....
        /*02b8*/ 	.word	0xffffffff


	//   ....[38]....
        /*02bc*/ 	.word	0xffffffff


	//   ....[39]....
        /*02c0*/ 	.word	0xffffffff


	//   ....[40]....
        /*02c4*/ 	.word	0xffffffff


	//   ....[41]....
        /*02c8*/ 	.word	0xffffffff


	//   ....[42]....
        /*02cc*/ 	.word	0xffffffff


	//   ....[43]....
        /*02d0*/ 	.word	0xffffffff


	//   ....[44]....
        /*02d4*/ 	.word	0xffffffff


	//   ....[45]....
        /*02d8*/ 	.word	0xffffffff


	//   ....[46]....
        /*02dc*/ 	.word	0xffffffff


	//   ....[47]....
        /*02e0*/ 	.word	0xffffffff


	//   ....[48]....
        /*02e4*/ 	.word	0xffffffff


	//   ....[49]....
        /*02e8*/ 	.word	0xffffffff


	//   ....[50]....
        /*02ec*/ 	.word	0xffffffff


	//   ....[51]....
        /*02f0*/ 	.word	0xffffffff


	//   ....[52]....
        /*02f4*/ 	.word	0xffffffff


	//   ....[53]....
        /*02f8*/ 	.word	0xffffffff


	//   ....[54]....
        /*02fc*/ 	.word	0xffffffff


	//   ....[55]....
        /*0300*/ 	.word	0xffffffff


	//   ....[56]....
        /*0304*/ 	.word	0xffffffff


	//   ....[57]....
        /*0308*/ 	.word	0xffffffff


	//   ....[58]....
        /*030c*/ 	.word	0xffffffff


	//   ....[59]....
        /*0310*/ 	.word	0xffffffff


	//   ....[60]....
        /*0314*/ 	.word	0xffffffff


	//   ....[61]....
        /*0318*/ 	.word	0xffffffff


	//   ....[62]....
        /*031c*/ 	.word	0xffffffff


	//   ....[63]....
        /*0320*/ 	.word	0xffffffff


	//   ....[64]....
        /*0324*/ 	.word	0xffffffff


	//   ....[65]....
        /*0328*/ 	.word	0xffffffff


	//   ....[66]....
        /*032c*/ 	.word	0xffffffff


	//   ....[67]....
        /*0330*/ 	.word	0xffffffff


	//   ....[68]....
        /*0334*/ 	.word	0xffffffff


	//   ....[69]....
        /*0338*/ 	.word	0xffffffff


	//   ....[70]....
        /*033c*/ 	.word	0xffffffff


	//   ....[71]....
        /*0340*/ 	.word	0xffffffff


	//   ....[72]....
        /*0344*/ 	.word	0xffffffff


	//   ....[73]....
        /*0348*/ 	.word	0xffffffff


	//   ....[74]....
        /*034c*/ 	.word	0xffffffff


	//   ....[75]....
        /*0350*/ 	.word	0xffffffff


	//   ....[76]....
        /*0354*/ 	.word	0xffffffff


	//   ....[77]....
        /*0358*/ 	.word	0xffffffff


	//   ....[78]....
        /*035c*/ 	.word	0xffffffff


	//   ....[79]....
        /*0360*/ 	.word	0xffffffff


	//   ....[80]....
        /*0364*/ 	.word	0xffffffff


	//   ....[81]....
        /*0368*/ 	.word	0xffffffff


	//   ....[82]....
        /*036c*/ 	.word	0xffffffff


	//   ....[83]....
        /*0370*/ 	.word	0xffffffff


	//   ....[84]....
        /*0374*/ 	.word	0xffffffff


	//   ....[85]....
        /*0378*/ 	.word	0xffffffff


	//   ....[86]....
        /*037c*/ 	.word	0xffffffff


	//   ....[87]....
        /*0380*/ 	.word	0xffffffff


	//   ....[88]....
        /*0384*/ 	.word	0xffffffff


	//   ....[89]....
        /*0388*/ 	.word	0xffffffff


	//   ....[90]....
        /*038c*/ 	.word	0xffffffff


	//   ....[91]....
        /*0390*/ 	.word	0xffffffff


	//   ....[92]....
        /*0394*/ 	.word	0xffffffff


	//   ....[93]....
        /*0398*/ 	.word	0xffffffff


	//   ....[94]....
        /*039c*/ 	.word	0xffffffff


	//   ....[95]....
        /*03a0*/ 	.word	0xffffffff


	//   ....[96]....
        /*03a4*/ 	.word	0xffffffff


	//   ....[97]....
        /*03a8*/ 	.word	0xffffffff


	//   ....[98]....
        /*03ac*/ 	.word	0xffffffff


	//   ....[99]....
        /*03b0*/ 	.word	0xffffffff


	//   ....[100]....
        /*03b4*/ 	.word	0xffffffff


	//   ....[101]....
        /*03b8*/ 	.word	0xffffffff


	//   ....[102]....
        /*03bc*/ 	.word	0xffffffff


	//   ....[103]....
        /*03c0*/ 	.word	0xffffffff


	//   ....[104]....
        /*03c4*/ 	.word	0xffffffff


	//   ....[105]....
        /*03c8*/ 	.word	0xffffffff


	//   ....[106]....
        /*03cc*/ 	.word	0xffffffff


	//   ....[107]....
        /*03d0*/ 	.word	0xffffffff


	//   ....[108]....
        /*03d4*/ 	.word	0xffffffff


	//   ....[109]....
        /*03d8*/ 	.word	0xffffffff


	//   ....[110]....
        /*03dc*/ 	.word	0xffffffff


	//   ....[111]....
        /*03e0*/ 	.word	0xffffffff


	//   ....[112]....
        /*03e4*/ 	.word	0xffffffff


	//   ....[113]....
        /*03e8*/ 	.word	0xffffffff


	//   ....[114]....
        /*03ec*/ 	.word	0xffffffff


	//   ....[115]....
        /*03f0*/ 	.word	0xffffffff


	//   ....[116]....
        /*03f4*/ 	.word	0xffffffff


	//   ....[117]....
        /*03f8*/ 	.word	0xffffffff


	//   ....[118]....
        /*03fc*/ 	.word	0xffffffff


	//   ....[119]....
        /*0400*/ 	.word	0xffffffff


	//   ....[120]....
        /*0404*/ 	.word	0xffffffff


	//   ....[121]....
        /*0408*/ 	.word	0xffffffff


	//   ....[122]....
        /*040c*/ 	.word	0xffffffff


	//   ....[123]....
        /*0410*/ 	.word	0xffffffff


	//   ....[124]....
        /*0414*/ 	.word	0xffffffff


	//   ....[125]....
        /*0418*/ 	.word	0xffffffff


	//   ....[126]....
        /*041c*/ 	.word	0xffffffff


	//   ....[127]....
        /*0420*/ 	.word	0xffffffff


	//   ....[128]....
        /*0424*/ 	.word	0xffffffff


	//   ....[129]....
        /*0428*/ 	.word	0xffffffff


	//   ....[130]....
        /*042c*/ 	.word	0xffffffff


	//   ....[131]....
        /*0430*/ 	.word	0xffffffff


	//   ....[132]....
        /*0434*/ 	.word	0xffffffff


	//   ....[133]....
        /*0438*/ 	.word	0xffffffff


	//   ....[134]....
        /*043c*/ 	.word	0xffffffff


	//   ....[135]....
        /*0440*/ 	.word	0xffffffff


	//   ....[136]....
        /*0444*/ 	.word	0xffffffff


	//   ....[137]....
        /*0448*/ 	.word	0xffffffff


	//   ....[138]....
        /*044c*/ 	.word	0xffffffff


	//   ....[139]....
        /*0450*/ 	.word	0xffffffff


	//   ....[140]....
        /*0454*/ 	.word	0xffffffff


	//   ....[141]....
        /*0458*/ 	.word	0xffffffff


	//   ....[142]....
        /*045c*/ 	.word	0xffffffff


	//   ....[143]....
        /*0460*/ 	.word	0xffffffff


	//   ....[144]....
        /*0464*/ 	.word	0xffffffff


	//   ....[145]....
        /*0468*/ 	.word	0xffffffff


	//   ....[146]....
        /*046c*/ 	.word	0xffffffff


	//   ....[147]....
        /*0470*/ 	.word	0xffffffff


	//   ....[148]....
        /*0474*/ 	.word	0xffffffff


	//   ....[149]....
        /*0478*/ 	.word	0xffffffff


	//   ....[150]....
        /*047c*/ 	.word	0xffffffff


	//   ....[151]....
        /*0480*/ 	.word	0xffffffff


	//   ....[152]....
        /*0484*/ 	.word	0xffffffff


	//   ....[153]....
        /*0488*/ 	.word	0xffffffff


	//   ....[154]....
        /*048c*/ 	.word	0xffffffff


	//   ....[155]....
        /*0490*/ 	.word	0xffffffff


	//   ....[156]....
        /*0494*/ 	.word	0xffffffff


	//   ....[157]....
        /*0498*/ 	.word	0xffffffff


	//   ....[158]....
        /*049c*/ 	.word	0xffffffff


	//   ....[159]....
        /*04a0*/ 	.word	0xffffffff


	//   ....[160]....
        /*04a4*/ 	.word	0xffffffff


	//   ....[161]....
        /*04a8*/ 	.word	0xffffffff


	//   ....[162]....
        /*04ac*/ 	.word	0xffffffff


	//   ....[163]....
        /*04b0*/ 	.word	0xffffffff


	//   ....[164]....
        /*04b4*/ 	.word	0xffffffff


	//   ....[165]....
        /*04b8*/ 	.word	0xffffffff


	//   ....[166]....
        /*04bc*/ 	.word	0xffffffff


	//   ....[167]....
        /*04c0*/ 	.word	0xffffffff


	//   ....[168]....
        /*04c4*/ 	.word	0xffffffff


	//   ....[169]....
        /*04c8*/ 	.word	0xffffffff


	//   ....[170]....
        /*04cc*/ 	.word	0xffffffff


	//   ....[171]....
        /*04d0*/ 	.word	0xffffffff


	//   ....[172]....
        /*04d4*/ 	.word	0xffffffff


	//   ....[173]....
        /*04d8*/ 	.word	0xffffffff


	//   ....[174]....
        /*04dc*/ 	.word	0xffffffff


	//   ....[175]....
        /*04e0*/ 	.word	0xffffffff


	//   ....[176]....
        /*04e4*/ 	.word	0xffffffff


	//   ....[177]....
        /*04e8*/ 	.word	0xffffffff


	//   ....[178]....
        /*04ec*/ 	.word	0xffffffff


	//   ....[179]....
        /*04f0*/ 	.word	0xffffffff


	//   ....[180]....
        /*04f4*/ 	.word	0xffffffff


	//   ....[181]....
        /*04f8*/ 	.word	0xffffffff


	//   ....[182]....
        /*04fc*/ 	.word	0xffffffff


	//   ....[183]....
        /*0500*/ 	.word	0xffffffff


	//   ....[184]....
        /*0504*/ 	.word	0xffffffff


	//   ....[185]....
        /*0508*/ 	.word	0xffffffff


	//   ....[186]....
        /*050c*/ 	.word	0xffffffff


	//   ....[187]....
        /*0510*/ 	.word	0xffffffff


	//   ....[188]....
        /*0514*/ 	.word	0xffffffff


	//   ....[189]....
        /*0518*/ 	.word	0xffffffff


	//   ....[190]....
        /*051c*/ 	.word	0xffffffff


	//   ....[191]....
        /*0520*/ 	.word	0xffffffff


	//   ....[192]....
        /*0524*/ 	.word	0xffffffff


	//   ....[193]....
        /*0528*/ 	.word	0xffffffff


	//   ....[194]....
        /*052c*/ 	.word	0xffffffff


	//   ....[195]....
        /*0530*/ 	.word	0xffffffff


	//   ....[196]....
        /*0534*/ 	.word	0xffffffff


	//   ....[197]....
        /*0538*/ 	.word	0xffffffff


	//   ....[198]....
        /*053c*/ 	.word	0xffffffff


	//   ....[199]....
        /*0540*/ 	.word	0xffffffff


	//   ....[200]....
        /*0544*/ 	.word	0xffffffff


	//   ....[201]....
        /*0548*/ 	.word	0xffffffff


	//   ....[202]....
        /*054c*/ 	.word	0xffffffff


	//   ....[203]....
        /*0550*/ 	.word	0xffffffff


	//   ....[204]....
        /*0554*/ 	.word	0xffffffff


	//   ....[205]....
        /*0558*/ 	.word	0xffffffff


	//   ....[206]....
        /*055c*/ 	.word	0xffffffff


	//   ....[207]....
        /*0560*/ 	.word	0xffffffff


	//   ....[208]....
        /*0564*/ 	.word	0xffffffff


	//   ....[209]....
        /*0568*/ 	.word	0xffffffff


	//   ....[210]....
        /*056c*/ 	.word	0xffffffff


	//   ....[211]....
        /*0570*/ 	.word	0xffffffff


	//   ....[212]....
        /*0574*/ 	.word	0xffffffff


	//   ....[213]....
        /*0578*/ 	.word	0xffffffff


	//   ....[214]....
        /*057c*/ 	.word	0xffffffff


	//   ....[215]....
        /*0580*/ 	.word	0xffffffff


	//   ....[216]....
        /*0584*/ 	.word	0xffffffff


	//   ....[217]....
        /*0588*/ 	.word	0xffffffff


	//   ....[218]....
        /*058c*/ 	.word	0xffffffff


	//   ....[219]....
        /*0590*/ 	.word	0xffffffff


	//   ....[220]....
        /*0594*/ 	.word	0xffffffff


	//   ....[221]....
        /*0598*/ 	.word	0xffffffff


	//   ....[222]....
        /*059c*/ 	.word	0xffffffff


	//   ....[223]....
        /*05a0*/ 	.word	0xffffffff


	//   ....[224]....
        /*05a4*/ 	.word	0xffffffff


	//   ....[225]....
        /*05a8*/ 	.word	0xffffffff


	//   ....[226]....
        /*05ac*/ 	.word	0xffffffff


	//   ....[227]....
        /*05b0*/ 	.word	0xffffffff


	//   ....[228]....
        /*05b4*/ 	.word	0xffffffff


	//   ....[229]....
        /*05b8*/ 	.word	0xffffffff


	//   ....[230]....
        /*05bc*/ 	.word	0xffffffff


	//   ....[231]....
        /*05c0*/ 	.word	0xffffffff


	//   ....[232]....
        /*05c4*/ 	.word	0xffffffff


	//   ....[233]....
        /*05c8*/ 	.word	0xffffffff


	//   ....[234]....
        /*05cc*/ 	.word	0xffffffff


	//   ....[235]....
        /*05d0*/ 	.word	0xffffffff


	//   ....[236]....
        /*05d4*/ 	.word	0xffffffff


	//   ....[237]....
        /*05d8*/ 	.word	0xffffffff


	//   ....[238]....
        /*05dc*/ 	.word	0xffffffff


	//   ....[239]....
        /*05e0*/ 	.word	0xffffffff


	//   ....[240]....
        /*05e4*/ 	.word	0xffffffff


	//   ....[241]....
        /*05e8*/ 	.word	0xffffffff


	//   ....[242]....
        /*05ec*/ 	.word	0xffffffff


	//   ....[243]....
        /*05f0*/ 	.word	0xffffffff


	//   ....[244]....
        /*05f4*/ 	.word	0xffffffff


	//   ....[245]....
        /*05f8*/ 	.word	0xffffffff


	//   ....[246]....
        /*05fc*/ 	.word	0xffffffff


	//   ....[247]....
        /*0600*/ 	.word	0x0500000f


	//   ....[248]....
        /*0604*/ 	.word	0x0500000f


	//   ....[249]....
        /*0608*/ 	.word	0x0500000f


	//   ....[250]....
        /*060c*/ 	.word	0x0500000f


	//   ....[251]....
        /*0610*/ 	.word	0x0500000f


	//   ....[252]....
        /*0614*/ 	.word	0x0500000f


	//   ....[253]....
        /*0618*/ 	.word	0x0500000f


	//   ....[254]....
        /*061c*/ 	.word	0x0500000f


	//   ....[255]....
        /*0620*/ 	.word	0x0500000f


	//   ....[0]....
        /*0624*/ 	.word	0x0500000f


	//   ....[1]....
        /*0628*/ 	.word	0x0500000f


	//   ....[2]....
        /*062c*/ 	.word	0x0500000f


	//   ....[3]....
        /*0630*/ 	.word	0x0500000f


	//   ....[4]....
        /*0634*/ 	.word	0x0500000f


	//   ....[5]....
        /*0638*/ 	.word	0x0500000f


	//   ....[6]....
        /*063c*/ 	.word	0x0500000f


	//   ....[7]....
        /*0640*/ 	.word	0x0500000f


	//   ....[8]....
        /*0644*/ 	.word	0x0500000f


	//   ....[9]....
        /*0648*/ 	.word	0x0500000f


	//   ....[10]....
        /*064c*/ 	.word	0x0500000f


	//   ....[11]....
        /*0650*/ 	.word	0x0500000f


	//   ....[12]....
        /*0654*/ 	.word	0x0500000f


	//   ....[13]....
        /*0658*/ 	.word	0x0500000f


	//   ....[14]....
        /*065c*/ 	.word	0x0500000f


	//   ....[15]....
        /*0660*/ 	.word	0x0500000f


	//   ....[16]....
        /*0664*/ 	.word	0x0500000f


	//   ....[17]....
        /*0668*/ 	.word	0x0500000f


	//   ....[18]....
        /*066c*/ 	.word	0x0500000f


	//   ....[19]....
        /*0670*/ 	.word	0x0500000f


	//   ....[20]....
        /*0674*/ 	.word	0x0500000f


	//   ....[21]....
        /*0678*/ 	.word	0x0500000f


	//   ....[22]....
        /*067c*/ 	.word	0x0500000f


	//   ....[23]....
        /*0680*/ 	.word	0x0500000f


	//   ....[24]....
        /*0684*/ 	.word	0x0500000f


	//   ....[25]....
        /*0688*/ 	.word	0x0500000f


	//   ....[26]....
        /*068c*/ 	.word	0x0500000f


	//   ....[27]....
        /*0690*/ 	.word	0x0500000f


	//   ....[28]....
        /*0694*/ 	.word	0x0500000f


	//   ....[29]....
        /*0698*/ 	.word	0x0500000f


	//   ....[30]....
        /*069c*/ 	.word	0x0500000f


	//   ....[31]....
        /*06a0*/ 	.word	0x0500000f


	//   ....[32]....
        /*06a4*/ 	.word	0x0500000f


	//   ....[33]....
        /*06a8*/ 	.word	0x0500000f


	//   ....[34]....
        /*06ac*/ 	.word	0x0500000f


	//   ....[35]....
        /*06b0*/ 	.word	0x0500000f


	//   ....[36]....
        /*06b4*/ 	.word	0x0500000f


	//   ....[37]....
        /*06b8*/ 	.word	0x0500000f


	//   ....[38]....
        /*06bc*/ 	.word	0x0500000f


	//   ....[39]....
        /*06c0*/ 	.word	0x0500000f


	//   ....[40]....
        /*06c4*/ 	.word	0x0500000f


	//   ....[41]....
        /*06c8*/ 	.word	0x0500000f


	//   ....[42]....
        /*06cc*/ 	.word	0x0500000f


	//   ....[43]....
        /*06d0*/ 	.word	0x0500000f


	//   ....[44]....
        /*06d4*/ 	.word	0x0500000f


	//   ....[45]....
        /*06d8*/ 	.word	0x0500000f


	//   ....[46]....
        /*06dc*/ 	.word	0x0500000f


	//   ....[47]....
        /*06e0*/ 	.word	0x0500000f


	//   ....[48]....
        /*06e4*/ 	.word	0x0500000f


	//   ....[49]....
        /*06e8*/ 	.word	0x0500000f


	//   ....[50]....
        /*06ec*/ 	.word	0x0500000f


	//   ....[51]....
        /*06f0*/ 	.word	0x0500000f


	//   ....[52]....
        /*06f4*/ 	.word	0x0500000f


	//   ....[53]....
        /*06f8*/ 	.word	0x0500000f


	//   ....[54]....
        /*06fc*/ 	.word	0x0500000f


	//   ....[55]....
        /*0700*/ 	.word	0x0500000f


	//   ....[56]....
        /*0704*/ 	.word	0x0500000f


	//   ....[57]....
        /*0708*/ 	.word	0x0500000f


	//   ....[58]....
        /*070c*/ 	.word	0x0500000f


	//   ....[59]....
        /*0710*/ 	.word	0x0500000f


	//   ....[60]....
        /*0714*/ 	.word	0x0500000f


	//   ....[61]....
        /*0718*/ 	.word	0x0500000f


	//   ....[62]....
        /*071c*/ 	.word	0x0500000f


	//   ....[63]....
        /*0720*/ 	.word	0x0500000f


	//   ....[64]....
        /*0724*/ 	.word	0x0500000f


	//   ....[65]....
        /*0728*/ 	.word	0x0500000f


	//   ....[66]....
        /*072c*/ 	.word	0x0500000f


	//   ....[67]....
        /*0730*/ 	.word	0x0500000f


	//   ....[68]....
        /*0734*/ 	.word	0x0500000f


	//   ....[69]....
        /*0738*/ 	.word	0x0500000f


	//   ....[70]....
        /*073c*/ 	.word	0x0500000f


	//   ....[71]....
        /*0740*/ 	.word	0x0500000f


	//   ....[72]....
        /*0744*/ 	.word	0x0500000f


	//   ....[73]....
        /*0748*/ 	.word	0x0500000f


	//   ....[74]....
        /*074c*/ 	.word	0x0500000f


	//   ....[75]....
        /*0750*/ 	.word	0x0500000f


	//   ....[76]....
        /*0754*/ 	.word	0x0500000f


	//   ....[77]....
        /*0758*/ 	.word	0x0500000f


	//   ....[78]....
        /*075c*/ 	.word	0x0500000f


	//   ....[79]....
        /*0760*/ 	.word	0x0500000f


	//   ....[80]....
        /*0764*/ 	.word	0x0500000f


	//   ....[81]....
        /*0768*/ 	.word	0x0500000f


	//   ....[82]....
        /*076c*/ 	.word	0x0500000f


	//   ....[83]....
        /*0770*/ 	.word	0x0500000f


	//   ....[84]....
        /*0774*/ 	.word	0x0500000f


	//   ....[85]....
        /*0778*/ 	.word	0x0500000f


	//   ....[86]....
        /*077c*/ 	.word	0x0500000f


	//   ....[87]....
        /*0780*/ 	.word	0x0500000f


	//   ....[88]....
        /*0784*/ 	.word	0x0500000f


	//----- nvinfo : EIATTR_COOP_GROUP_INSTR_OFFSETS
	.align		4
.L_291:
        /*0788*/ 	.byte	0x04, 0x28
        /*078a*/ 	.short	(.L_293 - .L_292)


	//   ....[0]....
.L_292:
        /*078c*/ 	.word	0x00000080


	//   ....[1]....
        /*0790*/ 	.word	0x00000090


	//   ....[2]....
        /*0794*/ 	.word	0x000002d0


	//   ....[3]....
        /*0798*/ 	.word	0x00000430


	//   ....[4]....
        /*079c*/ 	.word	0x00000550


	//   ....[5]....
        /*07a0*/ 	.word	0x000006b0


	//   ....[6]....
        /*07a4*/ 	.word	0x00001cd0


	//   ....[7]....
        /*07a8*/ 	.word	0x000029a0


	//   ....[8]....
        /*07ac*/ 	.word	0x00002c60


	//   ....[9]....
        /*07b0*/ 	.word	0x00003270


	//   ....[10]....
        /*07b4*/ 	.word	0x00003300


	//   ....[11]....
        /*07b8*/ 	.word	0x00003e40


	//   ....[12]....
        /*07bc*/ 	.word	0x00003ec0


	//   ....[13]....
        /*07c0*/ 	.word	0x00005d60


	//   ....[14]....
        /*07c4*/ 	.word	0x00005d90


	//   ....[15]....
        /*07c8*/ 	.word	0x000065c0


	//   ....[16]....
        /*07cc*/ 	.word	0x000066c0


	//   ....[17]....
        /*07d0*/ 	.word	0x00007120


	//   ....[18]....
        /*07d4*/ 	.word	0x00007180


	//   ....[19]....
        /*07d8*/ 	.word	0x000096a0


	//   ....[20]....
        /*07dc*/ 	.word	0x000096b0


	//   ....[21]....
        /*07e0*/ 	.word	0x000096e0


	//   ....[22]....
        /*07e4*/ 	.word	0x000096f0


	//   ....[23]....
        /*07e8*/ 	.word	0x0000b110


	//   ....[24]....
        /*07ec*/ 	.word	0x0000b120


	//   ....[25]....
        /*07f0*/ 	.word	0x0000b1a0


	//   ....[26]....
        /*07f4*/ 	.word	0x0000b1b0


	//   ....[27]....
        /*07f8*/ 	.word	0x0000c120


	//   ....[28]....
        /*07fc*/ 	.word	0x0000c130


	//   ....[29]....
        /*0800*/ 	.word	0x0000c140


	//   ....[30]....
        /*0804*/ 	.word	0x0000c150


	//   ....[31]....
        /*0808*/ 	.word	0x0000c160


	//   ....[32]....
        /*080c*/ 	.word	0x0000c170


	//   ....[33]....
        /*0810*/ 	.word	0x0000c180


	//   ....[34]....
        /*0814*/ 	.word	0x0000c190


	//   ....[35]....
        /*0818*/ 	.word	0x0000c1a0


	//   ....[36]....
        /*081c*/ 	.word	0x0000c1b0


	//   ....[37]....
        /*0820*/ 	.word	0x0000c1e0


	//   ....[38]....
        /*0824*/ 	.word	0x0000c1f0


	//   ....[39]....
        /*0828*/ 	.word	0x0000c200


	//   ....[40]....
        /*082c*/ 	.word	0x0000c210


	//   ....[41]....
        /*0830*/ 	.word	0x0000c220


	//   ....[42]....
        /*0834*/ 	.word	0x0000c230


	//   ....[43]....
        /*0838*/ 	.word	0x0000c240


	//   ....[44]....
        /*083c*/ 	.word	0x0000c250


	//   ....[45]....
        /*0840*/ 	.word	0x0000c260


	//   ....[46]....
        /*0844*/ 	.word	0x0000c280


	//   ....[47]....
        /*0848*/ 	.word	0x0000c290


	//   ....[48]....
        /*084c*/ 	.word	0x0000c2a0


	//   ....[49]....
        /*0850*/ 	.word	0x0000c2b0


	//   ....[50]....
        /*0854*/ 	.word	0x0000c2c0


	//   ....[51]....
        /*0858*/ 	.word	0x0000c2d0


	//   ....[52]....
        /*085c*/ 	.word	0x0000c2e0


	//   ....[53]....
        /*0860*/ 	.word	0x0000c2f0


	//   ....[54]....
        /*0864*/ 	.word	0x0000c300


	//   ....[55]....
        /*0868*/ 	.word	0x0000c310


	//   ....[56]....
        /*086c*/ 	.word	0x0000c320


	//   ....[57]....
        /*0870*/ 	.word	0x0000c330


	//   ....[58]....
        /*0874*/ 	.word	0x0000c340


	//   ....[59]....
        /*0878*/ 	.word	0x0000c350


	//   ....[60]....
        /*087c*/ 	.word	0x0000c360


	//   ....[61]....
        /*0880*/ 	.word	0x0000c380


	//   ....[62]....
        /*0884*/ 	.word	0x0000c390


	//   ....[63]....
        /*0888*/ 	.word	0x0000c3a0


	//   ....[64]....
        /*088c*/ 	.word	0x0000c3c0


	//   ....[65]....
        /*0890*/ 	.word	0x0000c3d0


	//   ....[66]....
        /*0894*/ 	.word	0x0000c3f0


	//   ....[67]....
        /*0898*/ 	.word	0x0000c400


	//   ....[68]....
        /*089c*/ 	.word	0x0000c410


	//   ....[69]....
        /*08a0*/ 	.word	0x0000c420


	//   ....[70]....
        /*08a4*/ 	.word	0x0000c440


	//   ....[71]....
        /*08a8*/ 	.word	0x0000c450


	//   ....[72]....
        /*08ac*/ 	.word	0x0000c470


	//   ....[73]....
        /*08b0*/ 	.word	0x0000c490


	//   ....[74]....
        /*08b4*/ 	.word	0x0000c4a0


	//   ....[75]....
        /*08b8*/ 	.word	0x0000c4d0


	//   ....[76]....
        /*08bc*/ 	.word	0x0000c500


	//   ....[77]....
        /*08c0*/ 	.word	0x0000c530


	//   ....[78]....
        /*08c4*/ 	.word	0x0000c560


	//   ....[79]....
        /*08c8*/ 	.word	0x0000c590


	//   ....[80]....
        /*08cc*/ 	.word	0x0000c5c0


	//   ....[81]....
        /*08d0*/ 	.word	0x0000c5f0


	//   ....[82]....
        /*08d4*/ 	.word	0x0000c620


	//   ....[83]....
        /*08d8*/ 	.word	0x0000c650


	//   ....[84]....
        /*08dc*/ 	.word	0x0000c680


	//   ....[85]....
        /*08e0*/ 	.word	0x0000c6b0


	//   ....[86]....
        /*08e4*/ 	.word	0x0000c6e0


	//   ....[87]....
        /*08e8*/ 	.word	0x0000c710


	//   ....[88]....
        /*08ec*/ 	.word	0x0000c740


	//   ....[89]....
        /*08f0*/ 	.word	0x0000c770


	//   ....[90]....
        /*08f4*/ 	.word	0x0000c7a0


	//   ....[91]....
        /*08f8*/ 	.word	0x0000d050


	//   ....[92]....
        /*08fc*/ 	.word	0x0000d090


	//   ....[93]....
        /*0900*/ 	.word	0x0000d0c0


	//   ....[94]....
        /*0904*/ 	.word	0x0000d0f0


	//   ....[95]....
        /*0908*/ 	.word	0x0000d7c0


	//   ....[96]....
        /*090c*/ 	.word	0x0000d7e0


	//   ....[97]....
        /*0910*/ 	.word	0x0000d8b0


	//   ....[98]....
        /*0914*/ 	.word	0x0000d8d0


	//   ....[99]....
        /*0918*/ 	.word	0x0000d990


	//   ....[100]....
        /*091c*/ 	.word	0x0000d9b0


	//   ....[101]....
        /*0920*/ 	.word	0x0000da80


	//   ....[102]....
        /*0924*/ 	.word	0x0000daa0


	//   ....[103]....
        /*0928*/ 	.word	0x0000de60


	//   ....[104]....
        /*092c*/ 	.word	0x0000de70


	//   ....[105]....
        /*0930*/ 	.word	0x0000e2a0


	//   ....[106]....
        /*0934*/ 	.word	0x0000e2b0


	//   ....[107]....
        /*0938*/ 	.word	0x0000efa0


	//   ....[108]....
        /*093c*/ 	.word	0x0000efc0


	//   ....[109]....
        /*0940*/ 	.word	0x0000f080


	//   ....[110]....
        /*0944*/ 	.word	0x0000f0a0


	//   ....[111]....
        /*0948*/ 	.word	0x0000f160


	//   ....[112]....
        /*094c*/ 	.word	0x0000f180


	//   ....[113]....
        /*0950*/ 	.word	0x0000f250


	//   ....[114]....
        /*0954*/ 	.word	0x0000f270


	//   ....[115]....
        /*0958*/ 	.word	0x0000f3b0


	//   ....[116]....
        /*095c*/ 	.word	0x0000f5c0


	//   ....[117]....
        /*0960*/ 	.word	0x0000f5f0


	//   ....[118]....
        /*0964*/ 	.word	0x0000f620


	//   ....[119]....
        /*0968*/ 	.word	0x0000f650


	//   ....[120]....
        /*096c*/ 	.word	0x0000f680


	//   ....[121]....
        /*0970*/ 	.word	0x0000f6d0


	//   ....[122]....
        /*0974*/ 	.word	0x0000f850


	//   ....[123]....
        /*0978*/ 	.word	0x0000f880


	//   ....[124]....
        /*097c*/ 	.word	0x0000f8b0


	//   ....[125]....
        /*0980*/ 	.word	0x0000f8e0


	//   ....[126]....
        /*0984*/ 	.word	0x0000f910


	//   ....[127]....
        /*0988*/ 	.word	0x0000f940


	//   ....[128]....
        /*098c*/ 	.word	0x0000f9d0


	//   ....[129]....
        /*0990*/ 	.word	0x0000fa30


	//   ....[130]....
        /*0994*/ 	.word	0x0000fa40


	//   ....[131]....
        /*0998*/ 	.word	0x0000fa90


	//   ....[132]....
        /*099c*/ 	.word	0x00011f00


	//   ....[133]....
        /*09a0*/ 	.word	0x00011f30


	//   ....[134]....
        /*09a4*/ 	.word	0x00011fd0


	//   ....[135]....
        /*09a8*/ 	.word	0x00011fe0


	//   ....[136]....
        /*09ac*/ 	.word	0x00012030


	//   ....[137]....
        /*09b0*/ 	.word	0x00012040


	//   ....[138]....
        /*09b4*/ 	.word	0x00012090


	//   ....[139]....
        /*09b8*/ 	.word	0x000120a0


	//   ....[140]....
        /*09bc*/ 	.word	0x000120f0


	//   ....[141]....
        /*09c0*/ 	.word	0x00012100


	//   ....[142]....
        /*09c4*/ 	.word	0x00012150


	//   ....[143]....
        /*09c8*/ 	.word	0x00012160


	//   ....[144]....
        /*09cc*/ 	.word	0x000121b0


	//   ....[145]....
        /*09d0*/ 	.word	0x000121c0


	//   ....[146]....
        /*09d4*/ 	.word	0x000121d0


	//   ....[147]....
        /*09d8*/ 	.word	0x00012220


	//   ....[148]....
        /*09dc*/ 	.word	0x00012270


	//   ....[149]....
        /*09e0*/ 	.word	0x00012280


	//   ....[150]....
        /*09e4*/ 	.word	0x00012290


	//   ....[151]....
        /*09e8*/ 	.word	0x000122f0


	//   ....[152]....
        /*09ec*/ 	.word	0x00012780


	//   ....[153]....
        /*09f0*/ 	.word	0x000127b0


	//   ....[154]....
        /*09f4*/ 	.word	0x000127d0


	//   ....[155]....
        /*09f8*/ 	.word	0x00012860


	//   ....[156]....
        /*09fc*/ 	.word	0x00012870


	//   ....[157]....
        /*0a00*/ 	.word	0x000128f0


	//   ....[158]....
        /*0a04*/ 	.word	0x00012900


	//   ....[159]....
        /*0a08*/ 	.word	0x00012980


	//   ....[160]....
        /*0a0c*/ 	.word	0x00012990


	//   ....[161]....
        /*0a10*/ 	.word	0x00012a10


	//   ....[162]....
        /*0a14*/ 	.word	0x00012a20


	//   ....[163]....
        /*0a18*/ 	.word	0x00012a90


	//   ....[164]....
        /*0a1c*/ 	.word	0x00012aa0


	//   ....[165]....
        /*0a20*/ 	.word	0x00012b10


	//   ....[166]....
        /*0a24*/ 	.word	0x00012b20


	//   ....[167]....
        /*0a28*/ 	.word	0x00012b30


	//   ....[168]....
        /*0a2c*/ 	.word	0x00012be0


	//   ....[169]....
        /*0a30*/ 	.word	0x00012c00


	//   ....[170]....
        /*0a34*/ 	.word	0x00012c10


	//   ....[171]....
        /*0a38*/ 	.word	0x00012c60


	//   ....[172]....
        /*0a3c*/ 	.word	0x00013300


	//   ....[173]....
        /*0a40*/ 	.word	0x00013330


	//   ....[174]....
        /*0a44*/ 	.word	0x00013360


	//   ....[175]....
        /*0a48*/ 	.word	0x000133a0


	//   ....[176]....
        /*0a4c*/ 	.word	0x000133f0


	//   ....[177]....
        /*0a50*/ 	.word	0x00013410


	//   ....[178]....
        /*0a54*/ 	.word	0x00013460


	//   ....[179]....
        /*0a58*/ 	.word	0x00013480


	//   ....[180]....
        /*0a5c*/ 	.word	0x000134d0


	//   ....[181]....
        /*0a60*/ 	.word	0x000134f0


	//   ....[182]....
        /*0a64*/ 	.word	0x00013540


	//   ....[183]....
        /*0a68*/ 	.word	0x00013560


	//   ....[184]....
        /*0a6c*/ 	.word	0x000135b0


	//   ....[185]....
        /*0a70*/ 	.word	0x000135d0


	//   ....[186]....
        /*0a74*/ 	.word	0x00013600


	//   ....[187]....
        /*0a78*/ 	.word	0x00013620


	//   ....[188]....
        /*0a7c*/ 	.word	0x00013f30


	//   ....[189]....
        /*0a80*/ 	.word	0x00013f50


	//   ....[190]....
        /*0a84*/ 	.word	0x00013f60


	//   ....[191]....
        /*0a88*/ 	.word	0x00013f70


	//   ....[192]....
        /*0a8c*/ 	.word	0x00013f80


	//   ....[193]....
        /*0a90*/ 	.word	0x00013f90


	//   ....[194]....
        /*0a94*/ 	.word	0x00013ff0


	//   ....[195]....
        /*0a98*/ 	.word	0x00014030


	//   ....[196]....
        /*0a9c*/ 	.word	0x00014050


	//   ....[197]....
        /*0aa0*/ 	.word	0x00014060


	//   ....[198]....
        /*0aa4*/ 	.word	0x000140a0


	//   ....[199]....
        /*0aa8*/ 	.word	0x000140b0


	//   ....[200]....
        /*0aac*/ 	.word	0x000140f0


	//   ....[201]....
        /*0ab0*/ 	.word	0x00014100


	//   ....[202]....
        /*0ab4*/ 	.word	0x00014140


	//   ....[203]....
        /*0ab8*/ 	.word	0x00014150


	//   ....[204]....
        /*0abc*/ 	.word	0x00014160


	//   ....[205]....
        /*0ac0*/ 	.word	0x00014170


	//   ....[206]....
        /*0ac4*/ 	.word	0x00014180


	//   ....[207]....
        /*0ac8*/ 	.word	0x00014220


	//   ....[208]....
        /*0acc*/ 	.word	0x000145d0


	//   ....[209]....
        /*0ad0*/ 	.word	0x000145e0


	//   ....[210]....
        /*0ad4*/ 	.word	0x000145f0


	//   ....[211]....
        /*0ad8*/ 	.word	0x00014600


	//   ....[212]....
        /*0adc*/ 	.word	0x00014610


	//   ....[213]....
        /*0ae0*/ 	.word	0x00014620


	//   ....[214]....
        /*0ae4*/ 	.word	0x00014640


	//   ....[215]....
        /*0ae8*/ 	.word	0x00014690


	//   ....[216]....
        /*0aec*/ 	.word	0x000146d0


	//   ....[217]....
        /*0af0*/ 	.word	0x000146f0


	//   ....[218]....
        /*0af4*/ 	.word	0x00014700


	//   ....[219]....
        /*0af8*/ 	.word	0x00014740


	//   ....[220]....
        /*0afc*/ 	.word	0x00014750


	//   ....[221]....
        /*0b00*/ 	.word	0x00014790


	//   ....[222]....
        /*0b04*/ 	.word	0x000147a0


	//   ....[223]....
        /*0b08*/ 	.word	0x000147e0


	//   ....[224]....
        /*0b0c*/ 	.word	0x000147f0


	//   ....[225]....
        /*0b10*/ 	.word	0x00014800


	//   ....[226]....
        /*0b14*/ 	.word	0x00014810


	//   ....[227]....
        /*0b18*/ 	.word	0x00014820


	//   ....[228]....
        /*0b1c*/ 	.word	0x00015b30


	//   ....[229]....
        /*0b20*/ 	.word	0x00015b50


	//   ....[230]....
        /*0b24*/ 	.word	0x00015b80


	//   ....[231]....
        /*0b28*/ 	.word	0x00015bb0


	//   ....[232]....
        /*0b2c*/ 	.word	0x00015be0


	//   ....[233]....
        /*0b30*/ 	.word	0x00015bf0


	//   ....[234]....
        /*0b34*/ 	.word	0x00015c20


	//   ....[235]....
        /*0b38*/ 	.word	0x00015c60


	//   ....[236]....
        /*0b3c*/ 	.word	0x00015dd0


	//   ....[237]....
        /*0b40*/ 	.word	0x00015e00


	//   ....[238]....
        /*0b44*/ 	.word	0x00015e40


	//   ....[239]....
        /*0b48*/ 	.word	0x00015e70


	//   ....[240]....
        /*0b4c*/ 	.word	0x00015ea0


	//   ....[241]....
        /*0b50*/ 	.word	0x00015ed0


	//   ....[242]....
        /*0b54*/ 	.word	0x00015f60


	//   ....[243]....
        /*0b58*/ 	.word	0x00015fb0


	//   ....[244]....
        /*0b5c*/ 	.word	0x00015fc0


	//   ....[245]....
        /*0b60*/ 	.word	0x00016000


	//   ....[246]....
        /*0b64*/ 	.word	0x00016b00


	//   ....[247]....
        /*0b68*/ 	.word	0x00017110


	//   ....[248]....
        /*0b6c*/ 	.word	0x000171f0


	//   ....[249]....
        /*0b70*/ 	.word	0x000172e0


	//   ....[250]....
        /*0b74*/ 	.word	0x00017340


	//   ....[251]....
        /*0b78*/ 	.word	0x00017400


	//   ....[252]....
        /*0b7c*/ 	.word	0x00017460


	//   ....[253]....
        /*0b80*/ 	.word	0x00017520


	//   ....[254]....
        /*0b84*/ 	.word	0x00017580


	//   ....[255]....
        /*0b88*/ 	.word	0x00017640


	//   ....[0]....
        /*0b8c*/ 	.word	0x000176a0


	//   ....[1]....
        /*0b90*/ 	.word	0x00017760


	//   ....[2]....
        /*0b94*/ 	.word	0x000177c0


	//   ....[3]....
        /*0b98*/ 	.word	0x00017880


	//   ....[4]....
        /*0b9c*/ 	.word	0x000178e0


	//   ....[5]....
        /*0ba0*/ 	.word	0x000179a0


	//   ....[6]....
        /*0ba4*/ 	.word	0x00017a00


	//   ....[7]....
        /*0ba8*/ 	.word	0x00017ac0


	//   ....[8]....
        /*0bac*/ 	.word	0x00017b20


	//   ....[9]....
        /*0bb0*/ 	.word	0x00017be0


	//   ....[10]....
        /*0bb4*/ 	.word	0x00017c40


	//   ....[11]....
        /*0bb8*/ 	.word	0x00017d10


	//   ....[12]....
        /*0bbc*/ 	.word	0x00017ed0


	//   ....[13]....
        /*0bc0*/ 	.word	0x00017f60


	//   ....[14]....
        /*0bc4*/ 	.word	0x00018060


	//   ....[15]....
        /*0bc8*/ 	.word	0x000180b0


	//   ....[16]....
        /*0bcc*/ 	.word	0x000181b0


	//   ....[17]....
        /*0bd0*/ 	.word	0x00018200


	//   ....[18]....
        /*0bd4*/ 	.word	0x00018260


	//   ....[19]....
        /*0bd8*/ 	.word	0x00018350


	//   ....[20]....
        /*0bdc*/ 	.word	0x000183b0


	//   ....[21]....
        /*0be0*/ 	.word	0x000184a0


	//   ....[22]....
        /*0be4*/ 	.word	0x00018500


	//   ....[23]....
        /*0be8*/ 	.word	0x000185f0


	//   ....[24]....
        /*0bec*/ 	.word	0x00018650


	//   ....[25]....
        /*0bf0*/ 	.word	0x00018730


	//   ....[26]....
        /*0bf4*/ 	.word	0x00018790


	//   ....[27]....
        /*0bf8*/ 	.word	0x00018830


	//   ....[28]....
        /*0bfc*/ 	.word	0x000188e0


	//   ....[29]....
        /*0c00*/ 	.word	0x00018990


	//   ....[30]....
        /*0c04*/ 	.word	0x00018a10


	//   ....[31]....
        /*0c08*/ 	.word	0x00018ab0


	//   ....[32]....
        /*0c0c*/ 	.word	0x00018b50


	//   ....[33]....
        /*0c10*/ 	.word	0x00018bc0


	//   ....[34]....
        /*0c14*/ 	.word	0x00018c40


	//   ....[35]....
        /*0c18*/ 	.word	0x00018cf0


	//   ....[36]....
        /*0c1c*/ 	.word	0x00018d50


	//   ....[37]....
        /*0c20*/ 	.word	0x00018e10


	//   ....[38]....
        /*0c24*/ 	.word	0x00018e70


	//   ....[39]....
        /*0c28*/ 	.word	0x00018f30


	//   ....[40]....
        /*0c2c*/ 	.word	0x00018f90


	//   ....[41]....
        /*0c30*/ 	.word	0x00019050


	//   ....[42]....
        /*0c34*/ 	.word	0x000190b0


	//   ....[43]....
        /*0c38*/ 	.word	0x00019160


	//   ....[44]....
        /*0c3c*/ 	.word	0x000191c0


	//   ....[45]....
        /*0c40*/ 	.word	0x00019280


	//   ....[46]....
        /*0c44*/ 	.word	0x000192e0


	//   ....[47]....
        /*0c48*/ 	.word	0x00019380


	//   ....[48]....
        /*0c4c*/ 	.word	0x000194b0


	//   ....[49]....
        /*0c50*/ 	.word	0x00019550


	//   ....[50]....
        /*0c54*/ 	.word	0x000195b0


	//   ....[51]....
        /*0c58*/ 	.word	0x00019660


	//   ....[52]....
        /*0c5c*/ 	.word	0x000196e0


	//   ....[53]....
        /*0c60*/ 	.word	0x00019770


	//   ....[54]....
        /*0c64*/ 	.word	0x00019800


	//   ....[55]....
        /*0c68*/ 	.word	0x00019890


	//   ....[56]....
        /*0c6c*/ 	.word	0x000198f0


	//   ....[57]....
        /*0c70*/ 	.word	0x000199a0


	//   ....[58]....
        /*0c74*/ 	.word	0x00019a00


	//   ....[59]....
        /*0c78*/ 	.word	0x00019ab0


	//   ....[60]....
        /*0c7c*/ 	.word	0x00019b10


	//   ....[61]....
        /*0c80*/ 	.word	0x00019bc0


	//   ....[62]....
        /*0c84*/ 	.word	0x00019c20


	//   ....[63]....
        /*0c88*/ 	.word	0x00019cd0


	//   ....[64]....
        /*0c8c*/ 	.word	0x00019d30


	//   ....[65]....
        /*0c90*/ 	.word	0x00019de0


	//   ....[66]....
        /*0c94*/ 	.word	0x00019e40


	//   ....[67]....
        /*0c98*/ 	.word	0x00019ef0


	//   ....[68]....
        /*0c9c*/ 	.word	0x00019fe0


	//   ....[69]....
        /*0ca0*/ 	.word	0x0001a070


	//   ....[70]....
        /*0ca4*/ 	.word	0x0001a0d0


	//   ....[71]....
        /*0ca8*/ 	.word	0x0001a180


	//   ....[72]....
        /*0cac*/ 	.word	0x0001a200


	//   ....[73]....
        /*0cb0*/ 	.word	0x0001a290


	//   ....[74]....
        /*0cb4*/ 	.word	0x0001a320


	//   ....[75]....
        /*0cb8*/ 	.word	0x0001a3b0


	//   ....[76]....
        /*0cbc*/ 	.word	0x0001a410


	//   ....[77]....
        /*0cc0*/ 	.word	0x0001a4c0


	//   ....[78]....
        /*0cc4*/ 	.word	0x0001a520


	//   ....[79]....
        /*0cc8*/ 	.word	0x0001a5d0


	//   ....[80]....
        /*0ccc*/ 	.word	0x0001a630


	//   ....[81]....
        /*0cd0*/ 	.word	0x0001a6e0


	//   ....[82]....
        /*0cd4*/ 	.word	0x0001a740


	//   ....[83]....
        /*0cd8*/ 	.word	0x0001a7f0


	//   ....[84]....
        /*0cdc*/ 	.word	0x0001a850


	//   ....[85]....
        /*0ce0*/ 	.word	0x0001a900


	//   ....[86]....
        /*0ce4*/ 	.word	0x0001a960


	//   ....[87]....
        /*0ce8*/ 	.word	0x0001aa10


	//   ....[88]....
        /*0cec*/ 	.word	0x0001ac60


	//----- nvinfo : EIATTR_REG_RECONFIG
	.align		4
.L_293:
        /*0cf0*/ 	.byte	0x01, 0x54
	.zero		2


	//----- nvinfo : EIATTR_SYSCALL_OFFSETS
	.align		4
        /*0cf4*/ 	.byte	0x04, 0x46
        /*0cf6*/ 	.short	(.L_295 - .L_294)


	//   ....[0]....
.L_294:
        /*0cf8*/ 	.word	0x00001eb0


	//   ....[1]....
        /*0cfc*/ 	.word	0x00011230


	//   ....[2]....
        /*0d00*/ 	.word	0x000113a0


	//   ....[3]....
        /*0d04*/ 	.word	0x000114f0


	//   ....[4]....
        /*0d08*/ 	.word	0x00011630


	//   ....[5]....
        /*0d0c*/ 	.word	0x00012fb0


	//----- nvinfo : EIATTR_MBARRIER_INSTR_OFFSETS
	.align		4
.L_295:
        /*0d10*/ 	.byte	0x04, 0x39
        /*0d12*/ 	.short	(.L_297 - .L_296)


	//   ....[0]....
.L_296:
        /*0d14*/ 	.word	0x00000180
        /*0d18*/ 	.word	0x000000ff
        /*0d1c*/ 	.word	0x00022800
        /*0d20*/ 	.short	0x0100
        /*0d22*/ 	.byte	0x08
	.zero		1


	//   ....[1]....
        /*0d24*/ 	.word	0x00000190
        /*0d28*/ 	.word	0x000000ff
        /*0d2c*/ 	.word	0x00022820
        /*0d30*/ 	.short	0x0100
        /*0d32*/ 	.byte	0x08
	.zero		1


	//   ....[2]....
        /*0d34*/ 	.word	0x00000280
        /*0d38*/ 	.word	0x000000ff
        /*0d3c*/ 	.word	0x00022830
        /*0d40*/ 	.short	0x0100
        /*0d42*/ 	.byte	0x08
	.zero		1


	//   ....[3]....
        /*0d44*/ 	.word	0x00000290
        /*0d48*/ 	.word	0x000000ff
        /*0d4c*/ 	.word	0x00022840
        /*0d50*/ 	.short	0x0100
        /*0d52*/ 	.byte	0x08
	.zero		1


	//   ....[4]....
        /*0d54*/ 	.word	0x000002a0
        /*0d58*/ 	.word	0x000000ff
        /*0d5c*/ 	.word	0x00022838
        /*0d60*/ 	.short	0x0100
        /*0d62*/ 	.byte	0x08
	.zero		1


	//   ....[5]....
        /*0d64*/ 	.word	0x000002b0
        /*0d68*/ 	.word	0x000000ff
        /*0d6c*/ 	.word	0x00022848
        /*0d70*/ 	.short	0x0100
        /*0d72*/ 	.byte	0x08
	.zero		1


	//   ....[6]....
        /*0d74*/ 	.word	0x000003e0
        /*0d78*/ 	.word	0x000000ff
        /*0d7c*/ 	.word	0x00022850
        /*0d80*/ 	.short	0x0100
        /*0d82*/ 	.byte	0x08
	.zero		1


	//   ....[7]....
        /*0d84*/ 	.word	0x000003f0
        /*0d88*/ 	.word	0x000000ff
        /*0d8c*/ 	.word	0x00022860
        /*0d90*/ 	.short	0x0100
        /*0d92*/ 	.byte	0x08
	.zero		1


	//   ....[8]....
        /*0d94*/ 	.word	0x00000400
        /*0d98*/ 	.word	0x000000ff
        /*0d9c*/ 	.word	0x00022858
        /*0da0*/ 	.short	0x0100
        /*0da2*/ 	.byte	0x08
	.zero		1


	//   ....[9]....
        /*0da4*/ 	.word	0x00000410
        /*0da8*/ 	.word	0x000000ff
        /*0dac*/ 	.word	0x00022868
        /*0db0*/ 	.short	0x0100
        /*0db2*/ 	.byte	0x08
	.zero		1


	//   ....[10]....
        /*0db4*/ 	.word	0x00000500
        /*0db8*/ 	.word	0x000000ff
        /*0dbc*/ 	.word	0x00022870
        /*0dc0*/ 	.short	0x0100
        /*0dc2*/ 	.byte	0x06
	.zero		1


	//   ....[11]....
        /*0dc4*/ 	.word	0x00000510
        /*0dc8*/ 	.word	0x000000ff
        /*0dcc*/ 	.word	0x00022880
        /*0dd0*/ 	.short	0x0100
        /*0dd2*/ 	.byte	0x06
	.zero		1


	//   ....[12]....
        /*0dd4*/ 	.word	0x00000520
        /*0dd8*/ 	.word	0x000000ff
        /*0ddc*/ 	.word	0x00022878
        /*0de0*/ 	.short	0x0100
        /*0de2*/ 	.byte	0x06
	.zero		1


	//   ....[13]....
        /*0de4*/ 	.word	0x00000530
        /*0de8*/ 	.word	0x000000ff
        /*0dec*/ 	.word	0x00022888
        /*0df0*/ 	.short	0x0100
        /*0df2*/ 	.byte	0x06
	.zero		1


	//   ....[14]....
        /*0df4*/ 	.word	0x00000660
        /*0df8*/ 	.word	0x000000ff
        /*0dfc*/ 	.word	0x00022890
        /*0e00*/ 	.short	0x0100
        /*0e02*/ 	.byte	0x08
	.zero		1


	//   ....[15]....
        /*0e04*/ 	.word	0x00000670
        /*0e08*/ 	.word	0x000000ff
        /*0e0c*/ 	.word	0x000228a0
        /*0e10*/ 	.short	0x0100
        /*0e12*/ 	.byte	0x08
	.zero		1


	//   ....[16]....
        /*0e14*/ 	.word	0x00000680
        /*0e18*/ 	.word	0x000000ff
        /*0e1c*/ 	.word	0x00022898
        /*0e20*/ 	.short	0x0100
        /*0e22*/ 	.byte	0x08
	.zero		1


	//   ....[17]....
        /*0e24*/ 	.word	0x00000690
        /*0e28*/ 	.word	0x000000ff
        /*0e2c*/ 	.word	0x000228a8
        /*0e30*/ 	.short	0x0100
        /*0e32*/ 	.byte	0x08
	.zero		1


	//   ....[18]....
        /*0e34*/ 	.word	0x000007e0
        /*0e38*/ 	.word	0x000000ff
        /*0e3c*/ 	.word	0x000228b0
        /*0e40*/ 	.short	0x0100
        /*0e42*/ 	.byte	0x08
	.zero		1


	//   ....[19]....
        /*0e44*/ 	.word	0x000007f0
        /*0e48*/ 	.word	0x000000ff
        /*0e4c*/ 	.word	0x000228c0
        /*0e50*/ 	.short	0x0100
        /*0e52*/ 	.byte	0x08
	.zero		1


	//   ....[20]....
        /*0e54*/ 	.word	0x00000800
        /*0e58*/ 	.word	0x000000ff
        /*0e5c*/ 	.word	0x000228b8
        /*0e60*/ 	.short	0x0100
        /*0e62*/ 	.byte	0x08
	.zero		1


	//   ....[21]....
        /*0e64*/ 	.word	0x00000810
        /*0e68*/ 	.word	0x000000ff
        /*0e6c*/ 	.word	0x000228c8
        /*0e70*/ 	.short	0x0100
        /*0e72*/ 	.byte	0x08
	.zero		1


	//   ....[22]....
        /*0e74*/ 	.word	0x00001f30
        /*0e78*/ 	.word	0x000000ff
        /*0e7c*/ 	.word	0x00022800
        /*0e80*/ 	.short	0x010a
        /*0e82*/ 	.byte	0x2b
	.zero		1


	//   ....[23]....
        /*0e84*/ 	.word	0x00001fb0
        /*0e88*/ 	.word	0x00000000
        /*0e8c*/ 	.word	0x00022830
        /*0e90*/ 	.short	0x010a
        /*0e92*/ 	.byte	0x3f
	.zero		1


	//   ....[24]....
        /*0e94*/ 	.word	0x00001ff0
        /*0e98*/ 	.word	0x00000000
        /*0e9c*/ 	.word	0x00022830
        /*0ea0*/ 	.short	0x010a
        /*0ea2*/ 	.byte	0x3f
	.zero		1


	//   ....[25]....
        /*0ea4*/ 	.word	0x00002b20
        /*0ea8*/ 	.word	0x000000ff
        /*0eac*/ 	.word	0x00000000
        /*0eb0*/ 	.short	0x0101
        /*0eb2*/ 	.byte	0x06
	.zero		1


	//   ....[26]....
        /*0eb4*/ 	.word	0x00005140
        /*0eb8*/ 	.word	0x000000ff
        /*0ebc*/ 	.word	0x00022830
        /*0ec0*/ 	.short	0x010a
        /*0ec2*/ 	.byte	0x06
	.zero		1


	//   ....[27]....
        /*0ec4*/ 	.word	0x00005180
        /*0ec8*/ 	.word	0x000000ff
        /*0ecc*/ 	.word	0x00022830
        /*0ed0*/ 	.short	0x010a
        /*0ed2*/ 	.byte	0x06
	.zero		1


	//   ....[28]....
        /*0ed4*/ 	.word	0x00005a10
        /*0ed8*/ 	.word	0x000000ff
        /*0edc*/ 	.word	0x00022850
        /*0ee0*/ 	.short	0x010a
        /*0ee2*/ 	.byte	0x06
	.zero		1


	//   ....[29]....
        /*0ee4*/ 	.word	0x00005a50
        /*0ee8*/ 	.word	0x000000ff
        /*0eec*/ 	.word	0x00022850
        /*0ef0*/ 	.short	0x010a
        /*0ef2*/ 	.byte	0x06
	.zero		1


	//   ....[30]....
        /*0ef4*/ 	.word	0x00005de0
        /*0ef8*/ 	.word	0x000000ff
        /*0efc*/ 	.word	0x00000000
        /*0f00*/ 	.short	0x0101
        /*0f02*/ 	.byte	0x06
	.zero		1


	//   ....[31]....
        /*0f04*/ 	.word	0x00007ee0
        /*0f08*/ 	.word	0x000000ff
        /*0f0c*/ 	.word	0x00000000
        /*0f10*/ 	.short	0x0101
        /*0f12*/ 	.byte	0x06
	.zero		1


	//   ....[32]....
        /*0f14*/ 	.word	0x00008610
        /*0f18*/ 	.word	0x000000ff
        /*0f1c*/ 	.word	0x00022830
        /*0f20*/ 	.short	0x010a
        /*0f22*/ 	.byte	0x06
	.zero		1


	//   ....[33]....
        /*0f24*/ 	.word	0x00008650
        /*0f28*/ 	.word	0x000000ff
        /*0f2c*/ 	.word	0x00022830
        /*0f30*/ 	.short	0x010a
        /*0f32*/ 	.byte	0x06
	.zero		1


	//   ....[34]....
        /*0f34*/ 	.word	0x00008eb0
        /*0f38*/ 	.word	0x000000ff
        /*0f3c*/ 	.word	0x00022850
        /*0f40*/ 	.short	0x010a
        /*0f42*/ 	.byte	0x06
	.zero		1


	//   ....[35]....
        /*0f44*/ 	.word	0x00008ef0
        /*0f48*/ 	.word	0x000000ff
        /*0f4c*/ 	.word	0x00022850
        /*0f50*/ 	.short	0x010a
        /*0f52*/ 	.byte	0x06
	.zero		1


	//   ....[36]....
        /*0f54*/ 	.word	0x00009240
        /*0f58*/ 	.word	0x000000ff
        /*0f5c*/ 	.word	0x00000000
        /*0f60*/ 	.short	0x0101
        /*0f62*/ 	.byte	0x06
	.zero		1


	//   ....[37]....
        /*0f64*/ 	.word	0x0000a810
        /*0f68*/ 	.word	0x000000ff
        /*0f6c*/ 	.word	0x00000000
        /*0f70*/ 	.short	0x0101
        /*0f72*/ 	.byte	0x06
	.zero		1


	//   ....[38]....
        /*0f74*/ 	.word	0x0000ae70
        /*0f78*/ 	.word	0x000000ff
        /*0f7c*/ 	.word	0x00022850
        /*0f80*/ 	.short	0x010a
        /*0f82*/ 	.byte	0x05
	.zero		1


	//   ....[39]....
        /*0f84*/ 	.word	0x0000aeb0
        /*0f88*/ 	.word	0x000000ff
        /*0f8c*/ 	.word	0x00022850
        /*0f90*/ 	.short	0x010a
        /*0f92*/ 	.byte	0x05
	.zero		1


	//   ....[40]....
        /*0f94*/ 	.word	0x0000b490
        /*0f98*/ 	.word	0x000000ff
        /*0f9c*/ 	.word	0x00000000
        /*0fa0*/ 	.short	0x0101
        /*0fa2*/ 	.byte	0x04
	.zero		1


	//   ....[41]....
        /*0fa4*/ 	.word	0x0000d7b0
        /*0fa8*/ 	.word	0x00000003
        /*0fac*/ 	.word	0x00000000
        /*0fb0*/ 	.short	0x0101
        /*0fb2*/ 	.byte	0x3f
	.zero		1


	//   ....[42]....
        /*0fb4*/ 	.word	0x0000dc50
        /*0fb8*/ 	.word	0x00000002
        /*0fbc*/ 	.word	0x00000000
        /*0fc0*/ 	.short	0x0101
        /*0fc2*/ 	.byte	0x3f
	.zero		1


	//   ....[43]....
        /*0fc4*/ 	.word	0x00011bd0
        /*0fc8*/ 	.word	0x00000000
        /*0fcc*/ 	.word	0x00022880
        /*0fd0*/ 	.short	0x010a
        /*0fd2*/ 	.byte	0x3f
	.zero		1


	//   ....[44]....
        /*0fd4*/ 	.word	0x00012450
        /*0fd8*/ 	.word	0x00000000
        /*0fdc*/ 	.word	0x00022870
        /*0fe0*/ 	.short	0x0107
        /*0fe2*/ 	.byte	0x3f
	.zero		1


	//   ....[45]....
        /*0fe4*/ 	.word	0x00012510
        /*0fe8*/ 	.word	0x00000000
        /*0fec*/ 	.word	0x00022870
        /*0ff0*/ 	.short	0x0101
        /*0ff2*/ 	.byte	0x3f
	.zero		1


	//   ....[46]....
        /*0ff4*/ 	.word	0x00012540
        /*0ff8*/ 	.word	0x00000000
        /*0ffc*/ 	.word	0x00022840
        /*1000*/ 	.short	0x010a
        /*1002*/ 	.byte	0x3f
	.zero		1


	//   ....[47]....
        /*1004*/ 	.word	0x00012d00
        /*1008*/ 	.word	0x00000000
        /*100c*/ 	.word	0x00022830
        /*1010*/ 	.short	0x0107
        /*1012*/ 	.byte	0x3f
	.zero		1


	//   ....[48]....
        /*1014*/ 	.word	0x00012dc0
        /*1018*/ 	.word	0x00000000
        /*101c*/ 	.word	0x00022830
        /*1020*/ 	.short	0x0101
        /*1022*/ 	.byte	0x3f
	.zero		1


	//   ....[49]....
        /*1024*/ 	.word	0x000136e0
        /*1028*/ 	.word	0x00000010
        /*102c*/ 	.word	0x00022800
        /*1030*/ 	.short	0x0107
        /*1032*/ 	.byte	0x3f
	.zero		1


	//   ....[50]....
        /*1034*/ 	.word	0x000137d0
        /*1038*/ 	.word	0x00000010
        /*103c*/ 	.word	0x00022800
        /*1040*/ 	.short	0x0101
        /*1042*/ 	.byte	0x3f
	.zero		1


	//   ....[51]....
        /*1044*/ 	.word	0x000137f0
        /*1048*/ 	.word	0x00000010
        /*104c*/ 	.word	0x00022820
        /*1050*/ 	.short	0x010a
        /*1052*/ 	.byte	0x3f
	.zero		1


	//   ....[52]....
        /*1054*/ 	.word	0x00013cc0
        /*1058*/ 	.word	0x00000000
        /*105c*/ 	.word	0x00022880
        /*1060*/ 	.short	0x010a
        /*1062*/ 	.byte	0x3f
	.zero		1


	//   ....[53]....
        /*1064*/ 	.word	0x000142a0
        /*1068*/ 	.word	0x00000000
        /*106c*/ 	.word	0x00022870
        /*1070*/ 	.short	0x0107
        /*1072*/ 	.byte	0x3f
	.zero		1


	//   ....[54]....
        /*1074*/ 	.word	0x00014360
        /*1078*/ 	.word	0x00000000
        /*107c*/ 	.word	0x00022870
        /*1080*/ 	.short	0x0101
        /*1082*/ 	.byte	0x3f
	.zero		1


	//   ....[55]....
        /*1084*/ 	.word	0x00014390
        /*1088*/ 	.word	0x00000000
        /*108c*/ 	.word	0x00022840
        /*1090*/ 	.short	0x010a
        /*1092*/ 	.byte	0x3f
	.zero		1


	//   ....[56]....
        /*1094*/ 	.word	0x00014930
        /*1098*/ 	.word	0x00000000
        /*109c*/ 	.word	0x00022830
        /*10a0*/ 	.short	0x0107
        /*10a2*/ 	.byte	0x3f
	.zero		1


	//   ....[57]....
        /*10a4*/ 	.word	0x000149f0
        /*10a8*/ 	.word	0x00000000
        /*10ac*/ 	.word	0x00022830
        /*10b0*/ 	.short	0x0101
        /*10b2*/ 	.byte	0x3f
	.zero		1


	//   ....[58]....
        /*10b4*/ 	.word	0x00014a80
        /*10b8*/ 	.word	0x00000012
        /*10bc*/ 	.word	0x00022870
        /*10c0*/ 	.short	0x010a
        /*10c2*/ 	.byte	0x3f
	.zero		1


	//   ....[59]....
        /*10c4*/ 	.word	0x00014b10
        /*10c8*/ 	.word	0x00000012
        /*10cc*/ 	.word	0x00022860
        /*10d0*/ 	.short	0x010a
        /*10d2*/ 	.byte	0x3f
	.zero		1


	//   ....[60]....
        /*10d4*/ 	.word	0x00015010
        /*10d8*/ 	.word	0x00000012
        /*10dc*/ 	.word	0x00022850
        /*10e0*/ 	.short	0x0101
        /*10e2*/ 	.byte	0x3f
	.zero		1


	//   ....[61]....
        /*10e4*/ 	.word	0x000150a0
        /*10e8*/ 	.word	0x00000012
        /*10ec*/ 	.word	0x00000000
        /*10f0*/ 	.short	0x0101
        /*10f2*/ 	.byte	0x3f
	.zero		1


	//   ....[62]....
        /*10f4*/ 	.word	0x00015270
        /*10f8*/ 	.word	0x00000011
        /*10fc*/ 	.word	0x00022870
        /*1100*/ 	.short	0x010a
        /*1102*/ 	.byte	0x3f
	.zero		1


	//   ....[63]....
        /*1104*/ 	.word	0x00015300
        /*1108*/ 	.word	0x00000011
        /*110c*/ 	.word	0x00022860
        /*1110*/ 	.short	0x010a
        /*1112*/ 	.byte	0x3f
	.zero		1


	//   ....[64]....
        /*1114*/ 	.word	0x00015800
        /*1118*/ 	.word	0x00000011
        /*111c*/ 	.word	0x00022850
        /*1120*/ 	.short	0x0101
        /*1122*/ 	.byte	0x3f
	.zero		1


	//   ....[65]....
        /*1124*/ 	.word	0x000158c0
        /*1128*/ 	.word	0x00000011
        /*112c*/ 	.word	0x00000000
        /*1130*/ 	.short	0x0101
        /*1132*/ 	.byte	0x3f
	.zero		1


	//   ....[66]....
        /*1134*/ 	.word	0x00016a80
        /*1138*/ 	.word	0x00000007
        /*113c*/ 	.word	0x00022820
        /*1140*/ 	.short	0x010a
        /*1142*/ 	.byte	0x3f
	.zero		1


	//   ....[67]....
        /*1144*/ 	.word	0x00016c00
        /*1148*/ 	.word	0x00000005
        /*114c*/ 	.word	0x00022840
        /*1150*/ 	.short	0x010a
        /*1152*/ 	.byte	0x3f
	.zero		1


	//   ....[68]....
        /*1154*/ 	.word	0x00016ca0
        /*1158*/ 	.word	0x00000003
        /*115c*/ 	.word	0x00022840
        /*1160*/ 	.short	0x010a
        /*1162*/ 	.byte	0x3f
	.zero		1


	//   ....[69]....
        /*1164*/ 	.word	0x00016ce0
        /*1168*/ 	.word	0x00000005
        /*116c*/ 	.word	0x00022860
        /*1170*/ 	.short	0x010a
        /*1172*/ 	.byte	0x3f
	.zero		1


	//   ....[70]....
        /*1174*/ 	.word	0x00016d20
        /*1178*/ 	.word	0x00000003
        /*117c*/ 	.word	0x00022860
        /*1180*/ 	.short	0x010a
        /*1182*/ 	.byte	0x3f
	.zero		1


	//   ....[71]....
        /*1184*/ 	.word	0x00016d60
        /*1188*/ 	.word	0x00000005
        /*118c*/ 	.word	0x00022880
        /*1190*/ 	.short	0x010a
        /*1192*/ 	.byte	0x3f
	.zero		1


	//   ....[72]....
        /*1194*/ 	.word	0x00016da0
        /*1198*/ 	.word	0x00000003
        /*119c*/ 	.word	0x00022880
        /*11a0*/ 	.short	0x010a
        /*11a2*/ 	.byte	0x3f
	.zero		1


	//   ....[73]....
        /*11a4*/ 	.word	0x00016e10
        /*11a8*/ 	.word	0x00000003
        /*11ac*/ 	.word	0x00022800
        /*11b0*/ 	.short	0x010a
        /*11b2*/ 	.byte	0x3f
	.zero		1


	//   ....[74]....
        /*11b4*/ 	.word	0x00016e60
        /*11b8*/ 	.word	0x00000000
        /*11bc*/ 	.word	0x00022830
        /*11c0*/ 	.short	0x010a
        /*11c2*/ 	.byte	0x3f
	.zero		1


	//   ....[75]....
        /*11c4*/ 	.word	0x00016ec0
        /*11c8*/ 	.word	0x00000005
        /*11cc*/ 	.word	0x00022830
        /*11d0*/ 	.short	0x010a
        /*11d2*/ 	.byte	0x3f
	.zero		1


	//   ....[76]....
        /*11d4*/ 	.word	0x00016f20
        /*11d8*/ 	.word	0x00000005
        /*11dc*/ 	.word	0x00022850
        /*11e0*/ 	.short	0x010a
        /*11e2*/ 	.byte	0x3f
	.zero		1


	//   ....[77]....
        /*11e4*/ 	.word	0x00016f80
        /*11e8*/ 	.word	0x00000005
        /*11ec*/ 	.word	0x00022830
        /*11f0*/ 	.short	0x010a
        /*11f2*/ 	.byte	0x3f
	.zero		1


	//   ....[78]....
        /*11f4*/ 	.word	0x00016fe0
        /*11f8*/ 	.word	0x00000005
        /*11fc*/ 	.word	0x00022850
        /*1200*/ 	.short	0x010a
        /*1202*/ 	.byte	0x3f
	.zero		1


	//   ....[79]....
        /*1204*/ 	.word	0x00017040
        /*1208*/ 	.word	0x00000006
        /*120c*/ 	.word	0x00022850
        /*1210*/ 	.short	0x010a
        /*1212*/ 	.byte	0x3f
	.zero		1


	//   ....[80]....
        /*1214*/ 	.word	0x00017140
        /*1218*/ 	.word	0x00000000
        /*121c*/ 	.word	0x00022880
        /*1220*/ 	.short	0x010a
        /*1222*/ 	.byte	0x3f
	.zero		1


	//   ....[81]....
        /*1224*/ 	.word	0x00017e20
        /*1228*/ 	.word	0x00000000
        /*122c*/ 	.word	0x00022840
        /*1230*/ 	.short	0x010a
        /*1232*/ 	.byte	0x3f
	.zero		1


	//   ....[82]....
        /*1234*/ 	.word	0x000193b0
        /*1238*/ 	.word	0x00000010
        /*123c*/ 	.word	0x00022820
        /*1240*/ 	.short	0x010a
        /*1242*/ 	.byte	0x3f
	.zero		1


	//   ....[83]....
        /*1244*/ 	.word	0x00019400
        /*1248*/ 	.word	0x00000000
        /*124c*/ 	.word	0x00022880
        /*1250*/ 	.short	0x010a
        /*1252*/ 	.byte	0x3f
	.zero		1


	//   ....[84]....
        /*1254*/ 	.word	0x00019f30
        /*1258*/ 	.word	0x00000000
        /*125c*/ 	.word	0x00022840
        /*1260*/ 	.short	0x010a
        /*1262*/ 	.byte	0x3f
	.zero		1


	//   ....[85]....
        /*1264*/ 	.word	0x0001aa40
        /*1268*/ 	.word	0x00000012
        /*126c*/ 	.word	0x00022870
        /*1270*/ 	.short	0x010a
        /*1272*/ 	.byte	0x3f
	.zero		1


	//   ....[86]....
        /*1274*/ 	.word	0x0001aa90
        /*1278*/ 	.word	0x00000012
        /*127c*/ 	.word	0x00022860
        /*1280*/ 	.short	0x010a
        /*1282*/ 	.byte	0x3f
	.zero		1


	//   ....[87]....
        /*1284*/ 	.word	0x0001aae0
        /*1288*/ 	.word	0x00000011
        /*128c*/ 	.word	0x00022870
        /*1290*/ 	.short	0x010a
        /*1292*/ 	.byte	0x3f
	.zero		1


	//   ....[88]....
        /*1294*/ 	.word	0x0001ab30
        /*1298*/ 	.word	0x00000011
        /*129c*/ 	.word	0x00022860
        /*12a0*/ 	.short	0x010a
        /*12a2*/ 	.byte	0x3f
	.zero		1


	//   ....[89]....
        /*12a4*/ 	.word	0x0001ab80
        /*12a8*/ 	.word	0x00000007
        /*12ac*/ 	.word	0x00022820
        /*12b0*/ 	.short	0x010a
        /*12b2*/ 	.byte	0x3f
	.zero		1


	//   ....[90]....
        /*12b4*/ 	.word	0x0001ad20
        /*12b8*/ 	.word	0x00000005
        /*12bc*/ 	.word	0x00022840
        /*12c0*/ 	.short	0x010a
        /*12c2*/ 	.byte	0x3f
	.zero		1


	//   ....[91]....
        /*12c4*/ 	.word	0x0001ad70
        /*12c8*/ 	.word	0x00000003
        /*12cc*/ 	.word	0x00022840
        /*12d0*/ 	.short	0x010a
        /*12d2*/ 	.byte	0x3f
	.zero		1


	//   ....[92]....
        /*12d4*/ 	.word	0x0001adc0
        /*12d8*/ 	.word	0x00000005
        /*12dc*/ 	.word	0x00022860
        /*12e0*/ 	.short	0x010a
        /*12e2*/ 	.byte	0x3f
	.zero		1


	//   ....[93]....
        /*12e4*/ 	.word	0x0001ae10
        /*12e8*/ 	.word	0x00000003
        /*12ec*/ 	.word	0x00022860
        /*12f0*/ 	.short	0x010a
        /*12f2*/ 	.byte	0x3f
	.zero		1


	//   ....[94]....
        /*12f4*/ 	.word	0x0001ae60
        /*12f8*/ 	.word	0x00000005
        /*12fc*/ 	.word	0x00022880
        /*1300*/ 	.short	0x010a
        /*1302*/ 	.byte	0x3f
	.zero		1


	//----- nvinfo : EIATTR_NUM_MBARRIERS
	.align		4
.L_297:
        /*1304*/ 	.byte	0x03, 0x38
        /*1306*/ 	.short	0x0016


	//----- nvinfo : EIATTR_EXIT_INSTR_OFFSETS
	.align		4
        /*1308*/ 	.byte	0x04, 0x1c
        /*130a*/ 	.short	(.L_299 - .L_298)


	//   ....[0]....
.L_298:
        /*130c*/ 	.word	0x000009c0


	//   ....[1]....
        /*1310*/ 	.word	0x0000f360


	//   ....[2]....
        /*1314*/ 	.word	0x00016df0


	//----- nvinfo : EIATTR_MAX_THREADS
	.align		4
.L_299:
        /*1318*/ 	.byte	0x04, 0x05
        /*131a*/ 	.short	(.L_301 - .L_300)
.L_300:
        /*131c*/ 	.word	0x00000180
        /*1320*/ 	.word	0x00000001
        /*1324*/ 	.word	0x00000001


	//----- nvinfo : EIATTR_CRS_STACK_SIZE
	.align		4
.L_301:
        /*1328*/ 	.byte	0x04, 0x1e
        /*132a*/ 	.short	(.L_303 - .L_302)
.L_302:
        /*132c*/ 	.word	0x00000000


	//----- nvinfo : EIATTR_CBANK_PARAM_SIZE
	.align		4
.L_303:
        /*1330*/ 	.byte	0x03, 0x19
        /*1332*/ 	.short	0x0af0


	//----- nvinfo : EIATTR_PARAM_CBANK
	.align		4
        /*1334*/ 	.byte	0x04, 0x0a
        /*1336*/ 	.short	(.L_305 - .L_304)
	.align		4
.L_304:
        /*1338*/ 	.word	index@(.nv.constant0._ZN7cutlass13device_kernelIN5flash11enable_sm90INS1_16FlashAttnFwdSm90INS1_25CollectiveMainloopFwdSm90ILi2EN4cute5tupleIJNS5_1CILi1EEES8_S8_EEENS6_IJNS7_ILi128EEENS7_ILi160EEESA_EEELi128ENS_12float_e4m3_tEfNS_4arch4Sm90ELb1ELb0ELb0ELb1ELb1ELb0ELb0ELb1ELb1ELb1ELb1ELb0EEENS1_21CollectiveEpilogueFwdINS6_IJSA_SA_SB_EEES9_NS_10bfloat16_tESF_Li256ELb1ELb1ELb1ELb1EEENS1_36VarlenDynamicPersistentTileSchedulerILi128ELi160ELi256ELi128ELb1ELb1ELb1ELb1ELb1ELb1EEEEEEEEEvNT_6ParamsE)
        /*133c*/ 	.short	0x0210
        /*133e*/ 	.short	0x0af0


	//----- nvinfo : EIATTR_SW_WAR
	.align		4
.L_305:
        /*1340*/ 	.byte	0x04, 0x36
        /*1342*/ 	.short	(.L_307 - .L_306)
.L_306:
        /*1344*/ 	.word	0x00000008
.L_307:


//--------------------- .nv.info._ZN7cutlass13device_kernelIN5flash11enable_sm90INS1_16FlashAttnFwdSm90INS1_25CollectiveMainloopFwdSm90ILi2EN4cute5tupleIJNS5_1CILi1EEES8_S8_EEENS6_IJNS7_ILi128EEENS7_ILi160EEESA_EEELi128ENS_12float_e4m3_tEfNS_4arch4Sm90ELb1ELb0ELb0ELb1ELb1ELb1ELb0ELb1ELb1ELb1ELb1ELb0EEENS1_21CollectiveEpilogueFwdINS6_IJSA_SA_SB_EEES9_NS_10bfloat16_tESF_Li256ELb1ELb1ELb1ELb1EEENS1_36VarlenDynamicPersistentTileSchedulerILi128ELi160ELi256ELi128ELb1ELb1ELb1ELb1ELb1ELb1EEEEEEEEEvNT_6ParamsE --------------------------
	.section	.nv.info._ZN7cutlass13device_kernelIN5flash11enable_sm90INS1_16FlashAttnFwdSm90INS1_25CollectiveMainloopFwdSm90ILi2EN4cute5tupleIJNS5_1CILi1EEES8_S8_EEENS6_IJNS7_ILi128EEENS7_ILi160EEESA_EEELi128ENS_12float_e4m3_tEfNS_4arch4Sm90ELb1ELb0ELb0ELb1ELb1ELb1ELb0ELb1ELb1ELb1ELb1ELb0EEENS1_21CollectiveEpilogueFwdINS6_IJSA_SA_SB_EEES9_NS_10bfloat16_tESF_Li256ELb1ELb1ELb1ELb1EEENS1_36VarlenDynamicPersistentTileSchedulerILi128ELi160ELi256ELi128ELb1ELb1ELb1ELb1ELb1ELb1EEEEEEEEEvNT_6ParamsE,"",@"SHT_CUDA_INFO"
	.sectionflags	@""
	.align	4


	//----- nvinfo : EIATTR_CUDA_API_VERSION
	.align		4
        /*0000*/ 	.byte	0x04, 0x37
        /*0002*/ 	.short	(.L_309 - .L_308)
.L_308:
        /*0004*/ 	.word	0x00000082


	//----- nvinfo : EIATTR_KPARAM_INFO
	.align		4
.L_309:
        /*0008*/ 	.byte	0x04, 0x17
        /*000a*/ 	.short	(.L_311 - .L_310)
.L_310:
        /*000c*/ 	.word	0x00000000
        /*0010*/ 	.short	0x0000
        /*0012*/ 	.short	0x0070
        /*0014*/ 	.byte	0x00, 0xf0, 0x01, 0x2a


	//----- nvinfo : EIATTR_SPARSE_MMA_MASK
	.align		4
.L_311:
        /*0018*/ 	.byte	0x03, 0x50
        /*001a*/ 	.short	0x0000


	//----- nvinfo : EIATTR_MAXREG_COUNT
	.align		4
        /*001c*/ 	.byte	0x03, 0x1b
        /*001e*/ 	.short	0x00a8


	//----- nvinfo : EIATTR_NUM_BARRIERS
	.align		4
        /*0020*/ 	.byte	0x02, 0x4c
        /*0022*/ 	.byte	0x10
	.zero		1


	//----- nvinfo : EIATTR_EXTERNS
	.align		4
        /*0024*/ 	.byte	0x04, 0x0f
        /*0026*/ 	.short	(.L_313 - .L_312)


	//   ....[0]....
	.align		4
.L_312:
        /*0028*/ 	.word	index@(__assertfail)


	//----- nvinfo : EIATTR_ANNOTATIONS
	.align		4
.L_313:
        /*002c*/ 	.byte	0x04, 0x55
        /*002e*/ 	.short	(.L_315 - .L_314)


	//   ....[0]....
.L_314:
        /* <DEDUP_REMOVED lines=50> */


	//----- nvinfo : EIATTR_MERCURY_ISA_VERSION
	.align		4
.L_315:
        /*0338*/ 	.byte	0x03, 0x5f
        /*033a*/ 	.short	0x0101


	//----- nvinfo : EIATTR_UNUSED_LOAD_BYTE_OFFSET
	.align		4
        /*033c*/ 	.byte	0x04, 0x44
        /*033e*/ 	.short	(.L_317 - .L_316)


	//   ....[0]....
.L_316:
        /*0340*/ 	.word	0x00000ab0
        /*0344*/ 	.word	0x0000fff0


	//   ....[1]....
        /*0348*/ 	.word	0x00019e10
        /*034c*/ 	.word	0x0000fff0


	//----- nvinfo : EIATTR_INT_WARP_WIDE_INSTR_OFFSETS
	.align		4
.L_317:
        /*0350*/ 	.byte	0x04, 0x31
        /*0352*/ 	.short	(.L_319 - .L_318)


	//   ....[0]....
.L_318:
        /*0354*/ 	.word	0x00000130


	//   ....[1]....
        /*0358*/ 	.word	0x00000170


	//   ....[2]....
        /*035c*/ 	.word	0x000001e0


	//   ....[3]....
        /*0360*/ 	.word	0x00020d30


	//   ....[4]....
        /*0364*/ 	.word	0x00020dc0


	//   ....[5]....
        /*0368*/ 	.word	0x00024f90


	//   ....[6]....
        /*036c*/ 	.word	0x00025020


	//----- nvinfo : EIATTR_COOP_GROUP_MASK_REGIDS
	.align		4
.L_319:
        /*0370*/ 	.byte	0x04, 0x29
        /*0372*/ 	.short	(.L_321 - .L_320)


	//   ....[0]....
.L_320:
        /*0374*/ 	.word	0xffffffff


	//   ....[1]....
        /*0378*/ 	.word	0xffffffff


	//   ....[2]....
        /*037c*/ 	.word	0xffffffff


	//   ....[3]....
        /*0380*/ 	.word	0xffffffff


	//   ....[4]....
        /*0384*/ 	.word	0xffffffff


	//   ....[5]....
        /*0388*/ 	.word	0xffffffff


	//   ....[6]....
        /*038c*/ 	.word	0xffffffff


	//   ....[7]....
        /*0390*/ 	.word	0xffffffff


	//   ....[8]....
        /*0394*/ 	.word	0xffffffff


	//   ....[9]....
        /*0398*/ 	.word	0xffffffff


	//   ....[10]....
        /*039c*/ 	.word	0xffffffff


	//   ....[11]....
        /*03a0*/ 	.word	0xffffffff


	//   ....[12]....
        /*03a4*/ 	.word	0xffffffff


	//   ....[13]....
        /*03a8*/ 	.word	0xffffffff


	//   ....[14]....
        /*03ac*/ 	.word	0xffffffff


	//   ....[15]....
        /*03b0*/ 	.word	0xffffffff


	//   ....[16]....
        /*03b4*/ 	.word	0xffffffff


	//   ....[17]....
        /*03b8*/ 	.word	0xffffffff


	//   ....[18]....
        /*03bc*/ 	.word	0xffffffff


	//   ....[19]....
        /*03c0*/ 	.word	0xffffffff


	//   ....[20]....
        /*03c4*/ 	.word	0xffffffff


	//   ....[21]....
        /*03c8*/ 	.word	0xffffffff


	//   ....[22]....
        /*03cc*/ 	.word	0xffffffff


	//   ....[23]....
        /*03d0*/ 	.word	0xffffffff


	//   ....[24]....
        /*03d4*/ 	.word	0xffffffff


	//   ....[25]....
        /*03d8*/ 	.word	0xffffffff


	//   ....[26]....
        /*03dc*/ 	.word	0xffffffff


	//   ....[27]....
        /*03e0*/ 	.word	0xffffffff


	//   ....[28]....
        /*03e4*/ 	.word	0xffffffff


	//   ....[29]....
        /*03e8*/ 	.word	0xffffffff


	//   ....[30]....
        /*03ec*/ 	.word	0xffffffff


	//   ....[31]....
        /*03f0*/ 	.word	0xffffffff


	//   ....[32]....
        /*03f4*/ 	.word	0xffffffff


	//   ....[33]....
        /*03f8*/ 	.word	0xffffffff


	//   ....[34]....
        /*03fc*/ 	.word	0xffffffff


	//   ....[35]....
        /*0400*/ 	.word	0xffffffff


	//   ....[36]....
        /*0404*/ 	.word	0xffffffff


	//   ....[37]....
        /*0408*/ 	.word	0xffffffff


	//   ....[38]....
        /*040c*/ 	.word	0xffffffff


	//   ....[39]....
        /*0410*/ 	.word	0xffffffff


	//   ....[40]....
        /*0414*/ 	.word	0xffffffff


	//   ....[41]....
        /*0418*/ 	.word	0xffffffff


	//   ....[42]....
        /*041c*/ 	.word	0xffffffff


	//   ....[43]....
        /*0420*/ 	.word	0xffffffff


	//   ....[44]....
        /*0424*/ 	.word	0xffffffff


	//   ....[45]....
        /*0428*/ 	.word	0xffffffff


	//   ....[46]....
        /*042c*/ 	.word	0xffffffff


	//   ....[47]....
        /*0430*/ 	.word	0xffffffff


	//   ....[48]....
        /*0434*/ 	.word	0xffffffff


	//   ....[49]....
        /*0438*/ 	.word	0xffffffff


	//   ....[50]....
        /*043c*/ 	.word	0xffffffff


	//   ....[51]....
        /*0440*/ 	.word	0xffffffff


	//   ....[52]....
        /*0444*/ 	.word	0xffffffff


	//   ....[53]....
        /*0448*/ 	.word	0xffffffff


	//   ....[54]....
        /*044c*/ 	.word	0xffffffff


	//   ....[55]....
        /*0450*/ 	.word	0xffffffff


	//   ....[56]....
        /*0454*/ 	.word	0xffffffff


	//   ....[57]....
        /*0458*/ 	.word	0xffffffff


	//   ....[58]....
        /*045c*/ 	.word	0xffffffff


	//   ....[59]....
        /*0460*/ 	.word	0xffffffff


	//   ....[60]....
        /*0464*/ 	.word	0xffffffff


	//   ....[61]....
        /*0468*/ 	.word	0xffffffff


	//   ....[62]....
        /*046c*/ 	.word	0xffffffff


	//   ....[63]....
        /*0470*/ 	.word	0xffffffff


	//   ....[64]....
        /*0474*/ 	.word	0xffffffff


	//   ....[65]....
        /*0478*/ 	.word	0xffffffff


	//   ....[66]....
        /*047c*/ 	.word	0xffffffff


	//   ....[67]....
        /*0480*/ 	.word	0xffffffff


	//   ....[68]....
        /*0484*/ 	.word	0xffffffff


	//   ....[69]....
        /*0488*/ 	.word	0xffffffff


	//   ....[70]....
        /*048c*/ 	.word	0xffffffff


	//   ....[71]....
        /*0490*/ 	.word	0xffffffff


	//   ....[72]....
        /*0494*/ 	.word	0xffffffff


	//   ....[73]....
        /*0498*/ 	.word	0xffffffff


	//   ....[74]....
        /*049c*/ 	.word	0xffffffff


	//   ....[75]....
        /*04a0*/ 	.word	0xffffffff


	//   ....[76]....
        /*04a4*/ 	.word	0xffffffff


	//   ....[77]....
        /*04a8*/ 	.word	0xffffffff


	//   ....[78]....
        /*04ac*/ 	.word	0xffffffff


	//   ....[79]....
        /*04b0*/ 	.word	0xffffffff


	//   ....[80]....
        /*04b4*/ 	.word	0xffffffff


	//   ....[81]....
        /*04b8*/ 	.word	0xffffffff


	//   ....[82]....
        /*04bc*/ 	.word	0xffffffff


	//   ....[83]....
        /*04c0*/ 	.word	0xffffffff


	//   ....[84]....
        /*04c4*/ 	.word	0xffffffff


	//   ....[85]....
        /*04c8*/ 	.word	0xffffffff


	//   ....[86]....
        /*04cc*/ 	.word	0xffffffff


	//   ....[87]....
        /*04d0*/ 	.word	0xffffffff


	//   ....[88]....
        /*04d4*/ 	.word	0xffffffff


	//   ....[89]....
        /*04d8*/ 	.word	0xffffffff


	//   ....[90]....
        /*04dc*/ 	.word	0xffffffff


	//   ....[91]....
        /*04e0*/ 	.word	0xffffffff


	//   ....[92]....
        /*04e4*/ 	.word	0xffffffff


	//   ....[93]....
        /*04e8*/ 	.word	0xffffffff


	//   ....[94]....
        /*04ec*/ 	.word	0xffffffff


	//   ....[95]....
        /*04f0*/ 	.word	0xffffffff


	//   ....[96]....
        /*04f4*/ 	.word	0xffffffff


	//   ....[97]....
        /*04f8*/ 	.word	0xffffffff


	//   ....[98]....
        /*04fc*/ 	.word	0xffffffff


	//   ....[99]....
        /*0500*/ 	.word	0xffffffff


	//   ....[100]....
        /*0504*/ 	.word	0xffffffff


	//   ....[101]....
        /*0508*/ 	.word	0xffffffff


	//   ....[102]....
        /*050c*/ 	.word	0xffffffff


	//   ....[103]....
        /*0510*/ 	.word	0xffffffff


	//   ....[104]....
        /*0514*/ 	.word	0xffffffff


	//   ....[105]....
        /*0518*/ 	.word	0xffffffff


	//   ....[106]....
        /*051c*/ 	.word	0xffffffff


	//   ....[107]....
        /*0520*/ 	.word	0xffffffff


	//   ....[108]....
        /*0524*/ 	.word	0xffffffff


	//   ....[109]....
        /*0528*/ 	.word	0xffffffff


	//   ....[110]....
        /*052c*/ 	.word	0xffffffff


	//   ....[111]....
        /*0530*/ 	.word	0xffffffff


	//   ....[112]....
        /*0534*/ 	.word	0xffffffff


	//   ....[113]....
        /*0538*/ 	.word	0xffffffff


	//   ....[114]....
        /*053c*/ 	.word	0xffffffff


	//   ....[115]....
        /*0540*/ 	.word	0xffffffff


	//   ....[116]....
        /*0544*/ 	.word	0xffffffff


	//   ....[117]....
        /*0548*/ 	.word	0xffffffff


	//   ....[118]....
        /*054c*/ 	.word	0xffffffff


	//   ....[119]....
        /*0550*/ 	.word	0xffffffff


	//   ....[120]....
        /*0554*/ 	.word	0xffffffff


	//   ....[121]....
        /*0558*/ 	.word	0xffffffff


	//   ....[122]....
        /*055c*/ 	.word	0xffffffff


	//   ....[123]....
        /*0560*/ 	.word	0xffffffff


	//   ....[124]....
        /*0564*/ 	.word	0xffffffff


	//   ....[125]....
        /*0568*/ 	.word	0xffffffff


	//   ....[126]....
        /*056c*/ 	.word	0xffffffff


	//   ....[127]....
        /*0570*/ 	.word	0xffffffff


	//   ....[128]....
        /*0574*/ 	.word	0xffffffff


	//   ....[129]....
        /*0578*/ 	.word	0xffffffff


	//   ....[130]....
        /*057c*/ 	.word	0xffffffff


	//   ....[131]....
        /*0580*/ 	.word	0xffffffff


	//   ....[132]....
        /*0584*/ 	.word	0xffffffff


	//   ....[133]....
        /*0588*/ 	.word	0xffffffff


	//   ....[134]....
        /*058c*/ 	.word	0xffffffff


	//   ....[135]....
        /*0590*/ 	.word	0xffffffff


	//   ....[136]....
        /*0594*/ 	.word	0xffffffff


	//   ....[137]....
        /*0598*/ 	.word	0xffffffff


	//   ....[138]....
        /*059c*/ 	.word	0xffffffff


	//   ....[139]....
        /*05a0*/ 	.word	0xffffffff


	//   ....[140]....
        /*05a4*/ 	.word	0xffffffff


	//   ....[141]....
        /*05a8*/ 	.word	0xffffffff


	//   ....[142]....
        /*05ac*/ 	.word	0xffffffff


	//   ....[143]....
        /*05b0*/ 	.word	0xffffffff


	//   ....[144]....
        /*05b4*/ 	.word	0xffffffff


	//   ....[145]....
        /*05b8*/ 	.word	0xffffffff


	//   ....[146]....
        /*05bc*/ 	.word	0xffffffff


	//   ....[147]....
        /*05c0*/ 	.word	0xffffffff


	//   ....[148]....
        /*05c4*/ 	.word	0xffffffff


	//   ....[149]....
        /*05c8*/ 	.word	0xffffffff


	//   ....[150]....
        /*05cc*/ 	.word	0xffffffff


	//   ....[151]....
        /*05d0*/ 	.word	0xffffffff


	//   ....[152]....
        /*05d4*/ 	.word	0xffffffff


	//   ....[153]....
        /*05d8*/ 	.word	0xffffffff


	//   ....[154]....
        /*05dc*/ 	.word	0xffffffff


	//   ....[155]....
        /*05e0*/ 	.word	0xffffffff


	//   ....[156]....
        /*05e4*/ 	.word	0xffffffff


	//   ....[157]....
        /*05e8*/ 	.word	0xffffffff


	//   ....[158]....
        /*05ec*/ 	.word	0xffffffff


	//   ....[159]....
        /*05f0*/ 	.word	0xffffffff


	//   ....[160]....
        /*05f4*/ 	.word	0xffffffff


	//   ....[161]....
        /*05f8*/ 	.word	0xffffffff


	//   ....[162]....
        /*05fc*/ 	.word	0xffffffff


	//   ....[163]....
        /*0600*/ 	.word	0xffffffff


	//   ....[164]....
        /*0604*/ 	.word	0xffffffff


	//   ....[165]....
        /*0608*/ 	.word	0xffffffff


	//   ....[166]....
        /*060c*/ 	.word	0xffffffff


	//   ....[167]....
        /*0610*/ 	.word	0xffffffff


	//   ....[168]....
        /*0614*/ 	.word	0xffffffff


	//   ....[169]....
        /*0618*/ 	.word	0xffffffff


	//   ....[170]....
        /*061c*/ 	.word	0xffffffff


	//   ....[171]....
        /*0620*/ 	.word	0xffffffff


	//   ....[172]....
        /*0624*/ 	.word	0xffffffff


	//   ....[173]....
        /*0628*/ 	.word	0xffffffff


	//   ....[174]....
        /*062c*/ 	.word	0xffffffff


	//   ....[175]....
        /*0630*/ 	.word	0xffffffff


	//   ....[176]....
        /*0634*/ 	.word	0xffffffff


	//   ....[177]....
        /*0638*/ 	.word	0xffffffff


	//   ....[178]....
        /*063c*/ 	.word	0xffffffff


	//   ....[179]....
        /*0640*/ 	.word	0xffffffff


	//   ....[180]....
        /*0644*/ 	.word	0xffffffff


	//   ....[181]....
        /*0648*/ 	.word	0xffffffff


	//   ....[182]....
        /*064c*/ 	.word	0xffffffff


	//   ....[183]....
        /*0650*/ 	.word	0xffffffff


	//   ....[184]....
        /*0654*/ 	.word	0xffffffff


	//   ....[185]....
        /*0658*/ 	.word	0xffffffff


	//   ....[186]....
        /*065c*/ 	.word	0xffffffff


	//   ....[187]....
        /*0660*/ 	.word	0xffffffff


	//   ....[188]....
        /*0664*/ 	.word	0xffffffff


	//   ....[189]....
        /*0668*/ 	.word	0xffffffff


	//   ....[190]....
        /*066c*/ 	.word	0xffffffff


	//   ....[191]....
        /*0670*/ 	.word	0xffffffff


	//   ....[192]....
        /*0674*/ 	.word	0xffffffff


	//   ....[193]....
        /*0678*/ 	.word	0xffffffff


	//   ....[194]....
        /*067c*/ 	.word	0xffffffff


	//   ....[195]....
        /*0680*/ 	.word	0xffffffff


	//   ....[196]....
        /*0684*/ 	.word	0xffffffff


	//   ....[197]....
        /*0688*/ 	.word	0xffffffff


	//   ....[198]....
        /*068c*/ 	.word	0xffffffff


	//   ....[199]....
        /*0690*/ 	.word	0xffffffff


	//   ....[200]....
        /*0694*/ 	.word	0xffffffff


	//   ....[201]....
        /*0698*/ 	.word	0xffffffff


	//   ....[202]....
        /*069c*/ 	.word	0xffffffff


	//   ....[203]....
        /*06a0*/ 	.word	0xffffffff


	//   ....[204]....
        /*06a4*/ 	.word	0xffffffff


	//   ....[205]....
        /*06a8*/ 	.word	0xffffffff


	//   ....[206]....
        /*06ac*/ 	.word	0xffffffff


	//   ....[207]....
        /*06b0*/ 	.word	0xffffffff


	//   ....[208]....
        /*06b4*/ 	.word	0xffffffff


	//   ....[209]....
        /*06b8*/ 	.word	0xffffffff


	//   ....[210]....
        /*06bc*/ 	.word	0xffffffff


	//   ....[211]....
        /*06c0*/ 	.word	0xffffffff


	//   ....[212]....
        /*06c4*/ 	.word	0xffffffff


	//   ....[213]....
        /*06c8*/ 	.word	0xffffffff


	//   ....[214]....
        /*06cc*/ 	.word	0xffffffff


	//   ....[215]....
        /*06d0*/ 	.word	0xffffffff


	//   ....[216]....
        /*06d4*/ 	.word	0xffffffff


	//   ....[217]....
        /*06d8*/ 	.word	0xffffffff


	//   ....[218]....
        /*06dc*/ 	.word	0xffffffff


	//   ....[219]....
        /*06e0*/ 	.word	0xffffffff


	//   ....[220]....
        /*06e4*/ 	.word	0xffffffff


	//   ....[221]....
        /*06e8*/ 	.word	0xffffffff


	//   ....[222]....
        /*06ec*/ 	.word	0xffffffff


	//   ....[223]....
        /*06f0*/ 	.word	0xffffffff


	//   ....[224]....
        /*06f4*/ 	.word	0xffffffff


	//   ....[225]....
        /*06f8*/ 	.word	0xffffffff


	//   ....[226]....
        /*06fc*/ 	.word	0xffffffff


	//   ....[227]....
        /*0700*/ 	.word	0xffffffff


	//   ....[228]....
        /*0704*/ 	.word	0xffffffff


	//   ....[229]....
        /*0708*/ 	.word	0xffffffff


	//   ....[230]....
        /*070c*/ 	.word	0xffffffff


	//   ....[231]....
        /*0710*/ 	.word	0xffffffff


	//   ....[232]....
        /*0714*/ 	.word	0xffffffff


	//   ....[233]....
        /*0718*/ 	.word	0xffffffff


	//   ....[234]....
        /*071c*/ 	.word	0xffffffff


	//   ....[235]....
        /*0720*/ 	.word	0xffffffff


	//   ....[236]....
        /*0724*/ 	.word	0xffffffff


	//   ....[237]....
        /*0728*/ 	.word	0xffffffff


	//   ....[238]....
        /*072c*/ 	.word	0xffffffff


	//   ....[239]....
        /*0730*/ 	.word	0xffffffff


	//   ....[240]....
        /*0734*/ 	.word	0xffffffff


	//   ....[241]....
        /*0738*/ 	.word	0xffffffff


	//   ....[242]....
        /*073c*/ 	.word	0xffffffff


	//   ....[243]....
        /*0740*/ 	.word	0xffffffff


	//   ....[244]....
        /*0744*/ 	.word	0xffffffff


	//   ....[245]....
        /*0748*/ 	.word	0xffffffff


	//   ....[246]....
        /*074c*/ 	.word	0xffffffff


	//   ....[247]....
        /*0750*/ 	.word	0xffffffff


	//   ....[248]....
        /*0754*/ 	.word	0xffffffff


	//   ....[249]....
        /*0758*/ 	.word	0xffffffff


	//   ....[250]....
        /*075c*/ 	.word	0xffffffff


	//   ....[251]....
        /*0760*/ 	.word	0xffffffff


	//   ....[252]....
        /*0764*/ 	.word	0xffffffff


	//   ....[253]....
        /*0768*/ 	.word	0xffffffff


	//   ....[254]....
        /*076c*/ 	.word	0xffffffff


	//   ....[255]....
        /*0770*/ 	.word	0xffffffff


	//   ....[0]....
        /*0774*/ 	.word	0xffffffff


	//   ....[1]....
        /*0778*/ 	.word	0xffffffff


	//   ....[2]....
        /*077c*/ 	.word	0xffffffff


	//   ....[3]....
        /*0780*/ 	.word	0xffffffff


	//   ....[4]....
        /*0784*/ 	.word	0xffffffff


	//   ....[5]....
        /*0788*/ 	.word	0xffffffff


	//   ....[6]....
        /*078c*/ 	.word	0xffffffff


	//   ....[7]....
        /*0790*/ 	.word	0xffffffff


	//   ....[8]....
        /*0794*/ 	.word	0xffffffff


	//   ....[9]....
        /*0798*/ 	.word	0xffffffff


	//   ....[10]....
        /*079c*/ 	.word	0xffffffff


	//   ....[11]....
        /*07a0*/ 	.word	0xffffffff


	//   ....[12]....
        /*07a4*/ 	.word	0xffffffff


	//   ....[13]....
        /*07a8*/ 	.word	0xffffffff


	//   ....[14]....
        /*07ac*/ 	.word	0xffffffff


	//   ....[15]....
        /*07b0*/ 	.word	0xffffffff


	//   ....[16]....
        /*07b4*/ 	.word	0xffffffff


	//   ....[17]....
        /*07b8*/ 	.word	0xffffffff


	//   ....[18]....
        /*07bc*/ 	.word	0xffffffff


	//   ....[19]....
        /*07c0*/ 	.word	0xffffffff


	//   ....[20]....
        /*07c4*/ 	.word	0xffffffff


	//   ....[21]....
        /*07c8*/ 	.word	0xffffffff


	//   ....[22]....
        /*07cc*/ 	.word	0xffffffff


	//   ....[23]....
        /*07d0*/ 	.word	0xffffffff


	//   ....[24]....
        /*07d4*/ 	.word	0xffffffff


	//   ....[25]....
        /*07d8*/ 	.word	0xffffffff


	//   ....[26]....
        /*07dc*/ 	.word	0xffffffff


	//   ....[27]....
        /*07e0*/ 	.word	0xffffffff


	//   ....[28]....
        /*07e4*/ 	.word	0xffffffff


	//   ....[29]....
        /*07e8*/ 	.word	0xffffffff


	//   ....[30]....
        /*07ec*/ 	.word	0xffffffff


	//   ....[31]....
        /*07f0*/ 	.word	0xffffffff


	//   ....[32]....
        /*07f4*/ 	.word	0xffffffff


	//   ....[33]....
        /*07f8*/ 	.word	0x0500000f


	//   ....[34]....
        /*07fc*/ 	.word	0x0500000f


	//   ....[35]....
        /*0800*/ 	.word	0x0500000f


	//   ....[36]....
        /*0804*/ 	.word	0x0500000f


	//   ....[37]....
        /*0808*/ 	.word	0x0500000f


	//   ....[38]....
        /*080c*/ 	.word	0x0500000f


	//   ....[39]....
        /*0810*/ 	.word	0x0500000f


	//   ....[40]....
        /*0814*/ 	.word	0x0500000f


	//   ....[41]....
        /*0818*/ 	.word	0x0500000f


	//   ....[42]....
        /*081c*/ 	.word	0x0500000f


	//   ....[43]....
        /*0820*/ 	.word	0x0500000f


	//   ....[44]....
        /*0824*/ 	.word	0x0500000f


	//   ....[45]....
        /*0828*/ 	.word	0x0500000f


	//   ....[46]....
        /*082c*/ 	.word	0x0500000f


	//   ....[47]....
        /*0830*/ 	.word	0x0500000f


	//   ....[48]....
        /*0834*/ 	.word	0x0500000f


	//   ....[49]....
        /*0838*/ 	.word	0x0500000f


	//   ....[50]....
        /*083c*/ 	.word	0x0500000f


	//   ....[51]....
        /*0840*/ 	.word	0x0500000f


	//   ....[52]....
        /*0844*/ 	.word	0x0500000f


	//   ....[53]....
        /*0848*/ 	.word	0x0500000f


	//   ....[54]....
        /*084c*/ 	.word	0x0500000f


	//   ....[55]....
        /*0850*/ 	.word	0x0500000f


	//   ....[56]....
        /*0854*/ 	.word	0x0500000f


	//   ....[57]....
        /*0858*/ 	.word	0x0500000f


	//   ....[58]....
        /*085c*/ 	.word	0x0500000f


	//   ....[59]....
        /*0860*/ 	.word	0x0500000f


	//   ....[60]....
        /*0864*/ 	.word	0x0500000f


	//   ....[61]....
        /*0868*/ 	.word	0x0500000f


	//   ....[62]....
        /*086c*/ 	.word	0x0500000f


	//   ....[63]....
        /*0870*/ 	.word	0x0500000f


	//   ....[64]....
        /*0874*/ 	.word	0x0500000f


	//   ....[65]....
        /*0878*/ 	.word	0x0500000f


	//   ....[66]....
        /*087c*/ 	.word	0x0500000f


	//   ....[67]....
        /*0880*/ 	.word	0x0500000f


	//   ....[68]....
        /*0884*/ 	.word	0x0500000f


	//   ....[69]....
        /*0888*/ 	.word	0x0500000f


	//   ....[70]....
        /*088c*/ 	.word	0x0500000f


	//   ....[71]....
        /*0890*/ 	.word	0x0500000f


	//   ....[72]....
        /*0894*/ 	.word	0x0500000f


	//   ....[73]....
        /*0898*/ 	.word	0x0500000f


	//   ....[74]....
        /*089c*/ 	.word	0x0500000f


	//   ....[75]....
        /*08a0*/ 	.word	0x0500000f


	//   ....[76]....
        /*08a4*/ 	.word	0x0500000f


	//   ....[77]....
        /*08a8*/ 	.word	0x0500000f


	//   ....[78]....
        /*08ac*/ 	.word	0x0500000f


	//   ....[79]....
        /*08b0*/ 	.word	0x0500000f


	//   ....[80]....
        /*08b4*/ 	.word	0x0500000f


	//   ....[81]....
        /*08b8*/ 	.word	0x0500000f


	//   ....[82]....
        /*08bc*/ 	.word	0x0500000f


	//   ....[83]....
        /*08c0*/ 	.word	0x0500000f


	//   ....[84]....
        /*08c4*/ 	.word	0x0500000f


	//   ....[85]....
        /*08c8*/ 	.word	0x0500000f


	//   ....[86]....
        /*08cc*/ 	.word	0x0500000f


	//   ....[87]....
        /*08d0*/ 	.word	0x0500000f


	//   ....[88]....
        /*08d4*/ 	.word	0x0500000f


	//   ....[89]....
        /*08d8*/ 	.word	0x0500000f


	//   ....[90]....
        /*08dc*/ 	.word	0x0500000f


	//   ....[91]....
        /*08e0*/ 	.word	0x0500000f


	//   ....[92]....
        /*08e4*/ 	.word	0x0500000f


	//   ....[93]....
        /*08e8*/ 	.word	0x0500000f


	//   ....[94]....
        /*08ec*/ 	.word	0x0500000f


	//   ....[95]....
        /*08f0*/ 	.word	0x0500000f


	//   ....[96]....
        /*08f4*/ 	.word	0x0500000f


	//   ....[97]....
        /*08f8*/ 	.word	0x0500000f


	//   ....[98]....
        /*08fc*/ 	.word	0x0500000f


	//   ....[99]....
        /*0900*/ 	.word	0x0500000f


	//   ....[100]....
        /*0904*/ 	.word	0x0500000f


	//   ....[101]....
        /*0908*/ 	.word	0x0500000f


	//   ....[102]....
        /*090c*/ 	.word	0x0500000f


	//   ....[103]....
        /*0910*/ 	.word	0x0500000f


	//   ....[104]....
        /*0914*/ 	.word	0x0500000f


	//   ....[105]....
        /*0918*/ 	.word	0x0500000f


	//   ....[106]....
        /*091c*/ 	.word	0x0500000f


	//   ....[107]....
        /*0920*/ 	.word	0x0500000f


	//   ....[108]....
        /*0924*/ 	.word	0x0500000f


	//   ....[109]....
        /*0928*/ 	.word	0x0500000f


	//   ....[110]....
        /*092c*/ 	.word	0x0500000f


	//   ....[111]....
        /*0930*/ 	.word	0x0500000f


	//   ....[112]....
        /*0934*/ 	.word	0x0500000f


	//   ....[113]....
        /*0938*/ 	.word	0x0500000f


	//   ....[114]....
        /*093c*/ 	.word	0x0500000f


	//   ....[115]....
        /*0940*/ 	.word	0x0500000f


	//   ....[116]....
        /*0944*/ 	.word	0x0500000f


	//   ....[117]....
        /*0948*/ 	.word	0x0500000f


	//   ....[118]....
        /*094c*/ 	.word	0x0500000f


	//   ....[119]....
        /*0950*/ 	.word	0x0500000f


	//   ....[120]....
        /*0954*/ 	.word	0x0500000f


	//   ....[121]....
        /*0958*/ 	.word	0x0500000f


	//   ....[122]....
        /*095c*/ 	.word	0x0500000f


	//   ....[123]....
        /*0960*/ 	.word	0x0500000f


	//   ....[124]....
        /*0964*/ 	.word	0x0500000f


	//   ....[125]....
        /*0968*/ 	.word	0x0500000f


	//   ....[126]....
        /*096c*/ 	.word	0x0500000f


	//   ....[127]....
        /*0970*/ 	.word	0x0500000f


	//   ....[128]....
        /*0974*/ 	.word	0x0500000f


	//   ....[129]....
        /*0978*/ 	.word	0x0500000f


	//   ....[130]....
        /*097c*/ 	.word	0x0500000f


	//   ....[131]....
        /*0980*/ 	.word	0x0500000f


	//   ....[132]....
        /*0984*/ 	.word	0x0500000f


	//   ....[133]....
        /*0988*/ 	.word	0x0500000f


	//   ....[134]....
        /*098c*/ 	.word	0x0500000f


	//   ....[135]....
        /*0990*/ 	.word	0x0500000f


	//   ....[136]....
        /*0994*/ 	.word	0x0500000f


	//   ....[137]....
        /*0998*/ 	.word	0x0500000f


	//   ....[138]....
        /*099c*/ 	.word	0x0500000f


	//   ....[139]....
        /*09a0*/ 	.word	0x0500000f


	//   ....[140]....
        /*09a4*/ 	.word	0x0500000f


	//   ....[141]....
        /*09a8*/ 	.word	0x0500000f


	//   ....[142]....
        /*09ac*/ 	.word	0x0500000f


	//   ....[143]....
        /*09b0*/ 	.word	0x0500000f


	//   ....[144]....
        /*09b4*/ 	.word	0x0500000f


	//   ....[145]....
        /*09b8*/ 	.word	0x0500000f


	//   ....[146]....
        /*09bc*/ 	.word	0x0500000f


	//   ....[147]....
        /*09c0*/ 	.word	0x0500000f


	//   ....[148]....
        /*09c4*/ 	.word	0x0500000f


	//   ....[149]....
        /*09c8*/ 	.word	0x0500000f


	//   ....[150]....
        /*09cc*/ 	.word	0x0500000f


	//   ....[151]....
        /*09d0*/ 	.word	0x0500000f


	//   ....[152]....
        /*09d4*/ 	.word	0x0500000f


	//   ....[153]....
        /*09d8*/ 	.word	0x0500000f


	//   ....[154]....
        /*09dc*/ 	.word	0x0500000f


	//   ....[155]....
        /*09e0*/ 	.word	0x0500000f


	//   ....[156]....
        /*09e4*/ 	.word	0x0500000f


	//   ....[157]....
        /*09e8*/ 	.word	0x0500000f


	//   ....[158]....
        /*09ec*/ 	.word	0x0500000f


	//   ....[159]....
        /*09f0*/ 	.word	0x0500000f


	//   ....[160]....
        /*09f4*/ 	.word	0x0500000f


	//   ....[161]....
        /*09f8*/ 	.word	0x0500000f


	//   ....[162]....
        /*09fc*/ 	.word	0x0500000f


	//   ....[163]....
        /*0a00*/ 	.word	0x0500000f


	//   ....[164]....
        /*0a04*/ 	.word	0x0500000f


	//   ....[165]....
        /*0a08*/ 	.word	0x0500000f


	//   ....[166]....
        /*0a0c*/ 	.word	0x0500000f


	//   ....[167]....
        /*0a10*/ 	.word	0x0500000f


	//   ....[168]....
        /*0a14*/ 	.word	0x0500000f


	//   ....[169]....
        /*0a18*/ 	.word	0x0500000f


	//   ....[170]....
        /*0a1c*/ 	.word	0x0500000f


	//   ....[171]....
        /*0a20*/ 	.word	0x0500000f


	//   ....[172]....
        /*0a24*/ 	.word	0x0500000f


	//   ....[173]....
        /*0a28*/ 	.word	0x0500000f


	//   ....[174]....
        /*0a2c*/ 	.word	0x0500000f


	//   ....[175]....
        /*0a30*/ 	.word	0x0500000f


	//   ....[176]....
        /*0a34*/ 	.word	0x0500000f


	//   ....[177]....
        /*0a38*/ 	.word	0x0500000f


	//   ....[178]....
        /*0a3c*/ 	.word	0x0500000f


	//   ....[179]....
        /*0a40*/ 	.word	0x0500000f


	//   ....[180]....
        /*0a44*/ 	.word	0x0500000f


	//   ....[181]....
        /*0a48*/ 	.word	0x0500000f


	//   ....[182]....
        /*0a4c*/ 	.word	0x0500000f


	//   ....[183]....
        /*0a50*/ 	.word	0x0500000f


	//   ....[184]....
        /*0a54*/ 	.word	0x0500000f


	//   ....[185]....
        /*0a58*/ 	.word	0x0500000f


	//   ....[186]....
        /*0a5c*/ 	.word	0x0500000f


	//   ....[187]....
        /*0a60*/ 	.word	0x0500000f


	//   ....[188]....
        /*0a64*/ 	.word	0x0500000f


	//   ....[189]....
        /*0a68*/ 	.word	0x0500000f


	//   ....[190]....
        /*0a6c*/ 	.word	0x0500000f


	//   ....[191]....
        /*0a70*/ 	.word	0x0500000f


	//   ....[192]....
        /*0a74*/ 	.word	0x0500000f


	//   ....[193]....
        /*0a78*/ 	.word	0x0500000f


	//   ....[194]....
        /*0a7c*/ 	.word	0x0500000f


	//   ....[195]....
        /*0a80*/ 	.word	0x0500000f


	//   ....[196]....
        /*0a84*/ 	.word	0x0500000f


	//   ....[197]....
        /*0a88*/ 	.word	0x0500000f


	//   ....[198]....
        /*0a8c*/ 	.word	0x0500000f


	//   ....[199]....
        /*0a90*/ 	.word	0x0500000f


	//   ....[200]....
        /*0a94*/ 	.word	0x0500000f


	//   ....[201]....
        /*0a98*/ 	.word	0x0500000f


	//   ....[202]....
        /*0a9c*/ 	.word	0x0500000f


	//   ....[203]....
        /*0aa0*/ 	.word	0x0500000f


	//   ....[204]....
        /*0aa4*/ 	.word	0x0500000f


	//   ....[205]....
        /*0aa8*/ 	.word	0x0500000f


	//   ....[206]....
        /*0aac*/ 	.word	0x0500000f


	//   ....[207]....
        /*0ab0*/ 	.word	0x0500000f


	//   ....[208]....
        /*0ab4*/ 	.word	0x0500000f


	//   ....[209]....
        /*0ab8*/ 	.word	0x0500000f


	//   ....[210]....
        /*0abc*/ 	.word	0x0500000f


	//   ....[211]....
        /*0ac0*/ 	.word	0x0500000f


	//   ....[212]....
        /*0ac4*/ 	.word	0x0500000f


	//   ....[213]....
        /*0ac8*/ 	.word	0x0500000f


	//   ....[214]....
        /*0acc*/ 	.word	0x0500000f


	//   ....[215]....
        /*0ad0*/ 	.word	0x0500000f


	//   ....[216]....
        /*0ad4*/ 	.word	0x0500000f


	//   ....[217]....
        /*0ad8*/ 	.word	0x0500000f


	//   ....[218]....
        /*0adc*/ 	.word	0x0500000f


	//   ....[219]....
        /*0ae0*/ 	.word	0x0500000f


	//   ....[220]....
        /*0ae4*/ 	.word	0x0500000f


	//   ....[221]....
        /*0ae8*/ 	.word	0x0500000f


	//   ....[222]....
        /*0aec*/ 	.word	0x0500000f


	//   ....[223]....
        /*0af0*/ 	.word	0x0500000f


	//   ....[224]....
        /*0af4*/ 	.word	0x0500000f


	//   ....[225]....
        /*0af8*/ 	.word	0x0500000f


	//   ....[226]....
        /*0afc*/ 	.word	0x0500000f


	//   ....[227]....
        /*0b00*/ 	.word	0x0500000f


	//   ....[228]....
        /*0b04*/ 	.word	0x0500000f


	//   ....[229]....
        /*0b08*/ 	.word	0x0500000f


	//   ....[230]....
        /*0b0c*/ 	.word	0x0500000f


	//   ....[231]....
        /*0b10*/ 	.word	0x0500000f


	//   ....[232]....
        /*0b14*/ 	.word	0x0500000f


	//   ....[233]....
        /*0b18*/ 	.word	0x0500000f


	//   ....[234]....
        /*0b1c*/ 	.word	0x0500000f


	//   ....[235]....
        /*0b20*/ 	.word	0x0500000f


	//   ....[236]....
        /*0b24*/ 	.word	0x0500000f


	//   ....[237]....
        /*0b28*/ 	.word	0x0500000f


	//   ....[238]....
        /*0b2c*/ 	.word	0x0500000f


	//   ....[239]....
        /*0b30*/ 	.word	0x0500000f


	//   ....[240]....
        /*0b34*/ 	.word	0x0500000f


	//   ....[241]....
        /*0b38*/ 	.word	0x0500000f


	//   ....[242]....
        /*0b3c*/ 	.word	0x0500000f


	//   ....[243]....
        /*0b40*/ 	.word	0x0500000f


	//   ....[244]....
        /*0b44*/ 	.word	0x0500000f


	//   ....[245]....
        /*0b48*/ 	.word	0x0500000f


	//   ....[246]....
        /*0b4c*/ 	.word	0x0500000f


	//   ....[247]....
        /*0b50*/ 	.word	0x0500000f


	//   ....[248]....
        /*0b54*/ 	.word	0x0500000f


	//   ....[249]....
        /*0b58*/ 	.word	0x0500000f


	//   ....[250]....
        /*0b5c*/ 	.word	0x0500000f


	//   ....[251]....
        /*0b60*/ 	.word	0x0500000f


	//   ....[252]....
        /*0b64*/ 	.word	0x0500000f


	//   ....[253]....
        /*0b68*/ 	.word	0x0500000f


	//   ....[254]....
        /*0b6c*/ 	.word	0x0500000f


	//   ....[255]....
        /*0b70*/ 	.word	0x0500000f


	//   ....[0]....
        /*0b74*/ 	.word	0x0500000f


	//   ....[1]....
        /*0b78*/ 	.word	0x0500000f


	//   ....[2]....
        /*0b7c*/ 	.word	0x0500000f


	//   ....[3]....
        /*0b80*/ 	.word	0x0500000f


	//   ....[4]....
        /*0b84*/ 	.word	0x0500000f


	//   ....[5]....
        /*0b88*/ 	.word	0x0500000f


	//   ....[6]....
        /*0b8c*/ 	.word	0x0500000f


	//   ....[7]....
        /*0b90*/ 	.word	0x0500000f


	//   ....[8]....
        /*0b94*/ 	.word	0x0500000f


	//   ....[9]....
        /*0b98*/ 	.word	0x0500000f


	//   ....[10]....
        /*0b9c*/ 	.word	0x0500000f


	//   ....[11]....
        /*0ba0*/ 	.word	0x0500000f


	//   ....[12]....
        /*0ba4*/ 	.word	0x0500000f


	//----- nvinfo : EIATTR_COOP_GROUP_INSTR_OFFSETS
	.align		4
.L_321:
        /*0ba8*/ 	.byte	0x04, 0x28
        /*0baa*/ 	.short	(.L_323 - .L_322)


	//   ....[0]....
.L_322:
        /*0bac*/ 	.word	0x00000070


	//   ....[1]....
        /*0bb0*/ 	.word	0x00000140


	//   ....[2]....
        /*0bb4*/ 	.word	0x00000190


	//   ....[3]....
        /*0bb8*/ 	.word	0x000003c0


	//   ....[4]....
        /*0bbc*/ 	.word	0x00000520


	//   ....[5]....
        /*0bc0*/ 	.word	0x00000640


	//   ....[6]....
        /*0bc4*/ 	.word	0x000007a0


	//   ....[7]....
        /*0bc8*/ 	.word	0x00002fc0


	//   ....[8]....
        /*0bcc*/ 	.word	0x00002fd0


	//   ....[9]....
        /*0bd0*/ 	.word	0x00003e60


	//   ....[10]....
        /*0bd4*/ 	.word	0x00003e70


	//   ....[11]....
        /*0bd8*/ 	.word	0x00004d00


	//   ....[12]....
        /*0bdc*/ 	.word	0x00004d10


	//   ....[13]....
        /*0be0*/ 	.word	0x000060a0


	//   ....[14]....
        /*0be4*/ 	.word	0x000060b0


	//   ....[15]....
        /*0be8*/ 	.word	0x00006f80


	//   ....[16]....
        /*0bec*/ 	.word	0x00006f90


	//   ....[17]....
        /*0bf0*/ 	.word	0x00007ee0


	//   ....[18]....
        /*0bf4*/ 	.word	0x00007ef0


	//   ....[19]....
        /*0bf8*/ 	.word	0x00009050


	//   ....[20]....
        /*0bfc*/ 	.word	0x00009060


	//   ....[21]....
        /*0c00*/ 	.word	0x00009170


	//   ....[22]....
        /*0c04*/ 	.word	0x00009180


	//   ....[23]....
        /*0c08*/ 	.word	0x000092a0


	//   ....[24]....
        /*0c0c*/ 	.word	0x000092b0


	//   ....[25]....
        /*0c10*/ 	.word	0x00009610


	//   ....[26]....
        /*0c14*/ 	.word	0x00009630


	//   ....[27]....
        /*0c18*/ 	.word	0x00009720


	//   ....[28]....
        /*0c1c*/ 	.word	0x00009740


	//   ....[29]....
        /*0c20*/ 	.word	0x00009830


	//   ....[30]....
        /*0c24*/ 	.word	0x00009850


	//   ....[31]....
        /*0c28*/ 	.word	0x0000a320


	//   ....[32]....
        /*0c2c*/ 	.word	0x0000aaa0


	//   ....[33]....
        /*0c30*/ 	.word	0x0000aab0


	//   ....[34]....
        /*0c34*/ 	.word	0x0000aac0


	//   ....[35]....
        /*0c38*/ 	.word	0x0000aad0


	//   ....[36]....
        /*0c3c*/ 	.word	0x0000ace0


	//   ....[37]....
        /*0c40*/ 	.word	0x0000acf0


	//   ....[38]....
        /*0c44*/ 	.word	0x0000ad00


	//   ....[39]....
        /*0c48*/ 	.word	0x0000ad10


	//   ....[40]....
        /*0c4c*/ 	.word	0x0000d1d0


	//   ....[41]....
        /*0c50*/ 	.word	0x0000d1f0


	//   ....[42]....
        /*0c54*/ 	.word	0x0000d200


	//   ....[43]....
        /*0c58*/ 	.word	0x0000d210


	//   ....[44]....
        /*0c5c*/ 	.word	0x0000d300


	//   ....[45]....
        /*0c60*/ 	.word	0x0000d320


	//   ....[46]....
        /*0c64*/ 	.word	0x0000d330


	//   ....[47]....
        /*0c68*/ 	.word	0x0000d340


	//   ....[48]....
        /*0c6c*/ 	.word	0x000103d0


	//   ....[49]....
        /*0c70*/ 	.word	0x00010550


	//   ....[50]....
        /*0c74*/ 	.word	0x00010bc0


	//   ....[51]....
        /*0c78*/ 	.word	0x00010c30


	//   ....[52]....
        /*0c7c*/ 	.word	0x000117c0


	//   ....[53]....
        /*0c80*/ 	.word	0x000118d0


	//   ....[54]....
        /*0c84*/ 	.word	0x00013c20


	//   ....[55]....
        /*0c88*/ 	.word	0x00013c40


	//   ....[56]....
        /*0c8c*/ 	.word	0x00014670


	//   ....[57]....
        /*0c90*/ 	.word	0x00014770


	//   ....[58]....
        /*0c94*/ 	.word	0x00015020


	//   ....[59]....
        /*0c98*/ 	.word	0x00015070


	//   ....[60]....
        /*0c9c*/ 	.word	0x00017830


	//   ....[61]....
        /*0ca0*/ 	.word	0x00017850


	//   ....[62]....
        /*0ca4*/ 	.word	0x00017b20


	//   ....[63]....
        /*0ca8*/ 	.word	0x00017b40


	//   ....[64]....
        /*0cac*/ 	.word	0x000195c0


	//   ....[65]....
        /*0cb0*/ 	.word	0x00019620


	//   ....[66]....
        /*0cb4*/ 	.word	0x00019640


	//   ....[67]....
        /*0cb8*/ 	.word	0x00019660


	//   ....[68]....
        /*0cbc*/ 	.word	0x0001a270


	//   ....[69]....
        /*0cc0*/ 	.word	0x0001a2b0


	//   ....[70]....
        /*0cc4*/ 	.word	0x0001a2e0


	//   ....[71]....
        /*0cc8*/ 	.word	0x0001a310


	//   ....[72]....
        /*0ccc*/ 	.word	0x0001a340


	//   ....[73]....
        /*0cd0*/ 	.word	0x0001a370


	//   ....[74]....
        /*0cd4*/ 	.word	0x0001a3a0


	//   ....[75]....
        /*0cd8*/ 	.word	0x0001a3d0


	//   ....[76]....
        /*0cdc*/ 	.word	0x0001a400


	//   ....[77]....
        /*0ce0*/ 	.word	0x0001a430


	//   ....[78]....
        /*0ce4*/ 	.word	0x0001a460


	//   ....[79]....
        /*0ce8*/ 	.word	0x0001a490


	//   ....[80]....
        /*0cec*/ 	.word	0x0001a4c0


	//   ....[81]....
        /*0cf0*/ 	.word	0x0001a4f0


	//   ....[82]....
        /*0cf4*/ 	.word	0x0001a520


	//   ....[83]....
        /*0cf8*/ 	.word	0x0001a550


	//   ....[84]....
        /*0cfc*/ 	.word	0x0001a580


	//   ....[85]....
        /*0d00*/ 	.word	0x0001a5b0


	//   ....[86]....
        /*0d04*/ 	.word	0x0001a5e0


	//   ....[87]....
        /*0d08*/ 	.word	0x0001a610


	//   ....[88]....
        /*0d0c*/ 	.word	0x0001a640


	//   ....[89]....
        /*0d10*/ 	.word	0x0001a670


	//   ....[90]....
        /*0d14*/ 	.word	0x0001a6a0


	//   ....[91]....
        /*0d18*/ 	.word	0x0001a6d0


	//   ....[92]....
        /*0d1c*/ 	.word	0x0001a700


	//   ....[93]....
        /*0d20*/ 	.word	0x0001a730


	//   ....[94]....
        /*0d24*/ 	.word	0x0001a760


	//   ....[95]....
        /*0d28*/ 	.word	0x0001a790


	//   ....[96]....
        /*0d2c*/ 	.word	0x0001a7c0


	//   ....[97]....
        /*0d30*/ 	.word	0x0001a7f0


	//   ....[98]....
        /*0d34*/ 	.word	0x0001a820


	//   ....[99]....
        /*0d38*/ 	.word	0x0001a850


	//   ....[100]....
        /*0d3c*/ 	.word	0x0001a880


	//   ....[101]....
        /*0d40*/ 	.word	0x0001a8b0


	//   ....[102]....
        /*0d44*/ 	.word	0x0001a8e0


	//   ....[103]....
        /*0d48*/ 	.word	0x0001a910


	//   ....[104]....
        /*0d4c*/ 	.word	0x0001a940


	//   ....[105]....
        /*0d50*/ 	.word	0x0001a970


	//   ....[106]....
        /*0d54*/ 	.word	0x0001a9a0


	//   ....[107]....
        /*0d58*/ 	.word	0x0001a9c0


	//   ....[108]....
        /*0d5c*/ 	.word	0x0001a9f0


	//   ....[109]....
        /*0d60*/ 	.word	0x0001aa10


	//   ....[110]....
        /*0d64*/ 	.word	0x0001aa20


	//   ....[111]....
        /*0d68*/ 	.word	0x0001aa30


	//   ....[112]....
        /*0d6c*/ 	.word	0x0001aa40


	//   ....[113]....
        /*0d70*/ 	.word	0x0001aa50


	//   ....[114]....
        /*0d74*/ 	.word	0x0001aa60


	//   ....[115]....
        /*0d78*/ 	.word	0x0001aa70


	//   ....[116]....
        /*0d7c*/ 	.word	0x0001aaa0


	//   ....[117]....
        /*0d80*/ 	.word	0x0001aad0


	//   ....[118]....
        /*0d84*/ 	.word	0x0001ab00


	//   ....[119]....
        /*0d88*/ 	.word	0x0001ab30


	//   ....[120]....
        /*0d8c*/ 	.word	0x0001ab60


	//   ....[121]....
        /*0d90*/ 	.word	0x0001ab90


	//   ....[122]....
        /*0d94*/ 	.word	0x0001abc0


	//   ....[123]....
        /*0d98*/ 	.word	0x0001abf0


	//   ....[124]....
        /*0d9c*/ 	.word	0x0001ac20


	//   ....[125]....
        /*0da0*/ 	.word	0x0001ac50


	//   ....[126]....
        /*0da4*/ 	.word	0x0001ac80


	//   ....[127]....
        /*0da8*/ 	.word	0x0001acb0


	//   ....[128]....
        /*0dac*/ 	.word	0x0001ace0


	//   ....[129]....
        /*0db0*/ 	.word	0x0001ad10


	//   ....[130]....
        /*0db4*/ 	.word	0x0001ad40


	//   ....[131]....
        /*0db8*/ 	.word	0x0001ad70


	//   ....[132]....
        /*0dbc*/ 	.word	0x0001b590


	//   ....[133]....
        /*0dc0*/ 	.word	0x0001b5b0


	//   ....[134]....
        /*0dc4*/ 	.word	0x0001b5d0


	//   ....[135]....
        /*0dc8*/ 	.word	0x0001b5e0


	//   ....[136]....
        /*0dcc*/ 	.word	0x0001bcc0


	//   ....[137]....
        /*0dd0*/ 	.word	0x0001bcd0


	//   ....[138]....
        /*0dd4*/ 	.word	0x0001be00


	//   ....[139]....
        /*0dd8*/ 	.word	0x0001be10


	//   ....[140]....
        /*0ddc*/ 	.word	0x0001bf40


	//   ....[141]....
        /*0de0*/ 	.word	0x0001bf50


	//   ....[142]....
        /*0de4*/ 	.word	0x0001c080


	//   ....[143]....
        /*0de8*/ 	.word	0x0001c090


	//   ....[144]....
        /*0dec*/ 	.word	0x0001c500


	//   ....[145]....
        /*0df0*/ 	.word	0x0001c510


	//   ....[146]....
        /*0df4*/ 	.word	0x0001cce0


	//   ....[147]....
        /*0df8*/ 	.word	0x0001ccf0


	//   ....[148]....
        /*0dfc*/ 	.word	0x0001dbd0


	//   ....[149]....
        /*0e00*/ 	.word	0x0001dbe0


	//   ....[150]....
        /*0e04*/ 	.word	0x0001dd20


	//   ....[151]....
        /*0e08*/ 	.word	0x0001dd30


	//   ....[152]....
        /*0e0c*/ 	.word	0x0001de60


	//   ....[153]....
        /*0e10*/ 	.word	0x0001de70


	//   ....[154]....
        /*0e14*/ 	.word	0x0001dfa0


	//   ....[155]....
        /*0e18*/ 	.word	0x0001dfb0


	//   ....[156]....
        /*0e1c*/ 	.word	0x0001e130


	//   ....[157]....
        /*0e20*/ 	.word	0x0001e330


	//   ....[158]....
        /*0e24*/ 	.word	0x0001e360


	//   ....[159]....
        /*0e28*/ 	.word	0x0001e390


	//   ....[160]....
        /*0e2c*/ 	.word	0x0001e3c0


	//   ....[161]....
        /*0e30*/ 	.word	0x0001e3f0


	//   ....[162]....
        /*0e34*/ 	.word	0x0001e420


	//   ....[163]....
        /*0e38*/ 	.word	0x0001e5a0


	//   ....[164]....
        /*0e3c*/ 	.word	0x0001e5d0


	//   ....[165]....
        /*0e40*/ 	.word	0x0001e600


	//   ....[166]....
        /*0e44*/ 	.word	0x0001e630


	//   ....[167]....
        /*0e48*/ 	.word	0x0001e660


	//   ....[168]....
        /*0e4c*/ 	.word	0x0001e690


	//   ....[169]....
        /*0e50*/ 	.word	0x0001e720


	//   ....[170]....
        /*0e54*/ 	.word	0x0001e750


	//   ....[171]....
        /*0e58*/ 	.word	0x0001e760


	//   ....[172]....
        /*0e5c*/ 	.word	0x0001e7a0


	//   ....[173]....
        /*0e60*/ 	.word	0x0001fdb0


	//   ....[174]....
        /*0e64*/ 	.word	0x00021c20


	//   ....[175]....
        /*0e68*/ 	.word	0x00021c30


	//   ....[176]....
        /*0e6c*/ 	.word	0x00021cd0


	//   ....[177]....
        /*0e70*/ 	.word	0x00021cf0


	//   ....[178]....
        /*0e74*/ 	.word	0x00021d30


	//   ....[179]....
        /*0e78*/ 	.word	0x00021d50


	//   ....[180]....
        /*0e7c*/ 	.word	0x00021d90


	//   ....[181]....
        /*0e80*/ 	.word	0x00021db0


	//   ....[182]....
        /*0e84*/ 	.word	0x00021df0


	//   ....[183]....
        /*0e88*/ 	.word	0x00021e10


	//   ....[184]....
        /*0e8c*/ 	.word	0x00021e50


	//   ....[185]....
        /*0e90*/ 	.word	0x00021e70


	//   ....[186]....
        /*0e94*/ 	.word	0x00021eb0


	//   ....[187]....
        /*0e98*/ 	.word	0x00021ed0


	//   ....[188]....
        /*0e9c*/ 	.word	0x00021ef0


	//   ....[189]....
        /*0ea0*/ 	.word	0x00021f00


	//   ....[190]....
        /*0ea4*/ 	.word	0x00021f80


	//   ....[191]....
        /*0ea8*/ 	.word	0x00021fa0


	//   ....[192]....
        /*0eac*/ 	.word	0x00021fb0


	//   ....[193]....
        /*0eb0*/ 	.word	0x00021ff0


	//   ....[194]....
        /*0eb4*/ 	.word	0x000224f0


	//   ....[195]....
        /*0eb8*/ 	.word	0x00022510


	//   ....[196]....
        /*0ebc*/ 	.word	0x00022640


	//   ....[197]....
        /*0ec0*/ 	.word	0x00022650


	//   ....[198]....
        /*0ec4*/ 	.word	0x000226d0


	//   ....[199]....
        /*0ec8*/ 	.word	0x000226e0


	//   ....[200]....
        /*0ecc*/ 	.word	0x00022760


	//   ....[201]....
        /*0ed0*/ 	.word	0x00022770


	//   ....[202]....
        /*0ed4*/ 	.word	0x000227f0


	//   ....[203]....
        /*0ed8*/ 	.word	0x00022800


	//   ....[204]....
        /*0edc*/ 	.word	0x00022870


	//   ....[205]....
        /*0ee0*/ 	.word	0x00022880


	//   ....[206]....
        /*0ee4*/ 	.word	0x000228f0


	//   ....[207]....
        /*0ee8*/ 	.word	0x00022900


	//   ....[208]....
        /*0eec*/ 	.word	0x00022910


	//   ....[209]....
        /*0ef0*/ 	.word	0x00022980


	//   ....[210]....
        /*0ef4*/ 	.word	0x00022990


	//   ....[211]....
        /*0ef8*/ 	.word	0x000229a0


	//   ....[212]....
        /*0efc*/ 	.word	0x000229d0


	//   ....[213]....
        /*0f00*/ 	.word	0x000229f0


	//   ....[214]....
        /*0f04*/ 	.word	0x000230a0


	//   ....[215]....
        /*0f08*/ 	.word	0x000230d0


	//   ....[216]....
        /*0f0c*/ 	.word	0x00023110


	//   ....[217]....
        /*0f10*/ 	.word	0x00023130


	//   ....[218]....
        /*0f14*/ 	.word	0x00023150


	//   ....[219]....
        /*0f18*/ 	.word	0x00023210


	//   ....[220]....
        /*0f1c*/ 	.word	0x00023260


	//   ....[221]....
        /*0f20*/ 	.word	0x000232a0


	//   ....[222]....
        /*0f24*/ 	.word	0x000232e0


	//   ....[223]....
        /*0f28*/ 	.word	0x00023320


	//   ....[224]....
        /*0f2c*/ 	.word	0x00023360


	//   ....[225]....
        /*0f30*/ 	.word	0x000233a0


	//   ....[226]....
        /*0f34*/ 	.word	0x000233f0


	//   ....[227]....
        /*0f38*/ 	.word	0x00023410


	//   ....[228]....
        /*0f3c*/ 	.word	0x00023420


	//   ....[229]....
        /*0f40*/ 	.word	0x00023460


	//   ....[230]....
        /*0f44*/ 	.word	0x00023d70


	//   ....[231]....
        /*0f48*/ 	.word	0x00023d90


	//   ....[232]....
        /*0f4c*/ 	.word	0x00023da0


	//   ....[233]....
        /*0f50*/ 	.word	0x00023db0


	//   ....[234]....
        /*0f54*/ 	.word	0x00023e00


	//   ....[235]....
        /*0f58*/ 	.word	0x00023e20


	//   ....[236]....
        /*0f5c*/ 	.word	0x00023e40


	//   ....[237]....
        /*0f60*/ 	.word	0x00023e50


	//   ....[238]....
        /*0f64*/ 	.word	0x00023e90


	//   ....[239]....
        /*0f68*/ 	.word	0x00023ea0


	//   ....[240]....
        /*0f6c*/ 	.word	0x00023ee0


	//   ....[241]....
        /*0f70*/ 	.word	0x00023ef0


	//   ....[242]....
        /*0f74*/ 	.word	0x00023f30


	//   ....[243]....
        /*0f78*/ 	.word	0x00023f40


	//   ....[244]....
        /*0f7c*/ 	.word	0x00023f80


	//   ....[245]....
        /*0f80*/ 	.word	0x00023f90


	//   ....[246]....
        /*0f84*/ 	.word	0x00023fa0


	//   ....[247]....
        /*0f88*/ 	.word	0x00023fe0


	//   ....[248]....
        /*0f8c*/ 	.word	0x00024000


	//   ....[249]....
        /*0f90*/ 	.word	0x00024060


	//   ....[250]....
        /*0f94*/ 	.word	0x00024410


	//   ....[251]....
        /*0f98*/ 	.word	0x00024420


	//   ....[252]....
        /*0f9c*/ 	.word	0x00024430


	//   ....[253]....
        /*0fa0*/ 	.word	0x00024440


	//   ....[254]....
        /*0fa4*/ 	.word	0x00024450


	//   ....[255]....
        /*0fa8*/ 	.word	0x000244a0


	//   ....[0]....
        /*0fac*/ 	.word	0x000244c0


	//   ....[1]....
        /*0fb0*/ 	.word	0x000244e0


	//   ....[2]....
        /*0fb4*/ 	.word	0x000244f0


	//   ....[3]....
        /*0fb8*/ 	.word	0x00024530


	//   ....[4]....
        /*0fbc*/ 	.word	0x00024540


	//   ....[5]....
        /*0fc0*/ 	.word	0x00024580


	//   ....[6]....
        /*0fc4*/ 	.word	0x00024590


	//   ....[7]....
        /*0fc8*/ 	.word	0x000245d0


	//   ....[8]....
        /*0fcc*/ 	.word	0x000245e0


	//   ....[9]....
        /*0fd0*/ 	.word	0x00024620


	//   ....[10]....
        /*0fd4*/ 	.word	0x00024630


	//   ....[11]....
        /*0fd8*/ 	.word	0x00024640


	//   ....[12]....
        /*0fdc*/ 	.word	0x00024680


	//   ....[13]....
        /*0fe0*/ 	.word	0x000246a0


	//   ....[14]....
        /*0fe4*/ 	.word	0x00025910


	//   ....[15]....
        /*0fe8*/ 	.word	0x00025940


	//   ....[16]....
        /*0fec*/ 	.word	0x000259a0


	//   ....[17]....
        /*0ff0*/ 	.word	0x000259d0


	//   ....[18]....
        /*0ff4*/ 	.word	0x00025a00


	//   ....[19]....
        /*0ff8*/ 	.word	0x00025a30


	//   ....[20]....
        /*0ffc*/ 	.word	0x00025a60


	//   ....[21]....
        /*1000*/ 	.word	0x00025a90


	//   ....[22]....
        /*1004*/ 	.word	0x00025c30


	//   ....[23]....
        /*1008*/ 	.word	0x00025c60


	//   ....[24]....
        /*100c*/ 	.word	0x00025c90


	//   ....[25]....
        /*1010*/ 	.word	0x00025cc0


	//   ....[26]....
        /*1014*/ 	.word	0x00025cf0


	//   ....[27]....
        /*1018*/ 	.word	0x00025d20


	//   ....[28]....
        /*101c*/ 	.word	0x00025de0


	//   ....[29]....
        /*1020*/ 	.word	0x00025e00


	//   ....[30]....
        /*1024*/ 	.word	0x00025e20


	//   ....[31]....
        /*1028*/ 	.word	0x00025e80


	//   ....[32]....
        /*102c*/ 	.word	0x000268c0


	//   ....[33]....
        /*1030*/ 	.word	0x00026c80


	//   ....[34]....
        /*1034*/ 	.word	0x00026d10


	//   ....[35]....
        /*1038*/ 	.word	0x00026da0


	//   ....[36]....
        /*103c*/ 	.word	0x00026e30


	//   ....[37]....
        /*1040*/ 	.word	0x00026ec0


	//   ....[38]....
        /*1044*/ 	.word	0x00026f50


	//   ....[39]....
        /*1048*/ 	.word	0x00027030


	//   ....[40]....
        /*104c*/ 	.word	0x000270c0


	//   ....[41]....
        /*1050*/ 	.word	0x00027160


	//   ....[42]....
        /*1054*/ 	.word	0x000271f0


	//   ....[43]....
        /*1058*/ 	.word	0x00027280


	//   ....[44]....
        /*105c*/ 	.word	0x00027310


	//   ....[45]....
        /*1060*/ 	.word	0x000273f0


	//   ....[46]....
        /*1064*/ 	.word	0x00027480


	//   ....[47]....
        /*1068*/ 	.word	0x00027510


	//   ....[48]....
        /*106c*/ 	.word	0x000275a0


	//   ....[49]....
        /*1070*/ 	.word	0x00027630


	//   ....[50]....
        /*1074*/ 	.word	0x000276c0


	//   ....[51]....
        /*1078*/ 	.word	0x000277f0


	//   ....[52]....
        /*107c*/ 	.word	0x000278a0


	//   ....[53]....
        /*1080*/ 	.word	0x00027930


	//   ....[54]....
        /*1084*/ 	.word	0x00027980


	//   ....[55]....
        /*1088*/ 	.word	0x000279d0


	//   ....[56]....
        /*108c*/ 	.word	0x00027a60


	//   ....[57]....
        /*1090*/ 	.word	0x00027af0


	//   ....[58]....
        /*1094*/ 	.word	0x00027b40


	//   ....[59]....
        /*1098*/ 	.word	0x00027b90


	//   ....[60]....
        /*109c*/ 	.word	0x00027c80


	//   ....[61]....
        /*10a0*/ 	.word	0x00027d30


	//   ....[62]....
        /*10a4*/ 	.word	0x00027d90


	//   ....[63]....
        /*10a8*/ 	.word	0x00027e10


	//   ....[64]....
        /*10ac*/ 	.word	0x00027f00


	//   ....[65]....
        /*10b0*/ 	.word	0x00027f50


	//   ....[66]....
        /*10b4*/ 	.word	0x00027fa0


	//   ....[67]....
        /*10b8*/ 	.word	0x00027ff0


	//   ....[68]....
        /*10bc*/ 	.word	0x00028370


	//   ....[69]....
        /*10c0*/ 	.word	0x00028490


	//   ....[70]....
        /*10c4*/ 	.word	0x000285c0


	//   ....[71]....
        /*10c8*/ 	.word	0x000286e0


	//   ....[72]....
        /*10cc*/ 	.word	0x00028800


	//   ....[73]....
        /*10d0*/ 	.word	0x000288e0


	//   ....[74]....
        /*10d4*/ 	.word	0x00028940


	//   ....[75]....
        /*10d8*/ 	.word	0x00028990


	//   ....[76]....
        /*10dc*/ 	.word	0x000289f0


	//   ....[77]....
        /*10e0*/ 	.word	0x00028a60


	//   ....[78]....
        /*10e4*/ 	.word	0x00028ac0


	//   ....[79]....
        /*10e8*/ 	.word	0x00028b30


	//   ....[80]....
        /*10ec*/ 	.word	0x00028bb0


	//   ....[81]....
        /*10f0*/ 	.word	0x00028c20


	//   ....[82]....
        /*10f4*/ 	.word	0x00028c80


	//   ....[83]....
        /*10f8*/ 	.word	0x00028cd0


	//   ....[84]....
        /*10fc*/ 	.word	0x00028d50


	//   ....[85]....
        /*1100*/ 	.word	0x00028dc0


	//   ....[86]....
        /*1104*/ 	.word	0x00028e20


	//   ....[87]....
        /*1108*/ 	.word	0x00028e70


	//   ....[88]....
        /*110c*/ 	.word	0x00028ef0


	//   ....[89]....
        /*1110*/ 	.word	0x00028f40


	//   ....[90]....
        /*1114*/ 	.word	0x00028fa0


	//   ....[91]....
        /*1118*/ 	.word	0x00028ff0


	//   ....[92]....
        /*111c*/ 	.word	0x00029050


	//   ....[93]....
        /*1120*/ 	.word	0x000290d0


	//   ....[94]....
        /*1124*/ 	.word	0x00029130


	//   ....[95]....
        /*1128*/ 	.word	0x00029180


	//   ....[96]....
        /*112c*/ 	.word	0x00029200


	//   ....[97]....
        /*1130*/ 	.word	0x00029270


	//   ....[98]....
        /*1134*/ 	.word	0x000292d0


	//   ....[99]....
        /*1138*/ 	.word	0x00029320


	//   ....[100]....
        /*113c*/ 	.word	0x000293a0


	//   ....[101]....
        /*1140*/ 	.word	0x000293f0


	//   ....[102]....
        /*1144*/ 	.word	0x00029470


	//   ....[103]....
        /*1148*/ 	.word	0x000294e0


	//   ....[104]....
        /*114c*/ 	.word	0x00029560


	//   ....[105]....
        /*1150*/ 	.word	0x000295b0


	//   ....[106]....
        /*1154*/ 	.word	0x00029630


	//   ....[107]....
        /*1158*/ 	.word	0x00029680


	//   ....[108]....
        /*115c*/ 	.word	0x000296e0


	//   ....[109]....
        /*1160*/ 	.word	0x00029750


	//   ....[110]....
        /*1164*/ 	.word	0x000297c0


	//   ....[111]....
        /*1168*/ 	.word	0x00029830


	//   ....[112]....
        /*116c*/ 	.word	0x00029890


	//   ....[113]....
        /*1170*/ 	.word	0x000298f0


	//   ....[114]....
        /*1174*/ 	.word	0x00029980


	//   ....[115]....
        /*1178*/ 	.word	0x000299e0


	//   ....[116]....
        /*117c*/ 	.word	0x00029a60


	//   ....[117]....
        /*1180*/ 	.word	0x00029ad0


	//   ....[118]....
        /*1184*/ 	.word	0x00029b30


	//   ....[119]....
        /*1188*/ 	.word	0x00029b80


	//   ....[120]....
        /*118c*/ 	.word	0x00029c00


	//   ....[121]....
        /*1190*/ 	.word	0x00029c70


	//   ....[122]....
        /*1194*/ 	.word	0x00029cd0


	//   ....[123]....
        /*1198*/ 	.word	0x00029d20


	//   ....[124]....
        /*119c*/ 	.word	0x00029da0


	//   ....[125]....
        /*11a0*/ 	.word	0x00029e10


	//   ....[126]....
        /*11a4*/ 	.word	0x00029e70


	//   ....[127]....
        /*11a8*/ 	.word	0x00029ec0


	//   ....[128]....
        /*11ac*/ 	.word	0x00029f40


	//   ....[129]....
        /*11b0*/ 	.word	0x00029fb0


	//   ....[130]....
        /*11b4*/ 	.word	0x0002a010


	//   ....[131]....
        /*11b8*/ 	.word	0x0002a060


	//   ....[132]....
        /*11bc*/ 	.word	0x0002a0e0


	//   ....[133]....
        /*11c0*/ 	.word	0x0002a130


	//   ....[134]....
        /*11c4*/ 	.word	0x0002a1c0


	//   ....[135]....
        /*11c8*/ 	.word	0x0002a250


	//   ....[136]....
        /*11cc*/ 	.word	0x0002a2e0


	//   ....[137]....
        /*11d0*/ 	.word	0x0002a370


	//   ....[138]....
        /*11d4*/ 	.word	0x0002a400


	//   ....[139]....
        /*11d8*/ 	.word	0x0002a490


	//   ....[140]....
        /*11dc*/ 	.word	0x0002a510


	//   ....[141]....
        /*11e0*/ 	.word	0x0002a560


	//   ....[142]....
        /*11e4*/ 	.word	0x0002a600


	//   ....[143]....
        /*11e8*/ 	.word	0x0002a690


	//   ....[144]....
        /*11ec*/ 	.word	0x0002a710


	//   ....[145]....
        /*11f0*/ 	.word	0x0002a760


	//   ....[146]....
        /*11f4*/ 	.word	0x0002a7f0


	//   ....[147]....
        /*11f8*/ 	.word	0x0002a880


	//   ....[148]....
        /*11fc*/ 	.word	0x0002a910


	//   ....[149]....
        /*1200*/ 	.word	0x0002a9a0


	//   ....[150]....
        /*1204*/ 	.word	0x0002aa30


	//   ....[151]....
        /*1208*/ 	.word	0x0002aac0


	//   ....[152]....
        /*120c*/ 	.word	0x0002ab80


	//   ....[153]....
        /*1210*/ 	.word	0x0002ae60


	//   ....[154]....
        /*1214*/ 	.word	0x0002af60


	//   ....[155]....
        /*1218*/ 	.word	0x0002aff0


	//   ....[156]....
        /*121c*/ 	.word	0x0002b070


	//   ....[157]....
        /*1220*/ 	.word	0x0002b120


	//   ....[158]....
        /*1224*/ 	.word	0x0002b1a0


	//   ....[159]....
        /*1228*/ 	.word	0x0002b240


	//   ....[160]....
        /*122c*/ 	.word	0x0002b2c0


	//   ....[161]....
        /*1230*/ 	.word	0x0002b360


	//   ....[162]....
        /*1234*/ 	.word	0x0002b3e0


	//   ....[163]....
        /*1238*/ 	.word	0x0002b480


	//   ....[164]....
        /*123c*/ 	.word	0x0002b500


	//   ....[165]....
        /*1240*/ 	.word	0x0002b5a0


	//   ....[166]....
        /*1244*/ 	.word	0x0002b620


	//   ....[167]....
        /*1248*/ 	.word	0x0002b6c0


	//   ....[168]....
        /*124c*/ 	.word	0x0002b780


	//   ....[169]....
        /*1250*/ 	.word	0x0002b830


	//   ....[170]....
        /*1254*/ 	.word	0x0002b890


	//   ....[171]....
        /*1258*/ 	.word	0x0002b950


	//   ....[172]....
        /*125c*/ 	.word	0x0002b9b0


	//   ....[173]....
        /*1260*/ 	.word	0x0002ba80


	//   ....[174]....
        /*1264*/ 	.word	0x0002bc70


	//   ....[175]....
        /*1268*/ 	.word	0x0002bd00


	//   ....[176]....
        /*126c*/ 	.word	0x0002be00


	//   ....[177]....
        /*1270*/ 	.word	0x0002be50


	//   ....[178]....
        /*1274*/ 	.word	0x0002bf50


	//   ....[179]....
        /*1278*/ 	.word	0x0002bfa0


	//   ....[180]....
        /*127c*/ 	.word	0x0002c0a0


	//   ....[181]....
        /*1280*/ 	.word	0x0002c0f0


	//   ....[182]....
        /*1284*/ 	.word	0x0002c150


	//   ....[183]....
        /*1288*/ 	.word	0x0002c240


	//   ....[184]....
        /*128c*/ 	.word	0x0002c340


	//   ....[185]....
        /*1290*/ 	.word	0x0002c390


	//   ....[186]....
        /*1294*/ 	.word	0x0002c3f0


	//   ....[187]....
        /*1298*/ 	.word	0x0002c4d0


	//   ....[188]....
        /*129c*/ 	.word	0x0002c530


	//   ....[189]....
        /*12a0*/ 	.word	0x0002c610


	//   ....[190]....
        /*12a4*/ 	.word	0x0002c670


	//   ....[191]....
        /*12a8*/ 	.word	0x0002c720


	//   ....[192]....
        /*12ac*/ 	.word	0x0002c780


	//   ....[193]....
        /*12b0*/ 	.word	0x0002c830


	//   ....[194]....
        /*12b4*/ 	.word	0x0002c8e0


	//   ....[195]....
        /*12b8*/ 	.word	0x0002c950


	//   ....[196]....
        /*12bc*/ 	.word	0x0002c9b0


	//   ....[197]....
        /*12c0*/ 	.word	0x0002ca80


	//   ....[198]....
        /*12c4*/ 	.word	0x0002cae0


	//   ....[199]....
        /*12c8*/ 	.word	0x0002cbe0


	//   ....[200]....
        /*12cc*/ 	.word	0x0002cc60


	//   ....[201]....
        /*12d0*/ 	.word	0x0002cd20


	//   ....[202]....
        /*12d4*/ 	.word	0x0002cda0


	//   ....[203]....
        /*12d8*/ 	.word	0x0002ce50


	//   ....[204]....
        /*12dc*/ 	.word	0x0002ced0


	//   ....[205]....
        /*12e0*/ 	.word	0x0002cf80


	//   ....[206]....
        /*12e4*/ 	.word	0x0002d000


	//   ....[207]....
        /*12e8*/ 	.word	0x0002d0a0


	//   ....[208]....
        /*12ec*/ 	.word	0x0002d120


	//   ....[209]....
        /*12f0*/ 	.word	0x0002d1b0


	//   ....[210]....
        /*12f4*/ 	.word	0x0002d2e0


	//   ....[211]....
        /*12f8*/ 	.word	0x0002d380


	//   ....[212]....
        /*12fc*/ 	.word	0x0002d3e0


	//   ....[213]....
        /*1300*/ 	.word	0x0002d490


	//   ....[214]....
        /*1304*/ 	.word	0x0002d520


	//   ....[215]....
        /*1308*/ 	.word	0x0002d5b0


	//   ....[216]....
        /*130c*/ 	.word	0x0002d610


	//   ....[217]....
        /*1310*/ 	.word	0x0002d6c0


	//   ....[218]....
        /*1314*/ 	.word	0x0002d720


	//   ....[219]....
        /*1318*/ 	.word	0x0002d7d0


	//   ....[220]....
        /*131c*/ 	.word	0x0002d830


	//   ....[221]....
        /*1320*/ 	.word	0x0002d8e0


	//   ....[222]....
        /*1324*/ 	.word	0x0002d940


	//   ....[223]....
        /*1328*/ 	.word	0x0002d9f0


	//   ....[224]....
        /*132c*/ 	.word	0x0002da50


	//   ....[225]....
        /*1330*/ 	.word	0x0002db00


	//   ....[226]....
        /*1334*/ 	.word	0x0002db90


	//   ....[227]....
        /*1338*/ 	.word	0x0002dc20


	//   ....[228]....
        /*133c*/ 	.word	0x0002dc80


	//   ....[229]....
        /*1340*/ 	.word	0x0002dd30


	//   ....[230]....
        /*1344*/ 	.word	0x0002de20


	//   ....[231]....
        /*1348*/ 	.word	0x0002deb0


	//   ....[232]....
        /*134c*/ 	.word	0x0002df10


	//   ....[233]....
        /*1350*/ 	.word	0x0002dfc0


	//   ....[234]....
        /*1354*/ 	.word	0x0002e020


	//   ....[235]....
        /*1358*/ 	.word	0x0002e0d0


	//   ....[236]....
        /*135c*/ 	.word	0x0002e130


	//   ....[237]....
        /*1360*/ 	.word	0x0002e1e0


	//   ....[238]....
        /*1364*/ 	.word	0x0002e240


	//   ....[239]....
        /*1368*/ 	.word	0x0002e2f0


	//   ....[240]....
        /*136c*/ 	.word	0x0002e350


	//   ....[241]....
        /*1370*/ 	.word	0x0002e400


	//   ....[242]....
        /*1374*/ 	.word	0x0002e460


	//   ....[243]....
        /*1378*/ 	.word	0x0002e510


	//   ....[244]....
        /*137c*/ 	.word	0x0002e570


	//   ....[245]....
        /*1380*/ 	.word	0x0002e5e0


	//   ....[246]....
        /*1384*/ 	.word	0x0002e680


	//   ....[247]....
        /*1388*/ 	.word	0x0002e730


	//   ....[248]....
        /*138c*/ 	.word	0x0002e790


	//   ....[249]....
        /*1390*/ 	.word	0x0002e840


	//   ....[250]....
        /*1394*/ 	.word	0x0002ea10


	//   ....[251]....
        /*1398*/ 	.word	0x0002eab0


	//   ....[252]....
        /*139c*/ 	.word	0x0002ec20


	//   ....[253]....
        /*13a0*/ 	.word	0x0002ec90


	//   ....[254]....
        /*13a4*/ 	.word	0x0002ed00


	//   ....[255]....
        /*13a8*/ 	.word	0x0002ed70


	//   ....[0]....
        /*13ac*/ 	.word	0x0002ede0


	//   ....[1]....
        /*13b0*/ 	.word	0x0002ee60


	//   ....[2]....
        /*13b4*/ 	.word	0x0002eee0


	//   ....[3]....
        /*13b8*/ 	.word	0x0002ef70


	//   ....[4]....
        /*13bc*/ 	.word	0x0002efe0


	//   ....[5]....
        /*13c0*/ 	.word	0x0002f050


	//   ....[6]....
        /*13c4*/ 	.word	0x0002f0c0


	//   ....[7]....
        /*13c8*/ 	.word	0x0002f140


	//   ....[8]....
        /*13cc*/ 	.word	0x0002f1b0


	//   ....[9]....
        /*13d0*/ 	.word	0x0002f240


	//   ....[10]....
        /*13d4*/ 	.word	0x0002f2a0


	//   ....[11]....
        /*13d8*/ 	.word	0x0002f330


	//   ....[12]....
        /*13dc*/ 	.word	0x0002f460


	//----- nvinfo : EIATTR_REG_RECONFIG
	.align		4
.L_323:
        /*13e0*/ 	.byte	0x01, 0x54
	.zero		2


	//----- nvinfo : EIATTR_SYSCALL_OFFSETS
	.align		4
        /*13e4*/ 	.byte	0x04, 0x46
        /*13e6*/ 	.short	(.L_325 - .L_324)


	//   ....[0]....
.L_324:
        /*13e8*/ 	.word	0x00001d50


	//   ....[1]....
        /*13ec*/ 	.word	0x00001ea0


	//   ....[2]....
        /*13f0*/ 	.word	0x0000a4c0


	//   ....[3]....
        /*13f4*/ 	.word	0x0000a800


	//   ....[4]....
        /*13f8*/ 	.word	0x00020f20


	//   ....[5]....
        /*13fc*/ 	.word	0x000210b0


	//   ....[6]....
        /*1400*/ 	.word	0x00021200


	//   ....[7]....
        /*1404*/ 	.word	0x00021340


	//   ....[8]....
        /*1408*/ 	.word	0x00022d90


	//----- nvinfo : EIATTR_MBARRIER_INSTR_OFFSETS
	.align		4
.L_325:
        /*140c*/ 	.byte	0x04, 0x39
        /*140e*/ 	.short	(.L_327 - .L_326)


	//   ....[0]....
.L_326:
        /*1410*/ 	.word	0x00000270
        /*1414*/ 	.word	0x000000ff
        /*1418*/ 	.word	0x00022800
        /*141c*/ 	.short	0x0100
        /*141e*/ 	.byte	0x08
	.zero		1


	//   ....[1]....
        /*1420*/ 	.word	0x00000280
        /*1424*/ 	.word	0x000000ff
        /*1428*/ 	.word	0x00022820
        /*142c*/ 	.short	0x0100
        /*142e*/ 	.byte	0x08
	.zero		1


	//   ....[2]....
        /*1430*/ 	.word	0x00000370
        /*1434*/ 	.word	0x000000ff
        /*1438*/ 	.word	0x00022830
        /*143c*/ 	.short	0x0100
        /*143e*/ 	.byte	0x08
	.zero		1


	//   ....[3]....
        /*1440*/ 	.word	0x00000380
        /*1444*/ 	.word	0x000000ff
        /*1448*/ 	.word	0x00022840
        /*144c*/ 	.short	0x0100
        /*144e*/ 	.byte	0x08
	.zero		1


	//   ....[4]....
        /*1450*/ 	.word	0x00000390
        /*1454*/ 	.word	0x000000ff
        /*1458*/ 	.word	0x00022838
        /*145c*/ 	.short	0x0100
        /*145e*/ 	.byte	0x08
	.zero		1


	//   ....[5]....
        /*1460*/ 	.word	0x000003a0
        /*1464*/ 	.word	0x000000ff
        /*1468*/ 	.word	0x00022848
        /*146c*/ 	.short	0x0100
        /*146e*/ 	.byte	0x08
	.zero		1


	//   ....[6]....
        /*1470*/ 	.word	0x000004d0
        /*1474*/ 	.word	0x000000ff
        /*1478*/ 	.word	0x00022850
        /*147c*/ 	.short	0x0100
        /*147e*/ 	.byte	0x08
	.zero		1


	//   ....[7]....
        /*1480*/ 	.word	0x000004e0
        /*1484*/ 	.word	0x000000ff
        /*1488*/ 	.word	0x00022860
        /*148c*/ 	.short	0x0100
        /*148e*/ 	.byte	0x08
	.zero		1


	//   ....[8]....
        /*1490*/ 	.word	0x000004f0
        /*1494*/ 	.word	0x000000ff
        /*1498*/ 	.word	0x00022858
        /*149c*/ 	.short	0x0100
        /*149e*/ 	.byte	0x08
	.zero		1


	//   ....[9]....
        /*14a0*/ 	.word	0x00000500
        /*14a4*/ 	.word	0x000000ff
        /*14a8*/ 	.word	0x00022868
        /*14ac*/ 	.short	0x0100
        /*14ae*/ 	.byte	0x08
	.zero		1


	//   ....[10]....
        /*14b0*/ 	.word	0x000005f0
        /*14b4*/ 	.word	0x000000ff
        /*14b8*/ 	.word	0x00022870
        /*14bc*/ 	.short	0x0100
        /*14be*/ 	.byte	0x06
	.zero		1


	//   ....[11]....
        /*14c0*/ 	.word	0x00000600
        /*14c4*/ 	.word	0x000000ff
        /*14c8*/ 	.word	0x00022880
        /*14cc*/ 	.short	0x0100
        /*14ce*/ 	.byte	0x06
	.zero		1


	//   ....[12]....
        /*14d0*/ 	.word	0x00000610
        /*14d4*/ 	.word	0x000000ff
        /*14d8*/ 	.word	0x00022878
        /*14dc*/ 	.short	0x0100
        /*14de*/ 	.byte	0x06
	.zero		1


	//   ....[13]....
        /*14e0*/ 	.word	0x00000620
        /*14e4*/ 	.word	0x000000ff
        /*14e8*/ 	.word	0x00022888
        /*14ec*/ 	.short	0x0100
        /*14ee*/ 	.byte	0x06
	.zero		1


	//   ....[14]....
        /*14f0*/ 	.word	0x00000750
        /*14f4*/ 	.word	0x000000ff
        /*14f8*/ 	.word	0x00022890
        /*14fc*/ 	.short	0x0100
        /*14fe*/ 	.byte	0x08
	.zero		1


	//   ....[15]....
        /*1500*/ 	.word	0x00000760
        /*1504*/ 	.word	0x000000ff
        /*1508*/ 	.word	0x000228a0
        /*150c*/ 	.short	0x0100
        /*150e*/ 	.byte	0x08
	.zero		1


	//   ....[16]....
        /*1510*/ 	.word	0x00000770
        /*1514*/ 	.word	0x000000ff
        /*1518*/ 	.word	0x00022898
        /*151c*/ 	.short	0x0100
        /*151e*/ 	.byte	0x08
	.zero		1


	//   ....[17]....
        /*1520*/ 	.word	0x00000780
        /*1524*/ 	.word	0x000000ff
        /*1528*/ 	.word	0x000228a8
        /*152c*/ 	.short	0x0100
        /*152e*/ 	.byte	0x08
	.zero		1


	//   ....[18]....
        /*1530*/ 	.word	0x000008c0
        /*1534*/ 	.word	0x000000ff
        /*1538*/ 	.word	0x000228b0
        /*153c*/ 	.short	0x0100
        /*153e*/ 	.byte	0x08
	.zero		1


	//   ....[19]....
        /*1540*/ 	.word	0x000008d0
        /*1544*/ 	.word	0x000000ff
        /*1548*/ 	.word	0x000228c0
        /*154c*/ 	.short	0x0100
        /*154e*/ 	.byte	0x08
	.zero		1


	//   ....[20]....
        /*1550*/ 	.word	0x000008e0
        /*1554*/ 	.word	0x000000ff
        /*1558*/ 	.word	0x000228b8
        /*155c*/ 	.short	0x0100
        /*155e*/ 	.byte	0x08
	.zero		1


	//   ....[21]....
        /*1560*/ 	.word	0x000008f0
        /*1564*/ 	.word	0x000000ff
        /*1568*/ 	.word	0x000228c8
        /*156c*/ 	.short	0x0100
        /*156e*/ 	.byte	0x08
	.zero		1


	//   ....[22]....
        /*1570*/ 	.word	0x00002f70
        /*1574*/ 	.word	0x00000056
        /*1578*/ 	.word	0x00022890
        /*157c*/ 	.short	0x010a
        /*157e*/ 	.byte	0x3f
	.zero		1


	//   ....[23]....
        /*1580*/ 	.word	0x00006040
        /*1584*/ 	.word	0x00000056
        /*1588*/ 	.word	0x00022890
        /*158c*/ 	.short	0x010a
        /*158e*/ 	.byte	0x3f
	.zero		1


	//   ....[24]....
        /*1590*/ 	.word	0x00008eb0
        /*1594*/ 	.word	0x00000056
        /*1598*/ 	.word	0x00022890
        /*159c*/ 	.short	0x010a
        /*159e*/ 	.byte	0x3f
	.zero		1


	//   ....[25]....
        /*15a0*/ 	.word	0x00009470
        /*15a4*/ 	.word	0x00000004
        /*15a8*/ 	.word	0x00000000
        /*15ac*/ 	.short	0x0101
        /*15ae*/ 	.byte	0x3f
	.zero		1


	//   ....[26]....
        /*15b0*/ 	.word	0x000094b0
        /*15b4*/ 	.word	0x00000056
        /*15b8*/ 	.word	0x000228b0
        /*15bc*/ 	.short	0x010a
        /*15be*/ 	.byte	0x3f
	.zero		1


	//   ....[27]....
        /*15c0*/ 	.word	0x000099e0
        /*15c4*/ 	.word	0x00000056
        /*15c8*/ 	.word	0x00000000
        /*15cc*/ 	.short	0x0101
        /*15ce*/ 	.byte	0x3f
	.zero		1


	//   ....[28]....
        /*15d0*/ 	.word	0x0000a580
        /*15d4*/ 	.word	0x00000012
        /*15d8*/ 	.word	0x00022800
        /*15dc*/ 	.short	0x010a
        /*15de*/ 	.byte	0x3f
	.zero		1


	//   ....[29]....
        /*15e0*/ 	.word	0x0000a5d0
        /*15e4*/ 	.word	0x00000012
        /*15e8*/ 	.word	0x00022800
        /*15ec*/ 	.short	0x010a
        /*15ee*/ 	.byte	0x3f
	.zero		1


	//   ....[30]....
        /*15f0*/ 	.word	0x0000b010
        /*15f4*/ 	.word	0x00000012
        /*15f8*/ 	.word	0x00022800
        /*15fc*/ 	.short	0x010a
        /*15fe*/ 	.byte	0x3f
	.zero		1


	//   ....[31]....
        /*1600*/ 	.word	0x0000d5c0
        /*1604*/ 	.word	0x00000012
        /*1608*/ 	.word	0x00022800
        /*160c*/ 	.short	0x010a
        /*160e*/ 	.byte	0x3f
	.zero		1


	//   ....[32]....
        /*1610*/ 	.word	0x0000f640
        /*1614*/ 	.word	0x00000000
        /*1618*/ 	.word	0x00022830
        /*161c*/ 	.short	0x010a
        /*161e*/ 	.byte	0x3f
	.zero		1


	//   ....[33]....
        /*1620*/ 	.word	0x0000f6d0
        /*1624*/ 	.word	0x00000000
        /*1628*/ 	.word	0x00022830
        /*162c*/ 	.short	0x010a
        /*162e*/ 	.byte	0x3f
	.zero		1


	//   ....[34]....
        /*1630*/ 	.word	0x00011c90
        /*1634*/ 	.word	0x00000045
        /*1638*/ 	.word	0x00000000
        /*163c*/ 	.short	0x0101
        /*163e*/ 	.byte	0x3f
	.zero		1


	//   ....[35]....
        /*1640*/ 	.word	0x00012b50
        /*1644*/ 	.word	0x00000003
        /*1648*/ 	.word	0x00022830
        /*164c*/ 	.short	0x010a
        /*164e*/ 	.byte	0x3f
	.zero		1


	//   ....[36]....
        /*1650*/ 	.word	0x00012ba0
        /*1654*/ 	.word	0x00000003
        /*1658*/ 	.word	0x00022830
        /*165c*/ 	.short	0x010a
        /*165e*/ 	.byte	0x3f
	.zero		1


	//   ....[37]....
        /*1660*/ 	.word	0x00013840
        /*1664*/ 	.word	0x0000000e
        /*1668*/ 	.word	0x00022850
        /*166c*/ 	.short	0x010a
        /*166e*/ 	.byte	0x3f
	.zero		1


	//   ....[38]....
        /*1670*/ 	.word	0x00013880
        /*1674*/ 	.word	0x0000000e
        /*1678*/ 	.word	0x00022850
        /*167c*/ 	.short	0x010a
        /*167e*/ 	.byte	0x3f
	.zero		1


	//   ....[39]....
        /*1680*/ 	.word	0x00015450
        /*1684*/ 	.word	0x00000067
        /*1688*/ 	.word	0x00000000
        /*168c*/ 	.short	0x0101
        /*168e*/ 	.byte	0x3f
	.zero		1


	//   ....[40]....
        /*1690*/ 	.word	0x00015e40
        /*1694*/ 	.word	0x00000067
        /*1698*/ 	.word	0x00000000
        /*169c*/ 	.short	0x0101
        /*169e*/ 	.byte	0x3f
	.zero		1


	//   ....[41]....
        /*16a0*/ 	.word	0x00016540
        /*16a4*/ 	.word	0x00000003
        /*16a8*/ 	.word	0x00022830
        /*16ac*/ 	.short	0x010a
        /*16ae*/ 	.byte	0x3f
	.zero		1


	//   ....[42]....
        /*16b0*/ 	.word	0x00016590
        /*16b4*/ 	.word	0x00000003
        /*16b8*/ 	.word	0x00022830
        /*16bc*/ 	.short	0x010a
        /*16be*/ 	.byte	0x3f
	.zero		1


	//   ....[43]....
        /*16c0*/ 	.word	0x00017200
        /*16c4*/ 	.word	0x0000000e
        /*16c8*/ 	.word	0x00022850
        /*16cc*/ 	.short	0x010a
        /*16ce*/ 	.byte	0x3f
	.zero		1


	//   ....[44]....
        /*16d0*/ 	.word	0x00017240
        /*16d4*/ 	.word	0x0000000e
        /*16d8*/ 	.word	0x00022850
        /*16dc*/ 	.short	0x010a
        /*16de*/ 	.byte	0x3f
	.zero		1


	//   ....[45]....
        /*16e0*/ 	.word	0x000175a0
        /*16e4*/ 	.word	0x00000003
        /*16e8*/ 	.word	0x00000000
        /*16ec*/ 	.short	0x0101
        /*16ee*/ 	.byte	0x3f
	.zero		1


	//   ....[46]....
        /*16f0*/ 	.word	0x00018c40
        /*16f4*/ 	.word	0x00000067
        /*16f8*/ 	.word	0x00000000
        /*16fc*/ 	.short	0x0101
        /*16fe*/ 	.byte	0x3f
	.zero		1


	//   ....[47]....
        /*1700*/ 	.word	0x00019280
        /*1704*/ 	.word	0x0000000f
        /*1708*/ 	.word	0x00022850
        /*170c*/ 	.short	0x010a
        /*170e*/ 	.byte	0x3f
	.zero		1


	//   ....[48]....
        /*1710*/ 	.word	0x00019300
        /*1714*/ 	.word	0x0000000f
        /*1718*/ 	.word	0x00022850
        /*171c*/ 	.short	0x010a
        /*171e*/ 	.byte	0x3f
	.zero		1


	//   ....[49]....
        /*1720*/ 	.word	0x00019d00
        /*1724*/ 	.word	0x00000002
        /*1728*/ 	.word	0x00000000
        /*172c*/ 	.short	0x0101
        /*172e*/ 	.byte	0x3f
	.zero		1


	//   ....[50]....
        /*1730*/ 	.word	0x0001bbe0
        /*1734*/ 	.word	0x00000000
        /*1738*/ 	.word	0x00000000
        /*173c*/ 	.short	0x0101
        /*173e*/ 	.byte	0x3f
	.zero		1


	//   ....[51]....
        /*1740*/ 	.word	0x0001c4b0
        /*1744*/ 	.word	0x0000000b
        /*1748*/ 	.word	0x00000000
        /*174c*/ 	.short	0x0101
        /*174e*/ 	.byte	0x3f
	.zero		1


	//   ....[52]....
        /*1750*/ 	.word	0x0001fe90
        /*1754*/ 	.word	0x00000016
        /*1758*/ 	.word	0x00022820
        /*175c*/ 	.short	0x010a
        /*175e*/ 	.byte	0x3f
	.zero		1


	//   ....[53]....
        /*1760*/ 	.word	0x0001ff40
        /*1764*/ 	.word	0x00000009
        /*1768*/ 	.word	0x000228a0
        /*176c*/ 	.short	0x010a
        /*176e*/ 	.byte	0x3f
	.zero		1


	//   ....[54]....
        /*1770*/ 	.word	0x00020170
        /*1774*/ 	.word	0x00000009
        /*1778*/ 	.word	0x000228c0
        /*177c*/ 	.short	0x010a
        /*177e*/ 	.byte	0x3f
	.zero		1


	//   ....[55]....
        /*1780*/ 	.word	0x000204c0
        /*1784*/ 	.word	0x00000009
        /*1788*/ 	.word	0x000228a0
        /*178c*/ 	.short	0x010a
        /*178e*/ 	.byte	0x3f
	.zero		1


	//   ....[56]....
        /*1790*/ 	.word	0x000206e0
        /*1794*/ 	.word	0x00000009
        /*1798*/ 	.word	0x000228c0
        /*179c*/ 	.short	0x010a
        /*179e*/ 	.byte	0x3f
	.zero		1


	//   ....[57]....
        /*17a0*/ 	.word	0x000218a0
        /*17a4*/ 	.word	0x00000004
        /*17a8*/ 	.word	0x00022880
        /*17ac*/ 	.short	0x010a
        /*17ae*/ 	.byte	0x3f
	.zero		1


	//   ....[58]....
        /*17b0*/ 	.word	0x00022180
        /*17b4*/ 	.word	0x00000004
        /*17b8*/ 	.word	0x00022870
        /*17bc*/ 	.short	0x0107
        /*17be*/ 	.byte	0x3f
	.zero		1


	//   ....[59]....
        /*17c0*/ 	.word	0x00022240
        /*17c4*/ 	.word	0x00000004
        /*17c8*/ 	.word	0x00022870
        /*17cc*/ 	.short	0x0101
        /*17ce*/ 	.byte	0x3f
	.zero		1


	//   ....[60]....
        /*17d0*/ 	.word	0x00022290
        /*17d4*/ 	.word	0x00000004
        /*17d8*/ 	.word	0x00022840
        /*17dc*/ 	.short	0x010a
        /*17de*/ 	.byte	0x3f
	.zero		1


	//   ....[61]....
        /*17e0*/ 	.word	0x00022ab0
        /*17e4*/ 	.word	0x00000004
        /*17e8*/ 	.word	0x00022830
        /*17ec*/ 	.short	0x0107
        /*17ee*/ 	.byte	0x3f
	.zero		1


	//   ....[62]....
        /*17f0*/ 	.word	0x00022ba0
        /*17f4*/ 	.word	0x00000004
        /*17f8*/ 	.word	0x00022830
        /*17fc*/ 	.short	0x0101
        /*17fe*/ 	.byte	0x3f
	.zero		1


	//   ....[63]....
        /*1800*/ 	.word	0x00023510
        /*1804*/ 	.word	0x00000016
        /*1808*/ 	.word	0x00022800
        /*180c*/ 	.short	0x0107
        /*180e*/ 	.byte	0x3f
	.zero		1


	//   ....[64]....
        /*1810*/ 	.word	0x00023610
        /*1814*/ 	.word	0x00000016
        /*1818*/ 	.word	0x00022800
        /*181c*/ 	.short	0x0101
        /*181e*/ 	.byte	0x3f
	.zero		1


	//   ....[65]....
        /*1820*/ 	.word	0x00023640
        /*1824*/ 	.word	0x00000016
        /*1828*/ 	.word	0x00022820
        /*182c*/ 	.short	0x010a
        /*182e*/ 	.byte	0x3f
	.zero		1


	//   ....[66]....
        /*1830*/ 	.word	0x00023b00
        /*1834*/ 	.word	0x00000000
        /*1838*/ 	.word	0x00022880
        /*183c*/ 	.short	0x010a
        /*183e*/ 	.byte	0x3f
	.zero		1


	//   ....[67]....
        /*1840*/ 	.word	0x000240e0
        /*1844*/ 	.word	0x00000000
        /*1848*/ 	.word	0x00022870
        /*184c*/ 	.short	0x0107
        /*184e*/ 	.byte	0x3f
	.zero		1


	//   ....[68]....
        /*1850*/ 	.word	0x000241a0
        /*1854*/ 	.word	0x00000000
        /*1858*/ 	.word	0x00022870
        /*185c*/ 	.short	0x0101
        /*185e*/ 	.byte	0x3f
	.zero		1


	//   ....[69]....
        /*1860*/ 	.word	0x000241d0
        /*1864*/ 	.word	0x00000000
        /*1868*/ 	.word	0x00022840
        /*186c*/ 	.short	0x010a
        /*186e*/ 	.byte	0x3f
	.zero		1


	//   ....[70]....
        /*1870*/ 	.word	0x00024770
        /*1874*/ 	.word	0x00000000
        /*1878*/ 	.word	0x00022830
        /*187c*/ 	.short	0x0107
        /*187e*/ 	.byte	0x3f
	.zero		1


	//   ....[71]....
        /*1880*/ 	.word	0x00024830
        /*1884*/ 	.word	0x00000000
        /*1888*/ 	.word	0x00022830
        /*188c*/ 	.short	0x0101
        /*188e*/ 	.byte	0x3f
	.zero		1


	//   ....[72]....
        /*1890*/ 	.word	0x000248c0
        /*1894*/ 	.word	0x00000003
        /*1898*/ 	.word	0x00022870
        /*189c*/ 	.short	0x010a
        /*189e*/ 	.byte	0x3f
	.zero		1


	//   ....[73]....
        /*18a0*/ 	.word	0x00024950
        /*18a4*/ 	.word	0x00000003
        /*18a8*/ 	.word	0x00022860
        /*18ac*/ 	.short	0x010a
        /*18ae*/ 	.byte	0x3f
	.zero		1


	//   ....[74]....
        /*18b0*/ 	.word	0x00024e60
        /*18b4*/ 	.word	0x00000003
        /*18b8*/ 	.word	0x00022850
        /*18bc*/ 	.short	0x0101
        /*18be*/ 	.byte	0x3f
	.zero		1


	//   ....[75]....
        /*18c0*/ 	.word	0x00024ef0
        /*18c4*/ 	.word	0x00000003
        /*18c8*/ 	.word	0x00000000
        /*18cc*/ 	.short	0x0101
        /*18ce*/ 	.byte	0x3f
	.zero		1


	//   ....[76]....
        /*18d0*/ 	.word	0x000250b0
        /*18d4*/ 	.word	0x00000011
        /*18d8*/ 	.word	0x00022870
        /*18dc*/ 	.short	0x010a
        /*18de*/ 	.byte	0x3f
	.zero		1


	//   ....[77]....
        /*18e0*/ 	.word	0x00025130
        /*18e4*/ 	.word	0x00000011
        /*18e8*/ 	.word	0x00022860
        /*18ec*/ 	.short	0x010a
        /*18ee*/ 	.byte	0x3f
	.zero		1


	//   ....[78]....
        /*18f0*/ 	.word	0x00025650
        /*18f4*/ 	.word	0x00000011
        /*18f8*/ 	.word	0x00022850
        /*18fc*/ 	.short	0x0101
        /*18fe*/ 	.byte	0x3f
	.zero		1


	//   ....[79]....
        /*1900*/ 	.word	0x00025700
        /*1904*/ 	.word	0x00000011
        /*1908*/ 	.word	0x00000000
        /*190c*/ 	.short	0x0101
        /*190e*/ 	.byte	0x3f
	.zero		1


	//   ....[80]....
        /*1910*/ 	.word	0x00026840
        /*1914*/ 	.word	0x00000005
        /*1918*/ 	.word	0x00022820
        /*191c*/ 	.short	0x010a
        /*191e*/ 	.byte	0x3f
	.zero		1


	//   ....[81]....
        /*1920*/ 	.word	0x000269d0
        /*1924*/ 	.word	0x00000003
        /*1928*/ 	.word	0x00022840
        /*192c*/ 	.short	0x010a
        /*192e*/ 	.byte	0x3f
	.zero		1


	//   ....[82]....
        /*1930*/ 	.word	0x00026a70
        /*1934*/ 	.word	0x00000005
        /*1938*/ 	.word	0x00022840
        /*193c*/ 	.short	0x010a
        /*193e*/ 	.byte	0x3f
	.zero		1


	//   ....[83]....
        /*1940*/ 	.word	0x00026ab0
        /*1944*/ 	.word	0x00000003
        /*1948*/ 	.word	0x00022860
        /*194c*/ 	.short	0x010a
        /*194e*/ 	.byte	0x3f
	.zero		1


	//   ....[84]....
        /*1950*/ 	.word	0x00026af0
        /*1954*/ 	.word	0x00000005
        /*1958*/ 	.word	0x00022860
        /*195c*/ 	.short	0x010a
        /*195e*/ 	.byte	0x3f
	.zero		1


	//   ....[85]....
        /*1960*/ 	.word	0x00026b30
        /*1964*/ 	.word	0x00000003
        /*1968*/ 	.word	0x00022880
        /*196c*/ 	.short	0x010a
        /*196e*/ 	.byte	0x3f
	.zero		1


	//   ....[86]....
        /*1970*/ 	.word	0x00026b70
        /*1974*/ 	.word	0x00000005
        /*1978*/ 	.word	0x00022880
        /*197c*/ 	.short	0x010a
        /*197e*/ 	.byte	0x3f
	.zero		1


	//   ....[87]....
        /*1980*/ 	.word	0x00026bd0
        /*1984*/ 	.word	0x00000056
        /*1988*/ 	.word	0x00022890
        /*198c*/ 	.short	0x010a
        /*198e*/ 	.byte	0x3f
	.zero		1


	//   ....[88]....
        /*1990*/ 	.word	0x00026f80
        /*1994*/ 	.word	0x00000056
        /*1998*/ 	.word	0x00022890
        /*199c*/ 	.short	0x010a
        /*199e*/ 	.byte	0x3f
	.zero		1


	//   ....[89]....
        /*19a0*/ 	.word	0x00027340
        /*19a4*/ 	.word	0x00000056
        /*19a8*/ 	.word	0x00022890
        /*19ac*/ 	.short	0x010a
        /*19ae*/ 	.byte	0x3f
	.zero		1


	//   ....[90]....
        /*19b0*/ 	.word	0x000276f0
        /*19b4*/ 	.word	0x00000056
        /*19b8*/ 	.word	0x000228b0
        /*19bc*/ 	.short	0x010a
        /*19be*/ 	.byte	0x3f
	.zero		1


	//   ....[91]....
        /*19c0*/ 	.word	0x00027bc0
        /*19c4*/ 	.word	0x00000012
        /*19c8*/ 	.word	0x00022800
        /*19cc*/ 	.short	0x010a
        /*19ce*/ 	.byte	0x3f
	.zero		1


	//   ....[92]....
        /*19d0*/ 	.word	0x000280b0
        /*19d4*/ 	.word	0x00000012
        /*19d8*/ 	.word	0x00022800
        /*19dc*/ 	.short	0x010a
        /*19de*/ 	.byte	0x3f
	.zero		1


	//   ....[93]....
        /*19e0*/ 	.word	0x00028100
        /*19e4*/ 	.word	0x00000000
        /*19e8*/ 	.word	0x00022830
        /*19ec*/ 	.short	0x010a
        /*19ee*/ 	.byte	0x3f
	.zero		1


	//   ....[94]....
        /*19f0*/ 	.word	0x00028150
        /*19f4*/ 	.word	0x00000003
        /*19f8*/ 	.word	0x00022830
        /*19fc*/ 	.short	0x010a
        /*19fe*/ 	.byte	0x3f
	.zero		1


	//   ....[95]....
        /*1a00*/ 	.word	0x000281a0
        /*1a04*/ 	.word	0x0000000e
        /*1a08*/ 	.word	0x00022850
        /*1a0c*/ 	.short	0x010a
        /*1a0e*/ 	.byte	0x3f
	.zero		1


	//   ....[96]....
        /*1a10*/ 	.word	0x000281f0
        /*1a14*/ 	.word	0x00000003
        /*1a18*/ 	.word	0x00022830
        /*1a1c*/ 	.short	0x010a
        /*1a1e*/ 	.byte	0x3f
	.zero		1


	//   ....[97]....
        /*1a20*/ 	.word	0x00028240
        /*1a24*/ 	.word	0x0000000e
        /*1a28*/ 	.word	0x00022850
        /*1a2c*/ 	.short	0x010a
        /*1a2e*/ 	.byte	0x3f
	.zero		1


	//   ....[98]....
        /*1a30*/ 	.word	0x00028290
        /*1a34*/ 	.word	0x0000000f
        /*1a38*/ 	.word	0x00022850
        /*1a3c*/ 	.short	0x010a
        /*1a3e*/ 	.byte	0x3f
	.zero		1


	//   ....[99]....
        /*1a40*/ 	.word	0x0002ac40
        /*1a44*/ 	.word	0x00000016
        /*1a48*/ 	.word	0x00022820
        /*1a4c*/ 	.short	0x010a
        /*1a4e*/ 	.byte	0x3f
	.zero		1


	//   ....[100]....
        /*1a50*/ 	.word	0x0002ac90
        /*1a54*/ 	.word	0x00000009
        /*1a58*/ 	.word	0x000228a0
        /*1a5c*/ 	.short	0x010a
        /*1a5e*/ 	.byte	0x3f
	.zero		1


	//   ....[101]....
        /*1a60*/ 	.word	0x0002ace0
        /*1a64*/ 	.word	0x00000009
        /*1a68*/ 	.word	0x000228c0
        /*1a6c*/ 	.short	0x010a
        /*1a6e*/ 	.byte	0x3f
	.zero		1


	//   ....[102]....
        /*1a70*/ 	.word	0x0002ad30
        /*1a74*/ 	.word	0x00000009
        /*1a78*/ 	.word	0x000228a0
        /*1a7c*/ 	.short	0x010a
        /*1a7e*/ 	.byte	0x3f
	.zero		1


	//   ....[103]....
        /*1a80*/ 	.word	0x0002ad80
        /*1a84*/ 	.word	0x00000009
        /*1a88*/ 	.word	0x000228c0
        /*1a8c*/ 	.short	0x010a
        /*1a8e*/ 	.byte	0x3f
	.zero		1


	//   ....[104]....
        /*1a90*/ 	.word	0x0002aeb0
        /*1a94*/ 	.word	0x00000004
        /*1a98*/ 	.word	0x00022880
        /*1a9c*/ 	.short	0x010a
        /*1a9e*/ 	.byte	0x3f
	.zero		1


	//   ....[105]....
        /*1aa0*/ 	.word	0x0002bbc0
        /*1aa4*/ 	.word	0x00000004
        /*1aa8*/ 	.word	0x00022840
        /*1aac*/ 	.short	0x010a
        /*1aae*/ 	.byte	0x3f
	.zero		1


	//   ....[106]....
        /*1ab0*/ 	.word	0x0002d1e0
        /*1ab4*/ 	.word	0x00000016
        /*1ab8*/ 	.word	0x00022820
        /*1abc*/ 	.short	0x010a
        /*1abe*/ 	.byte	0x3f
	.zero		1


	//   ....[107]....
        /*1ac0*/ 	.word	0x0002d230
        /*1ac4*/ 	.word	0x00000000
        /*1ac8*/ 	.word	0x00022880
        /*1acc*/ 	.short	0x010a
        /*1ace*/ 	.byte	0x3f
	.zero		1


	//   ....[108]....
        /*1ad0*/ 	.word	0x0002dd70
        /*1ad4*/ 	.word	0x00000000
        /*1ad8*/ 	.word	0x00022840
        /*1adc*/ 	.short	0x010a
        /*1ade*/ 	.byte	0x3f
	.zero		1


	//   ....[109]....
        /*1ae0*/ 	.word	0x0002e870
        /*1ae4*/ 	.word	0x00000003
        /*1ae8*/ 	.word	0x00022870
        /*1aec*/ 	.short	0x010a
        /*1aee*/ 	.byte	0x3f
	.zero		1


	//   ....[110]....
        /*1af0*/ 	.word	0x0002e8c0
        /*1af4*/ 	.word	0x00000003
        /*1af8*/ 	.word	0x00022860
        /*1afc*/ 	.short	0x010a
        /*1afe*/ 	.byte	0x3f
	.zero		1


	//   ....[111]....
        /*1b00*/ 	.word	0x0002e910
        /*1b04*/ 	.word	0x00000011
        /*1b08*/ 	.word	0x00022870
        /*1b0c*/ 	.short	0x010a
        /*1b0e*/ 	.byte	0x3f
	.zero		1


	//   ....[112]....
        /*1b10*/ 	.word	0x0002e960
        /*1b14*/ 	.word	0x00000011
        /*1b18*/ 	.word	0x00022860
        /*1b1c*/ 	.short	0x010a
        /*1b1e*/ 	.byte	0x3f
	.zero		1


	//   ....[113]....
        /*1b20*/ 	.word	0x0002f380
        /*1b24*/ 	.word	0x00000005
        /*1b28*/ 	.word	0x00022820
        /*1b2c*/ 	.short	0x010a
        /*1b2e*/ 	.byte	0x3f
	.zero		1


	//   ....[114]....
        /*1b30*/ 	.word	0x0002f520
        /*1b34*/ 	.word	0x00000003
        /*1b38*/ 	.word	0x00022840
        /*1b3c*/ 	.short	0x010a
        /*1b3e*/ 	.byte	0x3f
	.zero		1


	//   ....[115]....
        /*1b40*/ 	.word	0x0002f570
        /*1b44*/ 	.word	0x00000005
        /*1b48*/ 	.word	0x00022840
        /*1b4c*/ 	.short	0x010a
        /*1b4e*/ 	.byte	0x3f
	.zero		1


	//   ....[116]....
        /*1b50*/ 	.word	0x0002f5c0
        /*1b54*/ 	.word	0x00000003
        /*1b58*/ 	.word	0x00022860
        /*1b5c*/ 	.short	0x010a
        /*1b5e*/ 	.byte	0x3f
	.zero		1


	//   ....[117]....
        /*1b60*/ 	.word	0x0002f610
        /*1b64*/ 	.word	0x00000005
        /*1b68*/ 	.word	0x00022860
        /*1b6c*/ 	.short	0x010a
        /*1b6e*/ 	.byte	0x3f
	.zero		1


	//   ....[118]....
        /*1b70*/ 	.word	0x0002f660
        /*1b74*/ 	.word	0x00000003
        /*1b78*/ 	.word	0x00022880
        /*1b7c*/ 	.short	0x010a
        /*1b7e*/ 	.byte	0x3f
	.zero		1


	//----- nvinfo : EIATTR_NUM_MBARRIERS
	.align		4
.L_327:
        /*1b80*/ 	.byte	0x03, 0x38
        /*1b82*/ 	.short	0x0016


	//----- nvinfo : EIATTR_EXIT_INSTR_OFFSETS
	.align		4
        /*1b84*/ 	.byte	0x04, 0x1c
        /*1b86*/ 	.short	(.L_329 - .L_328)


	//   ....[0]....
.L_328:
        /*1b88*/ 	.word	0x00026bc0


	//----- nvinfo : EIATTR_MAX_THREADS
	.align		4
.L_329:
        /*1b8c*/ 	.byte	0x04, 0x05
        /*1b8e*/ 	.short	(.L_331 - .L_330)
.L_330:
        /*1b90*/ 	.word	0x00000180
        /*1b94*/ 	.word	0x00000001
        /*1b98*/ 	.word	0x00000001


	//----- nvinfo : EIATTR_CRS_STACK_SIZE
	.align		4
.L_331:
        /*1b9c*/ 	.byte	0x04, 0x1e
        /*1b9e*/ 	.short	(.L_333 - .L_332)
.L_332:
        /*1ba0*/ 	.word	0x00000000


	//----- nvinfo : EIATTR_CBANK_PARAM_SIZE
	.align		4
.L_333:
        /*1ba4*/ 	.byte	0x03, 0x19
        /*1ba6*/ 	.short	0x0af0


	//----- nvinfo : EIATTR_PARAM_CBANK
	.align		4
        /*1ba8*/ 	.byte	0x04, 0x0a
        /*1baa*/ 	.short	(.L_335 - .L_334)
	.align		4
.L_334:
        /*1bac*/ 	.word	index@(.nv.constant0._ZN7cutlass13device_kernelIN5flash11enable_sm90INS1_16FlashAttnFwdSm90INS1_25CollectiveMainloopFwdSm90ILi2EN4cute5tupleIJNS5_1CILi1EEES8_S8_EEENS6_IJNS7_ILi128EEENS7_ILi160EEESA_EEELi128ENS_12float_e4m3_tEfNS_4arch4Sm90ELb1ELb0ELb0ELb1ELb1ELb1ELb0ELb1ELb1ELb1ELb1ELb0EEENS1_21CollectiveEpilogueFwdINS6_IJSA_SA_SB_EEES9_NS_10bfloat16_tESF_Li256ELb1ELb1ELb1ELb1EEENS1_36VarlenDynamicPersistentTileSchedulerILi128ELi160ELi256ELi128ELb1ELb1ELb1ELb1ELb1ELb1EEEEEEEEEvNT_6ParamsE)
        /*1bb0*/ 	.short	0x0210
        /*1bb2*/ 	.short	0x0af0


	//----- nvinfo : EIATTR_SW_WAR
	.align		4
.L_335:
        /*1bb4*/ 	.byte	0x04, 0x36
        /*1bb6*/ 	.short	(.L_337 - .L_336)
.L_336:
        /*1bb8*/ 	.word	0x00000008
.L_337:


//--------------------- .nv.callgraph             --------------------------
	.section	.nv.callgraph,"",@"SHT_CUDA_CALLGRAPH"
	.align	4
	.sectionentsize	8
	.align		4
        /*0000*/ 	.word	0x00000000
	.align		4
        /*0004*/ 	.word	0xffffffff
	.align		4
        /*0008*/ 	.word	index@(_ZN7cutlass13device_kernelIN5flash11enable_sm90INS1_16FlashAttnFwdSm90INS1_25CollectiveMainloopFwdSm90ILi2EN4cute5tupleIJNS5_1CILi1EEES8_S8_EEENS6_IJNS7_ILi128EEENS7_ILi160EEESA_EEELi128ENS_12float_e4m3_tEfNS_4arch4Sm90ELb0ELb0ELb0ELb0ELb1ELb0ELb0ELb1ELb1ELb1ELb1ELb0EEENS1_21CollectiveEpilogueFwdINS6_IJSA_SA_SB_EEES9_NS_10bfloat16_tESF_Li256ELb0ELb1ELb1ELb1EEENS1_19SingleTileSchedulerILb0ELb1ELb1ELi128EEEEEEEEEvNT_6ParamsE)
	.align		4
        /*000c*/ 	.word	index@(__assertfail)
	.align		4
        /*0010*/ 	.word	index@(_ZN7cutlass13device_kernelIN5flash11enable_sm90INS1_16FlashAttnFwdSm90INS1_25CollectiveMainloopFwdSm90ILi2EN4cute5tupleIJNS5_1CILi1EEES8_S8_EEENS6_IJNS7_ILi128EEENS7_ILi160EEESA_EEELi128ENS_12float_e4m3_tEfNS_4arch4Sm90ELb0ELb0ELb0ELb1ELb1ELb0ELb0ELb1ELb1ELb1ELb1ELb0EEENS1_21CollectiveEpilogueFwdINS6_IJSA_SA_SB_EEES9_NS_10bfloat16_tESF_Li256ELb1ELb1ELb1ELb1EEENS1_36VarlenDynamicPersistentTileSchedulerILi128ELi160ELi256ELi128ELb1ELb1ELb1ELb0ELb1ELb1EEEEEEEEEvNT_6ParamsE)
	.align		4
        /*0014*/ 	.word	index@(__assertfail)
	.align		4
        /*0018*/ 	.word	index@(_ZN7cutlass13device_kernelIN5flash11enable_sm90INS1_16FlashAttnFwdSm90INS1_25CollectiveMainloopFwdSm90ILi2EN4cute5tupleIJNS5_1CILi1EEES8_S8_EEENS6_IJNS7_ILi128EEENS7_ILi160EEESA_EEELi128ENS_12float_e4m3_tEfNS_4arch4Sm90ELb0ELb0ELb0ELb1ELb1ELb1ELb0ELb1ELb1ELb1ELb1ELb0EEENS1_21CollectiveEpilogueFwdINS6_IJSA_SA_SB_EEES9_NS_10bfloat16_tESF_Li256ELb1ELb1ELb1ELb1EEENS1_36VarlenDynamicPersistentTileSchedulerILi128ELi160ELi256ELi128ELb1ELb1ELb1ELb0ELb1ELb1EEEEEEEEEvNT_6ParamsE)
	.align		4
        /*001c*/ 	.word	index@(__assertfail)
	.align		4
        /*0020*/ 	.word	index@(_ZN7cutlass13device_kernelIN5flash11enable_sm90INS1_16FlashAttnFwdSm90INS1_25CollectiveMainloopFwdSm90ILi2EN4cute5tupleIJNS5_1CILi1EEES8_S8_EEENS6_IJNS7_ILi128EEENS7_ILi160EEESA_EEELi128ENS_12float_e4m3_tEfNS_4arch4Sm90ELb0ELb1ELb0ELb0ELb1ELb0ELb0ELb1ELb1ELb1ELb1ELb0EEENS1_21CollectiveEpilogueFwdINS6_IJSA_SA_SB_EEES9_NS_10bfloat16_tESF_Li256ELb0ELb1ELb1ELb1EEENS1_19SingleTileSchedulerILb0ELb1ELb1ELi128EEEEEEEEEvNT_6ParamsE)
	.align		4
        /*0024*/ 	.word	index@(__assertfail)
	.align		4
        /*0028*/ 	.word	index@(_ZN7cutlass13device_kernelIN5flash11enable_sm90INS1_16FlashAttnFwdSm90INS1_25CollectiveMainloopFwdSm90ILi2EN4cute5tupleIJNS5_1CILi1EEES8_S8_EEENS6_IJNS7_ILi128EEENS7_ILi160EEESA_EEELi128ENS_12float_e4m3_tEfNS_4arch4Sm90ELb0ELb1ELb0ELb1ELb1ELb0ELb0ELb1ELb1ELb1ELb1ELb0EEENS1_21CollectiveEpilogueFwdINS6_IJSA_SA_SB_EEES9_NS_10bfloat16_tESF_Li256ELb1ELb1ELb1ELb1EEENS1_36VarlenDynamicPersistentTileSchedulerILi128ELi160ELi256ELi128ELb1ELb1ELb1ELb1ELb0ELb1EEEEEEEEEvNT_6ParamsE)
	.align		4
        /*002c*/ 	.word	index@(__assertfail)
	.align		4
        /*0030*/ 	.word	index@(_ZN7cutlass13device_kernelIN5flash11enable_sm90INS1_16FlashAttnFwdSm90INS1_25CollectiveMainloopFwdSm90ILi2EN4cute5tupleIJNS5_1CILi1EEES8_S8_EEENS6_IJNS7_ILi128EEENS7_ILi160EEESA_EEELi128ENS_12float_e4m3_tEfNS_4arch4Sm90ELb0ELb1ELb0ELb1ELb1ELb1ELb0ELb1ELb1ELb1ELb1ELb0EEENS1_21CollectiveEpilogueFwdINS6_IJSA_SA_SB_EEES9_NS_10bfloat16_tESF_Li256ELb1ELb1ELb1ELb1EEENS1_36VarlenDynamicPersistentTileSchedulerILi128ELi160ELi256ELi128ELb1ELb1ELb1ELb1ELb0ELb1EEEEEEEEEvNT_6ParamsE)
	.align		4
        /*0034*/ 	.word	index@(__assertfail)
	.align		4
        /*0038*/ 	.word	index@(_ZN7cutlass13device_kernelIN5flash11enable_sm90INS1_16FlashAttnFwdSm90INS1_25CollectiveMainloopFwdSm90ILi2EN4cute5tupleIJNS5_1CILi1EEES8_S8_EEENS6_IJNS7_ILi128EEENS7_ILi160EEESA_EEELi128ENS_12float_e4m3_tEfNS_4arch4Sm90ELb1ELb0ELb0ELb0ELb1ELb0ELb0ELb1ELb1ELb1ELb1ELb0EEENS1_21CollectiveEpilogueFwdINS6_IJSA_SA_SB_EEES9_NS_10bfloat16_tESF_Li256ELb0ELb1ELb1ELb1EEENS1_19SingleTileSchedulerILb0ELb1ELb1ELi128EEEEEEEEEvNT_6ParamsE)
	.align		4
        /*003c*/ 	.word	index@(__assertfail)
	.align		4
        /*0040*/ 	.word	index@(_ZN7cutlass13device_kernelIN5flash11enable_sm90INS1_16FlashAttnFwdSm90INS1_25CollectiveMainloopFwdSm90ILi2EN4cute5tupleIJNS5_1CILi1EEES8_S8_EEENS6_IJNS7_ILi128EEENS7_ILi160EEESA_EEELi128ENS_12float_e4m3_tEfNS_4arch4Sm90ELb1ELb0ELb0ELb1ELb1ELb0ELb0ELb1ELb1ELb1ELb1ELb0EEENS1_21CollectiveEpilogueFwdINS6_IJSA_SA_SB_EEES9_NS_10bfloat16_tESF_Li256ELb1ELb1ELb1ELb1EEENS1_36VarlenDynamicPersistentTileSchedulerILi128ELi160ELi256ELi128ELb1ELb1ELb1ELb1ELb1ELb1EEEEEEEEEvNT_6ParamsE)
	.align		4
        /*0044*/ 	.word	index@(__assertfail)
	.align		4
        /*0048*/ 	.word	index@(_ZN7cutlass13device_kernelIN5flash11enable_sm90INS1_16FlashAttnFwdSm90INS1_25CollectiveMainloopFwdSm90ILi2EN4cute5tupleIJNS5_1CILi1EEES8_S8_EEENS6_IJNS7_ILi128EEENS7_ILi160EEESA_EEELi128ENS_12float_e4m3_tEfNS_4arch4Sm90ELb1ELb0ELb0ELb1ELb1ELb1ELb0ELb1ELb1ELb1ELb1ELb0EEENS1_21CollectiveEpilogueFwdINS6_IJSA_SA_SB_EEES9_NS_10bfloat16_tESF_Li256ELb1ELb1ELb1ELb1EEENS1_36VarlenDynamicPersistentTileSchedulerILi128ELi160ELi256ELi128ELb1ELb1ELb1ELb1ELb1ELb1EEEEEEEEEvNT_6ParamsE)
	.align		4
        /*004c*/ 	.word	index@(__assertfail)
	.align		4
        /*0050*/ 	.word	0x00000000
	.align		4
        /*0054*/ 	.word	0xfffffffe
	.align		4
        /*0058*/ 	.word	0x00000000
	.align		4
        /*005c*/ 	.word	0xfffffffd
	.align		4
        /*0060*/ 	.word	0x00000000
	.align		4
        /*0064*/ 	.word	0xfffffffc


//--------------------- .nv.constant4             --------------------------
	.section	.nv.constant4,"a",@progbits
	.align	8
	.align		8
.nv.constant4:
        /*0000*/ 	.dword	__assertfail
	.align		8
        /*0008*/ 	.dword	__unnamed_1
	.align		8
        /*0010*/ 	.dword	__unnamed_2
	.align		8
        /*0018*/ 	.dword	__unnamed_3
	.align		8
        /*0020*/ 	.dword	__unnamed_4
	.align		8
        /*0028*/ 	.dword	__unnamed_5
	.align		8
        /*0030*/ 	.dword	__unnamed_6
	.align		8
        /*0038*/ 	.dword	_ZZN5flash28permute_output_fp8_VcolmajorIN4cute6TensorINS1_11ArrayEngineIfLm64EEENS1_6LayoutINS1_5tupleIJNS6_IJNS1_1CILi2EEES8_NS7_ILi16EEEEEENS7_ILi1EEESB_EEENS6_IJNS6_IJSB_S8_NS7_ILi4EEEEEENS7_ILi0EEESF_EEEEEEEEEvRT_E9upper_map
	.align		8
        /*0040*/ 	.dword	_ZN78_INTERNAL_af524087_42_flash_fwd_hdim128_e4m3_paged_split_sm90_cu_c0233546_29964cuda3std3__45__cpo5beginE
	.align		8
        /*0048*/ 	.dword	_ZN78_INTERNAL_af524087_42_flash_fwd_hdim128_e4m3_paged_split_sm90_cu_c0233546_29964cuda3std3__45__cpo3endE
	.align		8
        /*0050*/ 	.dword	_ZN78_INTERNAL_af524087_42_flash_fwd_hdim128_e4m3_paged_split_sm90_cu_c0233546_29964cuda3std3__45__cpo6cbeginE
	.align		8
        /*0058*/ 	.dword	_ZN78_INTERNAL_af524087_42_flash_fwd_hdim128_e4m3_paged_split_sm90_cu_c0233546_29964cuda3std3__45__cpo4cendE
	.align		8
        /*0060*/ 	.dword	_ZN78_INTERNAL_af524087_42_flash_fwd_hdim128_e4m3_paged_split_sm90_cu_c0233546_29964cuda3std3__480_GLOBAL__N__af524087_42_flash_fwd_hdim128_e4m3_paged_split_sm90_cu_c0233546_29966ignoreE
	.align		8
        /*0068*/ 	.dword	_ZN78_INTERNAL_af524087_42_flash_fwd_hdim128_e4m3_paged_split_sm90_cu_c0233546_29964cuda3std3__419piecewise_constructE
	.align		8
        /*0070*/ 	.dword	_ZN78_INTERNAL_af524087_42_flash_fwd_hdim128_e4m3_paged_split_sm90_cu_c0233546_29964cuda3std3__48in_placeE
	.align		8
        /*0078*/ 	.dword	_ZN78_INTERNAL_af524087_42_flash_fwd_hdim128_e4m3_paged_split_sm90_cu_c0233546_29964cuda3std6ranges3__45__cpo4swapE
	.align		8
        /*0080*/ 	.dword	_ZN78_INTERNAL_af524087_42_flash_fwd_hdim128_e4m3_paged_split_sm90_cu_c0233546_29964cuda3std6ranges3__45__cpo9iter_moveE
	.align		8
        /*0088*/ 	.dword	_ZN78_INTERNAL_af524087_42_flash_fwd_hdim128_e4m3_paged_split_sm90_cu_c0233546_29964cute7productE
	.align		8
        /*0090*/ 	.dword	_ZN78_INTERNAL_af524087_42_flash_fwd_hdim128_e4m3_paged_split_sm90_cu_c0233546_29964cute1_E
	.align		8
        /*0098*/ 	.dword	$str$23
	.align		8
        /*00a0*/ 	.dword	$str$24


//--------------------- .text._ZN7cutlass13device_kernelIN5flash11enable_sm90INS1_16FlashAttnFwdSm90INS1_25CollectiveMainloopFwdSm90ILi2EN4cute5tupleIJNS5_1CILi1EEES8_S8_EEENS6_IJNS7_ILi128EEENS7_ILi160EEESA_EEELi128ENS_12float_e4m3_tEfNS_4arch4Sm90ELb0ELb0ELb0ELb0ELb1ELb0ELb0ELb1ELb1ELb1ELb1ELb0EEENS1_21CollectiveEpilogueFwdINS6_IJSA_SA_SB_EEES9_NS_10bfloat16_tESF_Li256ELb0ELb1ELb1ELb1EEENS1_19SingleTileSchedulerILb0ELb1ELb1ELi128EEEEEEEEEvNT_6ParamsE --------------------------
	.section	.text._ZN7cutlass13device_kernelIN5flash11enable_sm90INS1_16FlashAttnFwdSm90INS1_25CollectiveMainloopFwdSm90ILi2EN4cute5tupleIJNS5_1CILi1EEES8_S8_EEENS6_IJNS7_ILi128EEENS7_ILi160EEESA_EEELi128ENS_12float_e4m3_tEfNS_4arch4Sm90ELb0ELb0ELb0ELb0ELb1ELb0ELb0ELb1ELb1ELb1ELb1ELb0EEENS1_21CollectiveEpilogueFwdINS6_IJSA_SA_SB_EEES9_NS_10bfloat16_tESF_Li256ELb0ELb1ELb1ELb1EEENS1_19SingleTileSchedulerILb0ELb1ELb1ELi128EEEEEEEEEvNT_6ParamsE,"ax",@progbits
	.align	128
.text._ZN7cutlass13device_kernelIN5flash11enable_sm90INS1_16FlashAttnFwdSm90INS1_25CollectiveMainloopFwdSm90ILi2EN4cute5tupleIJNS5_1CILi1EEES8_S8_EEENS6_IJNS7_ILi128EEENS7_ILi160EEESA_EEELi128ENS_12float_e4m3_tEfNS_4arch4Sm90ELb0ELb0ELb0ELb0ELb1ELb0ELb0ELb1ELb1ELb1ELb1ELb0EEENS1_21CollectiveEpilogueFwdINS6_IJSA_SA_SB_EEES9_NS_10bfloat16_tESF_Li256ELb0ELb1ELb1ELb1EEENS1_19SingleTileSchedulerILb0ELb1ELb1ELi128EEEEEEEEEvNT_6ParamsE:
        .type           _ZN7cutlass13device_kernelIN5flash11enable_sm90INS1_16FlashAttnFwdSm90INS1_25CollectiveMainloopFwdSm90ILi2EN4cute5tupleIJNS5_1CILi1EEES8_S8_EEENS6_IJNS7_ILi128EEENS7_ILi160EEESA_EEELi128ENS_12float_e4m3_tEfNS_4arch4Sm90ELb0ELb0ELb0ELb0ELb1ELb0ELb0ELb1ELb1ELb1ELb1ELb0EEENS1_21CollectiveEpilogueFwdINS6_IJSA_SA_SB_EEES9_NS_10bfloat16_tESF_Li256ELb0ELb1ELb1ELb1EEENS1_19SingleTileSchedulerILb0ELb1ELb1ELi128EEEEEEEEEvNT_6ParamsE,@function
        .size           _ZN7cutlass13device_kernelIN5flash11enable_sm90INS1_16FlashAttnFwdSm90INS1_25CollectiveMainloopFwdSm90ILi2EN4cute5tupleIJNS5_1CILi1EEES8_S8_EEENS6_IJNS7_ILi128EEENS7_ILi160EEESA_EEELi128ENS_12float_e4m3_tEfNS_4arch4Sm90ELb0ELb0ELb0ELb0ELb1ELb0ELb0ELb1ELb1ELb1ELb1ELb0EEENS1_21CollectiveEpilogueFwdINS6_IJSA_SA_SB_EEES9_NS_10bfloat16_tESF_Li256ELb0ELb1ELb1ELb1EEENS1_19SingleTileSchedulerILb0ELb1ELb1ELi128EEEEEEEEEvNT_6ParamsE,(.L_x_3740 - _ZN7cutlass13device_kernelIN5flash11enable_sm90INS1_16FlashAttnFwdSm90INS1_25CollectiveMainloopFwdSm90ILi2EN4cute5tupleIJNS5_1CILi1EEES8_S8_EEENS6_IJNS7_ILi128EEENS7_ILi160EEESA_EEELi128ENS_12float_e4m3_tEfNS_4arch4Sm90ELb0ELb0ELb0ELb0ELb1ELb0ELb0ELb1ELb1ELb1ELb1ELb0EEENS1_21CollectiveEpilogueFwdINS6_IJSA_SA_SB_EEES9_NS_10bfloat16_tESF_Li256ELb0ELb1ELb1ELb1EEENS1_19SingleTileSchedulerILb0ELb1ELb1ELi128EEEEEEEEEvNT_6ParamsE)
        .other          _ZN7cutlass13device_kernelIN5flash11enable_sm90INS1_16FlashAttnFwdSm90INS1_25CollectiveMainloopFwdSm90ILi2EN4cute5tupleIJNS5_1CILi1EEES8_S8_EEENS6_IJNS7_ILi128EEENS7_ILi160EEESA_EEELi128ENS_12float_e4m3_tEfNS_4arch4Sm90ELb0ELb0ELb0ELb0ELb1ELb0ELb0ELb1ELb1ELb1ELb1ELb0EEENS1_21CollectiveEpilogueFwdINS6_IJSA_SA_SB_EEES9_NS_10bfloat16_tESF_Li256ELb0ELb1ELb1ELb1EEENS1_19SingleTileSchedulerILb0ELb1ELb1ELi128EEEEEEEEEvNT_6ParamsE,@"STO_CUDA_ENTRY STV_DEFAULT"
_ZN7cutlass13device_kernelIN5flash11enable_sm90INS1_16FlashAttnFwdSm90INS1_25CollectiveMainloopFwdSm90ILi2EN4cute5tupleIJNS5_1CILi1EEES8_S8_EEENS6_IJNS7_ILi128EEENS7_ILi160EEESA_EEELi128ENS_12float_e4m3_tEfNS_4arch4Sm90ELb0ELb0ELb0ELb0ELb1ELb0ELb0ELb1ELb1ELb1ELb1ELb0EEENS1_21CollectiveEpilogueFwdINS6_IJSA_SA_SB_EEES9_NS_10bfloat16_tESF_Li256ELb0ELb1ELb1ELb1EEENS1_19SingleTileSchedulerILb0ELb1ELb1ELi128EEEEEEEEEvNT_6ParamsE:
[----:B------:R-:W0:Y:S02]  /*0000*/  LDC R1, c[0x0][0x28] ;  /* 0x00000a00ff017b82 */ /* 0x000e240000000800 */
[----:B0-----:R-:W-:Y:S01]  /*0010*/  VIADD R1, R1, 0xfffffff8 ;  /* 0xfffffff801017836 */ /* 0x001fe20000000000 */
[----:B------:R-:W0:Y:S01]  /*0020*/  S2R R16, SR_TID.X ;  /* 0x0000000000107919 */ /* 0x000e220000002100 */
[----:B------:R-:W-:Y:S01]  /*0030*/  ELECT P0, URZ, PT ;  /* 0x00000000003f782f */ /* 0x000fe20003800000 */
[----:B------:R-:W-:Y:S01]  /*0040*/  UMOV UR4, 0x80 ;  /* 0x0000008000047882 */ /* 0x000fe20000000000 */
[----:B------:R-:W-:Y:S01]  /*0050*/  UMOV UR7, 0x100 ;  /* 0x0000010000077882 */ /* 0x000fe20000000000 */
[----:B0-----:R-:W-:-:S05]  /*0060*/  SHF.R.U32.HI R0, RZ, 0x5, R16 ;  /* 0x00000005ff007819 */ /* 0x001fca0000011610 */
[----:B------:R-:W0:Y:S02]  /*0070*/  SHFL.IDX PT, R2, R0, RZ, 0x1f ;  /* 0x00001fff00027589 */ /* 0x000e2400000e0000 */
[C---:B0-----:R-:W-:Y:S02]  /*0080*/  ISETP.NE.OR P0, PT, R2.reuse, RZ, !P0 ;  /* 0x000000ff0200720c */ /* 0x041fe40004705670 */
[----:B------:R-:W-:Y:S02]  /*0090*/  ISETP.NE.AND P1, PT, R2, RZ, PT ;  /* 0x000000ff0200720c */ /* 0x000fe40003f25270 */
[----:B------:R-:W-:-:S05]  /*00a0*/  SHF.R.U32.HI R2, RZ, 0x7, R16 ;  /* 0x00000007ff027819 */ /* 0x000fca0000011610 */
[----:B------:R0:W1:Y:S04]  /*00b0*/  SHFL.IDX PT, R4, R2, RZ, 0x1f ;  /* 0x00001fff02047589 */ /* 0x00006800000e0000 */
[----:B------:R-:W-:Y:S01]  /*00c0*/  VOTEU.ALL UP0, P0 ;  /* 0x00000000003f7886 */ /* 0x000fe20000000000 */
[----:B------:R-:W-:-:S04]  /*00d0*/  VOTEU.ALL UP1, P0 ;  /* 0x00000000003f7886 */ /* 0x000fc80000020000 */
[----:B------:R-:W2:Y:S01]  /*00e0*/  @!UP0 S2UR UR8, SR_CgaCtaId ;  /* 0x00000000000889c3 */ /* 0x000ea20000008800 */
[----:B------:R-:W-:Y:S01]  /*00f0*/  @!UP0 UMOV UR6, 0x400 ;  /* 0x0000040000068882 */ /* 0x000fe20000000000 */
[----:B------:R-:W-:-:S04]  /*0100*/  @!UP0 UIADD3 UR4, -UR4, 0x100000, URZ ;  /* 0x0010000004048890 */ /* 0x000fc8000fffe13f */
[----:B------:R-:W-:Y:S02]  /*0110*/  @!UP0 USHF.L.U32 UR5, UR4, 0xb, URZ ;  /* 0x0000000b04058899 */ /* 0x000fe4000800063f */
[----:B------:R-:W-:Y:S02]  /*0120*/  @!UP0 USHF.L.U32 UR4, UR4, 0x1, URZ ;  /* 0x0000000104048899 */ /* 0x000fe4000800063f */
[----:B--2---:R-:W-:Y:S02]  /*0130*/  @!UP0 ULEA UR8, UR8, UR6, 0x18 ;  /* 0x0000000608088291 */ /* 0x004fe4000f8ec03f */
[----:B------:R-:W-:-:S04]  /*0140*/  @!UP0 UIADD3 UR6, -UR7, 0x100000, URZ ;  /* 0x0010000007068890 */ /* 0x000fc8000fffe13f */
[----:B------:R-:W-:Y:S02]  /*0150*/  @!UP0 USHF.L.U32 UR7, UR6, 0xb, URZ ;  /* 0x0000000b06078899 */ /* 0x000fe4000800063f */
[----:B------:R-:W-:Y:S01]  /*0160*/  @!UP0 USHF.L.U32 UR6, UR6, 0x1, URZ ;  /* 0x0000000106068899 */ /* 0x000fe2000800063f */
[----:B------:R-:W-:-:S05]  /*0170*/  VOTEU.ALL UP0, P0 ;  /* 0x00000000003f7886 */ /* 0x000fca0000000000 */
[----:B------:R0:W2:Y:S06]  /*0180*/  @!UP0 SYNCS.EXCH.64 URZ, [UR8+0x22800], UR4 ;  /* 0x02280004083f85b2 */ /* 0x0000ac0008000100 */
[----:B------:R0:W3:Y:S02]  /*0190*/  @!UP1 SYNCS.EXCH.64 URZ, [UR8+0x22820], UR6 ;  /* 0x02282006083f95b2 */ /* 0x0000e40008000100 */
[----:B01----:R-:W-:Y:S05]  /*01a0*/  @P1 BRA `(.L_x_0) ;  /* 0x0000000000481947 */ /* 0x003fea0003800000 */
[----:B------:R-:W0:Y:S01]  /*01b0*/  S2UR UR5, SR_CgaCtaId ;  /* 0x00000000000579c3 */ /* 0x000e220000008800 */
[----:B------:R-:W-:Y:S01]  /*01c0*/  UMOV UR4, 0x400 ;  /* 0x0000040000047882 */ /* 0x000fe20000000000 */
[----:B------:R-:W-:Y:S01]  /*01d0*/  UMOV UR6, 0x80 ;  /* 0x0000008000067882 */ /* 0x000fe20000000000 */
[----:B------:R-:W-:Y:S01]  /*01e0*/  UMOV UR7, 0x100 ;  /* 0x0000010000077882 */ /* 0x000fe20000000000 */
[----:B------:R-:W-:Y:S01]  /*01f0*/  ELECT P0, URZ, PT ;  /* 0x00000000003f782f */ /* 0x000fe20003800000 */
[----:B0-----:R-:W-:Y:S02]  /*0200*/  ULEA UR8, UR5, UR4, 0x18 ;  /* 0x0000000405087291 */ /* 0x001fe4000f8ec03f */
[----:B------:R-:W-:-:S04]  /*0210*/  UIADD3 UR4, -UR6, 0x100000, URZ ;  /* 0x0010000006047890 */ /* 0x000fc8000fffe13f */
[----:B------:R-:W-:Y:S02]  /*0220*/  USHF.L.U32 UR5, UR4, 0xb, URZ ;  /* 0x0000000b04057899 */ /* 0x000fe4000800063f */
[----:B------:R-:W-:Y:S02]  /*0230*/  USHF.L.U32 UR4, UR4, 0x1, URZ ;  /* 0x0000000104047899 */ /* 0x000fe4000800063f */
[----:B------:R-:W-:-:S04]  /*0240*/  UIADD3 UR6, -UR7, 0x100000, URZ ;  /* 0x0010000007067890 */ /* 0x000fc8000fffe13f */
[----:B------:R-:W-:Y:S02]  /*0250*/  USHF.L.U32 UR7, UR6, 0xb, URZ ;  /* 0x0000000b06077899 */ /* 0x000fe4000800063f */
[----:B------:R-:W-:Y:S01]  /*0260*/  USHF.L.U32 UR6, UR6, 0x1, URZ ;  /* 0x0000000106067899 */ /* 0x000fe2000800063f */
[----:B------:R-:W0:Y:S03]  /*0270*/  FENCE.VIEW.ASYNC.S ;  /* 0x00000000000073c6 */ /* 0x000e260000000000 */
[----:B0-----:R0:W1:Y:S08]  /*0280*/  SYNCS.EXCH.64 URZ, [UR8+0x22830], UR4 ;  /* 0x02283004083f75b2 */ /* 0x0010700008000100 */
[----:B------:R0:W4:Y:S01]  /*0290*/  SYNCS.EXCH.64 URZ, [UR8+0x22840], UR6 ;  /* 0x02284006083f75b2 */ /* 0x0001220008000100 */
[----:B------:R0:W0:Y:S01]  /*02a0*/  SYNCS.EXCH.64 URZ, [UR8+0x22838], UR4 ;  /* 0x02283804083f75b2 */ /* 0x0000220008000100 */
[----:B------:R0:W0:Y:S01]  /*02b0*/  SYNCS.EXCH.64 URZ, [UR8+0x22848], UR6 ;  /* 0x02284806083f75b2 */ /* 0x0000220008000100 */
[----:B------:R-:W-:Y:S01]  /*02c0*/  NOP ;  /* 0x0000000000007918 */ /* 0x000fe20000000000 */
.L_x_0:
[----:B------:R-:W5:Y:S01]  /*02d0*/  SHFL.IDX PT, R3, R0, RZ, 0x1f ;  /* 0x00001fff00037589 */ /* 0x000f6200000e0000 */
[----:B------:R-:W-:Y:S01]  /*02e0*/  NOP ;  /* 0x0000000000007918 */ /* 0x000fe20000000000 */
[----:B-----5:R-:W-:-:S13]  /*02f0*/  ISETP.NE.AND P0, PT, R3, RZ, PT ;  /* 0x000000ff0300720c */ /* 0x020fda0003f05270 */
[----:B------:R-:W-:Y:S05]  /*0300*/  @P0 BRA `(.L_x_1) ;  /* 0x0000000000480947 */ /* 0x000fea0003800000 */
[----:B0-----:R-:W0:Y:S01]  /*0310*/  S2UR UR5, SR_CgaCtaId ;  /* 0x00000000000579c3 */ /* 0x001e220000008800 */
        /* <DEDUP_REMOVED lines=12> */
[----:B0-----:R0:W0:Y:S08]  /*03e0*/  SYNCS.EXCH.64 URZ, [UR8+0x22850], UR4 ;  /* 0x02285004083f75b2 */ /* 0x0010300008000100 */
[----:B------:R0:W0:Y:S01]  /*03f0*/  SYNCS.EXCH.64 URZ, [UR8+0x22860], UR6 ;  /* 0x02286006083f75b2 */ /* 0x0000220008000100 */
[----:B------:R0:W0:Y:S01]  /*0400*/  SYNCS.EXCH.64 URZ, [UR8+0x22858], UR4 ;  /* 0x02285804083f75b2 */ /* 0x0000220008000100 */
[----:B------:R0:W0:Y:S01]  /*0410*/  SYNCS.EXCH.64 URZ, [UR8+0x22868], UR6 ;  /* 0x02286806083f75b2 */ /* 0x0000220008000100 */
[----:B------:R-:W-:Y:S01]  /*0420*/  NOP ;  /* 0x0000000000007918 */ /* 0x000fe20000000000 */
.L_x_1:
[----:B------:R-:W5:Y:S01]  /*0430*/  SHFL.IDX PT, R3, R0, RZ, 0x1f ;  /* 0x00001fff00037589 */ /* 0x000f6200000e0000 */
[----:B------:R-:W-:Y:S01]  /*0440*/  NOP ;  /* 0x0000000000007918 */ /* 0x000fe20000000000 */
[----:B-----5:R-:W-:-:S13]  /*0450*/  ISETP.NE.AND P0, PT, R3, RZ, PT ;  /* 0x000000ff0300720c */ /* 0x020fda0003f05270 */
[----:B------:R-:W-:Y:S05]  /*0460*/  @P0 BRA `(.L_x_2) ;  /* 0x0000000000380947 */ /* 0x000fea0003800000 */
[----:B0-----:R-:W0:Y:S01]  /*0470*/  S2UR UR5, SR_CgaCtaId ;  /* 0x00000000000579c3 */ /* 0x001e220000008800 */
[----:B------:R-:W-:Y:S01]  /*0480*/  UMOV UR4, 0x400 ;  /* 0x0000040000047882 */ /* 0x000fe20000000000 */
[----:B------:R-:W-:Y:S01]  /*0490*/  UMOV UR7, 0x80 ;  /* 0x0000008000077882 */ /* 0x000fe20000000000 */
[----:B------:R-:W-:Y:S01]  /*04a0*/  ELECT P0, URZ, PT ;  /* 0x00000000003f782f */ /* 0x000fe20003800000 */
[----:B0-----:R-:W-:Y:S02]  /*04b0*/  ULEA UR6, UR5, UR4, 0x18 ;  /* 0x0000000405067291 */ /* 0x001fe4000f8ec03f */
[----:B------:R-:W-:-:S04]  /*04c0*/  UIADD3 UR4, -UR7, 0x100000, URZ ;  /* 0x0010000007047890 */ /* 0x000fc8000fffe13f */
[----:B------:R-:W-:Y:S02]  /*04d0*/  USHF.L.U32 UR5, UR4, 0xb, URZ ;  /* 0x0000000b04057899 */ /* 0x000fe4000800063f */
[----:B------:R-:W-:Y:S01]  /*04e0*/  USHF.L.U32 UR4, UR4, 0x1, URZ ;  /* 0x0000000104047899 */ /* 0x000fe2000800063f */
[----:B------:R-:W0:Y:S11]  /*04f0*/  FENCE.VIEW.ASYNC.S ;  /* 0x00000000000073c6 */ /* 0x000e360000000000 */
[----:B0-----:R0:W0:Y:S01]  /*0500*/  SYNCS.EXCH.64 URZ, [UR6+0x22870], UR4 ;  /* 0x02287004063f75b2 */ /* 0x0010220008000100 */
[----:B------:R0:W0:Y:S01]  /*0510*/  SYNCS.EXCH.64 URZ, [UR6+0x22880], UR4 ;  /* 0x02288004063f75b2 */ /* 0x0000220008000100 */
[----:B------:R0:W0:Y:S01]  /*0520*/  SYNCS.EXCH.64 URZ, [UR6+0x22878], UR4 ;  /* 0x02287804063f75b2 */ /* 0x0000220008000100 */
[----:B------:R0:W0:Y:S01]  /*0530*/  SYNCS.EXCH.64 URZ, [UR6+0x22888], UR4 ;  /* 0x02288804063f75b2 */ /* 0x0000220008000100 */
[----:B------:R-:W-:Y:S01]  /*0540*/  NOP ;  /* 0x0000000000007918 */ /* 0x000fe20000000000 */
.L_x_2:
        /* <DEDUP_REMOVED lines=22> */
.L_x_3:
[----:B------:R-:W5:Y:S01]  /*06b0*/  SHFL.IDX PT, R3, R0, RZ, 0x1f ;  /* 0x00001fff00037589 */ /* 0x000f6200000e0000 */
[----:B------:R-:W-:Y:S01]  /*06c0*/  R2UR UR9, R4 ;  /* 0x00000000040972ca */ /* 0x000fe200000e0000 */
        /* <DEDUP_REMOVED lines=21> */
.L_x_4:
[----:B------:R-:W-:Y:S01]  /*0820*/  UISETP.NE.AND UP0, UPT, UR9, URZ, UPT ;  /* 0x0000003f0900728c */ /* 0x000fe2000bf05270 */
[----:B------:R-:W-:Y:S01]  /*0830*/  NOP ;  /* 0x0000000000007918 */ /* 0x000fe20000000000 */
[----:B------:R-:W-:Y:S01]  /*0840*/  UMOV UR36, 0x1 ;  /* 0x0000000100247882 */ /* 0x000fe20000000000 */
[----:B------:R-:W-:Y:S01]  /*0850*/  ULDC.64 UR48, c[0x0][0x208] ;  /* 0x0000820000307ab9 */ /* 0x000fe20000000a00 */
[----:B------:R-:W-:Y:S01]  /*0860*/  USEL UR36, UR36, 0x2, !UP0 ;  /* 0x0000000224247887 */ /* 0x000fe2000c000000 */
[----:B------:R-:W-:Y:S01]  /*0870*/  BSSY B6, `(.L_x_5) ;  /* 0x0000e60000067945 */ /* 0x000fe20003800000 */
[----:B01234-:R-:W-:Y:S01]  /*0880*/  BAR.SYNC.DEFER_BLOCKING 0x0 ;  /* 0x0000000000007b1d */ /* 0x01ffe20000010000 */
[----:B------:R-:W-:-:S13]  /*0890*/  PLOP3.LUT P0, PT, PT, PT, UP0, 0x80, 0x0 ;  /* 0x000000000000781c */ /* 0x000fda0003f0f008 */
[----:B------:R-:W-:Y:S05]  /*08a0*/  @!P0 BRA `(.L_x_6) ;  /* 0x0000009400c88947 */ /* 0x000fea0003800000 */
.L_x_7:
[----:B------:R-:W-:-:S08]  /*08b0*/  NOP ;  /* 0x0000000000007918 */ /* 0x000fd00000000000 */
[----:B------:R-:W0:Y:S02]  /*08c0*/  USETMAXREG.TRY_ALLOC.CTAPOOL UP0, 0xe8 ;  /* 0x000000e8000079c8 */ /* 0x000e240008000600 */
[----:B0-----:R-:W-:-:S13]  /*08d0*/  PLOP3.LUT P0, PT, PT, PT, UP0, 0x80, 0x0 ;  /* 0x000000000000781c */ /* 0x001fda0003f0f008 */
[----:B------:R-:W-:Y:S05]  /*08e0*/  @!P0 BRA `(.L_x_7) ;  /* 0xfffffffc00f08947 */ /* 0x000fea000383ffff */
[----:B------:R-:W0:Y:S01]  /*08f0*/  S2UR UR6, SR_CTAID.Y ;  /* 0x00000000000679c3 */ /* 0x000e220000002600 */
[----:B------:R-:W-:Y:S01]  /*0900*/  LOP3.LUT R0, R16, 0xffffff80, RZ, 0xc0, !PT ;  /* 0xffffff8010007812 */ /* 0x000fe200078ec0ff */
[----:B------:R-:W-:Y:S02]  /*0910*/  ULDC UR8, c[0x0][0xc50] ;  /* 0x0003140000087ab9 */ /* 0x000fe40000000800 */
[----:B------:R-:W-:-:S04]  /*0920*/  UISETP.NE.AND UP0, UPT, UR8, 0x1, UPT ;  /* 0x000000010800788c */ /* 0x000fc8000bf05270 */
[----:B------:R-:W-:Y:S08]  /*0930*/  BAR.ARV 0x8, 0x180 ;  /* 0x0206000000007b1d */ /* 0x000ff00000002000 */
[----:B------:R-:W1:Y:S01]  /*0940*/  S2UR UR37, SR_CTAID.Z ;  /* 0x00000000002579c3 */ /* 0x000e620000002700 */
[----:B------:R-:W-:Y:S01]  /*0950*/  ISETP.NE.AND P0, PT, R0, 0x80, PT ;  /* 0x000000800000780c */ /* 0x000fe20003f05270 */
[----:B------:R-:W-:Y:S01]  /*0960*/  @UP0 ULDC UR4, c[0x0][0xc54] ;  /* 0x0003150000040ab9 */ /* 0x000fe20000000800 */
[----:B------:R-:W-:Y:S01]  /*0970*/  @UP0 ULDC UR7, c[0x0][0xc58] ;  /* 0x0003160000070ab9 */ /* 0x000fe20000000800 */
[----:B0-----:R-:W-:-:S10]  /*0980*/  UIMAD.WIDE.U32 UR4, UR6, UR4, URZ ;  /* 0x00000004060472a5 */ /* 0x001fd4000f8e003f */
[----:B------:R-:W-:Y:S06]  /*0990*/  @!P0 BAR.ARV 0x9, 0x100 ;  /* 0x0244000000008b1d */ /* 0x000fec0000002000 */
[----:B------:R-:W-:Y:S01]  /*09a0*/  UMOV UR43, UR6 ;  /* 0x00000006002b7c82 */ /* 0x000fe20008000000 */
[----:B------:R-:W-:Y:S01]  /*09b0*/  @UP0 USHF.R.U32.HI UR43, URZ, UR7, UR5 ;  /* 0x000000073f2b0299 */ /* 0x000fe20008011605 */
[----:B-1----:R-:W-:-:S03]  /*09c0*/  ISETP.LE.AND P0, PT, RZ, UR37, PT ;  /* 0x00000025ff007c0c */ /* 0x002fc6000bf03270 */
[----:B------:R-:W-:-:S04]  /*09d0*/  UIADD3 UR4, -UR43, URZ, URZ ;  /* 0x0000003f2b047290 */ /* 0x000fc8000fffe13f */
[----:B------:R-:W-:-:S06]  /*09e0*/  UIMAD UR8, UR8, UR4, UR6 ;  /* 0x00000004080872a4 */ /* 0x000fcc000f8e0206 */
[----:B------:R-:W-:Y:S06]  /*09f0*/  @!P0 BRA `(.L_x_8) ;  /* 0x000000e4001c8947 */ /* 0x000fec0003800000 */
[----:B------:R-:W-:Y:S01]  /*0a00*/  ULDC.64 UR4, c[0x0][0x990] ;  /* 0x0002640000047ab9 */ /* 0x000fe20000000a00 */
[----:B------:R-:W-:Y:S01]  /*0a10*/  ULDC.64 UR6, c[0x0][0x998] ;  /* 0x0002660000067ab9 */ /* 0x000fe20000000a00 */
[----:B------:R-:W-:Y:S01]  /*0a20*/  UISETP.NE.U32.AND UP0, UPT, UR4, URZ, UPT ;  /* 0x0000003f0400728c */ /* 0x000fe2000bf05070 */
[----:B------:R-:W-:Y:S01]  /*0a30*/  IMAD.MOV.U32 R0, RZ, RZ, 0x3f800000 ;  /* 0x3f800000ff007424 */ /* 0x000fe200078e00ff */
[----:B------:R-:W-:Y:S01]  /*0a40*/  UISETP.NE.U32.AND UP1, UPT, UR6, URZ, UPT ;  /* 0x0000003f0600728c */ /* 0x000fe2000bf25070 */
[----:B------:R-:W-:Y:S01]  /*0a50*/  IMAD.MOV.U32 R3, RZ, RZ, 0x3f800000 ;  /* 0x3f800000ff037424 */ /* 0x000fe200078e00ff */
[----:B------:R-:W-:Y:S02]  /*0a60*/  UISETP.NE.AND.EX UP0, UPT, UR5, URZ, UPT, UP0 ;  /* 0x0000003f0500728c */ /* 0x000fe4000bf05300 */
[----:B------:R-:W-:Y:S02]  /*0a70*/  UISETP.NE.AND.EX UP1, UPT, UR7, URZ, UPT, UP1 ;  /* 0x0000003f0700728c */ /* 0x000fe4000bf25310 */
[----:B------:R-:W-:-:S02]  /*0a80*/  USHF.R.S32.HI UR38, URZ, 0x1f, UR37 ;  /* 0x0000001f3f267899 */ /* 0x000fc40008011425 */
[----:B------:R-:W-:Y:S01]  /*0a90*/  PLOP3.LUT P0, PT, PT, PT, UP0, 0x80, 0x0 ;  /* 0x000000000000781c */ /* 0x000fe20003f0f008 */
[----:B------:R-:W-:Y:S01]  /*0aa0*/  ULDC UR46, c[0x0][0x424] ;  /* 0x00010900002e7ab9 */ /* 0x000fe20000000800 */
[----:B------:R-:W-:-:S03]  /*0ab0*/  PLOP3.LUT P1, PT, PT, PT, UP1, 0x80, 0x0 ;  /* 0x000000000000781c */ /* 0x000fc60003f2f018 */
[----:B------:R-:W-:Y:S02]  /*0ac0*/  @UP0 ULDC.64 UR12, c[0x0][0x9a8] ;  /* 0x00026a00000c0ab9 */ /* 0x000fe40000000a00 */
[----:B------:R-:W-:Y:S01]  /*0ad0*/  @UP1 ULDC.64 UR16, c[0x0][0x9b8] ;  /* 0x00026e0000101ab9 */ /* 0x000fe20000000a00 */
[----:B------:R-:W-:Y:S02]  /*0ae0*/  @UP0 UIMAD UR9, UR38, UR12, URZ ;  /* 0x0000000c260902a4 */ /* 0x000fe4000f8e023f */
[----:B------:R-:W-:Y:S02]  /*0af0*/  @UP1 UIMAD UR15, UR38, UR16, URZ ;  /* 0x00000010260f12a4 */ /* 0x000fe4000f8e023f */
[----:B------:R-:W-:Y:S02]  /*0b00*/  @UP0 UIMAD UR14, UR37, UR13, UR9 ;  /* 0x0000000d250e02a4 */ /* 0x000fe4000f8e0209 */
[----:B------:R-:W-:Y:S02]  /*0b10*/  @UP0 UIMAD.WIDE.U32 UR10, UR37, UR12, URZ ;  /* 0x0000000c250a02a5 */ /* 0x000fe4000f8e003f */
[----:B------:R-:W-:-:S02]  /*0b20*/  @UP0 USHF.R.S32.HI UR9, URZ, 0x1f, UR43 ;  /* 0x0000001f3f090899 */ /* 0x000fc4000801142b */
[----:B------:R-:W-:Y:S02]  /*0b30*/  @UP1 UIMAD.WIDE.U32 UR12, UR37, UR16, URZ ;  /* 0x00000010250c12a5 */ /* 0x000fe4000f8e003f */
[----:B------:R-:W-:Y:S02]  /*0b40*/  @UP1 UIMAD UR15, UR37, UR17, UR15 ;  /* 0x00000011250f12a4 */ /* 0x000fe4000f8e020f */
[----:B------:R-:W-:Y:S01]  /*0b50*/  @UP1 USHF.R.S32.HI UR20, URZ, 0x1f, UR43 ;  /* 0x0000001f3f141899 */ /* 0x000fe2000801142b */
[----:B------:R-:W-:Y:S01]  /*0b60*/  @UP0 ULDC.64 UR16, c[0x0][0x9b0] ;  /* 0x00026c0000100ab9 */ /* 0x000fe20000000a00 */
[----:B------:R-:W-:Y:S01]  /*0b70*/  @UP1 ULDC.64 UR18, c[0x0][0x9c0] ;  /* 0x0002700000121ab9 */ /* 0x000fe20000000a00 */
[----:B------:R-:W-:Y:S02]  /*0b80*/  @UP0 UIMAD UR9, UR9, UR16, URZ ;  /* 0x00000010090902a4 */ /* 0x000fe4000f8e023f */
[----:B------:R-:W-:Y:S02]  /*0b90*/  @UP0 UIADD3 UR11, UR11, UR14, URZ ;  /* 0x0000000e0b0b0290 */ /* 0x000fe4000fffe03f */
[----:B------:R-:W-:-:S02]  /*0ba0*/  @UP1 UIMAD UR14, UR20, UR18, URZ ;  /* 0x00000012140e12a4 */ /* 0x000fc4000f8e023f */
[----:B------:R-:W-:Y:S02]  /*0bb0*/  @UP1 UIADD3 UR13, UR13, UR15, URZ ;  /* 0x0000000f0d0d1290 */ /* 0x000fe4000fffe03f */
[----:B------:R-:W-:Y:S02]  /*0bc0*/  @UP0 UIMAD UR9, UR43, UR17, UR9 ;  /* 0x000000112b0902a4 */ /* 0x000fe4000f8e0209 */
[----:B------:R-:W-:Y:S02]  /*0bd0*/  @UP0 UIMAD.WIDE.U32 UR10, UR43, UR16, UR10 ;  /* 0x000000102b0a02a5 */ /* 0x000fe4000f8e000a */
[----:B------:R-:W-:Y:S02]  /*0be0*/  @UP1 UIMAD UR14, UR43, UR19, UR14 ;  /* 0x000000132b0e12a4 */ /* 0x000fe4000f8e020e */
[----:B------:R-:W-:Y:S02]  /*0bf0*/  @UP1 UIMAD.WIDE.U32 UR12, UR43, UR18, UR12 ;  /* 0x000000122b0c12a5 */ /* 0x000fe4000f8e000c */
[----:B------:R-:W-:-:S02]  /*0c00*/  @UP0 UIADD3 UR11, UR11, UR9, URZ ;  /* 0x000000090b0b0290 */ /* 0x000fc4000fffe03f */
[----:B------:R-:W-:Y:S02]  /*0c10*/  @UP1 UIADD3 UR9, UR13, UR14, URZ ;  /* 0x0000000e0d091290 */ /* 0x000fe4000fffe03f */
[----:B------:R-:W-:Y:S02]  /*0c20*/  @UP1 ULEA UR6, UP3, UR12, UR6, 0x2 ;  /* 0x000000060c061291 */ /* 0x000fe4000f86103f */
[----:B------:R-:W-:Y:S02]  /*0c30*/  @UP0 ULEA UR4, UP2, UR10, UR4, 0x2 ;  /* 0x000000040a040291 */ /* 0x000fe4000f84103f */
[----:B------:R-:W-:Y:S02]  /*0c40*/  @UP1 ULEA.HI.X UR7, UR12, UR7, UR9, 0x2, UP3 ;  /* 0x000000070c071291 */ /* 0x000fe400098f1409 */
[----:B------:R-:W-:Y:S01]  /*0c50*/  IMAD.U32 R6, RZ, RZ, UR6 ;  /* 0x00000006ff067e24 */ /* 0x000fe2000f8e00ff */
[----:B------:R-:W-:Y:S01]  /*0c60*/  @UP0 ULEA.HI.X UR5, UR10, UR5, UR11, 0x2, UP2 ;  /* 0x000000050a050291 */ /* 0x000fe200090f140b */
[----:B------:R-:W-:-:S02]  /*0c70*/  IMAD.U32 R4, RZ, RZ, UR4 ;  /* 0x00000004ff047e24 */ /* 0x000fc4000f8e00ff */
[----:B------:R-:W-:-:S03]  /*0c80*/  IMAD.U32 R7, RZ, RZ, UR7 ;  /* 0x00000007ff077e24 */ /* 0x000fc6000f8e00ff */
[----:B------:R-:W-:Y:S01]  /*0c90*/  IMAD.U32 R5, RZ, RZ, UR5 ;  /* 0x00000005ff057e24 */ /* 0x000fe2000f8e00ff */
[----:B------:R-:W-:Y:S01]  /*0ca0*/  ULDC.64 UR4, c[0x0][0x418] ;  /* 0x0001060000047ab9 */ /* 0x000fe20000000a00 */
[----:B------:R0:W5:Y:S01]  /*0cb0*/  @P1 LDG.E R0, desc[UR48][R6.64] ;  /* 0x0000003006001981 */ /* 0x000162000c1e1900 */
[----:B------:R-:W-:-:S03]  /*0cc0*/  UISETP.NE.U32.AND UP0, UPT, UR4, URZ, UPT ;  /* 0x0000003f0400728c */ /* 0x000fc6000bf05070 */
[----:B------:R-:W-:Y:S01]  /*0cd0*/  ULDC UR4, c[0x0][0x2f0] ;  /* 0x0000bc0000047ab9 */ /* 0x000fe20000000800 */
[----:B------:R-:W-:Y:S01]  /*0ce0*/  UISETP.NE.AND.EX UP0, UPT, UR5, URZ, UPT, UP0 ;  /* 0x0000003f0500728c */ /* 0x000fe2000bf05300 */
[----:B------:R0:W5:Y:S03]  /*0cf0*/  @P0 LDG.E R3, desc[UR48][R4.64] ;  /* 0x0000003004030981 */ /* 0x000166000c1e1900 */
[----:B------:R-:W-:-:S04]  /*0d00*/  USEL UR46, UR46, 0x1, UP0 ;  /* 0x000000012e2e7887 */ /* 0x000fc80008000000 */
[----:B------:R-:W-:-:S04]  /*0d10*/  UIMAD UR46, UR46, UR4, URZ ;  /* 0x000000042e2e72a4 */ /* 0x000fc8000f8e023f */
[----:B------:R-:W-:Y:S02]  /*0d20*/  UISETP.GE.AND UP0, UPT, UR46, 0x1, UPT ;  /* 0x000000012e00788c */ /* 0x000fe4000bf06270 */
[----:B------:R-:W-:-:S04]  /*0d30*/  UIADD3 UR4, UR46, 0x9f, URZ ;  /* 0x0000009f2e047890 */ /* 0x000fc8000fffe03f */
[----:B------:R-:W-:Y:S01]  /*0d40*/  PLOP3.LUT P0, PT, PT, PT, UP0, 0x80, 0x0 ;  /* 0x000000000000781c */ /* 0x000fe20003f0f008 */
[----:B------:R-:W-:-:S04]  /*0d50*/  UIMAD.WIDE UR4, UR4, 0x66666667, URZ ;  /* 0x66666667040478a5 */ /* 0x000fc8000f8e023f */
[----:B------:R-:W-:Y:S02]  /*0d60*/  USHF.R.U32.HI UR6, URZ, 0x1f, UR5 ;  /* 0x0000001f3f067899 */ /* 0x000fe40008011605 */
[----:B------:R-:W-:Y:S01]  /*0d70*/  ULOP3.LUT UR39, UR8, 0xffff, URZ, 0xc0, !UPT ;  /* 0x0000ffff08277892 */ /* 0x000fe2000f8ec03f */
[----:B------:R-:W-:Y:S01]  /*0d80*/  UMOV UR4, URZ ;  /* 0x0000003f00047c82 */ /* 0x000fe20008000000 */
[----:B------:R-:W-:-:S04]  /*0d90*/  ULEA.HI.SX32 UR6, UR5, UR6, 0x1a ;  /* 0x0000000605067291 */ /* 0x000fc8000f8fd23f */
[----:B0-----:R-:W-:Y:S08]  /*0da0*/  @!P0 BRA `(.L_x_9) ;  /* 0x0000000000908947 */ /* 0x001ff00003800000 */
[----:B------:R-:W-:Y:S01]  /*0db0*/  USHF.R.U32.HI UR8, URZ, 0x10, UR8 ;  /* 0x000000103f087899 */ /* 0x000fe20008011608 */
[----:B------:R-:W-:-:S03]  /*0dc0*/  UMOV UR4, URZ ;  /* 0x0000003f00047c82 */ /* 0x000fc60008000000 */
[----:B------:R-:W-:-:S11]  /*0dd0*/  UISETP.NE.AND UP0, UPT, UR8, URZ, UPT ;  /* 0x0000003f0800728c */ /* 0x000fd6000bf05270 */
[----:B------:R-:W-:Y:S02]  /*0de0*/  @!UP0 ULDC UR8, c[0x0][0x9f0] ;  /* 0x00027c0000088ab9 */ /* 0x000fe40000000800 */
[----:B------:R-:W-:Y:S01]  /*0df0*/  IMAD.U32 R6, RZ, RZ, UR8 ;  /* 0x00000008ff067e24 */ /* 0x000fe2000f8e00ff */
[----:B------:R-:W-:-:S04]  /*0e00*/  UIADD3 UR7, UR6, -0x1, UR8 ;  /* 0xffffffff06077890 */ /* 0x000fc8000fffe008 */
[-C--:B------:R-:W-:Y:S02]  /*0e10*/  IABS R4, R6.reuse ;  /* 0x0000000600047213 */ /* 0x080fe40000000000 */
[----:B------:R-:W-:Y:S01]  /*0e20*/  MOV R7, UR7 ;  /* 0x0000000700077c02 */ /* 0x000fe20008000f00 */
[----:B------:R-:W-:Y:S01]  /*0e30*/  ULOP3.LUT UR7, UR7, UR8, URZ, 0x3c, !UPT ;  /* 0x0000000807077292 */ /* 0x000fe2000f8e3c3f */
[----:B------:R-:W-:Y:S02]  /*0e40*/  R2UR UR11, R4 ;  /* 0x00000000040b72ca */ /* 0x000fe400000e0000 */
[----:B------:R-:W-:Y:S02]  /*0e50*/  IABS R7, R7 ;  /* 0x0000000700077213 */ /* 0x000fe40000000000 */
[----:B------:R-:W-:-:S03]  /*0e60*/  IABS R8, R6 ;  /* 0x0000000600087213 */ /* 0x000fc60000000000 */
[----:B------:R-:W-:-:S05]  /*0e70*/  IMAD.MOV.U32 R6, RZ, RZ, R7 ;  /* 0x000000ffff067224 */ /* 0x000fca00078e0007 */
[----:B------:R-:W-:Y:S01]  /*0e80*/  R2UR UR10, R6 ;  /* 0x00000000060a72ca */ /* 0x000fe200000e0000 */
[----:B------:R-:W0:Y:S08]  /*0e90*/  I2F.RP R4, UR11 ;  /* 0x0000000b00047d06 */ /* 0x000e300008209400 */
[----:B0-----:R-:W0:Y:S02]  /*0ea0*/  MUFU.RCP R4, R4 ;  /* 0x0000000400047308 */ /* 0x001e240000001000 */
[----:B0-----:R-:W-:-:S02]  /*0eb0*/  VIADD R5, R4, 0xffffffe ;  /* 0x0ffffffe04057836 */ /* 0x001fc40000000000 */
[----:B------:R-:W-:-:S04]  /*0ec0*/  IMAD.MOV R4, RZ, RZ, -R8 ;  /* 0x000000ffff047224 */ /* 0x000fc800078e0a08 */
[----:B------:R-:W0:Y:S02]  /*0ed0*/  F2I.FTZ.U32.TRUNC.NTZ R5, R5 ;  /* 0x0000000500057305 */ /* 0x000e24000021f000 */
[----:B0-----:R-:W-:-:S13]  /*0ee0*/  R2UR UR5, R5 ;  /* 0x00000000050572ca */ /* 0x001fda00000e0000 */
[----:B------:R-:W-:-:S04]  /*0ef0*/  UIADD3 UR9, URZ, -UR5, URZ ;  /* 0x800000053f097290 */ /* 0x000fc8000fffe03f */
[----:B------:R-:W-:-:S04]  /*0f00*/  UIMAD UR9, UR9, UR11, URZ ;  /* 0x0000000b090972a4 */ /* 0x000fc8000f8e023f */
[----:B------:R-:W-:-:S03]  /*0f10*/  UIMAD.WIDE.U32 UR4, UR5, UR9, UR4 ;  /* 0x00000009050472a5 */ /* 0x000fc6000f8e0004 */
[----:B------:R-:W-:Y:S01]  /*0f20*/  R2UR UR9, R4 ;  /* 0x00000000040972ca */ /* 0x000fe200000e0000 */
[----:B------:R-:W-:-:S12]  /*0f30*/  UIMAD.WIDE.U32 UR4, UR5, UR10, URZ ;  /* 0x0000000a050472a5 */ /* 0x000fd8000f8e003f */
[----:B------:R-:W-:-:S04]  /*0f40*/  UIMAD UR4, UR5, UR9, UR10 ;  /* 0x00000009050472a4 */ /* 0x000fc8000f8e020a */
[----:B------:R-:W-:-:S11]  /*0f50*/  UISETP.GT.U32.AND UP1, UPT, UR11, UR4, UPT ;  /* 0x000000040b00728c */ /* 0x000fd6000bf24070 */
[----:B------:R-:W-:Y:S02]  /*0f60*/  @!UP1 UIADD3 UR4, UR4, -UR11, URZ ;  /* 0x8000000b04049290 */ /* 0x000fe4000fffe03f */
[----:B------:R-:W-:Y:S02]  /*0f70*/  @!UP1 UIADD3 UR5, UR5, 0x1, URZ ;  /* 0x0000000105059890 */ /* 0x000fe4000fffe03f */
[----:B------:R-:W-:Y:S02]  /*0f80*/  UISETP.GE.U32.AND UP0, UPT, UR4, UR11, UPT ;  /* 0x0000000b0400728c */ /* 0x000fe4000bf06070 */
[----:B------:R-:W-:-:S09]  /*0f90*/  UISETP.GE.AND UP1, UPT, UR7, URZ, UPT ;  /* 0x0000003f0700728c */ /* 0x000fd2000bf26270 */
[----:B------:R-:W-:Y:S02]  /*0fa0*/  @UP0 UIADD3 UR5, UR5, 0x1, URZ ;  /* 0x0000000105050890 */ /* 0x000fe4000fffe03f */
[----:B------:R-:W-:-:S05]  /*0fb0*/  UISETP.NE.AND UP0, UPT, UR8, URZ, UPT ;  /* 0x0000003f0800728c */ /* 0x000fca000bf05270 */
[----:B------:R-:W-:Y:S02]  /*0fc0*/  UMOV UR4, UR5 ;  /* 0x0000000500047c82 */ /* 0x000fe40008000000 */
[----:B------:R-:W-:-:S04]  /*0fd0*/  @!UP1 UIADD3 UR4, -UR4, URZ, URZ ;  /* 0x0000003f04049290 */ /* 0x000fc8000fffe13f */
[----:B------:R-:W-:-:S12]  /*0fe0*/  @!UP0 ULOP3.LUT UR4, URZ, UR8, URZ, 0x33, !UPT ;  /* 0x000000083f048292 */ /* 0x000fd8000f8e333f */
.L_x_9:
[----:B------:R-:W-:Y:S01]  /*0ff0*/  UIMAD UR39, UR39, UR4, URZ ;  /* 0x00000004272772a4 */ /* 0x000fe2000f8e023f */
[----:B------:R-:W-:Y:S02]  /*1000*/  IMAD.U32 R4, RZ, RZ, UR6 ;  /* 0x00000006ff047e24 */ /* 0x000fe4000f8e00ff */
[----:B-----5:R-:W-:Y:S01]  /*1010*/  FMUL.FTZ R0, R3, R0 ;  /* 0x0000000003007220 */ /* 0x020fe20000410000 */
[----:B------:R-:W-:Y:S01]  /*1020*/  IMAD.U32 R5, RZ, RZ, UR4 ;  /* 0x00000004ff057e24 */ /* 0x000fe2000f8e00ff */
[----:B------:R-:W-:Y:S01]  /*1030*/  ULDC UR4, c[0x0][0x988] ;  /* 0x0002620000047ab9 */ /* 0x000fe20000000800 */
[----:B------:R-:W-:Y:S02]  /*1040*/  VIADD R16, R16, 0xffffff80 ;  /* 0xffffff8010107836 */ /* 0x000fe40000000000 */
[----:B------:R-:W-:Y:S01]  /*1050*/  FMUL.FTZ R0, R0, UR4 ;  /* 0x0000000400007c20 */ /* 0x000fe20008410000 */
[----:B------:R-:W-:Y:S01]  /*1060*/  PLOP3.LUT P0, PT, PT, PT, PT, 0x80, 0x0 ;  /* 0x000000000000781c */ /* 0x000fe20003f0f070 */
[----:B------:R-:W-:Y:S01]  /*1070*/  IMAD.MOV.U32 R3, RZ, RZ, RZ ;  /* 0x000000ffff037224 */ /* 0x000fe200078e00ff */
[----:B------:R-:W-:-:S02]  /*1080*/  VIADDMNMX R4, R5, UR39, R4, PT ;  /* 0x0000002705047c46 */ /* 0x000fc4000b800104 */
[----:B------:R-:W-:Y:S02]  /*1090*/  CS2R R30, SRZ ;  /* 0x00000000001e7805 */ /* 0x000fe4000001ff00 */
[----:B------:R-:W-:Y:S01]  /*10a0*/  R2UR UR40, R0 ;  /* 0x00000000002872ca */ /* 0x000fe200000e0000 */
[----:B------:R-:W-:Y:S01]  /*10b0*/  IMAD.MOV.U32 R0, RZ, RZ, RZ ;  /* 0x000000ffff007224 */ /* 0x000fe200078e00ff */
[----:B------:R-:W-:Y:S02]  /*10c0*/  R2UR UR45, R4 ;  /* 0x00000000042d72ca */ /* 0x000fe400000e0000 */
[----:B------:R-:W-:Y:S02]  /*10d0*/  CS2R R4, SRZ ;  /* 0x0000000000047805 */ /* 0x000fe4000001ff00 */
[----:B------:R-:W-:Y:S02]  /*10e0*/  CS2R R26, SRZ ;  /* 0x00000000001a7805 */ /* 0x000fe4000001ff00 */
[----:B------:R-:W-:Y:S01]  /*10f0*/  CS2R R8, SRZ ;  /* 0x0000000000087805 */ /* 0x000fe2000001ff00 */
[----:B------:R-:W-:Y:S01]  /*1100*/  IMAD.MOV.U32 R36, RZ, RZ, RZ ;  /* 0x000000ffff247224 */ /* 0x000fe200078e00ff */
[----:B------:R-:W-:-:S02]  /*1110*/  CS2R R10, SRZ ;  /* 0x00000000000a7805 */ /* 0x000fc4000001ff00 */
[----:B------:R-:W-:Y:S02]  /*1120*/  CS2R R38, SRZ ;  /* 0x0000000000267805 */ /* 0x000fe4000001ff00 */
[----:B------:R-:W-:Y:S01]  /*1130*/  CS2R R34, SRZ ;  /* 0x0000000000227805 */ /* 0x000fe2000001ff00 */
[----:B------:R-:W-:Y:S01]  /*1140*/  IMAD.MOV.U32 R33, RZ, RZ, RZ ;  /* 0x000000ffff217224 */ /* 0x000fe200078e00ff */
[----:B------:R-:W-:Y:S02]  /*1150*/  MOV R44, RZ ;  /* 0x000000ff002c7202 */ /* 0x000fe40000000f00 */
[----:B------:R-:W-:Y:S02]  /*1160*/  CS2R R12, SRZ ;  /* 0x00000000000c7805 */ /* 0x000fe4000001ff00 */
[----:B------:R-:W-:Y:S02]  /*1170*/  CS2R R46, SRZ ;  /* 0x00000000002e7805 */ /* 0x000fe4000001ff00 */
[----:B------:R-:W-:Y:S01]  /*1180*/  CS2R R42, SRZ ;  /* 0x00000000002a7805 */ /* 0x000fe2000001ff00 */
[----:B------:R-:W-:Y:S01]  /*1190*/  UISETP.GT.AND UP0, UPT, UR45, UR39, UPT ;  /* 0x000000272d00728c */ /* 0x000fe2000bf04270 */
[----:B------:R-:W-:Y:S01]  /*11a0*/  IMAD.MOV.U32 R41, RZ, RZ, RZ ;  /* 0x000000ffff297224 */ /* 0x000fe200078e00ff */
[----:B------:R-:W-:Y:S01]  /*11b0*/  CS2R R14, SRZ ;  /* 0x00000000000e7805 */ /* 0x000fe2000001ff00 */
[----:B------:R-:W-:Y:S01]  /*11c0*/  IMAD.MOV.U32 R52, RZ, RZ, RZ ;  /* 0x000000ffff347224 */ /* 0x000fe200078e00ff */
[----:B------:R-:W-:-:S02]  /*11d0*/  CS2R R54, SRZ ;  /* 0x0000000000367805 */ /* 0x000fc4000001ff00 */
[----:B------:R-:W-:Y:S02]  /*11e0*/  CS2R R50, SRZ ;  /* 0x0000000000327805 */ /* 0x000fe4000001ff00 */
[----:B------:R-:W-:Y:S01]  /*11f0*/  PLOP3.LUT P1, PT, PT, PT, UP0, 0x80, 0x0 ;  /* 0x000000000000781c */ /* 0x000fe20003f2f008 */
[----:B------:R-:W-:Y:S01]  /*1200*/  IMAD.MOV.U32 R49, RZ, RZ, RZ ;  /* 0x000000ffff317224 */ /* 0x000fe200078e00ff */
[----:B------:R-:W-:Y:S01]  /*1210*/  CS2R R62, SRZ ;  /* 0x00000000003e7805 */ /* 0x000fe2000001ff00 */
[----:B------:R-:W-:Y:S01]  /*1220*/  IMAD.MOV.U32 R60, RZ, RZ, RZ ;  /* 0x000000ffff3c7224 */ /* 0x000fe200078e00ff */
[----:B------:R-:W-:Y:S01]  /*1230*/  CS2R R58, SRZ ;  /* 0x00000000003a7805 */ /* 0x000fe2000001ff00 */
[----:B------:R-:W-:Y:S01]  /*1240*/  IMAD.MOV.U32 R17, RZ, RZ, RZ ;  /* 0x000000ffff117224 */ /* 0x000fe200078e00ff */
[----:B------:R-:W-:Y:S01]  /*1250*/  CS2R R18, SRZ ;  /* 0x0000000000127805 */ /* 0x000fe2000001ff00 */
[----:B------:R-:W-:Y:S01]  /*1260*/  IMAD.MOV.U32 R68, RZ, RZ, RZ ;  /* 0x000000ffff447224 */ /* 0x000fe200078e00ff */
[----:B------:R-:W-:-:S02]  /*1270*/  CS2R R20, SRZ ;  /* 0x0000000000147805 */ /* 0x000fc4000001ff00 */
[----:B------:R-:W-:Y:S02]  /*1280*/  CS2R R70, SRZ ;  /* 0x0000000000467805 */ /* 0x000fe4000001ff00 */
[----:B------:R-:W-:Y:S01]  /*1290*/  CS2R R66, SRZ ;  /* 0x0000000000427805 */ /* 0x000fe2000001ff00 */
[----:B------:R-:W-:Y:S01]  /*12a0*/  IMAD.MOV.U32 R65, RZ, RZ, RZ ;  /* 0x000000ffff417224 */ /* 0x000fe200078e00ff */
[----:B------:R-:W-:Y:S01]  /*12b0*/  CS2R R22, SRZ ;  /* 0x0000000000167805 */ /* 0x000fe2000001ff00 */
[----:B------:R-:W-:Y:S01]  /*12c0*/  IMAD.MOV.U32 R76, RZ, RZ, RZ ;  /* 0x000000ffff4c7224 */ /* 0x000fe200078e00ff */
[----:B------:R-:W-:Y:S02]  /*12d0*/  CS2R R78, SRZ ;  /* 0x00000000004e7805 */ /* 0x000fe4000001ff00 */
[----:B------:R-:W-:Y:S01]  /*12e0*/  CS2R R74, SRZ ;  /* 0x00000000004a7805 */ /* 0x000fe2000001ff00 */
[----:B------:R-:W-:Y:S01]  /*12f0*/  IMAD.MOV.U32 R73, RZ, RZ, RZ ;  /* 0x000000ffff497224 */ /* 0x000fe200078e00ff */
[----:B------:R-:W-:Y:S01]  /*1300*/  MOV R84, RZ ;  /* 0x000000ff00547202 */ /* 0x000fe20000000f00 */
[----:B------:R-:W-:Y:S01]  /*1310*/  IMAD.MOV.U32 R24, RZ, RZ, RZ ;  /* 0x000000ffff187224 */ /* 0x000fe200078e00ff */
[----:B------:R-:W-:-:S02]  /*1320*/  CS2R R86, SRZ ;  /* 0x0000000000567805 */ /* 0x000fc4000001ff00 */
[----:B------:R-:W-:Y:S01]  /*1330*/  CS2R R82, SRZ ;  /* 0x0000000000527805 */ /* 0x000fe2000001ff00 */
[----:B------:R-:W-:Y:S02]  /*1340*/  IMAD.MOV.U32 R29, RZ, RZ, RZ ;  /* 0x000000ffff1d7224 */ /* 0x000fe400078e00ff */
[----:B------:R-:W-:Y:S01]  /*1350*/  IMAD.MOV.U32 R81, RZ, RZ, RZ ;  /* 0x000000ffff517224 */ /* 0x000fe200078e00ff */
[----:B------:R-:W-:Y:S06]  /*1360*/  @!P1 BRA `(.L_x_10) ;  /* 0x0000006400c09947 */ /* 0x000fec0003800000 */
[----:B------:R-:W-:Y:S01]  /*1370*/  SHF.R.S32.HI R3, RZ, 0x1f, R16 ;  /* 0x0000001fff037819 */ /* 0x000fe20000011410 */
[----:B------:R-:W0:Y:S01]  /*1380*/  S2UR UR44, SR_CgaCtaId ;  /* 0x00000000002c79c3 */ /* 0x000e220000008800 */
[----:B------:R-:W-:Y:S02]  /*1390*/  UMOV UR41, 0x400 ;  /* 0x0000040000297882 */ /* 0x000fe40000000000 */
[----:B------:R-:W-:-:S04]  /*13a0*/  LEA.HI R17, R3, R16, RZ, 0x7 ;  /* 0x0000001003117211 */ /* 0x000fc800078f38ff */
[----:B------:R-:W-:-:S06]  /*13b0*/  SHF.R.S32.HI R0, RZ, 0x7, R17 ;  /* 0x00000007ff007819 */ /* 0x000fcc0000011411 */
[----:B------:R-:W1:Y:S01]  /*13c0*/  SHFL.IDX PT, R0, R0, RZ, 0x1f ;  /* 0x00001fff00007589 */ /* 0x000e6200000e0000 */
[----:B0-----:R-:W-:-:S04]  /*13d0*/  ULEA UR41, UR44, UR41, 0x18 ;  /* 0x000000292c297291 */ /* 0x001fc8000f8ec03f */
[----:B------:R-:W-:-:S04]  /*13e0*/  UIADD3 UR5, UR41, 0x14400, URZ ;  /* 0x0001440029057890 */ /* 0x000fc8000fffe03f */
[----:B------:R-:W-:Y:S01]  /*13f0*/  ULOP3.LUT UP0, URZ, UR5, 0x9f, URZ, 0xc0, !UPT ;  /* 0x0000009f053f7892 */ /* 0x000fe2000f80c03f */
[----:B-1----:R-:W-:-:S05]  /*1400*/  R2UR UR42, R0 ;  /* 0x00000000002a72ca */ /* 0x002fca00000e0000 */
[----:B------:R-:W-:-:S08]  /*1410*/  PLOP3.LUT P0, PT, PT, PT, UP0, 0x80, 0x0 ;  /* 0x000000000000781c */ /* 0x000fd00003f0f008 */
[----:B------:R-:W-:-:S04]  /*1420*/  ULEA.HI UR4, UR42, UR42, URZ, 0x1 ;  /* 0x0000002a2a047291 */ /* 0x000fc8000f8f083f */
[----:B------:R-:W-:-:S04]  /*1430*/  ULOP3.LUT UR4, UR4, 0x1e, URZ, 0xc0, !UPT ;  /* 0x0000001e04047892 */ /* 0x000fc8000f8ec03f */
[----:B------:R-:W-:-:S04]  /*1440*/  UIADD3 UR4, UR42, -UR4, URZ ;  /* 0x800000042a047290 */ /* 0x000fc8000fffe03f */
[----:B------:R-:W-:-:S04]  /*1450*/  ULEA UR4, UR4, UR5, 0xd ;  /* 0x0000000504047291 */ /* 0x000fc8000f8e683f */
[----:B------:R-:W-:-:S04]  /*1460*/  USHF.R.U32.HI UR4, URZ, 0x4, UR4 ;  /* 0x000000043f047899 */ /* 0x000fc80008011604 */
[----:B------:R-:W-:Y:S01]  /*1470*/  ULOP3.LUT UR47, UR4, 0x3fff, URZ, 0xc0, !UPT ;  /* 0x00003fff042f7892 */ /* 0x000fe2000f8ec03f */
[----:B------:R-:W-:Y:S11]  /*1480*/  @!P0 BRA `(.L_x_11) ;  /* 0x0000000000408947 */ /* 0x000ff60003800000 */
[----:B------:R-:W-:Y:S01]  /*1490*/  MOV R0, 0x0 ;  /* 0x0000000000007802 */ /* 0x000fe20000000f00 */
[----:B------:R-:W-:Y:S01]  /*14a0*/  ULDC.64 UR4, c[0x4][0x98] ;  /* 0x0100260000047ab9 */ /* 0x000fe20000000a00 */
[----:B------:R-:W-:Y:S01]  /*14b0*/  ULDC.64 UR6, c[0x4][0x30] ;  /* 0x01000c0000067ab9 */ /* 0x000fe20000000a00 */
[----:B------:R-:W-:Y:S01]  /*14c0*/  IMAD.U32 R4, RZ, RZ, UR4 ;  /* 0x00000004ff047e24 */ /* 0x000fe2000f8e00ff */
[----:B------:R0:W1:Y:S01]  /*14d0*/  LDC.64 R14, c[0x4][R0] ;  /* 0x01000000000e7b82 */ /* 0x0000620000000a00 */
[----:B------:R-:W-:Y:S01]  /*14e0*/  IMAD.U32 R5, RZ, RZ, UR5 ;  /* 0x00000005ff057e24 */ /* 0x000fe2000f8e00ff */
[----:B------:R-:W-:Y:S01]  /*14f0*/  ULDC.64 UR4, c[0x4][0xa0] ;  /* 0x0100280000047ab9 */ /* 0x000fe20000000a00 */
[----:B------:R-:W-:Y:S01]  /*1500*/  IMAD.U32 R10, RZ, RZ, UR6 ;  /* 0x00000006ff0a7e24 */ /* 0x000fe2000f8e00ff */
[----:B------:R-:W-:Y:S01]  /*1510*/  MOV R8, 0x70 ;  /* 0x0000007000087802 */ /* 0x000fe20000000f00 */
[----:B------:R-:W-:Y:S02]  /*1520*/  IMAD.U32 R6, RZ, RZ, UR4 ;  /* 0x00000004ff067e24 */ /* 0x000fe4000f8e00ff */
[----:B------:R-:W-:-:S02]  /*1530*/  IMAD.U32 R7, RZ, RZ, UR5 ;  /* 0x00000005ff077e24 */ /* 0x000fc4000f8e00ff */
[----:B------:R-:W-:Y:S02]  /*1540*/  IMAD.U32 R11, RZ, RZ, UR7 ;  /* 0x00000007ff0b7e24 */ /* 0x000fe4000f8e00ff */
[----:B------:R-:W-:Y:S02]  /*1550*/  IMAD.MOV.U32 R12, RZ, RZ, 0x1 ;  /* 0x00000001ff0c7424 */ /* 0x000fe400078e00ff */
[----:B0-----:R-:W-:-:S07]  /*1560*/  IMAD.MOV.U32 R13, RZ, RZ, RZ ;  /* 0x000000ffff0d7224 */ /* 0x001fce00078e00ff */
[----:B------:R-:W-:-:S07]  /*1570*/  LEPC R20, `(.L_x_11) ;  /* 0x000000001014794e */ /* 0x000fce0000000000 */
[----:B-1----:R-:W-:Y:S05]  /*1580*/  CALL.ABS.NOINC R14 ;  /* 0x000000000e007343 */ /* 0x002fea0003c00000 */
.L_x_11:
[----:B------:R-:W-:-:S04]  /*1590*/  SHF.L.U32 R0, RZ, 0x1f, RZ ;  /* 0x0000001fff007819 */ /* 0x000fc800000006ff */
[----:B------:R-:W0:Y:S02]  /*15a0*/  SYNCS.PHASECHK.TRANS64.TRYWAIT P0, [UR41+0x22800], R0 ;  /* 0x02280000ff0075a7 */ /* 0x000e240008000169 */
[----:B0-----:R-:W-:Y:S05]  /*15b0*/  @!P0 BRA `(.L_x_12) ;  /* 0x000000d800348947 */ /* 0x001fea0003800000 */
.L_x_94:
[----:B------:R-:W-:-:S06]  /*15c0*/  ULOP3.LUT UR4, UR36, 0x1, URZ, 0xfc, !UPT ;  /* 0x0000000124047892 */ /* 0x000fcc000f8efc3f */
[----:B0-----:R-:W-:-:S05]  /*15d0*/  IMAD.U32 R3, RZ, RZ, UR4 ;  /* 0x00000004ff037e24 */ /* 0x001fca000f8e00ff */
[----:B------:R-:W-:-:S13]  /*15e0*/  ISETP.NE.AND P0, PT, R3, 0x3, PT ;  /* 0x000000030300780c */ /* 0x000fda0003f05270 */
[----:B------:R-:W-:Y:S05]  /*15f0*/  @!P0 BRA `(.L_x_13) ;  /* 0x0000000000048947 */ /* 0x000fea0003800000 */
[----:B------:R-:W-:Y:S01]  /*1600*/  BPT.TRAP 0x1 ;  /* 0x000000040000795c */ /* 0x000fe20000300000 */
.L_x_13:
[----:B------:R0:W1:Y:S01]  /*1610*/  SYNCS.PHASECHK.TRANS64.TRYWAIT P1, [UR41+0x22830], R0 ;  /* 0x02283000ff0075a7 */ /* 0x0000620008020169 */
[----:B------:R-:W-:Y:S05]  /*1620*/  @!P0 BRA `(.L_x_14) ;  /* 0x0000000000048947 */ /* 0x000fea0003800000 */
[----:B------:R-:W-:Y:S01]  /*1630*/  BPT.TRAP 0x1 ;  /* 0x000000040000795c */ /* 0x000fe20000300000 */
.L_x_14:
[----:B------:R-:W-:Y:S02]  /*1640*/  IMAD.U32 R4, RZ, RZ, UR47 ;  /* 0x0000002fff047e24 */ /* 0x000fe4000f8e00ff */
[----:B------:R-:W-:Y:S01]  /*1650*/  IMAD.MOV.U32 R3, RZ, RZ, RZ ;  /* 0x000000ffff037224 */ /* 0x000fe200078e00ff */
[----:B-1----:R-:W-:Y:S06]  /*1660*/  @P1 BRA `(.L_x_15) ;  /* 0x0000000000081947 */ /* 0x002fec0003800000 */
[----:B------:R-:W1:Y:S02]  /*1670*/  SYNCS.PHASECHK.TRANS64.TRYWAIT P1, [UR41+0x22830], R0 ;  /* 0x02283000ff0075a7 */ /* 0x000e640008020169 */
[----:B-1----:R-:W-:Y:S05]  /*1680*/  @!P1 BRA `(.L_x_16) ;  /* 0x000000d800189947 */ /* 0x002fea0003800000 */
.L_x_15:
[----:B------:R-:W-:Y:S05]  /*1690*/  WARPSYNC.ALL ;  /* 0x0000000000007948 */ /* 0x000fea0003800000 */
[----:B------:R-:W-:Y:S01]  /*16a0*/  IMAD.MOV.U32 R25, RZ, RZ, RZ ;  /* 0x000000ffff197224 */ /* 0x000fe200078e00ff */
[----:B------:R-:W-:Y:S01]  /*16b0*/  LOP3.LUT R4, R4, 0x10000, RZ, 0xfc, !PT ;  /* 0x0001000004047812 */ /* 0x000fe200078efcff */
[----:B-1----:R-:W-:Y:S01]  /*16c0*/  IMAD.MOV.U32 R5, RZ, RZ, 0x40000040 ;  /* 0x40000040ff057424 */ /* 0x002fe200078e00ff */
[----:B------:R-:W-:-:S04]  /*16d0*/  UIADD3 UR4, UR41, 0x18400, URZ ;  /* 0x0001840029047890 */ /* 0x000fc8000fffe03f */
[C---:B------:R-:W-:Y:S01]  /*16e0*/  R2UR UR5, R5.reuse ;  /* 0x00000000050572ca */ /* 0x040fe200000e0000 */
[----:B------:R-:W-:Y:S01]  /*16f0*/  WARPGROUP.ARRIVE ;  /* 0x00000000000079c5 */ /* 0x000fe20000000000 */
[----:B------:R-:W-:Y:S01]  /*1700*/  UMOV UR7, 0x40000040 ;  /* 0x4000004000077882 */ /* 0x000fe20000000000 */
[----:B------:R-:W-:Y:S01]  /*1710*/  USHF.R.U32.HI UR6, URZ, 0x4, UR4 ;  /* 0x000000043f067899 */ /* 0x000fe20008011604 */
[C---:B------:R-:W-:Y:S01]  /*1720*/  R2UR UR8, R4.reuse ;  /* 0x00000000040872ca */ /* 0x040fe200000e0000 */
[----:B------:R-:W-:Y:S01]  /*1730*/  UMOV UR11, 0x40000040 ;  /* 0x40000040000b7882 */ /* 0x000fe20000000000 */
[C---:B------:R-:W-:Y:S01]  /*1740*/  R2UR UR4, R4.reuse ;  /* 0x00000000040472ca */ /* 0x040fe200000e0000 */
[----:B------:R-:W-:Y:S01]  /*1750*/  ULOP3.LUT UR6, UR6, 0x3fff, URZ, 0xc0, !UPT ;  /* 0x00003fff06067892 */ /* 0x000fe2000f8ec03f */
[C---:B------:R-:W-:Y:S01]  /*1760*/  R2UR UR9, R5.reuse ;  /* 0x00000000050972ca */ /* 0x040fe200000e0000 */
[----:B------:R-:W-:Y:S01]  /*1770*/  UMOV UR15, 0x40000040 ;  /* 0x40000040000f7882 */ /* 0x000fe20000000000 */
[C---:B------:R-:W-:Y:S01]  /*1780*/  R2UR UR12, R4.reuse ;  /* 0x00000000040c72ca */ /* 0x040fe200000e0000 */
[----:B------:R-:W-:Y:S01]  /*1790*/  ULOP3.LUT UR47, UR6, 0x10000, URZ, 0xfc, !UPT ;  /* 0x00010000062f7892 */ /* 0x000fe2000f8efc3f */
[C---:B------:R-:W-:Y:S01]  /*17a0*/  R2UR UR13, R5.reuse ;  /* 0x00000000050d72ca */ /* 0x040fe200000e0000 */
[----:B------:R-:W-:Y:S01]  /*17b0*/  UMOV UR19, 0x40000040 ;  /* 0x4000004000137882 */ /* 0x000fe20000000000 */
[C---:B------:R-:W-:Y:S01]  /*17c0*/  R2UR UR16, R4.reuse ;  /* 0x00000000041072ca */ /* 0x040fe200000e0000 */
[----:B------:R-:W-:Y:S01]  /*17d0*/  UIADD3 UR10, UR47, 0x100, URZ ;  /* 0x000001002f0a7890 */ /* 0x000fe2000fffe03f */
[C---:B------:R-:W-:Y:S01]  /*17e0*/  R2UR UR17, R5.reuse ;  /* 0x00000000051172ca */ /* 0x040fe200000e0000 */
[----:B------:R-:W-:Y:S01]  /*17f0*/  UIADD3 UR14, UR47, 0x200, URZ ;  /* 0x000002002f0e7890 */ /* 0x000fe2000fffe03f */
[----:B------:R-:W-:Y:S01]  /*1800*/  R2UR UR20, R4 ;  /* 0x00000000041472ca */ /* 0x000fe200000e0000 */
[----:B------:R-:W-:Y:S01]  /*1810*/  UMOV UR6, UR47 ;  /* 0x0000002f00067c82 */ /* 0x000fe20008000000 */
[----:B------:R-:W-:Y:S01]  /*1820*/  UIADD3 UR18, UR47, 0x300, URZ ;  /* 0x000003002f127890 */ /* 0x000fe2000fffe03f */
[----:B------:R-:W-:Y:S01]  /*1830*/  QGMMA.64x32x32.F32.E4M3.E4M3 R92, gdesc[UR4], RZ, !UPT, gsb0 ;  /* 0x00600000045c79f3 */ /* 0x000fe2000c0008ff */
[----:B------:R-:W-:Y:S01]  /*1840*/  R2UR UR21, R5 ;  /* 0x00000000051572ca */ /* 0x000fe200000e0000 */
[----:B------:R-:W-:Y:S01]  /*1850*/  UIADD3 UR22, UR47, 0x400, URZ ;  /* 0x000004002f167890 */ /* 0x000fe2000fffe03f */
[----:B------:R-:W-:Y:S01]  /*1860*/  UMOV UR23, 0x40000040 ;  /* 0x4000004000177882 */ /* 0x000fe20000000000 */
[----:B------:R-:W-:Y:S01]  /*1870*/  UIADD3 UR26, UR47, 0x2, URZ ;  /* 0x000000022f1a7890 */ /* 0x000fe2000fffe03f */
[----:B------:R-:W-:Y:S01]  /*1880*/  UMOV UR25, 0x40000040 ;  /* 0x4000004000197882 */ /* 0x000fe20000000000 */
[----:B------:R-:W-:Y:S01]  /*1890*/  UMOV UR27, 0x40000040 ;  /* 0x40000040001b7882 */ /* 0x000fe20000000000 */
[----:B------:R-:W-:Y:S01]  /*18a0*/  UIADD3 UR6, UR47, 0x102, URZ ;  /* 0x000001022f067890 */ /* 0x000fe2000fffe03f */
[----:B------:R-:W-:Y:S01]  /*18b0*/  UMOV UR5, UR25 ;  /* 0x0000001900057c82 */ /* 0x000fe20008000000 */
[----:B------:R-:W-:Y:S01]  /*18c0*/  UMOV UR7, 0x40000040 ;  /* 0x4000004000077882 */ /* 0x000fe20000000000 */
[----:B------:R-:W-:Y:S01]  /*18d0*/  UIADD3 UR30, UR47, 0x4, URZ ;  /* 0x000000042f1e7890 */ /* 0x000fe2000fffe03f */
[----:B------:R-:W-:Y:S01]  /*18e0*/  UMOV UR29, 0x40000040 ;  /* 0x40000040001d7882 */ /* 0x000fe20000000000 */
[----:B------:R-:W-:Y:S01]  /*18f0*/  UMOV UR31, 0x40000040 ;  /* 0x40000040001f7882 */ /* 0x000fe20000000000 */
[----:B------:R-:W-:Y:S01]  /*1900*/  UIADD3 UR34, UR47, 0x6, URZ ;  /* 0x000000062f227890 */ /* 0x000fe2000fffe03f */
[----:B------:R-:W-:Y:S01]  /*1910*/  UMOV UR33, 0x40000040 ;  /* 0x4000004000217882 */ /* 0x000fe20000000000 */
[----:B------:R-:W-:Y:S01]  /*1920*/  UMOV UR35, 0x40000040 ;  /* 0x4000004000237882 */ /* 0x000fe20000000000 */
[----:B------:R-:W-:-:S02]  /*1930*/  WARPGROUP.DEPBAR.LE gsb0, 0x0 ;  /* 0x00008000000079c5 */ /* 0x000fc40000010000 */
[----:B------:R-:W-:-:S06]  /*1940*/  WARPGROUP.ARRIVE ;  /* 0x00000000000079c5 */ /* 0x000fcc0000000000 */
[----:B------:R-:W-:Y:S01]  /*1950*/  QGMMA.64x32x32.F32.E4M3.E4M3 R76, gdesc[UR8], RZ, !UPT, gsb0 ;  /* 0x00600000084c79f3 */ /* 0x000fe2000c0008ff */
[----:B------:R-:W-:Y:S01]  /*1960*/  UIADD3 UR10, UR47, 0x202, URZ ;  /* 0x000002022f0a7890 */ /* 0x000fe2000fffe03f */
[----:B------:R-:W-:Y:S01]  /*1970*/  UMOV UR9, UR25 ;  /* 0x0000001900097c82 */ /* 0x000fe20008000000 */
[----:B------:R-:W-:Y:S01]  /*1980*/  UMOV UR11, 0x40000040 ;  /* 0x40000040000b7882 */ /* 0x000fe20000000000 */
[----:B------:R-:W-:Y:S02]  /*1990*/  WARPGROUP.DEPBAR.LE gsb0, 0x0 ;  /* 0x00008000000079c5 */ /* 0x000fe40000010000 */
[----:B------:R-:W-:-:S06]  /*19a0*/  WARPGROUP.ARRIVE ;  /* 0x00000000000079c5 */ /* 0x000fcc0000000000 */
[----:B------:R-:W-:Y:S01]  /*19b0*/  QGMMA.64x32x32.F32.E4M3.E4M3 R60, gdesc[UR12], RZ, !UPT, gsb0 ;  /* 0x006000000c3c79f3 */ /* 0x000fe2000c0008ff */
[----:B------:R-:W-:-:S13]  /*19c0*/  R2UR UR12, R4 ;  /* 0x00000000040c72ca */ /* 0x000fda00000e0000 */
[----:B------:R-:W-:Y:S02]  /*19d0*/  UIADD3 UR24, UR12, 0x2, URZ ;  /* 0x000000020c187890 */ /* 0x000fe4000fffe03f */
[----:B------:R-:W-:Y:S02]  /*19e0*/  UIADD3 UR28, UR12, 0x4, URZ ;  /* 0x000000040c1c7890 */ /* 0x000fe4000fffe03f */
[----:B------:R-:W-:-:S03]  /*19f0*/  UIADD3 UR32, UR12, 0x6, URZ ;  /* 0x000000060c207890 */ /* 0x000fc6000fffe03f */
[----:B------:R-:W-:Y:S01]  /*1a00*/  UMOV UR4, UR24 ;  /* 0x0000001800047c82 */ /* 0x000fe20008000000 */
[----:B------:R-:W-:Y:S01]  /*1a10*/  UMOV UR8, UR24 ;  /* 0x0000001800087c82 */ /* 0x000fe20008000000 */
[----:B------:R-:W-:Y:S02]  /*1a20*/  WARPGROUP.DEPBAR.LE gsb0, 0x0 ;  /* 0x00008000000079c5 */ /* 0x000fe40000010000 */
[----:B------:R-:W-:-:S06]  /*1a30*/  WARPGROUP.ARRIVE ;  /* 0x00000000000079c5 */ /* 0x000fcc0000000000 */
[----:B------:R-:W-:Y:S03]  /*1a40*/  QGMMA.64x32x32.F32.E4M3.E4M3 R44, gdesc[UR16], RZ, !UPT, gsb0 ;  /* 0x00600000102c79f3 */ /* 0x000fe6000c0008ff */
[----:B------:R-:W-:Y:S02]  /*1a50*/  WARPGROUP.DEPBAR.LE gsb0, 0x0 ;  /* 0x00008000000079c5 */ /* 0x000fe40000010000 */
[----:B------:R-:W-:-:S06]  /*1a60*/  WARPGROUP.ARRIVE ;  /* 0x00000000000079c5 */ /* 0x000fcc0000000000 */
[----:B------:R-:W-:Y:S03]  /*1a70*/  QGMMA.64x32x32.F32.E4M3.E4M3 R28, gdesc[UR20], RZ, !UPT, gsb0 ;  /* 0x00600000141c79f3 */ /* 0x000fe6000c0008ff */
[----:B------:R-:W-:Y:S02]  /*1a80*/  WARPGROUP.DEPBAR.LE gsb0, 0x0 ;  /* 0x00008000000079c5 */ /* 0x000fe40000010000 */
[----:B------:R-:W-:-:S06]  /*1a90*/  WARPGROUP.ARRIVE ;  /* 0x00000000000079c5 */ /* 0x000fcc0000000000 */
[----:B------:R-:W-:Y:S01]  /*1aa0*/  QGMMA.64x32x32.F32.E4M3.E4M3 R92, gdesc[UR24], R92, gsb0 ;  /* 0x00600000185c79f3 */ /* 0x000fe2000800085c */
[----:B------:R-:W-:Y:S01]  /*1ab0*/  UIADD3 UR26, UR47, 0x302, URZ ;  /* 0x000003022f1a7890 */ /* 0x000fe2000fffe03f */
[----:B------:R-:W-:Y:S01]  /*1ac0*/  UMOV UR27, 0x40000040 ;  /* 0x40000040001b7882 */ /* 0x000fe20000000000 */
[----:B------:R-:W-:Y:S02]  /*1ad0*/  WARPGROUP.DEPBAR.LE gsb0, 0x0 ;  /* 0x00008000000079c5 */ /* 0x000fe40000010000 */
[----:B------:R-:W-:-:S06]  /*1ae0*/  WARPGROUP.ARRIVE ;  /* 0x00000000000079c5 */ /* 0x000fcc0000000000 */
[----:B------:R-:W-:Y:S01]  /*1af0*/  QGMMA.64x32x32.F32.E4M3.E4M3 R76, gdesc[UR4], R76, gsb0 ;  /* 0x00600000044c79f3 */ /* 0x000fe2000800084c */
[----:B------:R-:W-:Y:S02]  /*1b00*/  UIADD3 UR4, UR47, 0x402, URZ ;  /* 0x000004022f047890 */ /* 0x000fe4000fffe03f */
[----:B------:R-:W-:Y:S01]  /*1b10*/  UIADD3 UR6, UR47, 0x104, URZ ;  /* 0x000001042f067890 */ /* 0x000fe2000fffe03f */
[----:B------:R-:W-:Y:S01]  /*1b20*/  UMOV UR5, UR29 ;  /* 0x0000001d00057c82 */ /* 0x000fe20008000000 */
[----:B------:R-:W-:Y:S01]  /*1b30*/  UMOV UR7, 0x40000040 ;  /* 0x4000004000077882 */ /* 0x000fe20000000000 */
[----:B------:R-:W-:Y:S02]  /*1b40*/  WARPGROUP.DEPBAR.LE gsb0, 0x0 ;  /* 0x00008000000079c5 */ /* 0x000fe40000010000 */
[----:B------:R-:W-:-:S06]  /*1b50*/  WARPGROUP.ARRIVE ;  /* 0x00000000000079c5 */ /* 0x000fcc0000000000 */
[----:B------:R-:W-:Y:S01]  /*1b60*/  QGMMA.64x32x32.F32.E4M3.E4M3 R60, gdesc[UR8], R60, gsb0 ;  /* 0x00600000083c79f3 */ /* 0x000fe2000800083c */
[----:B------:R-:W-:Y:S01]  /*1b70*/  UIADD3 UR10, UR47, 0x204, URZ ;  /* 0x000002042f0a7890 */ /* 0x000fe2000fffe03f */
[----:B------:R-:W-:Y:S01]  /*1b80*/  UMOV UR8, UR28 ;  /* 0x0000001c00087c82 */ /* 0x000fe20008000000 */
[----:B------:R-:W-:Y:S01]  /*1b90*/  UMOV UR9, UR29 ;  /* 0x0000001d00097c82 */ /* 0x000fe20008000000 */
[----:B------:R-:W-:Y:S01]  /*1ba0*/  UMOV UR11, 0x40000040 ;  /* 0x40000040000b7882 */ /* 0x000fe20000000000 */
[----:B------:R-:W-:Y:S02]  /*1bb0*/  WARPGROUP.DEPBAR.LE gsb0, 0x0 ;  /* 0x00008000000079c5 */ /* 0x000fe40000010000 */
[----:B------:R-:W-:-:S06]  /*1bc0*/  WARPGROUP.ARRIVE ;  /* 0x00000000000079c5 */ /* 0x000fcc0000000000 */
[----:B------:R-:W-:Y:S01]  /*1bd0*/  QGMMA.64x32x32.F32.E4M3.E4M3 R44, gdesc[UR24], R44, gsb0 ;  /* 0x00600000182c79f3 */ /* 0x000fe2000800082c */
[----:B------:R-:W-:Y:S01]  /*1be0*/  UMOV UR26, UR4 ;  /* 0x00000004001a7c82 */ /* 0x000fe20008000000 */
[----:B------:R-:W-:Y:S01]  /*1bf0*/  UMOV UR27, 0x40000040 ;  /* 0x40000040001b7882 */ /* 0x000fe20000000000 */
[----:B------:R-:W-:Y:S01]  /*1c00*/  UMOV UR4, UR28 ;  /* 0x0000001c00047c82 */ /* 0x000fe20008000000 */
[----:B------:R-:W-:Y:S02]  /*1c10*/  WARPGROUP.DEPBAR.LE gsb0, 0x0 ;  /* 0x00008000000079c5 */ /* 0x000fe40000010000 */
[----:B------:R-:W-:-:S06]  /*1c20*/  WARPGROUP.ARRIVE ;  /* 0x00000000000079c5 */ /* 0x000fcc0000000000 */
[----:B------:R-:W-:Y:S03]  /*1c30*/  QGMMA.64x32x32.F32.E4M3.E4M3 R28, gdesc[UR24], R28, gsb0 ;  /* 0x00600000181c79f3 */ /* 0x000fe6000800081c */
        /* <DEDUP_REMOVED lines=37> */
[----:B------:R-:W-:Y:S02]  /*1e90*/  WARPGROUP.DEPBAR.LE gsb0, 0x0 ;  /* 0x00008000000079c5 */ /* 0x000fe40000010000 */
[----:B------:R-:W-:-:S06]  /*1ea0*/  WARPGROUP.ARRIVE ;  /* 0x00000000000079c5 */ /* 0x000fcc0000000000 */
[----:B------:R-:W-:Y:S03]  /*1eb0*/  QGMMA.64x32x32.F32.E4M3.E4M3 R60, gdesc[UR8], R60, gsb0 ;  /* 0x00600000083c79f3 */ /* 0x000fe6000800083c */
[----:B------:R-:W-:Y:S02]  /*1ec0*/  WARPGROUP.DEPBAR.LE gsb0, 0x0 ;  /* 0x00008000000079c5 */ /* 0x000fe40000010000 */
[----:B------:R-:W-:-:S06]  /*1ed0*/  WARPGROUP.ARRIVE ;  /* 0x00000000000079c5 */ /* 0x000fcc0000000000 */
[----:B------:R-:W-:Y:S01]  /*1ee0*/  QGMMA.64x32x32.F32.E4M3.E4M3 R44, gdesc[UR32], R44, gsb0 ;  /* 0x00600000202c79f3 */ /* 0x000fe2000800082c */
[----:B------:R-:W-:Y:S01]  /*1ef0*/  UMOV UR34, UR4 ;  /* 0x0000000400227c82 */ /* 0x000fe20008000000 */
[----:B------:R-:W-:Y:S01]  /*1f00*/  UMOV UR35, 0x40000040 ;  /* 0x4000004000237882 */ /* 0x000fe20000000000 */
[----:B------:R-:W-:Y:S02]  /*1f10*/  WARPGROUP.DEPBAR.LE gsb0, 0x0 ;  /* 0x00008000000079c5 */ /* 0x000fe40000010000 */
[----:B------:R-:W-:-:S06]  /*1f20*/  WARPGROUP.ARRIVE ;  /* 0x00000000000079c5 */ /* 0x000fcc0000000000 */
[----:B------:R-:W-:Y:S03]  /*1f30*/  QGMMA.64x32x32.F32.E4M3.E4M3 R28, gdesc[UR32], R28, gsb0 ;  /* 0x00600000201c79f3 */ /* 0x000fe6000800081c */
[----:B------:R-:W-:Y:S02]  /*1f40*/  WARPGROUP.DEPBAR.LE gsb0, 0x0 ;  /* 0x00008000000079c5 */ /* 0x000fe40000010000 */
[----:B------:R-:W-:Y:S05]  /*1f50*/  @!P0 BRA `(.L_x_17) ;  /* 0x0000000000048947 */ /* 0x000fea0003800000 */
[----:B------:R-:W-:Y:S01]  /*1f60*/  BPT.TRAP 0x1 ;  /* 0x000000040000795c */ /* 0x000fe20000300000 */
.L_x_17:
[----:B------:R-:W-:Y:S01]  /*1f70*/  LOP3.LUT R17, R17, 0xffffff80, RZ, 0xc0, !PT ;  /* 0xffffff8011117812 */ /* 0x000fe200078ec0ff */
[----:B------:R-:W-:Y:S01]  /*1f80*/  IMAD.MOV.U32 R7, RZ, RZ, -0x2 ;  /* 0xfffffffeff077424 */ /* 0x000fe200078e00ff */
[----:B------:R-:W-:Y:S01]  /*1f90*/  P2R R18, PR, RZ, 0x1 ;  /* 0x00000001ff127803 */ /* 0x000fe20000000000 */
[----:B------:R-:W-:Y:S02]  /*1fa0*/  UIADD3 UR50, UR45, -0x2, URZ ;  /* 0xfffffffe2d327890 */ /* 0x000fe4000fffe03f */
[----:B------:R-:W-:Y:S01]  /*1fb0*/  IMAD.IADD R17, R16, 0x1, -R17 ;  /* 0x0000000110117824 */ /* 0x000fe200078e0a11 */
[----:B------:R-:W-:Y:S02]  /*1fc0*/  UIADD3 UR4, UR41, 0x22840, URZ ;  /* 0x0002284029047890 */ /* 0x000fe4000fffe03f */
[----:B------:R-:W-:Y:S02]  /*1fd0*/  UISETP.GE.AND UP0, UPT, UR50, UR39, UPT ;  /* 0x000000273200728c */ /* 0x000fe4000bf06270 */
[----:B0-----:R-:W-:Y:S01]  /*1fe0*/  SHF.R.S32.HI R0, RZ, 0x1f, R17 ;  /* 0x0000001fff007819 */ /* 0x001fe20000011411 */
[----:B------:R-:W-:-:S03]  /*1ff0*/  UPRMT UR4, UR44, 0x654, UR4 ;  /* 0x000006542c047896 */ /* 0x000fc60008000004 */
[----:B------:R-:W-:-:S04]  /*2000*/  LEA.HI R0, R0, R17, RZ, 0x2 ;  /* 0x0000001100007211 */ /* 0x000fc800078f10ff */
[----:B------:R-:W-:Y:S02]  /*2010*/  LOP3.LUT R0, R0, 0x7ffffffc, RZ, 0xc0, !PT ;  /* 0x7ffffffc00007812 */ /* 0x000fe400078ec0ff */
[----:B------:R-:W-:Y:S02]  /*2020*/  SYNCS.ARRIVE.TRANS64.RED.A1T0 RZ, [UR4], RZ ;  /* 0x000000ffffff79a7 */ /* 0x000fe40008100404 */
[----:B------:R-:W-:-:S05]  /*2030*/  IADD3 R0, R17, -R0, RZ ;  /* 0x8000000011007210 */ /* 0x000fca0007ffe0ff */
[----:B------:R-:W-:Y:S02]  /*2040*/  IMAD R0, R0, R7, 0xa0 ;  /* 0x000000a000007424 */ /* 0x000fe400078e0207 */
[----:B------:R-:W-:Y:S01]  /*2050*/  IMAD.U32 R7, RZ, RZ, UR45 ;  /* 0x0000002dff077e24 */ /* 0x000fe2000f8e00ff */
[----:B------:R-:W0:Y:S01]  /*2060*/  S2UR UR45, SR_CgaCtaId ;  /* 0x00000000002d79c3 */ /* 0x000e220000008800 */
[----:B------:R-:W-:Y:S01]  /*2070*/  VIADD R0, R0, UR46 ;  /* 0x0000002e00007c36 */ /* 0x000fe20008000000 */
[----:B------:R-:W-:-:S03]  /*2080*/  UMOV UR46, URZ ;  /* 0x0000003f002e7c82 */ /* 0x000fc60008000000 */
[----:B------:R-:W-:-:S05]  /*2090*/  IMAD R7, R7, -0xa0, R0 ;  /* 0xffffff6007077824 */ /* 0x000fca00078e0200 */
[C---:B------:R-:W-:Y:S02]  /*20a0*/  ISETP.GT.AND P6, PT, R7.reuse, RZ, PT ;  /* 0x000000ff0700720c */ /* 0x040fe40003fc4270 */
[C---:B------:R-:W-:Y:S02]  /*20b0*/  ISETP.GT.AND P5, PT, R7.reuse, 0x1, PT ;  /* 0x000000010700780c */ /* 0x040fe40003fa4270 */
[----:B------:R-:W-:Y:S02]  /*20c0*/  ISETP.GT.AND P4, PT, R7, 0x8, PT ;  /* 0x000000080700780c */ /* 0x000fe40003f84270 */
[----:B------:R-:W-:Y:S02]  /*20d0*/  FSEL R94, R94, -INF , P6 ;  /* 0xff8000005e5e7808 */ /* 0x000fe40003000000 */
[----:B------:R-:W-:Y:S02]  /*20e0*/  FSEL R95, R95, -INF , P5 ;  /* 0xff8000005f5f7808 */ /* 0x000fe40002800000 */
[----:B------:R-:W-:-:S02]  /*20f0*/  ISETP.GT.AND P3, PT, R7, 0x9, PT ;  /* 0x000000090700780c */ /* 0x000fc40003f64270 */
[----:B------:R-:W-:Y:S02]  /*2100*/  FSEL R98, R98, -INF , P4 ;  /* 0xff80000062627808 */ /* 0x000fe40002000000 */
[----:B------:R-:W-:Y:S02]  /*2110*/  FMNMX.FTZ R9, R94, R95, !PT ;  /* 0x0000005f5e097209 */ /* 0x000fe40007810000 */
[----:B------:R-:W-:Y:S02]  /*2120*/  ISETP.GT.AND P1, PT, R7, 0x10, PT ;  /* 0x000000100700780c */ /* 0x000fe40003f24270 */
[----:B------:R-:W-:Y:S02]  /*2130*/  FSEL R99, R99, -INF , P3 ;  /* 0xff80000063637808 */ /* 0x000fe40001800000 */
[----:B------:R-:W-:Y:S02]  /*2140*/  FMNMX.FTZ R0, R98, R9, !PT ;  /* 0x0000000962007209 */ /* 0x000fe40007810000 */
[----:B------:R-:W-:-:S02]  /*2150*/  ISETP.GT.AND P2, PT, R7, 0x11, PT ;  /* 0x000000110700780c */ /* 0x000fc40003f44270 */
[----:B------:R-:W-:Y:S02]  /*2160*/  FSEL R102, R102, -INF , P1 ;  /* 0xff80000066667808 */ /* 0x000fe40000800000 */
[----:B------:R-:W-:Y:S02]  /*2170*/  FMNMX.FTZ R9, R99, R0, !PT ;  /* 0x0000000063097209 */ /* 0x000fe40007810000 */
[----:B------:R-:W-:Y:S02]  /*2180*/  FSEL R92, R92, -INF , P6 ;  /* 0xff8000005c5c7808 */ /* 0x000fe40003000000 */
[----:B------:R-:W-:Y:S02]  /*2190*/  ISETP.GT.AND P6, PT, R7, 0x18, PT ;  /* 0x000000180700780c */ /* 0x000fe40003fc4270 */
[----:B------:R-:W-:Y:S02]  /*21a0*/  FSEL R103, R103, -INF , P2 ;  /* 0xff80000067677808 */ /* 0x000fe40001000000 */
[----:B------:R-:W-:-:S02]  /*21b0*/  FMNMX.FTZ R0, R102, R9, !PT ;  /* 0x0000000966007209 */ /* 0x000fc40007810000 */
[----:B------:R-:W-:Y:S02]  /*21c0*/  FSEL R93, R93, -INF , P5 ;  /* 0xff8000005d5d7808 */ /* 0x000fe40002800000 */
[----:B------:R-:W-:Y:S02]  /*21d0*/  ISETP.GT.AND P5, PT, R7, 0x19, PT ;  /* 0x000000190700780c */ /* 0x000fe40003fa4270 */
[----:B------:R-:W-:Y:S02]  /*21e0*/  FSEL R106, R106, -INF , P6 ;  /* 0xff8000006a6a7808 */ /* 0x000fe40003000000 */
[----:B------:R-:W-:Y:S02]  /*21f0*/  FMNMX.FTZ R9, R103, R0, !PT ;  /* 0x0000000067097209 */ /* 0x000fe40007810000 */
[----:B------:R-:W-:Y:S02]  /*2200*/  FSEL R96, R96, -INF , P4 ;  /* 0xff80000060607808 */ /* 0x000fe40002000000 */
        /* <DEDUP_REMOVED lines=87> */
[C---:B------:R-:W-:Y:S02]  /*2780*/  ISETP.GT.AND P0, PT, R7.reuse, 0x79, PT ;  /* 0x000000790700780c */ /* 0x040fe40003f04270 */
[----:B------:R-:W-:Y:S02]  /*2790*/  FSEL R44, R44, -INF , P6 ;  /* 0xff8000002c2c7808 */ /* 0x000fe40003000000 */
[----:B------:R-:W-:Y:S02]  /*27a0*/  ISETP.GT.AND P6, PT, R7, 0x78, PT ;  /* 0x000000780700780c */ /* 0x000fe40003fc4270 */
[----:B------:R-:W-:-:S02]  /*27b0*/  FSEL R55, R55, -INF , P2 ;  /* 0xff80000037377808 */ /* 0x000fc40001000000 */
[----:B------:R-:W-:Y:S02]  /*27c0*/  FMNMX.FTZ R0, R54, R9, !PT ;  /* 0x0000000936007209 */ /* 0x000fe40007810000 */
[----:B------:R-:W-:Y:S02]  /*27d0*/  FSEL R46, R59, -INF , P0 ;  /* 0xff8000003b2e7808 */ /* 0x000fe40000000000 */
[----:B------:R-:W-:Y:S02]  /*27e0*/  ISETP.GT.AND P0, PT, R7, 0x81, PT ;  /* 0x000000810700780c */ /* 0x000fe40003f04270 */
[----:B------:R-:W-:Y:S02]  /*27f0*/  FSEL R6, R58, -INF , P6 ;  /* 0xff8000003a067808 */ /* 0x000fe40003000000 */
[----:B------:R-:W-:Y:S02]  /*2800*/  FMNMX.FTZ R9, R55, R0, !PT ;  /* 0x0000000037097209 */ /* 0x000fe40007810000 */
[----:B------:R-:W-:-:S02]  /*2810*/  FSEL R45, R45, -INF , P5 ;  /* 0xff8000002d2d7808 */ /* 0x000fc40002800000 */
[----:B------:R-:W-:Y:S02]  /*2820*/  FSEL R63, R31, -INF , P0 ;  /* 0xff8000001f3f7808 */ /* 0x000fe40000000000 */
[----:B------:R-:W-:Y:S02]  /*2830*/  P2R R15, PR, RZ, 0x1 ;  /* 0x00000001ff0f7803 */ /* 0x000fe40000000000 */
[C---:B------:R-:W-:Y:S02]  /*2840*/  ISETP.GT.AND P5, PT, R7.reuse, 0x80, PT ;  /* 0x000000800700780c */ /* 0x040fe40003fa4270 */
[----:B------:R-:W-:Y:S02]  /*2850*/  FMNMX.FTZ R9, R6, R9, !PT ;  /* 0x0000000906097209 */ /* 0x000fe40007810000 */
[----:B------:R-:W-:Y:S02]  /*2860*/  ISETP.GT.AND P0, PT, R7, 0x80, PT ;  /* 0x000000800700780c */ /* 0x000fe40003f04270 */
[----:B------:R-:W-:-:S02]  /*2870*/  FSEL R66, R30, -INF , P5 ;  /* 0xff8000001e427808 */ /* 0x000fc40002800000 */
[----:B------:R-:W-:Y:S02]  /*2880*/  FMNMX.FTZ R9, R46, R9, !PT ;  /* 0x000000092e097209 */ /* 0x000fe40007810000 */
[----:B------:R-:W-:Y:S02]  /*2890*/  FSEL R28, R28, -INF , P0 ;  /* 0xff8000001c1c7808 */ /* 0x000fe40000000000 */
[----:B------:R-:W-:Y:S02]  /*28a0*/  ISETP.NE.AND P0, PT, R15, RZ, PT ;  /* 0x000000ff0f00720c */ /* 0x000fe40003f05270 */
[----:B------:R-:W-:Y:S02]  /*28b0*/  FMNMX.FTZ R15, R92, R93, !PT ;  /* 0x0000005d5c0f7209 */ /* 0x000fe40007810000 */
[----:B------:R-:W-:Y:S02]  /*28c0*/  FSEL R52, R52, -INF , P1 ;  /* 0xff80000034347808 */ /* 0x000fe40000800000 */
[----:B------:R-:W-:-:S02]  /*28d0*/  ISETP.GT.AND P1, PT, R7, 0x88, PT ;  /* 0x000000880700780c */ /* 0x000fc40003f24270 */
[----:B------:R-:W-:Y:S02]  /*28e0*/  FMNMX.FTZ R0, R66, R9, !PT ;  /* 0x0000000942007209 */ /* 0x000fe40007810000 */
[----:B------:R-:W-:Y:S02]  /*28f0*/  FMNMX.FTZ R16, R96, R15, !PT ;  /* 0x0000000f60107209 */ /* 0x000fe40007810000 */
[----:B------:R-:W-:Y:S02]  /*2900*/  FSEL R53, R53, -INF , P2 ;  /* 0xff80000035357808 */ /* 0x000fe40001000000 */
[----:B------:R-:W-:Y:S02]  /*2910*/  ISETP.GT.AND P2, PT, R7, 0x89, PT ;  /* 0x000000890700780c */ /* 0x000fe40003f44270 */
[----:B------:R-:W-:Y:S02]  /*2920*/  FSEL R70, R34, -INF , P1 ;  /* 0xff80000022467808 */ /* 0x000fe40000800000 */
[----:B------:R-:W-:-:S02]  /*2930*/  FMNMX.FTZ R9, R63, R0, !PT ;  /* 0x000000003f097209 */ /* 0x000fc40007810000 */
[----:B------:R-:W-:Y:S02]  /*2940*/  FMNMX.FTZ R15, R97, R16, !PT ;  /* 0x00000010610f7209 */ /* 0x000fe40007810000 */
[----:B------:R-:W-:Y:S02]  /*2950*/  FSEL R49, R49, -INF , P3 ;  /* 0xff80000031317808 */ /* 0x000fe40001800000 */
[----:B------:R-:W-:Y:S02]  /*2960*/  FSEL R71, R35, -INF , P2 ;  /* 0xff80000023477808 */ /* 0x000fe40001000000 */
[----:B------:R-:W-:Y:S02]  /*2970*/  FMNMX.FTZ R0, R70, R9, !PT ;  /* 0x0000000946007209 */ /* 0x000fe40007810000 */
[----:B------:R-:W-:Y:S02]  /*2980*/  ISETP.GT.AND P3, PT, R7, 0x90, PT ;  /* 0x000000900700780c */ /* 0x000fe40003f64270 */
[----:B------:R-:W-:-:S02]  /*2990*/  FMNMX.FTZ R16, R100, R15, !PT ;  /* 0x0000000f64107209 */ /* 0x000fc40007810000 */
[----:B------:R-:W-:Y:S02]  /*29a0*/  FSEL R48, R48, -INF , P4 ;  /* 0xff80000030307808 */ /* 0x000fe40002000000 */
[----:B------:R-:W-:Y:S02]  /*29b0*/  FSEL R74, R38, -INF , P3 ;  /* 0xff800000264a7808 */ /* 0x000fe40001800000 */
[----:B------:R-:W-:Y:S02]  /*29c0*/  FMNMX.FTZ R9, R71, R0, !PT ;  /* 0x0000000047097209 */ /* 0x000fe40007810000 */
[----:B------:R-:W-:Y:S02]  /*29d0*/  ISETP.GT.AND P4, PT, R7, 0x91, PT ;  /* 0x000000910700780c */ /* 0x000fe40003f84270 */
[----:B------:R-:W-:Y:S02]  /*29e0*/  FMNMX.FTZ R17, R101, R16, !PT ;  /* 0x0000001065117209 */ /* 0x000fe40007810000 */
[----:B------:R-:W-:-:S02]  /*29f0*/  FSEL R67, R39, -INF , P4 ;  /* 0xff80000027437808 */ /* 0x000fc40002000000 */
[----:B------:R-:W-:Y:S02]  /*2a00*/  FMNMX.FTZ R0, R74, R9, !PT ;  /* 0x000000094a007209 */ /* 0x000fe40007810000 */
[----:B------:R-:W-:Y:S02]  /*2a10*/  ISETP.GT.AND P5, PT, R7, 0x98, PT ;  /* 0x000000980700780c */ /* 0x000fe40003fa4270 */
[----:B------:R-:W-:Y:S02]  /*2a20*/  FSEL R29, R29, -INF , P0 ;  /* 0xff8000001d1d7808 */ /* 0x000fe40000000000 */
[----:B------:R-:W-:Y:S02]  /*2a30*/  ISETP.NE.AND P0, PT, R18, RZ, PT ;  /* 0x000000ff1200720c */ /* 0x000fe40003f05270 */
[----:B------:R-:W-:Y:S02]  /*2a40*/  FMNMX.FTZ R18, R104, R17, !PT ;  /* 0x0000001168127209 */ /* 0x000fe40007810000 */
[----:B------:R-:W-:-:S02]  /*2a50*/  FSEL R59, R42, -INF , P5 ;  /* 0xff8000002a3b7808 */ /* 0x000fc40002800000 */
[----:B------:R-:W-:Y:S02]  /*2a60*/  FMNMX.FTZ R0, R67, R0, !PT ;  /* 0x0000000043007209 */ /* 0x000fe40007810000 */
[----:B------:R-:W-:Y:S02]  /*2a70*/  ISETP.GT.AND P6, PT, R7, 0x99, PT ;  /* 0x000000990700780c */ /* 0x000fe40003fc4270 */
[----:B------:R-:W-:Y:S02]  /*2a80*/  FMNMX.FTZ R17, R105, R18, !PT ;  /* 0x0000001269117209 */ /* 0x000fe40007810000 */
[----:B------:R-:W-:Y:S02]  /*2a90*/  FSEL R58, R43, -INF , P6 ;  /* 0xff8000002b3a7808 */ /* 0x000fe40003000000 */
[----:B------:R-:W-:Y:S02]  /*2aa0*/  FMNMX.FTZ R9, R59, R0, !PT ;  /* 0x000000003b097209 */ /* 0x000fe40007810000 */
[----:B------:R-:W-:-:S02]  /*2ab0*/  FMNMX.FTZ R18, R76, R17, !PT ;  /* 0x000000114c127209 */ /* 0x000fc40007810000 */
[----:B------:R-:W-:Y:S02]  /*2ac0*/  FMNMX.FTZ R9, R58, R9, !PT ;  /* 0x000000093a097209 */ /* 0x000fe40007810000 */
[----:B------:R-:W-:Y:S02]  /*2ad0*/  FMNMX.FTZ R19, R77, R18, !PT ;  /* 0x000000124d137209 */ /* 0x000fe40007810000 */
[----:B------:R-:W-:Y:S01]  /*2ae0*/  P2R R12, PR, RZ, 0x8 ;  /* 0x00000008ff0c7803 */ /* 0x000fe20000000000 */
[----:B------:R-:W1:Y:S01]  /*2af0*/  SHFL.BFLY PT, R0, R9, 0x2, 0x1f ;  /* 0x0c401f0009007f89 */ /* 0x000e6200000e0000 */
[----:B------:R-:W-:Y:S02]  /*2b00*/  FMNMX.FTZ R18, R80, R19, !PT ;  /* 0x0000001350127209 */ /* 0x000fe40007810000 */
[----:B------:R-:W-:Y:S02]  /*2b10*/  P2R R13, PR, RZ, 0x4 ;  /* 0x00000004ff0d7803 */ /* 0x000fe40000000000 */
[----:B------:R-:W-:-:S02]  /*2b20*/  FMNMX.FTZ R19, R81, R18, !PT ;  /* 0x0000001251137209 */ /* 0x000fc40007810000 */
[----:B------:R-:W-:Y:S02]  /*2b30*/  ISETP.GT.AND P2, PT, R7, 0x78, PT ;  /* 0x000000780700780c */ /* 0x000fe40003f44270 */
[----:B------:R-:W-:Y:S02]  /*2b40*/  FMNMX.FTZ R24, R84, R19, !PT ;  /* 0x0000001354187209 */ /* 0x000fe40007810000 */
[----:B------:R-:W-:Y:S02]  /*2b50*/  P2R R14, PR, RZ, 0x2 ;  /* 0x00000002ff0e7803 */ /* 0x000fe40000000000 */
[----:B------:R-:W-:Y:S02]  /*2b60*/  FMNMX.FTZ R19, R85, R24, !PT ;  /* 0x0000001855137209 */ /* 0x000fe40007810000 */
[----:B------:R-:W-:Y:S02]  /*2b70*/  ISETP.GT.AND P1, PT, R7, 0x79, PT ;  /* 0x000000790700780c */ /* 0x000fe40003f24270 */
[----:B------:R-:W-:-:S02]  /*2b80*/  FMNMX.FTZ R24, R88, R19, !PT ;  /* 0x0000001358187209 */ /* 0x000fc40007810000 */
[----:B------:R-:W-:Y:S02]  /*2b90*/  FSEL R56, R56, -INF , P2 ;  /* 0xff80000038387808 */ /* 0x000fe40001000000 */
[----:B------:R-:W-:Y:S02]  /*2ba0*/  FMNMX.FTZ R21, R89, R24, !PT ;  /* 0x0000001859157209 */ /* 0x000fe40007810000 */
[----:B------:R-:W-:Y:S02]  /*2bb0*/  FSEL R57, R57, -INF , P1 ;  /* 0xff80000039397808 */ /* 0x000fe40000800000 */
[----:B-1----:R-:W-:Y:S02]  /*2bc0*/  FMNMX.FTZ R8, R9, R0, !PT ;  /* 0x0000000009087209 */ /* 0x002fe40007810000 */
[----:B------:R-:W-:Y:S02]  /*2bd0*/  FMNMX.FTZ R24, R60, R21, !PT ;  /* 0x000000153c187209 */ /* 0x000fe40007810000 */
[----:B------:R-:W-:Y:S01]  /*2be0*/  ISETP.NE.AND P1, PT, R14, RZ, PT ;  /* 0x000000ff0e00720c */ /* 0x000fe20003f25270 */
[----:B------:R-:W1:Y:S01]  /*2bf0*/  SHFL.BFLY PT, R11, R8, 0x1, 0x1f ;  /* 0x0c201f00080b7f89 */ /* 0x000e6200000e0000 */
[----:B------:R-:W-:-:S02]  /*2c00*/  FMNMX.FTZ R31, R61, R24, !PT ;  /* 0x000000183d1f7209 */ /* 0x000fc40007810000 */
[----:B------:R-:W-:Y:S02]  /*2c10*/  ISETP.NE.AND P2, PT, R13, RZ, PT ;  /* 0x000000ff0d00720c */ /* 0x000fe40003f45270 */
[----:B------:R-:W-:-:S04]  /*2c20*/  FMNMX.FTZ R30, R64, R31, !PT ;  /* 0x0000001f401e7209 */ /* 0x000fc80007810000 */
[----:B------:R-:W-:-:S04]  /*2c30*/  FMNMX.FTZ R31, R65, R30, !PT ;  /* 0x0000001e411f7209 */ /* 0x000fc80007810000 */
[----:B------:R-:W-:-:S04]  /*2c40*/  FMNMX.FTZ R30, R68, R31, !PT ;  /* 0x0000001f441e7209 */ /* 0x000fc80007810000 */
[----:B------:R-:W-:-:S04]  /*2c50*/  FMNMX.FTZ R31, R69, R30, !PT ;  /* 0x0000001e451f7209 */ /* 0x000fc80007810000 */
[----:B------:R-:W-:Y:S02]  /*2c60*/  FMNMX.FTZ R30, R72, R31, !PT ;  /* 0x0000001f481e7209 */ /* 0x000fe40007810000 */
[----:B-1----:R-:W-:Y:S01]  /*2c70*/  FMNMX.FTZ R0, R8, R11, !PT ;  /* 0x0000000b08007209 */ /* 0x002fe20007810000 */
[----:B------:R-:W-:Y:S01]  /*2c80*/  IMAD.U32 R11, RZ, RZ, UR40 ;  /* 0x00000028ff0b7e24 */ /* 0x000fe2000f8e00ff */
[----:B------:R-:W-:Y:S02]  /*2c90*/  FMNMX.FTZ R31, R73, R30, !PT ;  /* 0x0000001e491f7209 */ /* 0x000fe40007810000 */
[C---:B------:R-:W-:Y:S01]  /*2ca0*/  FSETP.NEU.FTZ.AND P3, PT, R0.reuse, -INF , PT ;  /* 0xff8000000000780b */ /* 0x040fe20003f7d000 */
[----:B------:R-:W-:Y:S01]  /*2cb0*/  FFMA.FTZ R10, R0, R11, -8 ;  /* 0xc1000000000a7423 */ /* 0x000fe2000001000b */
[----:B------:R-:W-:-:S04]  /*2cc0*/  FMNMX.FTZ R30, R44, R31, !PT ;  /* 0x0000001f2c1e7209 */ /* 0x000fc80007810000 */
[----:B------:R-:W-:Y:S02]  /*2cd0*/  FMNMX.FTZ R31, R45, R30, !PT ;  /* 0x0000001e2d1f7209 */ /* 0x000fe40007810000 */
[----:B------:R-:W-:Y:S02]  /*2ce0*/  FSEL R111, R10, RZ, P3 ;  /* 0x000000ff0a6f7208 */ /* 0x000fe40001800000 */
[----:B------:R-:W-:Y:S02]  /*2cf0*/  FMNMX.FTZ R30, R48, R31, !PT ;  /* 0x0000001f301e7209 */ /* 0x000fe40007810000 */
[----:B------:R-:W-:Y:S01]  /*2d00*/  ISETP.NE.AND P3, PT, R12, RZ, PT ;  /* 0x000000ff0c00720c */ /* 0x000fe20003f65270 */
[--C-:B------:R-:W-:Y:S01]  /*2d10*/  FFMA.FTZ R38, R27, UR40, -R111.reuse ;  /* 0x000000281b267c23 */ /* 0x100fe2000801086f */
[----:B------:R-:W-:Y:S01]  /*2d20*/  FMNMX.FTZ R27, R49, R30, !PT ;  /* 0x0000001e311b7209 */ /* 0x000fe20007810000 */
[--C-:B------:R-:W-:Y:S01]  /*2d30*/  FFMA.FTZ R78, R78, UR40, -R111.reuse ;  /* 0x000000284e4e7c23 */ /* 0x100fe2000801086f */
[--C-:B------:R-:W-:Y:S01]  /*2d40*/  FFMA.FTZ R16, R79, UR40, -R111.reuse ;  /* 0x000000284f107c23 */ /* 0x100fe2000801086f */
[----:B------:R-:W-:Y:S01]  /*2d50*/  FSEL R79, R33, -INF , P2 ;  /* 0xff800000214f7808 */ /* 0x000fe20001000000 */
[--C-:B------:R-:W-:Y:S01]  /*2d60*/  FFMA.FTZ R82, R82, UR40, -R111.reuse ;  /* 0x0000002852527c23 */ /* 0x100fe2000801086f */
[----:B------:R-:W-:Y:S01]  /*2d70*/  FMNMX.FTZ R30, R52, R27, !PT ;  /* 0x0000001b341e7209 */ /* 0x000fe20007810000 */
[----:B------:R1:W-:Y:S01]  /*2d80*/  MUFU.EX2 R15, R78 ;  /* 0x0000004e000f7308 */ /* 0x0003e20000000800 */
[--C-:B------:R-:W-:Y:S01]  /*2d90*/  FFMA.FTZ R33, R75, UR40, -R111.reuse ;  /* 0x000000284b217c23 */ /* 0x100fe2000801086f */
[----:B------:R-:W-:Y:S01]  /*2da0*/  FSEL R75, R36, -INF , P3 ;  /* 0xff800000244b7808 */ /* 0x000fe20001800000 */
[--C-:B------:R-:W-:Y:S01]  /*2db0*/  FFMA.FTZ R20, R83, UR40, -R111.reuse ;  /* 0x0000002853147c23 */ /* 0x100fe2000801086f */
[----:B------:R-:W-:Y:S01]  /*2dc0*/  FMNMX.FTZ R35, R53, R30, !PT ;  /* 0x0000001e35237209 */ /* 0x000fe20007810000 */
[--C-:B------:R-:W-:Y:S01]  /*2dd0*/  FFMA.FTZ R18, R86, UR40, -R111.reuse ;  /* 0x0000002856127c23 */ /* 0x100fe2000801086f */
[----:B------:R-:W-:Y:S01]  /*2de0*/  FSEL R83, R40, -INF , P5 ;  /* 0xff80000028537808 */ /* 0x000fe20002800000 */
[--C-:B------:R-:W-:Y:S01]  /*2df0*/  FFMA.FTZ R39, R51, UR40, -R111.reuse ;  /* 0x0000002833277c23 */ /* 0x100fe2000801086f */
[----:B------:R-:W-:Y:S01]  /*2e00*/  FMNMX.FTZ R34, R56, R35, !PT ;  /* 0x0000002338227209 */ /* 0x000fe20007810000 */
[----:B------:R2:W-:Y:S01]  /*2e10*/  MUFU.EX2 R17, R82 ;  /* 0x0000005200117308 */ /* 0x0005e20000000800 */
[----:B-1----:R-:W-:Y:S01]  /*2e20*/  FSEL R78, R32, -INF , P1 ;  /* 0xff800000204e7808 */ /* 0x002fe20000800000 */
[--C-:B------:R-:W-:Y:S01]  /*2e30*/  FFMA.FTZ R40, R6, UR40, -R111.reuse ;  /* 0x0000002806287c23 */ /* 0x100fe2000801086f */
[----:B------:R-:W-:Y:S01]  /*2e40*/  FMNMX.FTZ R35, R57, R34, !PT ;  /* 0x0000002239237209 */ /* 0x000fe20007810000 */
[--C-:B------:R-:W-:Y:S01]  /*2e50*/  FFMA.FTZ R62, R62, UR40, -R111.reuse ;  /* 0x000000283e3e7c23 */ /* 0x100fe2000801086f */
[----:B------:R-:W-:Y:S01]  /*2e60*/  FSEL R86, R41, -INF , P6 ;  /* 0xff80000029567808 */ /* 0x000fe20003000000 */
[--C-:B------:R-:W-:Y:S01]  /*2e70*/  FFMA.FTZ R7, R94, UR40, -R111.reuse ;  /* 0x000000285e077c23 */ /* 0x100fe2000801086f */
[----:B------:R-:W-:Y:S01]  /*2e80*/  FMNMX.FTZ R34, R28, R35, !PT ;  /* 0x000000231c227209 */ /* 0x000fe20007810000 */
[----:B------:R1:W-:Y:S01]  /*2e90*/  MUFU.EX2 R31, R38 ;  /* 0x00000026001f7308 */ /* 0x0003e20000000800 */
[----:B--2---:R-:W-:Y:S01]  /*2ea0*/  FSEL R82, R37, -INF , P4 ;  /* 0xff80000025527808 */ /* 0x004fe20002000000 */
[--C-:B------:R-:W-:Y:S01]  /*2eb0*/  FFMA.FTZ R8, R95, UR40, -R111.reuse ;  /* 0x000000285f087c23 */ /* 0x100fe2000801086f */
[----:B------:R-:W-:Y:S01]  /*2ec0*/  FMNMX.FTZ R35, R29, R34, !PT ;  /* 0x000000221d237209 */ /* 0x000fe20007810000 */
[--C-:B------:R-:W-:Y:S01]  /*2ed0*/  FFMA.FTZ R9, R98, UR40, -R111.reuse ;  /* 0x0000002862097c23 */ /* 0x100fe2000801086f */
[--C-:B------:R-:W-:Y:S01]  /*2ee0*/  FFMA.FTZ R10, R99, UR40, -R111.reuse ;  /* 0x00000028630a7c23 */ /* 0x100fe2000801086f */
[--C-:B------:R-:W-:Y:S01]  /*2ef0*/  FFMA.FTZ R11, R102, UR40, -R111.reuse ;  /* 0x00000028660b7c23 */ /* 0x100fe2000801086f */
[----:B------:R-:W-:Y:S01]  /*2f00*/  FMNMX.FTZ R34, R78, R35, !PT ;  /* 0x000000234e227209 */ /* 0x000fe20007810000 */
[--C-:B------:R-:W-:Y:S01]  /*2f10*/  FFMA.FTZ R12, R103, UR40, -R111.reuse ;  /* 0x00000028670c7c23 */ /* 0x100fe2000801086f */
[--C-:B-1----:R-:W-:Y:S01]  /*2f20*/  FFMA.FTZ R38, R55, UR40, -R111.reuse ;  /* 0x0000002837267c23 */ /* 0x102fe2000801086f */
[----:B------:R-:W-:Y:S01]  /*2f30*/  IMAD.U32 R55, RZ, RZ, UR40 ;  /* 0x00000028ff377e24 */ /* 0x000fe2000f8e00ff */
[----:B------:R-:W-:Y:S01]  /*2f40*/  FMNMX.FTZ R34, R79, R34, !PT ;  /* 0x000000224f227209 */ /* 0x000fe20007810000 */
[--C-:B------:R-:W-:Y:S01]  /*2f50*/  FFMA.FTZ R13, R106, UR40, -R111.reuse ;  /* 0x000000286a0d7c23 */ /* 0x100fe2000801086f */
[--C-:B------:R-:W-:Y:S01]  /*2f60*/  FFMA.FTZ R14, R107, UR40, -R111.reuse ;  /* 0x000000286b0e7c23 */ /* 0x100fe2000801086f */
[--C-:B------:R-:W-:Y:S01]  /*2f70*/  FFMA.FTZ R87, R87, UR40, -R111.reuse ;  /* 0x0000002857577c23 */ /* 0x100fe2000801086f */
[----:B------:R-:W-:Y:S01]  /*2f80*/  FMNMX.FTZ R35, R75, R34, !PT ;  /* 0x000000224b237209 */ /* 0x000fe20007810000 */
[--C-:B------:R-:W-:Y:S01]  /*2f90*/  FFMA.FTZ R90, R90, UR40, -R111.reuse ;  /* 0x000000285a5a7c23 */ /* 0x100fe2000801086f */
[----:B------:R1:W-:Y:S01]  /*2fa0*/  MUFU.EX2 R34, R62 ;  /* 0x0000003e00227308 */ /* 0x0003e20000000800 */
[--C-:B------:R-:W-:Y:S01]  /*2fb0*/  FFMA.FTZ R24, R91, UR40, -R111.reuse ;  /* 0x000000285b187c23 */ /* 0x100fe2000801086f */
[----:B------:R-:W-:Y:S01]  /*2fc0*/  FMNMX.FTZ R36, R82, R35, !PT ;  /* 0x0000002352247209 */ /* 0x000fe20007810000 */
[--C-:B------:R-:W-:Y:S01]  /*2fd0*/  FFMA.FTZ R35, R47, UR40, -R111.reuse ;  /* 0x000000282f237c23 */ /* 0x100fe2000801086f */
[--C-:B------:R-:W-:Y:S01]  /*2fe0*/  FFMA.FTZ R22, R22, UR40, -R111.reuse ;  /* 0x0000002816167c23 */ /* 0x100fe2000801086f */
[--C-:B------:R-:W-:Y:S01]  /*2ff0*/  FFMA.FTZ R23, R23, UR40, -R111.reuse ;  /* 0x0000002817177c23 */ /* 0x100fe2000801086f */
[----:B------:R-:W-:Y:S01]  /*3000*/  FMNMX.FTZ R37, R83, R36, !PT ;  /* 0x0000002453257209 */ /* 0x000fe20007810000 */
[--C-:B------:R-:W-:Y:S01]  /*3010*/  FFMA.FTZ R36, R50, UR40, -R111.reuse ;  /* 0x0000002832247c23 */ /* 0x100fe2000801086f */
[--C-:B------:R-:W-:Y:S01]  /*3020*/  FFMA.FTZ R50, R46, UR40, -R111.reuse ;  /* 0x000000282e327c23 */ /* 0x100fe2000801086f */
[--C-:B-1----:R-:W-:Y:S01]  /*3030*/  FFMA.FTZ R62, R74, UR40, -R111.reuse ;  /* 0x000000284a3e7c23 */ /* 0x102fe2000801086f */
[----:B------:R-:W-:Y:S01]  /*3040*/  FMNMX.FTZ R41, R86, R37, !PT ;  /* 0x0000002556297209 */ /* 0x000fe20007810000 */
[--C-:B------:R-:W-:Y:S01]  /*3050*/  FFMA.FTZ R37, R54, UR40, -R111.reuse ;  /* 0x0000002836257c23 */ /* 0x100fe2000801086f */
[--C-:B------:R-:W-:Y:S01]  /*3060*/  FFMA.FTZ R26, R26, UR40, -R111.reuse ;  /* 0x000000281a1a7c23 */ /* 0x100fe2000801086f */
[--C-:B------:R-:W-:Y:S01]  /*3070*/  FFMA.FTZ R108, R108, UR40, -R111.reuse ;  /* 0x000000286c6c7c23 */ /* 0x100fe2000801086f */
[--C-:B------:R-:W-:Y:S01]  /*3080*/  FFMA.FTZ R30, R109, UR40, -R111.reuse ;  /* 0x000000286d1e7c23 */ /* 0x100fe2000801086f */
[----:B------:R-:W1:Y:S01]  /*3090*/  SHFL.BFLY PT, R42, R41, 0x2, 0x1f ;  /* 0x0c401f00292a7f89 */ /* 0x000e6200000e0000 */
[--C-:B------:R-:W-:Y:S01]  /*30a0*/  FFMA.FTZ R110, R110, UR40, -R111.reuse ;  /* 0x000000286e6e7c23 */ /* 0x100fe2000801086f */
[--C-:B------:R-:W-:Y:S01]  /*30b0*/  FFMA.FTZ R43, R63, UR40, -R111.reuse ;  /* 0x000000283f2b7c23 */ /* 0x100fe2000801086f */
[--C-:B------:R-:W-:Y:S01]  /*30c0*/  FFMA.FTZ R46, R70, UR40, -R111.reuse ;  /* 0x00000028462e7c23 */ /* 0x100fe2000801086f */
[--C-:B------:R-:W-:Y:S01]  /*30d0*/  FFMA.FTZ R47, R71, UR40, -R111.reuse ;  /* 0x00000028472f7c23 */ /* 0x100fe2000801086f */
[--C-:B------:R-:W-:Y:S01]  /*30e0*/  FFMA.FTZ R54, R59, UR40, -R111.reuse ;  /* 0x000000283b367c23 */ /* 0x100fe2000801086f */
[----:B------:R-:W-:Y:S08]  /*30f0*/  MUFU.EX2 R7, R7 ;  /* 0x0000000700077308 */ /* 0x000ff00000000800 */
[----:B------:R-:W2:Y:S08]  /*3100*/  MUFU.EX2 R8, R8 ;  /* 0x0000000800087308 */ /* 0x000eb00000000800 */
[----:B------:R-:W3:Y:S01]  /*3110*/  MUFU.EX2 R9, R9 ;  /* 0x0000000900097308 */ /* 0x000ee20000000800 */
[----:B-1----:R-:W-:Y:S01]  /*3120*/  FMNMX.FTZ R51, R41, R42, !PT ;  /* 0x0000002a29337209 */ /* 0x002fe20007810000 */
[----:B------:R-:W-:-:S04]  /*3130*/  FFMA.FTZ R42, R66, UR40, -R111 ;  /* 0x00000028422a7c23 */ /* 0x000fc8000801086f */
[----:B------:R-:W1:Y:S02]  /*3140*/  SHFL.BFLY PT, R6, R51, 0x1, 0x1f ;  /* 0x0c201f0033067f89 */ /* 0x000e6400000e0000 */
[----:B------:R-:W-:Y:S08]  /*3150*/  MUFU.EX2 R41, R50 ;  /* 0x0000003200297308 */ /* 0x000ff00000000800 */
[----:B------:R4:W-:Y:S08]  /*3160*/  MUFU.EX2 R50, R62 ;  /* 0x0000003e00327308 */ /* 0x0009f00000000800 */
[----:B------:R-:W5:Y:S01]  /*3170*/  MUFU.EX2 R10, R10 ;  /* 0x0000000a000a7308 */ /* 0x000f620000000800 */
[----:B-1----:R-:W-:Y:S01]  /*3180*/  FMNMX.FTZ R6, R51, R6, !PT ;  /* 0x0000000633067209 */ /* 0x002fe20007810000 */
[--C-:B------:R-:W-:Y:S01]  /*3190*/  FFMA.FTZ R51, R67, UR40, -R111.reuse ;  /* 0x0000002843337c23 */ /* 0x100fe2000801086f */
[----:B------:R-:W-:-:S05]  /*31a0*/  FFMA.FTZ R111, R58, UR40, -R111 ;  /* 0x000000283a6f7c23 */ /* 0x000fca000801086f */
[----:B------:R-:W1:Y:S01]  /*31b0*/  MUFU.EX2 R11, R11 ;  /* 0x0000000b000b7308 */ /* 0x000e620000000800 */
[C---:B------:R-:W-:Y:S01]  /*31c0*/  FSETP.NEU.FTZ.AND P1, PT, R6.reuse, -INF , PT ;  /* 0xff8000000600780b */ /* 0x040fe20003f3d000 */
[----:B------:R-:W-:-:S05]  /*31d0*/  FFMA.FTZ R55, R6, R55, -8 ;  /* 0xc100000006377423 */ /* 0x000fca0000010037 */
[----:B------:R-:W-:Y:S01]  /*31e0*/  FSEL R74, R55, RZ, P1 ;  /* 0x000000ff374a7208 */ /* 0x000fe20000800000 */
[----:B------:R-:W0:Y:S01]  /*31f0*/  MUFU.EX2 R12, R12 ;  /* 0x0000000c000c7308 */ /* 0x000e220000000800 */
[----:B------:R-:W-:-:S03]  /*3200*/  PLOP3.LUT P1, PT, PT, PT, UP0, 0x80, 0x0 ;  /* 0x000000000000781c */ /* 0x000fc60003f2f008 */
[--C-:B------:R-:W-:Y:S01]  /*3210*/  FFMA.FTZ R58, R92, UR40, -R74.reuse ;  /* 0x000000285c3a7c23 */ /* 0x100fe2000801084a */
[--C-:B------:R-:W-:Y:S01]  /*3220*/  FFMA.FTZ R59, R93, UR40, -R74.reuse ;  /* 0x000000285d3b7c23 */ /* 0x100fe2000801084a */
[--C-:B------:R-:W-:Y:S01]  /*3230*/  FFMA.FTZ R96, R96, UR40, -R74.reuse ;  /* 0x0000002860607c23 */ /* 0x100fe2000801084a */
[--C-:B------:R-:W-:Y:S01]  /*3240*/  FFMA.FTZ R97, R97, UR40, -R74.reuse ;  /* 0x0000002861617c23 */ /* 0x100fe2000801084a */
[--C-:B----4-:R-:W-:Y:S01]  /*3250*/  FFMA.FTZ R62, R100, UR40, -R74.reuse ;  /* 0x00000028643e7c23 */ /* 0x110fe2000801084a */
[--C-:B------:R-:W-:Y:S01]  /*3260*/  FFMA.FTZ R63, R101, UR40, -R74.reuse ;  /* 0x00000028653f7c23 */ /* 0x100fe2000801084a */
[----:B------:R-:W-:Y:S01]  /*3270*/  MUFU.EX2 R58, R58 ;  /* 0x0000003a003a7308 */ /* 0x000fe20000000800 */
[--C-:B------:R-:W-:Y:S01]  /*3280*/  FFMA.FTZ R104, R104, UR40, -R74.reuse ;  /* 0x0000002868687c23 */ /* 0x100fe2000801084a */
[--C-:B------:R-:W-:Y:S01]  /*3290*/  FFMA.FTZ R66, R76, UR40, -R74.reuse ;  /* 0x000000284c427c23 */ /* 0x100fe2000801084a */
[----:B------:R-:W-:Y:S01]  /*32a0*/  FFMA.FTZ R67, R77, UR40, -R74 ;  /* 0x000000284d437c23 */ /* 0x000fe2000801084a */
[----:B--2---:R-:W-:Y:S01]  /*32b0*/  FADD.FTZ R76, R7, R8 ;  /* 0x00000008074c7221 */ /* 0x004fe20000010000 */
[--C-:B------:R-:W-:Y:S01]  /*32c0*/  FFMA.FTZ R105, R105, UR40, -R74.reuse ;  /* 0x0000002869697c23 */ /* 0x100fe2000801084a */
[--C-:B------:R-:W-:Y:S01]  /*32d0*/  FFMA.FTZ R71, R85, UR40, -R74.reuse ;  /* 0x0000002855477c23 */ /* 0x100fe2000801084a */
[----:B------:R-:W-:Y:S01]  /*32e0*/  FFMA.FTZ R70, R84, UR40, -R74 ;  /* 0x0000002854467c23 */ /* 0x000fe2000801084a */
[----:B------:R-:W2:Y:S01]  /*32f0*/  MUFU.EX2 R59, R59 ;  /* 0x0000003b003b7308 */ /* 0x000ea20000000800 */
[----:B---3--:R-:W-:Y:S01]  /*3300*/  FADD.FTZ R85, R9, R76 ;  /* 0x0000004c09557221 */ /* 0x008fe20000010000 */
[--C-:B------:R-:W-:Y:S01]  /*3310*/  FFMA.FTZ R80, R80, UR40, -R74.reuse ;  /* 0x0000002850507c23 */ /* 0x100fe2000801084a */
[--C-:B------:R-:W-:Y:S01]  /*3320*/  FFMA.FTZ R81, R81, UR40, -R74.reuse ;  /* 0x0000002851517c23 */ /* 0x100fe2000801084a */
[--C-:B------:R-:W-:Y:S01]  /*3330*/  FFMA.FTZ R88, R88, UR40, -R74.reuse ;  /* 0x0000002858587c23 */ /* 0x100fe2000801084a */
[----:B-----5:R-:W-:Y:S01]  /*3340*/  FADD.FTZ R84, R10, R85 ;  /* 0x000000550a547221 */ /* 0x020fe20000010000 */
[--C-:B------:R-:W-:Y:S01]  /*3350*/  FFMA.FTZ R89, R89, UR40, -R74.reuse ;  /* 0x0000002859597c23 */ /* 0x100fe2000801084a */
[----:B------:R-:W-:Y:S01]  /*3360*/  FFMA.FTZ R60, R60, UR40, -R74 ;  /* 0x000000283c3c7c23 */ /* 0x000fe2000801084a */
[----:B------:R-:W3:Y:S01]  /*3370*/  MUFU.EX2 R96, R96 ;  /* 0x0000006000607308 */ /* 0x000ee20000000800 */
[----:B-1----:R-:W-:Y:S01]  /*3380*/  FADD.FTZ R85, R11, R84 ;  /* 0x000000540b557221 */ /* 0x002fe20000010000 */
[--C-:B------:R-:W-:Y:S01]  /*3390*/  FFMA.FTZ R61, R61, UR40, -R74.reuse ;  /* 0x000000283d3d7c23 */ /* 0x100fe2000801084a */
[--C-:B------:R-:W-:Y:S01]  /*33a0*/  FFMA.FTZ R64, R64, UR40, -R74.reuse ;  /* 0x0000002840407c23 */ /* 0x100fe2000801084a */
[--C-:B------:R-:W-:Y:S01]  /*33b0*/  FFMA.FTZ R65, R65, UR40, -R74.reuse ;  /* 0x0000002841417c23 */ /* 0x100fe2000801084a */
[----:B0-----:R-:W-:Y:S01]  /*33c0*/  FADD.FTZ R84, R12, R85 ;  /* 0x000000550c547221 */ /* 0x001fe20000010000 */
[--C-:B------:R-:W-:Y:S01]  /*33d0*/  FFMA.FTZ R68, R68, UR40, -R74.reuse ;  /* 0x0000002844447c23 */ /* 0x100fe2000801084a */
[--C-:B------:R-:W-:Y:S01]  /*33e0*/  FFMA.FTZ R69, R69, UR40, -R74.reuse ;  /* 0x0000002845457c23 */ /* 0x100fe2000801084a */
[----:B------:R-:W0:Y:S01]  /*33f0*/  MUFU.EX2 R97, R97 ;  /* 0x0000006100617308 */ /* 0x000e220000000800 */
[----:B--2---:R-:W-:Y:S01]  /*3400*/  FADD.FTZ R77, R58, R59 ;  /* 0x0000003b3a4d7221 */ /* 0x004fe20000010000 */
[--C-:B------:R-:W-:Y:S01]  /*3410*/  FFMA.FTZ R72, R72, UR40, -R74.reuse ;  /* 0x0000002848487c23 */ /* 0x100fe2000801084a */
[--C-:B------:R-:W-:Y:S01]  /*3420*/  FFMA.FTZ R73, R73, UR40, -R74.reuse ;  /* 0x0000002849497c23 */ /* 0x100fe2000801084a */
[--C-:B------:R-:W-:Y:S01]  /*3430*/  FFMA.FTZ R44, R44, UR40, -R74.reuse ;  /* 0x000000282c2c7c23 */ /* 0x100fe2000801084a */
[--C-:B------:R-:W-:Y:S01]  /*3440*/  FFMA.FTZ R45, R45, UR40, -R74.reuse ;  /* 0x000000282d2d7c23 */ /* 0x100fe2000801084a */
[--C-:B------:R-:W-:Y:S01]  /*3450*/  FFMA.FTZ R48, R48, UR40, -R74.reuse ;  /* 0x0000002830307c23 */ /* 0x100fe2000801084a */
[--C-:B------:R-:W-:Y:S01]  /*3460*/  FFMA.FTZ R49, R49, UR40, -R74.reuse ;  /* 0x0000002831317c23 */ /* 0x100fe2000801084a */
[----:B------:R-:W1:Y:S01]  /*3470*/  MUFU.EX2 R62, R62 ;  /* 0x0000003e003e7308 */ /* 0x000e620000000800 */
[----:B---3--:R-:W-:Y:S01]  /*3480*/  FADD.FTZ R76, R96, R77 ;  /* 0x0000004d604c7221 */ /* 0x008fe20000010000 */
[--C-:B------:R-:W-:Y:S01]  /*3490*/  FFMA.FTZ R52, R52, UR40, -R74.reuse ;  /* 0x0000002834347c23 */ /* 0x100fe2000801084a */
[--C-:B------:R-:W-:Y:S01]  /*34a0*/  FFMA.FTZ R53, R53, UR40, -R74.reuse ;  /* 0x0000002835357c23 */ /* 0x100fe2000801084a */
[--C-:B------:R-:W-:Y:S01]  /*34b0*/  FFMA.FTZ R56, R56, UR40, -R74.reuse ;  /* 0x0000002838387c23 */ /* 0x100fe2000801084a */
[--C-:B------:R-:W-:Y:S01]  /*34c0*/  FFMA.FTZ R57, R57, UR40, -R74.reuse ;  /* 0x0000002839397c23 */ /* 0x100fe2000801084a */
[--C-:B------:R-:W-:Y:S01]  /*34d0*/  FFMA.FTZ R28, R28, UR40, -R74.reuse ;  /* 0x000000281c1c7c23 */ /* 0x100fe2000801084a */
[----:B------:R-:W-:Y:S01]  /*34e0*/  FFMA.FTZ R29, R29, UR40, -R74 ;  /* 0x000000281d1d7c23 */ /* 0x000fe2000801084a */
[----:B------:R-:W2:Y:S01]  /*34f0*/  MUFU.EX2 R63, R63 ;  /* 0x0000003f003f7308 */ /* 0x000ea20000000800 */
[----:B0-----:R-:W-:Y:S01]  /*3500*/  FADD.FTZ R77, R97, R76 ;  /* 0x0000004c614d7221 */ /* 0x001fe20000010000 */
[--C-:B------:R-:W-:Y:S01]  /*3510*/  FFMA.FTZ R78, R78, UR40, -R74.reuse ;  /* 0x000000284e4e7c23 */ /* 0x100fe2000801084a */
[--C-:B------:R-:W-:Y:S01]  /*3520*/  FFMA.FTZ R79, R79, UR40, -R74.reuse ;  /* 0x000000284f4f7c23 */ /* 0x100fe2000801084a */
[--C-:B------:R-:W-:Y:S01]  /*3530*/  FFMA.FTZ R75, R75, UR40, -R74.reuse ;  /* 0x000000284b4b7c23 */ /* 0x100fe2000801084a */
[--C-:B------:R-:W-:Y:S01]  /*3540*/  FFMA.FTZ R82, R82, UR40, -R74.reuse ;  /* 0x0000002852527c23 */ /* 0x100fe2000801084a */
[--C-:B------:R-:W-:Y:S01]  /*3550*/  FFMA.FTZ R83, R83, UR40, -R74.reuse ;  /* 0x0000002853537c23 */ /* 0x100fe2000801084a */
[----:B------:R-:W-:Y:S01]  /*3560*/  FFMA.FTZ R74, R86, UR40, -R74 ;  /* 0x00000028564a7c23 */ /* 0x000fe2000801084a */
[----:B------:R-:W0:Y:S01]  /*3570*/  MUFU.EX2 R13, R13 ;  /* 0x0000000d000d7308 */ /* 0x000e220000000800 */
[----:B-1----:R-:W-:Y:S01]  /*3580*/  FADD.FTZ R76, R62, R77 ;  /* 0x0000004d3e4c7221 */ /* 0x002fe20000010000 */
[----:B------:R-:W-:Y:S01]  /*3590*/  F2FP.SATFINITE.E4M3.F32.PACK_AB_MERGE_C R96, R97, R96, RZ ;  /* 0x000000606160723e */ /* 0x000fe200048070ff */
[----:B------:R-:W-:-:S03]  /*35a0*/  IMAD.MOV.U32 R86, RZ, RZ, R25 ;  /* 0x000000ffff567224 */ /* 0x000fc600078e0019 */
[----:B------:R-:W-:Y:S01]  /*35b0*/  F2FP.SATFINITE.E4M3.F32.PACK_AB_MERGE_C R184, R59, R58, R96 ;  /* 0x0000003a3bb8723e */ /* 0x000fe20004807060 */
[--C-:B------:R-:W-:Y:S01]  /*35c0*/  IMAD.MOV.U32 R59, RZ, RZ, R25.reuse ;  /* 0x000000ffff3b7224 */ /* 0x100fe200078e0019 */
[----:B------:R-:W1:Y:S01]  /*35d0*/  MUFU.EX2 R104, R104 ;  /* 0x0000006800687308 */ /* 0x000e620000000800 */
[----:B--2---:R-:W-:Y:S01]  /*35e0*/  FADD.FTZ R77, R63, R76 ;  /* 0x0000004c3f4d7221 */ /* 0x004fe20000010000 */
[----:B------:R-:W-:-:S06]  /*35f0*/  IMAD.MOV.U32 R58, RZ, RZ, R25 ;  /* 0x000000ffff3a7224 */ /* 0x000fcc00078e0019 */
[----:B------:R-:W2:Y:S01]  /*3600*/  MUFU.EX2 R14, R14 ;  /* 0x0000000e000e7308 */ /* 0x000ea20000000800 */
[----:B0-----:R-:W-:-:S07]  /*3610*/  FADD.FTZ R85, R13, R84 ;  /* 0x000000540d557221 */ /* 0x001fce0000010000 */
[----:B------:R-:W0:Y:S01]  /*3620*/  MUFU.EX2 R105, R105 ;  /* 0x0000006900697308 */ /* 0x000e220000000800 */
[----:B-1----:R-:W-:-:S07]  /*3630*/  FADD.FTZ R76, R104, R77 ;  /* 0x0000004d684c7221 */ /* 0x002fce0000010000 */
[----:B------:R-:W1:Y:S01]  /*3640*/  MUFU.EX2 R66, R66 ;  /* 0x0000004200427308 */ /* 0x000e620000000800 */
[----:B--2---:R-:W-:-:S04]  /*3650*/  FADD.FTZ R84, R14, R85 ;  /* 0x000000550e547221 */ /* 0x004fc80000010000 */
[----:B------:R-:W-:-:S03]  /*3660*/  FADD.FTZ R85, R15, R84 ;  /* 0x000000540f557221 */ /* 0x000fc60000010000 */
[----:B------:R-:W2:Y:S01]  /*3670*/  MUFU.EX2 R16, R16 ;  /* 0x0000001000107308 */ /* 0x000ea20000000800 */
[C---:B0-----:R-:W-:Y:S01]  /*3680*/  FADD.FTZ R77, R105.reuse, R76 ;  /* 0x0000004c694d7221 */ /* 0x041fe20000010000 */
[----:B------:R-:W-:-:S04]  /*3690*/  F2FP.SATFINITE.E4M3.F32.PACK_AB_MERGE_C R104, R105, R104, RZ ;  /* 0x000000686968723e */ /* 0x000fc800048070ff */
[----:B------:R-:W-:Y:S01]  /*36a0*/  F2FP.SATFINITE.E4M3.F32.PACK_AB_MERGE_C R186, R63, R62, R104 ;  /* 0x0000003e3fba723e */ /* 0x000fe20004807068 */
[----:B------:R-:W-:Y:S01]  /*36b0*/  IMAD.MOV.U32 R63, RZ, RZ, R25 ;  /* 0x000000ffff3f7224 */ /* 0x000fe200078e0019 */
[----:B------:R-:W0:Y:S01]  /*36c0*/  MUFU.EX2 R67, R67 ;  /* 0x0000004300437308 */ /* 0x000e220000000800 */
[----:B-1----:R-:W-:Y:S01]  /*36d0*/  FADD.FTZ R76, R66, R77 ;  /* 0x0000004d424c7221 */ /* 0x002fe20000010000 */
[----:B------:R-:W-:-:S06]  /*36e0*/  IMAD.MOV.U32 R62, RZ, RZ, R25 ;  /* 0x000000ffff3e7224 */ /* 0x000fcc00078e0019 */
[----:B------:R-:W1:Y:S01]  /*36f0*/  MUFU.EX2 R80, R80 ;  /* 0x0000005000507308 */ /* 0x000e620000000800 */
[----:B--2---:R-:W-:-:S04]  /*3700*/  FADD.FTZ R84, R16, R85 ;  /* 0x0000005510547221 */ /* 0x004fc80000010000 */
[----:B------:R-:W-:-:S03]  /*3710*/  FADD.FTZ R85, R17, R84 ;  /* 0x0000005411557221 */ /* 0x000fc60000010000 */
[----:B------:R-:W2:Y:S01]  /*3720*/  MUFU.EX2 R20, R20 ;  /* 0x0000001400147308 */ /* 0x000ea20000000800 */
[----:B0-----:R-:W-:-:S07]  /*3730*/  FADD.FTZ R77, R67, R76 ;  /* 0x0000004c434d7221 */ /* 0x001fce0000010000 */
[----:B------:R-:W0:Y:S01]  /*3740*/  MUFU.EX2 R81, R81 ;  /* 0x0000005100517308 */ /* 0x000e220000000800 */
[----:B-1----:R-:W-:-:S07]  /*3750*/  FADD.FTZ R76, R80, R77 ;  /* 0x0000004d504c7221 */ /* 0x002fce0000010000 */
[----:B------:R-:W1:Y:S01]  /*3760*/  MUFU.EX2 R18, R18 ;  /* 0x0000001200127308 */ /* 0x000e620000000800 */
[C---:B--2---:R-:W-:Y:S01]  /*3770*/  FADD.FTZ R85, R20.reuse, R85 ;  /* 0x0000005514557221 */ /* 0x044fe20000010000 */
[----:B------:R-:W-:-:S04]  /*3780*/  F2FP.SATFINITE.E4M3.F32.PACK_AB_MERGE_C R17, R20, R17, RZ ;  /* 0x000000111411723e */ /* 0x000fc800048070ff */
[----:B------:R-:W-:Y:S02]  /*3790*/  F2FP.SATFINITE.E4M3.F32.PACK_AB_MERGE_C R181, R16, R15, R17 ;  /* 0x0000000f10b5723e */ /* 0x000fe40004807011 */
[----:B------:R-:W2:Y:S01]  /*37a0*/  MUFU.EX2 R70, R70 ;  /* 0x0000004600467308 */ /* 0x000ea20000000800 */
[C---:B0-----:R-:W-:Y:S01]  /*37b0*/  FADD.FTZ R77, R81.reuse, R76 ;  /* 0x0000004c514d7221 */ /* 0x041fe20000010000 */
[----:B------:R-:W-:Y:S02]  /*37c0*/  F2FP.SATFINITE.E4M3.F32.PACK_AB_MERGE_C R80, R81, R80, RZ ;  /* 0x000000505150723e */ /* 0x000fe400048070ff */
[----:B------:R-:W-:Y:S02]  /*37d0*/  MOV R81, R25 ;  /* 0x0000001900517202 */ /* 0x000fe40000000f00 */
[----:B------:R-:W-:Y:S01]  /*37e0*/  F2FP.SATFINITE.E4M3.F32.PACK_AB_MERGE_C R180, R67, R66, R80 ;  /* 0x0000004243b4723e */ /* 0x000fe20004807050 */
[----:B------:R-:W-:Y:S01]  /*37f0*/  IMAD.MOV.U32 R67, RZ, RZ, R25 ;  /* 0x000000ffff437224 */ /* 0x000fe200078e0019 */
[----:B------:R0:W3:Y:S01]  /*3800*/  MUFU.EX2 R19, R87 ;  /* 0x0000005700137308 */ /* 0x0000e20000000800 */
[----:B-1----:R-:W-:Y:S01]  /*3810*/  FADD.FTZ R84, R18, R85 ;  /* 0x0000005512547221 */ /* 0x002fe20000010000 */
[----:B------:R-:W-:-:S02]  /*3820*/  IMAD.MOV.U32 R66, RZ, RZ, R25 ;  /* 0x000000ffff427224 */ /* 0x000fc400078e0019 */
[----:B------:R-:W-:-:S04]  /*3830*/  IMAD.MOV.U32 R80, RZ, RZ, R25 ;  /* 0x000000ffff507224 */ /* 0x000fc800078e0019 */
[----:B------:R-:W1:Y:S01]  /*3840*/  MUFU.EX2 R71, R71 ;  /* 0x0000004700477308 */ /* 0x000e620000000800 */
[----:B--2---:R-:W-:Y:S01]  /*3850*/  FADD.FTZ R76, R70, R77 ;  /* 0x0000004d464c7221 */ /* 0x004fe20000010000 */
[----:B0-----:R-:W-:-:S06]  /*3860*/  IMAD.MOV.U32 R87, RZ, RZ, R25 ;  /* 0x000000ffff577224 */ /* 0x001fcc00078e0019 */
[----:B------:R-:W0:Y:S01]  /*3870*/  MUFU.EX2 R21, R90 ;  /* 0x0000005a00157308 */ /* 0x000e220000000800 */
[----:B---3--:R-:W-:-:S07]  /*3880*/  FADD.FTZ R84, R19, R84 ;  /* 0x0000005413547221 */ /* 0x008fce0000010000 */
[----:B------:R-:W2:Y:S01]  /*3890*/  MUFU.EX2 R88, R88 ;  /* 0x0000005800587308 */ /* 0x000ea20000000800 */
[----:B-1----:R-:W-:-:S07]  /*38a0*/  FADD.FTZ R77, R71, R76 ;  /* 0x0000004c474d7221 */ /* 0x002fce0000010000 */
[----:B------:R-:W1:Y:S01]  /*38b0*/  MUFU.EX2 R24, R24 ;  /* 0x0000001800187308 */ /* 0x000e620000000800 */
[----:B0-----:R-:W-:Y:S01]  /*38c0*/  FADD.FTZ R85, R21, R84 ;  /* 0x0000005415557221 */ /* 0x001fe20000010000 */
[----:B------:R-:W-:-:S04]  /*38d0*/  F2FP.SATFINITE.E4M3.F32.PACK_AB_MERGE_C R84, R14, R13, RZ ;  /* 0x0000000d0e54723e */ /* 0x000fc800048070ff */
[----:B------:R-:W-:Y:S01]  /*38e0*/  F2FP.SATFINITE.E4M3.F32.PACK_AB_MERGE_C R187, R12, R11, R84 ;  /* 0x0000000b0cbb723e */ /* 0x000fe20004807054 */
[----:B------:R-:W-:Y:S01]  /*38f0*/  IMAD.MOV.U32 R84, RZ, RZ, R25 ;  /* 0x000000ffff547224 */ /* 0x000fe200078e0019 */
[----:B------:R-:W0:Y:S01]  /*3900*/  MUFU.EX2 R89, R89 ;  /* 0x0000005900597308 */ /* 0x000e220000000800 */
[----:B--2---:R-:W-:Y:S01]  /*3910*/  FADD.FTZ R76, R88, R77 ;  /* 0x0000004d584c7221 */ /* 0x004fe20000010000 */
[----:B------:R-:W-:-:S04]  /*3920*/  F2FP.SATFINITE.E4M3.F32.PACK_AB_MERGE_C R77, R10, R9, RZ ;  /* 0x000000090a4d723e */ /* 0x000fc800048070ff */
[----:B------:R-:W-:Y:S01]  /*3930*/  F2FP.SATFINITE.E4M3.F32.PACK_AB_MERGE_C R185, R8, R7, R77 ;  /* 0x0000000708b9723e */ /* 0x000fe2000480704d */
[----:B------:R-:W-:Y:S01]  /*3940*/  IMAD.MOV.U32 R77, RZ, RZ, R25 ;  /* 0x000000ffff4d7224 */ /* 0x000fe200078e0019 */
[----:B------:R-:W2:Y:S01]  /*3950*/  MUFU.EX2 R22, R22 ;  /* 0x0000001600167308 */ /* 0x000ea20000000800 */
[C---:B-1----:R-:W-:Y:S01]  /*3960*/  FADD.FTZ R85, R24.reuse, R85 ;  /* 0x0000005518557221 */ /* 0x042fe20000010000 */
[----:B------:R-:W-:Y:S01]  /*3970*/  F2FP.SATFINITE.E4M3.F32.PACK_AB_MERGE_C R21, R24, R21, RZ ;  /* 0x000000151815723e */ /* 0x000fe200048070ff */
[----:B------:R-:W-:-:S03]  /*3980*/  IMAD.MOV.U32 R24, RZ, RZ, R25 ;  /* 0x000000ffff187224 */ /* 0x000fc600078e0019 */
[----:B------:R-:W-:Y:S02]  /*3990*/  F2FP.SATFINITE.E4M3.F32.PACK_AB_MERGE_C R183, R19, R18, R21 ;  /* 0x0000001213b7723e */ /* 0x000fe40004807015 */
[----:B------:R-:W1:Y:S01]  /*39a0*/  MUFU.EX2 R60, R60 ;  /* 0x0000003c003c7308 */ /* 0x000e620000000800 */
[C---:B0-----:R-:W-:Y:S01]  /*39b0*/  FADD.FTZ R9, R89.reuse, R76 ;  /* 0x0000004c59097221 */ /* 0x041fe20000010000 */
[----:B------:R-:W-:-:S04]  /*39c0*/  F2FP.SATFINITE.E4M3.F32.PACK_AB_MERGE_C R88, R89, R88, RZ ;  /* 0x000000585958723e */ /* 0x000fc800048070ff */
[----:B------:R-:W-:Y:S01]  /*39d0*/  F2FP.SATFINITE.E4M3.F32.PACK_AB_MERGE_C R182, R71, R70, R88 ;  /* 0x0000004647b6723e */ /* 0x000fe20004807058 */
[----:B------:R-:W-:Y:S01]  /*39e0*/  IMAD.MOV.U32 R70, RZ, RZ, R25 ;  /* 0x000000ffff467224 */ /* 0x000fe200078e0019 */
[----:B------:R-:W0:Y:S01]  /*39f0*/  MUFU.EX2 R23, R23 ;  /* 0x0000001700177308 */ /* 0x000e220000000800 */
[----:B--2---:R-:W-:Y:S01]  /*3a00*/  FADD.FTZ R76, R22, R85 ;  /* 0x00000055164c7221 */ /* 0x004fe20000010000 */
[----:B------:R-:W-:Y:S01]  /*3a10*/  MOV R71, R25 ;  /* 0x0000001900477202 */ /* 0x000fe20000000f00 */
[----:B------:R-:W-:-:S05]  /*3a20*/  IMAD.MOV.U32 R85, RZ, RZ, R25 ;  /* 0x000000ffff557224 */ /* 0x000fca00078e0019 */
[----:B------:R-:W2:Y:S01]  /*3a30*/  MUFU.EX2 R61, R61 ;  /* 0x0000003d003d7308 */ /* 0x000ea20000000800 */
[----:B-1----:R-:W-:-:S07]  /*3a40*/  FADD.FTZ R10, R60, R9 ;  /* 0x000000093c0a7221 */ /* 0x002fce0000010000 */
[----:B------:R-:W1:Y:S01]  /*3a50*/  MUFU.EX2 R26, R26 ;  /* 0x0000001a001a7308 */ /* 0x000e620000000800 */
[----:B0-----:R-:W-:Y:S01]  /*3a60*/  FADD.FTZ R13, R23, R76 ;  /* 0x0000004c170d7221 */ /* 0x001fe20000010000 */
[----:B------:R-:W-:-:S06]  /*3a70*/  IMAD.MOV.U32 R76, RZ, RZ, R25 ;  /* 0x000000ffff4c7224 */ /* 0x000fcc00078e0019 */
[----:B------:R-:W0:Y:S01]  /*3a80*/  MUFU.EX2 R64, R64 ;  /* 0x0000004000407308 */ /* 0x000e220000000800 */
[----:B--2---:R-:W-:-:S07]  /*3a90*/  FADD.FTZ R9, R61, R10 ;  /* 0x0000000a3d097221 */ /* 0x004fce0000010000 */
[----:B------:R-:W2:Y:S01]  /*3aa0*/  MUFU.EX2 R65, R65 ;  /* 0x0000004100417308 */ /* 0x000ea20000000800 */
[----:B-1----:R-:W-:Y:S01]  /*3ab0*/  FADD.FTZ R14, R26, R13 ;  /* 0x0000000d1a0e7221 */ /* 0x002fe20000010000 */
[----:B------:R-:W-:-:S03]  /*3ac0*/  F2FP.SATFINITE.E4M3.F32.PACK_AB_MERGE_C R26, R31, R26, RZ ;  /* 0x0000001a1f1a723e */ /* 0x000fc600048070ff */
[----:B------:R-:W-:Y:S01]  /*3ad0*/  FADD.FTZ R14, R31, R14 ;  /* 0x0000000e1f0e7221 */ /* 0x000fe20000010000 */
[----:B------:R-:W-:Y:S01]  /*3ae0*/  F2FP.SATFINITE.E4M3.F32.PACK_AB_MERGE_C R177, R23, R22, R26 ;  /* 0x0000001617b1723e */ /* 0x000fe2000480701a */
[----:B------:R-:W-:Y:S01]  /*3af0*/  IMAD.MOV.U32 R26, RZ, RZ, R25 ;  /* 0x000000ffff1a7224 */ /* 0x000fe200078e0019 */
[----:B------:R-:W1:Y:S01]  /*3b00*/  MUFU.EX2 R27, R108 ;  /* 0x0000006c001b7308 */ /* 0x000e620000000800 */
[----:B0-----:R-:W-:Y:S01]  /*3b10*/  FADD.FTZ R10, R64, R9 ;  /* 0x00000009400a7221 */ /* 0x001fe20000010000 */
[----:B------:R-:W-:-:S06]  /*3b20*/  MOV R31, R25 ;  /* 0x00000019001f7202 */ /* 0x000fcc0000000f00 */
[----:B------:R-:W0:Y:S01]  /*3b30*/  MUFU.EX2 R68, R68 ;  /* 0x0000004400447308 */ /* 0x000e220000000800 */
[C---:B--2---:R-:W-:Y:S01]  /*3b40*/  FADD.FTZ R9, R65.reuse, R10 ;  /* 0x0000000a41097221 */ /* 0x044fe20000010000 */
[----:B------:R-:W-:Y:S01]  /*3b50*/  F2FP.SATFINITE.E4M3.F32.PACK_AB_MERGE_C R64, R65, R64, RZ ;  /* 0x000000404140723e */ /* 0x000fe200048070ff */
[----:B------:R-:W-:-:S03]  /*3b60*/  IMAD.MOV.U32 R65, RZ, RZ, R25 ;  /* 0x000000ffff417224 */ /* 0x000fc600078e0019 */
[----:B------:R-:W-:Y:S01]  /*3b70*/  F2FP.SATFINITE.E4M3.F32.PACK_AB_MERGE_C R176, R61, R60, R64 ;  /* 0x0000003c3db0723e */ /* 0x000fe20004807040 */
[--C-:B------:R-:W-:Y:S01]  /*3b80*/  IMAD.MOV.U32 R60, RZ, RZ, R25.reuse ;  /* 0x000000ffff3c7224 */ /* 0x100fe200078e0019 */
[----:B------:R-:W2:Y:S01]  /*3b90*/  MUFU.EX2 R30, R30 ;  /* 0x0000001e001e7308 */ /* 0x000ea20000000800 */
[----:B-1----:R-:W-:Y:S01]  /*3ba0*/  FADD.FTZ R13, R27, R14 ;  /* 0x0000000e1b0d7221 */ /* 0x002fe20000010000 */
[----:B------:R-:W-:Y:S01]  /*3bb0*/  MOV R61, R25 ;  /* 0x00000019003d7202 */ /* 0x000fe20000000f00 */
[----:B------:R-:W-:-:S05]  /*3bc0*/  IMAD.MOV.U32 R64, RZ, RZ, R25 ;  /* 0x000000ffff407224 */ /* 0x000fca00078e0019 */
[----:B------:R-:W1:Y:S01]  /*3bd0*/  MUFU.EX2 R69, R69 ;  /* 0x0000004500457308 */ /* 0x000e620000000800 */
[----:B0-----:R-:W-:-:S07]  /*3be0*/  FADD.FTZ R10, R68, R9 ;  /* 0x00000009440a7221 */ /* 0x001fce0000010000 */
[----:B------:R-:W0:Y:S01]  /*3bf0*/  MUFU.EX2 R32, R110 ;  /* 0x0000006e00207308 */ /* 0x000e220000000800 */
[----:B--2---:R-:W-:-:S07]  /*3c00*/  FADD.FTZ R13, R30, R13 ;  /* 0x0000000d1e0d7221 */ /* 0x004fce0000010000 */
[----:B------:R-:W2:Y:S01]  /*3c10*/  MUFU.EX2 R72, R72 ;  /* 0x0000004800487308 */ /* 0x000ea20000000800 */
[----:B-1----:R-:W-:-:S07]  /*3c20*/  FADD.FTZ R9, R69, R10 ;  /* 0x0000000a45097221 */ /* 0x002fce0000010000 */
[----:B------:R-:W1:Y:S01]  /*3c30*/  MUFU.EX2 R33, R33 ;  /* 0x0000002100217308 */ /* 0x000e620000000800 */
[----:B0-----:R-:W-:-:S07]  /*3c40*/  FADD.FTZ R10, R32, R13 ;  /* 0x0000000d200a7221 */ /* 0x001fce0000010000 */
[----:B------:R-:W0:Y:S01]  /*3c50*/  MUFU.EX2 R73, R73 ;  /* 0x0000004900497308 */ /* 0x000e220000000800 */
[----:B--2---:R-:W-:-:S07]  /*3c60*/  FADD.FTZ R8, R72, R9 ;  /* 0x0000000948087221 */ /* 0x004fce0000010000 */
[----:B------:R-:W2:Y:S01]  /*3c70*/  MUFU.EX2 R44, R44 ;  /* 0x0000002c002c7308 */ /* 0x000ea20000000800 */
[C---:B-1----:R-:W-:Y:S01]  /*3c80*/  F2FP.SATFINITE.E4M3.F32.PACK_AB_MERGE_C R32, R33.reuse, R32, RZ ;  /* 0x000000202120723e */ /* 0x042fe200048070ff */
[----:B------:R-:W-:-:S03]  /*3c90*/  FADD.FTZ R33, R33, R10 ;  /* 0x0000000a21217221 */ /* 0x000fc60000010000 */
[----:B------:R-:W-:Y:S01]  /*3ca0*/  F2FP.SATFINITE.E4M3.F32.PACK_AB_MERGE_C R179, R30, R27, R32 ;  /* 0x0000001b1eb3723e */ /* 0x000fe20004807020 */
[----:B------:R-:W-:Y:S01]  /*3cb0*/  FADD.FTZ R10, R34, R33 ;  /* 0x00000021220a7221 */ /* 0x000fe20000010000 */
[--C-:B------:R-:W-:Y:S01]  /*3cc0*/  IMAD.MOV.U32 R27, RZ, RZ, R25.reuse ;  /* 0x000000ffff1b7224 */ /* 0x100fe200078e0019 */
[----:B------:R-:W1:Y:S01]  /*3cd0*/  MUFU.EX2 R35, R35 ;  /* 0x0000002300237308 */ /* 0x000e620000000800 */
[C---:B0-----:R-:W-:Y:S01]  /*3ce0*/  F2FP.SATFINITE.E4M3.F32.PACK_AB_MERGE_C R72, R73.reuse, R72, RZ ;  /* 0x000000484948723e */ /* 0x041fe200048070ff */
[----:B------:R-:W-:Y:S01]  /*3cf0*/  FADD.FTZ R73, R73, R8 ;  /* 0x0000000849497221 */ /* 0x000fe20000010000 */
[--C-:B------:R-:W-:Y:S02]  /*3d00*/  IMAD.MOV.U32 R30, RZ, RZ, R25.reuse ;  /* 0x000000ffff1e7224 */ /* 0x100fe400078e0019 */
[----:B------:R-:W-:Y:S01]  /*3d10*/  F2FP.SATFINITE.E4M3.F32.PACK_AB_MERGE_C R178, R69, R68, R72 ;  /* 0x0000004445b2723e */ /* 0x000fe20004807048 */
[----:B------:R-:W-:Y:S02]  /*3d20*/  IMAD.MOV.U32 R33, RZ, RZ, R25 ;  /* 0x000000ffff217224 */ /* 0x000fe400078e0019 */
[----:B------:R-:W0:Y:S01]  /*3d30*/  MUFU.EX2 R45, R45 ;  /* 0x0000002d002d7308 */ /* 0x000e220000000800 */
[----:B--2---:R-:W-:Y:S01]  /*3d40*/  FADD.FTZ R8, R44, R73 ;  /* 0x000000492c087221 */ /* 0x004fe20000010000 */
[----:B------:R-:W-:-:S02]  /*3d50*/  IMAD.MOV.U32 R32, RZ, RZ, R25 ;  /* 0x000000ffff207224 */ /* 0x000fc400078e0019 */
[--C-:B------:R-:W-:Y:S02]  /*3d60*/  IMAD.MOV.U32 R69, RZ, RZ, R25.reuse ;  /* 0x000000ffff457224 */ /* 0x100fe400078e0019 */
[--C-:B------:R-:W-:Y:S02]  /*3d70*/  IMAD.MOV.U32 R68, RZ, RZ, R25.reuse ;  /* 0x000000ffff447224 */ /* 0x100fe400078e0019 */
[----:B------:R-:W2:Y:S01]  /*3d80*/  MUFU.EX2 R36, R36 ;  /* 0x0000002400247308 */ /* 0x000ea20000000800 */
[----:B-1----:R-:W-:Y:S01]  /*3d90*/  FADD.FTZ R9, R35, R10 ;  /* 0x0000000a23097221 */ /* 0x002fe20000010000 */
[--C-:B------:R-:W-:Y:S02]  /*3da0*/  IMAD.MOV.U32 R73, RZ, RZ, R25.reuse ;  /* 0x000000ffff497224 */ /* 0x100fe400078e0019 */
[----:B------:R-:W-:-:S04]  /*3db0*/  IMAD.MOV.U32 R72, RZ, RZ, R25 ;  /* 0x000000ffff487224 */ /* 0x000fc800078e0019 */
[----:B------:R-:W1:Y:S01]  /*3dc0*/  MUFU.EX2 R48, R48 ;  /* 0x0000003000307308 */ /* 0x000e620000000800 */
[----:B0-----:R-:W-:-:S07]  /*3dd0*/  FADD.FTZ R7, R45, R8 ;  /* 0x000000082d077221 */ /* 0x001fce0000010000 */
[----:B------:R-:W0:Y:S01]  /*3de0*/  MUFU.EX2 R39, R39 ;  /* 0x0000002700277308 */ /* 0x000e220000000800 */
[----:B--2---:R-:W-:-:S07]  /*3df0*/  FADD.FTZ R10, R36, R9 ;  /* 0x00000009240a7221 */ /* 0x004fce0000010000 */
[----:B------:R-:W2:Y:S01]  /*3e00*/  MUFU.EX2 R49, R49 ;  /* 0x0000003100317308 */ /* 0x000ea20000000800 */
[----:B-1----:R-:W-:-:S07]  /*3e10*/  FADD.FTZ R8, R48, R7 ;  /* 0x0000000730087221 */ /* 0x002fce0000010000 */
[----:B------:R-:W1:Y:S01]  /*3e20*/  MUFU.EX2 R37, R37 ;  /* 0x0000002500257308 */ /* 0x000e620000000800 */
[C---:B0-----:R-:W-:Y:S01]  /*3e30*/  FADD.FTZ R10, R39.reuse, R10 ;  /* 0x0000000a270a7221 */ /* 0x041fe20000010000 */
[----:B------:R-:W-:Y:S01]  /*3e40*/  F2FP.SATFINITE.E4M3.F32.PACK_AB_MERGE_C R36, R39, R36, RZ ;  /* 0x000000242724723e */ /* 0x000fe200048070ff */
[----:B------:R-:W-:-:S03]  /*3e50*/  IMAD.MOV.U32 R39, RZ, RZ, R25 ;  /* 0x000000ffff277224 */ /* 0x000fc600078e0019 */
[----:B------:R-:W-:Y:S01]  /*3e60*/  F2FP.SATFINITE.E4M3.F32.PACK_AB_MERGE_C R173, R35, R34, R36 ;  /* 0x0000002223ad723e */ /* 0x000fe20004807024 */
[--C-:B------:R-:W-:Y:S01]  /*3e70*/  IMAD.MOV.U32 R35, RZ, RZ, R25.reuse ;  /* 0x000000ffff237224 */ /* 0x100fe200078e0019 */
[----:B------:R-:W0:Y:S01]  /*3e80*/  MUFU.EX2 R52, R52 ;  /* 0x0000003400347308 */ /* 0x000e220000000800 */
[C---:B--2---:R-:W-:Y:S01]  /*3e90*/  F2FP.SATFINITE.E4M3.F32.PACK_AB_MERGE_C R48, R49.reuse, R48, RZ ;  /* 0x000000303130723e */ /* 0x044fe200048070ff */
[----:B------:R-:W-:Y:S01]  /*3ea0*/  FADD.FTZ R49, R49, R8 ;  /* 0x0000000831317221 */ /* 0x000fe20000010000 */
[--C-:B------:R-:W-:Y:S02]  /*3eb0*/  IMAD.MOV.U32 R34, RZ, RZ, R25.reuse ;  /* 0x000000ffff227224 */ /* 0x100fe400078e0019 */
[----:B------:R-:W-:Y:S01]  /*3ec0*/  F2FP.SATFINITE.E4M3.F32.PACK_AB_MERGE_C R172, R45, R44, R48 ;  /* 0x0000002c2dac723e */ /* 0x000fe20004807030 */
[--C-:B------:R-:W-:Y:S02]  /*3ed0*/  IMAD.MOV.U32 R36, RZ, RZ, R25.reuse ;  /* 0x000000ffff247224 */ /* 0x100fe400078e0019 */
[----:B------:R-:W2:Y:S01]  /*3ee0*/  MUFU.EX2 R38, R38 ;  /* 0x0000002600267308 */ /* 0x000ea20000000800 */
[----:B-1----:R-:W-:Y:S01]  /*3ef0*/  FADD.FTZ R7, R37, R10 ;  /* 0x0000000a25077221 */ /* 0x002fe20000010000 */
[----:B------:R-:W-:-:S02]  /*3f00*/  IMAD.MOV.U32 R45, RZ, RZ, R25 ;  /* 0x000000ffff2d7224 */ /* 0x000fc400078e0019 */
[--C-:B------:R-:W-:Y:S02]  /*3f10*/  IMAD.MOV.U32 R44, RZ, RZ, R25.reuse ;  /* 0x000000ffff2c7224 */ /* 0x100fe400078e0019 */
[----:B------:R-:W-:Y:S02]  /*3f20*/  IMAD.MOV.U32 R48, RZ, RZ, R25 ;  /* 0x000000ffff307224 */ /* 0x000fe400078e0019 */
[----:B------:R-:W1:Y:S01]  /*3f30*/  MUFU.EX2 R53, R53 ;  /* 0x0000003500357308 */ /* 0x000e620000000800 */
[----:B0-----:R-:W-:Y:S01]  /*3f40*/  FADD.FTZ R8, R52, R49 ;  /* 0x0000003134087221 */ /* 0x001fe20000010000 */
[----:B------:R-:W-:-:S06]  /*3f50*/  IMAD.MOV.U32 R49, RZ, RZ, R25 ;  /* 0x000000ffff317224 */ /* 0x000fcc00078e0019 */
[----:B------:R-:W0:Y:S01]  /*3f60*/  MUFU.EX2 R40, R40 ;  /* 0x0000002800287308 */ /* 0x000e220000000800 */
[----:B--2---:R-:W-:-:S07]  /*3f70*/  FADD.FTZ R9, R38, R7 ;  /* 0x0000000726097221 */ /* 0x004fce0000010000 */
[----:B------:R-:W2:Y:S01]  /*3f80*/  MUFU.EX2 R56, R56 ;  /* 0x0000003800387308 */ /* 0x000ea20000000800 */
[----:B-1----:R-:W-:-:S07]  /*3f90*/  FADD.FTZ R7, R53, R8 ;  /* 0x0000000835077221 */ /* 0x002fce0000010000 */
[----:B------:R-:W1:Y:S01]  /*3fa0*/  MUFU.EX2 R57, R57 ;  /* 0x0000003900397308 */ /* 0x000e620000000800 */
[----:B0-----:R-:W-:Y:S01]  /*3fb0*/  F2FP.SATFINITE.E4M3.F32.PACK_AB_MERGE_C R10, R41, R40, RZ ;  /* 0x00000028290a723e */ /* 0x001fe200048070ff */
[----:B------:R-:W-:-:S03]  /*3fc0*/  FADD.FTZ R40, R40, R9 ;  /* 0x0000000928287221 */ /* 0x000fc60000010000 */
[----:B------:R-:W-:Y:S01]  /*3fd0*/  F2FP.SATFINITE.E4M3.F32.PACK_AB_MERGE_C R175, R38, R37, R10 ;  /* 0x0000002526af723e */ /* 0x000fe2000480700a */
[----:B------:R-:W-:Y:S01]  /*3fe0*/  FADD.FTZ R41, R41, R40 ;  /* 0x0000002829297221 */ /* 0x000fe20000010000 */
[----:B------:R-:W-:Y:S01]  /*3ff0*/  IMAD.MOV.U32 R37, RZ, RZ, R25 ;  /* 0x000000ffff257224 */ /* 0x000fe200078e0019 */
[----:B------:R-:W-:Y:S01]  /*4000*/  MUFU.EX2 R46, R46 ;  /* 0x0000002e002e7308 */ /* 0x000fe20000000800 */
[----:B--2---:R-:W-:Y:S01]  /*4010*/  FADD.FTZ R8, R56, R7 ;  /* 0x0000000738087221 */ /* 0x004fe20000010000 */
[--C-:B------:R-:W-:Y:S02]  /*4020*/  IMAD.MOV.U32 R38, RZ, RZ, R25.reuse ;  /* 0x000000ffff267224 */ /* 0x100fe400078e0019 */
[----:B------:R-:W-:-:S04]  /*4030*/  IMAD.MOV.U32 R40, RZ, RZ, R25 ;  /* 0x000000ffff287224 */ /* 0x000fc800078e0019 */
[----:B------:R-:W0:Y:S01]  /*4040*/  MUFU.EX2 R47, R47 ;  /* 0x0000002f002f7308 */ /* 0x000e220000000800 */
[C---:B-1----:R-:W-:Y:S01]  /*4050*/  F2FP.SATFINITE.E4M3.F32.PACK_AB_MERGE_C R56, R57.reuse, R56, RZ ;  /* 0x000000383938723e */ /* 0x042fe200048070ff */
[----:B------:R-:W-:-:S03]  /*4060*/  FADD.FTZ R57, R57, R8 ;  /* 0x0000000839397221 */ /* 0x000fc60000010000 */
[----:B------:R-:W-:Y:S01]  /*4070*/  F2FP.SATFINITE.E4M3.F32.PACK_AB_MERGE_C R174, R53, R52, R56 ;  /* 0x0000003435ae723e */ /* 0x000fe20004807038 */
[--C-:B------:R-:W-:Y:S02]  /*4080*/  IMAD.MOV.U32 R53, RZ, RZ, R25.reuse ;  /* 0x000000ffff357224 */ /* 0x100fe400078e0019 */
[----:B------:R-:W1:Y:S01]  /*4090*/  MUFU.EX2 R42, R42 ;  /* 0x0000002a002a7308 */ /* 0x000e620000000800 */
[--C-:B------:R-:W-:Y:S02]  /*40a0*/  IMAD.MOV.U32 R52, RZ, RZ, R25.reuse ;  /* 0x000000ffff347224 */ /* 0x100fe400078e0019 */
[----:B------:R-:W-:-:S05]  /*40b0*/  IMAD.MOV.U32 R56, RZ, RZ, R25 ;  /* 0x000000ffff387224 */ /* 0x000fca00078e0019 */
[----:B------:R-:W2:Y:S01]  /*40c0*/  MUFU.EX2 R28, R28 ;  /* 0x0000001c001c7308 */ /* 0x000ea20000000800 */
[----:B0-----:R-:W-:-:S07]  /*40d0*/  F2FP.SATFINITE.E4M3.F32.PACK_AB_MERGE_C R7, R47, R46, RZ ;  /* 0x0000002e2f07723e */ /* 0x001fce00048070ff */
[----:B------:R-:W0:Y:S01]  /*40e0*/  MUFU.EX2 R43, R43 ;  /* 0x0000002b002b7308 */ /* 0x000e220000000800 */
[----:B-1----:R-:W-:Y:S01]  /*40f0*/  FADD.FTZ R10, R42, R41 ;  /* 0x000000292a0a7221 */ /* 0x002fe20000010000 */
[----:B------:R-:W-:-:S06]  /*4100*/  MOV R41, R25 ;  /* 0x0000001900297202 */ /* 0x000fcc0000000f00 */
[----:B------:R-:W1:Y:S01]  /*4110*/  MUFU.EX2 R29, R29 ;  /* 0x0000001d001d7308 */ /* 0x000e620000000800 */
[----:B--2---:R-:W-:Y:S01]  /*4120*/  FADD.FTZ R8, R28, R57 ;  /* 0x000000391c087221 */ /* 0x004fe20000010000 */
[----:B------:R-:W-:-:S06]  /*4130*/  IMAD.MOV.U32 R57, RZ, RZ, R25 ;  /* 0x000000ffff397224 */ /* 0x000fcc00078e0019 */
[----:B------:R-:W2:Y:S01]  /*4140*/  MUFU.EX2 R78, R78 ;  /* 0x0000004e004e7308 */ /* 0x000ea20000000800 */
[C---:B0-----:R-:W-:Y:S01]  /*4150*/  F2FP.SATFINITE.E4M3.F32.PACK_AB_MERGE_C R169, R43.reuse, R42, R7 ;  /* 0x0000002a2ba9723e */ /* 0x041fe20004807007 */
[----:B------:R-:W-:Y:S01]  /*4160*/  FADD.FTZ R43, R43, R10 ;  /* 0x0000000a2b2b7221 */ /* 0x000fe20000010000 */
[----:B------:R-:W-:-:S03]  /*4170*/  IMAD.MOV.U32 R42, RZ, RZ, R25 ;  /* 0x000000ffff2a7224 */ /* 0x000fc600078e0019 */
[----:B------:R-:W-:Y:S01]  /*4180*/  FADD.FTZ R46, R46, R43 ;  /* 0x0000002b2e2e7221 */ /* 0x000fe20000010000 */
[--C-:B------:R-:W-:Y:S01]  /*4190*/  IMAD.MOV.U32 R43, RZ, RZ, R25.reuse ;  /* 0x000000ffff2b7224 */ /* 0x100fe200078e0019 */
[----:B------:R-:W0:Y:S01]  /*41a0*/  MUFU.EX2 R79, R79 ;  /* 0x0000004f004f7308 */ /* 0x000e220000000800 */
[----:B-1----:R-:W-:Y:S01]  /*41b0*/  FADD.FTZ R7, R29, R8 ;  /* 0x000000081d077221 */ /* 0x002fe20000010000 */
[----:B------:R-:W-:Y:S01]  /*41c0*/  FADD.FTZ R47, R47, R46 ;  /* 0x0000002e2f2f7221 */ /* 0x000fe20000010000 */
[----:B------:R-:W-:-:S03]  /*41d0*/  IMAD.MOV.U32 R46, RZ, RZ, R25 ;  /* 0x000000ffff2e7224 */ /* 0x000fc600078e0019 */
[----:B------:R-:W-:Y:S01]  /*41e0*/  FADD.FTZ R10, R50, R47 ;  /* 0x0000002f320a7221 */ /* 0x000fe20000010000 */
[----:B------:R-:W-:Y:S01]  /*41f0*/  IMAD.MOV.U32 R47, RZ, RZ, R25 ;  /* 0x000000ffff2f7224 */ /* 0x000fe200078e0019 */
[----:B------:R-:W-:Y:S01]  /*4200*/  MUFU.EX2 R54, R54 ;  /* 0x0000003600367308 */ /* 0x000fe20000000800 */
[----:B--2---:R-:W-:-:S07]  /*4210*/  FADD.FTZ R8, R78, R7 ;  /* 0x000000074e087221 */ /* 0x004fce0000010000 */
[----:B------:R-:W1:Y:S01]  /*4220*/  MUFU.EX2 R55, R111 ;  /* 0x0000006f00377308 */ /* 0x000e620000000800 */
[C---:B0-----:R-:W-:Y:S01]  /*4230*/  FADD.FTZ R8, R79.reuse, R8 ;  /* 0x000000084f087221 */ /* 0x041fe20000010000 */
[----:B------:R-:W-:Y:S01]  /*4240*/  F2FP.SATFINITE.E4M3.F32.PACK_AB_MERGE_C R78, R79, R78, RZ ;  /* 0x0000004e4f4e723e */ /* 0x000fe200048070ff */
[----:B------:R-:W-:-:S03]  /*4250*/  IMAD.MOV.U32 R79, RZ, RZ, R25 ;  /* 0x000000ffff4f7224 */ /* 0x000fc600078e0019 */
[----:B------:R-:W-:Y:S01]  /*4260*/  F2FP.SATFINITE.E4M3.F32.PACK_AB_MERGE_C R168, R29, R28, R78 ;  /* 0x0000001c1da8723e */ /* 0x000fe2000480704e */
[--C-:B------:R-:W-:Y:S01]  /*4270*/  IMAD.MOV.U32 R29, RZ, RZ, R25.reuse ;  /* 0x000000ffff1d7224 */ /* 0x100fe200078e0019 */
[----:B------:R-:W0:Y:S01]  /*4280*/  MUFU.EX2 R75, R75 ;  /* 0x0000004b004b7308 */ /* 0x000e220000000800 */
[--C-:B------:R-:W-:Y:S02]  /*4290*/  IMAD.MOV.U32 R28, RZ, RZ, R25.reuse ;  /* 0x000000ffff1c7224 */ /* 0x100fe400078e0019 */
[----:B------:R-:W-:-:S05]  /*42a0*/  IMAD.MOV.U32 R78, RZ, RZ, R25 ;  /* 0x000000ffff4e7224 */ /* 0x000fca00078e0019 */
[----:B------:R-:W2:Y:S01]  /*42b0*/  MUFU.EX2 R51, R51 ;  /* 0x0000003300337308 */ /* 0x000ea20000000800 */
[----:B-1----:R-:W-:-:S07]  /*42c0*/  F2FP.SATFINITE.E4M3.F32.PACK_AB_MERGE_C R9, R55, R54, RZ ;  /* 0x000000363709723e */ /* 0x002fce00048070ff */
[----:B------:R-:W1:Y:S01]  /*42d0*/  MUFU.EX2 R82, R82 ;  /* 0x0000005200527308 */ /* 0x000e620000000800 */
[----:B0-----:R-:W-:-:S07]  /*42e0*/  FADD.FTZ R7, R75, R8 ;  /* 0x000000084b077221 */ /* 0x001fce0000010000 */
[----:B------:R-:W0:Y:S01]  /*42f0*/  MUFU.EX2 R83, R83 ;  /* 0x0000005300537308 */ /* 0x000e220000000800 */
[C---:B--2---:R-:W-:Y:S01]  /*4300*/  F2FP.SATFINITE.E4M3.F32.PACK_AB_MERGE_C R171, R51.reuse, R50, R9 ;  /* 0x0000003233ab723e */ /* 0x044fe20004807009 */
[----:B------:R-:W-:Y:S01]  /*4310*/  FADD.FTZ R51, R51, R10 ;  /* 0x0000000a33337221 */ /* 0x000fe20000010000 */
[----:B------:R-:W-:-:S03]  /*4320*/  IMAD.MOV.U32 R50, RZ, RZ, R25 ;  /* 0x000000ffff327224 */ /* 0x000fc600078e0019 */
[----:B------:R-:W-:Y:S01]  /*4330*/  FADD.FTZ R54, R54, R51 ;  /* 0x0000003336367221 */ /* 0x000fe20000010000 */
[----:B------:R-:W-:Y:S01]  /*4340*/  MOV R51, R25 ;  /* 0x0000001900337202 */ /* 0x000fe20000000f00 */
[----:B------:R-:W2:Y:S01]  /*4350*/  MUFU.EX2 R74, R74 ;  /* 0x0000004a004a7308 */ /* 0x000ea20000000800 */
[----:B-1----:R-:W-:-:S04]  /*4360*/  FADD.FTZ R8, R82, R7 ;  /* 0x0000000752087221 */ /* 0x002fc80000010000 */
[----:B0-----:R-:W-:Y:S01]  /*4370*/  FADD.FTZ R7, R83, R8 ;  /* 0x0000000853077221 */ /* 0x001fe20000010000 */
[----:B------:R-:W-:Y:S01]  /*4380*/  FADD.FTZ R8, R55, R54 ;  /* 0x0000003637087221 */ /* 0x000fe20000010000 */
[--C-:B------:R-:W-:Y:S02]  /*4390*/  IMAD.MOV.U32 R55, RZ, RZ, R25.reuse ;  /* 0x000000ffff377224 */ /* 0x100fe400078e0019 */
[----:B------:R-:W-:Y:S01]  /*43a0*/  IMAD.MOV.U32 R54, RZ, RZ, R25 ;  /* 0x000000ffff367224 */ /* 0x000fe200078e0019 */
[C---:B--2---:R-:W-:Y:S01]  /*43b0*/  F2FP.SATFINITE.E4M3.F32.PACK_AB_MERGE_C R9, R74.reuse, R83, RZ ;  /* 0x000000534a09723e */ /* 0x044fe200048070ff */
[----:B------:R-:W-:Y:S01]  /*43c0*/  FADD.FTZ R7, R74, R7 ;  /* 0x000000074a077221 */ /* 0x000fe20000010000 */
[----:B------:R-:W-:Y:S02]  /*43d0*/  IMAD.MOV.U32 R74, RZ, RZ, R25 ;  /* 0x000000ffff4a7224 */ /* 0x000fe400078e0019 */
[----:B------:R-:W-:Y:S01]  /*43e0*/  F2FP.SATFINITE.E4M3.F32.PACK_AB_MERGE_C R170, R82, R75, R9 ;  /* 0x0000004b52aa723e */ /* 0x000fe20004807009 */
[----:B------:R-:W-:-:S02]  /*43f0*/  IMAD.MOV.U32 R75, RZ, RZ, R25 ;  /* 0x000000ffff4b7224 */ /* 0x000fc400078e0019 */
[--C-:B------:R-:W-:Y:S02]  /*4400*/  IMAD.MOV.U32 R83, RZ, RZ, R25.reuse ;  /* 0x000000ffff537224 */ /* 0x100fe400078e0019 */
[----:B------:R-:W-:Y:S01]  /*4410*/  IMAD.MOV.U32 R82, RZ, RZ, R25 ;  /* 0x000000ffff527224 */ /* 0x000fe200078e0019 */
[----:B------:R-:W-:Y:S06]  /*4420*/  @!P1 BRA `(.L_x_18) ;  /* 0x0000002800e49947 */ /* 0x000fec0003800000 */
[----:B------:R-:W-:Y:S01]  /*4430*/  IMAD.MOV.U32 R11, RZ, RZ, R0 ;  /* 0x000000ffff0b7224 */ /* 0x000fe200078e0000 */
[----:B------:R-:W-:Y:S01]  /*4440*/  CS2R R86, SRZ ;  /* 0x0000000000567805 */ /* 0x000fe2000001ff00 */
[----:B------:R-:W-:Y:S01]  /*4450*/  IMAD.MOV.U32 R9, RZ, RZ, R6 ;  /* 0x000000ffff097224 */ /* 0x000fe200078e0006 */
[----:B------:R-:W-:Y:S02]  /*4460*/  CS2R R84, SRZ ;  /* 0x0000000000547805 */ /* 0x000fe4000001ff00 */
[----:B------:R-:W-:Y:S02]  /*4470*/  CS2R R82, SRZ ;  /* 0x0000000000527805 */ /* 0x000fe4000001ff00 */
[----:B------:R-:W-:Y:S02]  /*4480*/  CS2R R80, SRZ ;  /* 0x0000000000507805 */ /* 0x000fe4000001ff00 */
[----:B------:R-:W-:Y:S02]  /*4490*/  CS2R R78, SRZ ;  /* 0x00000000004e7805 */ /* 0x000fe4000001ff00 */
[----:B------:R-:W-:-:S02]  /*44a0*/  CS2R R76, SRZ ;  /* 0x00000000004c7805 */ /* 0x000fc4000001ff00 */
[----:B------:R-:W-:Y:S02]  /*44b0*/  CS2R R74, SRZ ;  /* 0x00000000004a7805 */ /* 0x000fe4000001ff00 */
        /* <DEDUP_REMOVED lines=24> */
[----:B------:R-:W-:Y:S01]  /*4640*/  CS2R R24, SRZ ;  /* 0x0000000000187805 */ /* 0x000fe2000001ff00 */
[----:B------:R-:W-:Y:S01]  /*4650*/  UMOV UR52, URZ ;  /* 0x0000003f00347c82 */ /* 0x000fe20008000000 */
[----:B------:R-:W-:-:S05]  /*4660*/  UMOV UR44, URZ ;  /* 0x0000003f002c7c82 */ /* 0x000fca0008000000 */
.L_x_29:
[----:B------:R-:W-:Y:S01]  /*4670*/  ISETP.NE.AND P2, PT, RZ, UR42, PT ;  /* 0x0000002aff007c0c */ /* 0x000fe2000bf45270 */
[----:B------:R-:W-:-:S04]  /*4680*/  UISETP.NE.AND UP0, UPT, UR44, 0x1, UPT ;  /* 0x000000012c00788c */ /* 0x000fc8000bf05270 */
[----:B------:R-:W-:-:S04]  /*4690*/  USEL UR46, URZ, 0x1, UP0 ;  /* 0x000000013f2e7887 */ /* 0x000fc80008000000 */
[----:B------:R-:W-:-:S04]  /*46a0*/  ULOP3.LUT UR46, UR52, UR46, URZ, 0x3c, !UPT ;  /* 0x0000002e342e7292 */ /* 0x000fc8000f8e3c3f */
[----:B------:R-:W-:Y:S08]  /*46b0*/  @P2 BRA `(.L_x_19) ;  /* 0x0000000000382947 */ /* 0x000ff00003800000 */
[----:B------:R-:W-:Y:S05]  /*46c0*/  @!P0 BRA `(.L_x_20) ;  /* 0x0000000000048947 */ /* 0x000fea0003800000 */
[----:B------:R-:W-:Y:S01]  /*46d0*/  BPT.TRAP 0x1 ;  /* 0x000000040000795c */ /* 0x000fe20000300000 */
.L_x_20:
[----:B------:R-:W-:Y:S01]  /*46e0*/  UIADD3 UR4, UR44, 0x1, URZ ;  /* 0x000000012c047890 */ /* 0x000fe2000fffe03f */
[----:B------:R-:W-:-:S03]  /*46f0*/  MOV R0, UR46 ;  /* 0x0000002e00007c02 */ /* 0x000fc60008000f00 */
[----:B------:R-:W-:Y:S01]  /*4700*/  UISETP.NE.AND UP0, UPT, UR4, 0x2, UPT ;  /* 0x000000020400788c */ /* 0x000fe2000bf05270 */
[----:B------:R-:W-:-:S03]  /*4710*/  SHF.L.U32 R0, R0, 0x1f, RZ ;  /* 0x0000001f00007819 */ /* 0x000fc600000006ff */
[----:B------:R-:W-:-:S04]  /*4720*/  USEL UR4, UR4, URZ, UP0 ;  /* 0x0000003f04047287 */ /* 0x000fc80008000000 */
[----:B------:R-:W-:-:S09]  /*4730*/  ULEA UR4, UR4, UR41, 0x3 ;  /* 0x0000002904047291 */ /* 0x000fd2000f8e183f */
[----:B------:R0:W1:Y:S01]  /*4740*/  SYNCS.PHASECHK.TRANS64.TRYWAIT P1, [UR4+0x22830], R0 ;  /* 0x02283000ff0075a7 */ /* 0x0000620008020144 */
[----:B------:R-:W-:Y:S05]  /*4750*/  @!P0 BRA `(.L_x_21) ;  /* 0x0000000000048947 */ /* 0x000fea0003800000 */
[----:B------:R-:W-:Y:S01]  /*4760*/  BPT.TRAP 0x1 ;  /* 0x000000040000795c */ /* 0x000fe20000300000 */
.L_x_21:
[----:B-1----:R-:W-:Y:S05]  /*4770*/  @P1 BRA `(.L_x_19) ;  /* 0x0000000000081947 */ /* 0x002fea0003800000 */
[----:B------:R-:W1:Y:S02]  /*4780*/  SYNCS.PHASECHK.TRANS64.TRYWAIT P1, [UR4+0x22830], R0 ;  /* 0x02283000ff0075a7 */ /* 0x000e640008020144 */
[----:B-1----:R-:W-:Y:S05]  /*4790*/  @!P1 BRA `(.L_x_22) ;  /* 0x000000a400ec9947 */ /* 0x002fea0003800000 */
.L_x_19:
[----:B01----:R-:W-:Y:S01]  /*47a0*/  VIADD R0, R2, 0x8 ;  /* 0x0000000802007836 */ /* 0x003fe20000000000 */
[----:B------:R-:W-:Y:S01]  /*47b0*/  UIADD3 UR51, UR44, 0x1, URZ ;  /* 0x000000012c337890 */ /* 0x000fe2000fffe03f */
[C---:B------:R-:W-:Y:S01]  /*47c0*/  R2UR UR4, R4.reuse ;  /* 0x00000000040472ca */ /* 0x040fe200000e0000 */
[----:B------:R-:W-:Y:S01]  /*47d0*/  UMOV UR7, 0x40000040 ;  /* 0x4000004000077882 */ /* 0x000fe20000000000 */
[C---:B------:R-:W-:Y:S01]  /*47e0*/  R2UR UR5, R5.reuse ;  /* 0x00000000050572ca */ /* 0x040fe200000e0000 */
[----:B------:R0:W-:Y:S01]  /*47f0*/  BAR.SYNC.DEFER_BLOCKING R0, 0x100 ;  /* 0x000400000000751d */ /* 0x0001e20000010000 */
[----:B------:R-:W-:Y:S01]  /*4800*/  UISETP.NE.AND UP0, UPT, UR51, 0x2, UPT ;  /* 0x000000023300788c */ /* 0x000fe2000bf05270 */
[C---:B------:R-:W-:Y:S02]  /*4810*/  R2UR UR8, R4.reuse ;  /* 0x00000000040872ca */ /* 0x040fe400000e0000 */
[C---:B------:R-:W-:Y:S01]  /*4820*/  R2UR UR9, R5.reuse ;  /* 0x00000000050972ca */ /* 0x040fe200000e0000 */
[----:B------:R-:W-:Y:S01]  /*4830*/  USEL UR51, UR51, URZ, UP0 ;  /* 0x0000003f33337287 */ /* 0x000fe20008000000 */
[C---:B------:R-:W-:Y:S01]  /*4840*/  R2UR UR12, R4.reuse ;  /* 0x00000000040c72ca */ /* 0x040fe200000e0000 */
[----:B------:R-:W-:Y:S01]  /*4850*/  UMOV UR11, 0x40000040 ;  /* 0x40000040000b7882 */ /* 0x000fe20000000000 */
[C---:B------:R-:W-:Y:S01]  /*4860*/  R2UR UR13, R5.reuse ;  /* 0x00000000050d72ca */ /* 0x040fe200000e0000 */
[----:B------:R-:W-:Y:S01]  /*4870*/  UIMAD UR53, UR51, 0x500, UR47 ;  /* 0x00000500333578a4 */ /* 0x000fe2000f8e022f */
[C---:B------:R-:W-:Y:S01]  /*4880*/  R2UR UR16, R4.reuse ;  /* 0x00000000041072ca */ /* 0x040fe200000e0000 */
[----:B------:R-:W-:Y:S01]  /*4890*/  UMOV UR15, 0x40000040 ;  /* 0x40000040000f7882 */ /* 0x000fe20000000000 */
[C---:B------:R-:W-:Y:S01]  /*48a0*/  R2UR UR17, R5.reuse ;  /* 0x00000000051172ca */ /* 0x040fe200000e0000 */
[----:B------:R-:W-:Y:S01]  /*48b0*/  UIADD3 UR10, UR53, 0x100, URZ ;  /* 0x00000100350a7890 */ /* 0x000fe2000fffe03f */
[----:B------:R-:W-:Y:S01]  /*48c0*/  R2UR UR20, R4 ;  /* 0x00000000041472ca */ /* 0x000fe200000e0000 */
[----:B------:R-:W-:Y:S01]  /*48d0*/  UIADD3 UR14, UR53, 0x200, URZ ;  /* 0x00000200350e7890 */ /* 0x000fe2000fffe03f */
[----:B------:R-:W-:Y:S01]  /*48e0*/  R2UR UR21, R5 ;  /* 0x00000000051572ca */ /* 0x000fe200000e0000 */
[----:B------:R-:W-:Y:S01]  /*48f0*/  UMOV UR6, UR53 ;  /* 0x0000003500067c82 */ /* 0x000fe20008000000 */
[----:B------:R-:W-:Y:S01]  /*4900*/  UIADD3 UR18, UR53, 0x300, URZ ;  /* 0x0000030035127890 */ /* 0x000fe2000fffe03f */
[----:B------:R-:W-:Y:S01]  /*4910*/  IMAD.U32 R3, RZ, RZ, UR51 ;  /* 0x00000033ff037e24 */ /* 0x000fe2000f8e00ff */
[----:B------:R-:W-:Y:S01]  /*4920*/  UMOV UR19, 0x40000040 ;  /* 0x4000004000137882 */ /* 0x000fe20000000000 */
[----:B------:R-:W-:Y:S01]  /*4930*/  UIADD3 UR22, UR53, 0x400, URZ ;  /* 0x0000040035167890 */ /* 0x000fe2000fffe03f */
[----:B------:R-:W-:Y:S01]  /*4940*/  UMOV UR23, 0x40000040 ;  /* 0x4000004000177882 */ /* 0x000fe20000000000 */
[----:B------:R-:W-:Y:S01]  /*4950*/  WARPGROUP.ARRIVE ;  /* 0x00000000000079c5 */ /* 0x000fe20000000000 */
[----:B------:R-:W-:Y:S01]  /*4960*/  UIADD3 UR26, UR53, 0x2, URZ ;  /* 0x00000002351a7890 */ /* 0x000fe2000fffe03f */
[----:B------:R-:W-:Y:S01]  /*4970*/  UMOV UR27, 0x40000040 ;  /* 0x40000040001b7882 */ /* 0x000fe20000000000 */
[----:B------:R-:W-:-:S03]  /*4980*/  UIADD3 UR30, UR53, 0x4, URZ ;  /* 0x00000004351e7890 */ /* 0x000fc6000fffe03f */
[----:B------:R-:W-:Y:S01]  /*4990*/  QGMMA.64x32x32.F32.E4M3.E4M3 R152, gdesc[UR4], RZ, !UPT, gsb0 ;  /* 0x00600000049879f3 */ /* 0x000fe2000c0008ff */
[----:B------:R-:W-:Y:S01]  /*49a0*/  UIADD3 UR6, UR53, 0x102, URZ ;  /* 0x0000010235067890 */ /* 0x000fe2000fffe03f */
[----:B------:R-:W-:Y:S01]  /*49b0*/  UMOV UR4, UR24 ;  /* 0x0000001800047c82 */ /* 0x000fe20008000000 */
[----:B------:R-:W-:Y:S01]  /*49c0*/  UMOV UR5, UR25 ;  /* 0x0000001900057c82 */ /* 0x000fe20008000000 */
[----:B------:R-:W-:Y:S01]  /*49d0*/  UMOV UR7, 0x40000040 ;  /* 0x4000004000077882 */ /* 0x000fe20000000000 */
[----:B------:R-:W-:Y:S01]  /*49e0*/  UMOV UR31, 0x40000040 ;  /* 0x40000040001f7882 */ /* 0x000fe20000000000 */
[----:B------:R-:W-:Y:S01]  /*49f0*/  UIADD3 UR34, UR53, 0x6, URZ ;  /* 0x0000000635227890 */ /* 0x000fe2000fffe03f */
[----:B------:R-:W-:Y:S01]  /*4a00*/  UMOV UR35, 0x40000040 ;  /* 0x4000004000237882 */ /* 0x000fe20000000000 */
[----:B------:R-:W-:Y:S02]  /*4a10*/  WARPGROUP.DEPBAR.LE gsb0, 0x0 ;  /* 0x00008000000079c5 */ /* 0x000fe40000010000 */
[----:B------:R-:W-:-:S06]  /*4a20*/  WARPGROUP.ARRIVE ;  /* 0x00000000000079c5 */ /* 0x000fcc0000000000 */
[----:B------:R-:W-:Y:S01]  /*4a30*/  QGMMA.64x32x32.F32.E4M3.E4M3 R136, gdesc[UR8], RZ, !UPT, gsb0 ;  /* 0x00600000088879f3 */ /* 0x000fe2000c0008ff */
[----:B------:R-:W-:Y:S02]  /*4a40*/  UIADD3 UR8, UR53, 0x202, URZ ;  /* 0x0000020235087890 */ /* 0x000fe4000fffe03f */
[----:B------:R-:W-:Y:S02]  /*4a50*/  UIADD3 UR9, UR53, 0x302, URZ ;  /* 0x0000030235097890 */ /* 0x000fe4000fffe03f */
[----:B------:R-:W-:Y:S01]  /*4a60*/  UIADD3 UR10, UR53, 0x402, URZ ;  /* 0x00000402350a7890 */ /* 0x000fe2000fffe03f */
        /* <DEDUP_REMOVED lines=12> */
[----:B------:R-:W-:Y:S01]  /*4b30*/  UMOV UR26, UR6 ;  /* 0x00000006001a7c82 */ /* 0x000fe20008000000 */
[----:B------:R-:W-:Y:S01]  /*4b40*/  UMOV UR27, 0x40000040 ;  /* 0x40000040001b7882 */ /* 0x000fe20000000000 */
[----:B------:R-:W-:Y:S01]  /*4b50*/  UMOV UR6, UR8 ;  /* 0x0000000800067c82 */ /* 0x000fe20008000000 */
[----:B------:R-:W-:Y:S01]  /*4b60*/  UIADD3 UR8, UR53, 0x204, URZ ;  /* 0x0000020435087890 */ /* 0x000fe2000fffe03f */
[----:B------:R-:W-:Y:S02]  /*4b70*/  WARPGROUP.DEPBAR.LE gsb0, 0x0 ;  /* 0x00008000000079c5 */ /* 0x000fe40000010000 */
[----:B------:R-:W-:-:S06]  /*4b80*/  WARPGROUP.ARRIVE ;  /* 0x00000000000079c5 */ /* 0x000fcc0000000000 */
[----:B------:R-:W-:Y:S01]  /*4b90*/  QGMMA.64x32x32.F32.E4M3.E4M3 R136, gdesc[UR24], R136, gsb0 ;  /* 0x00600000188879f3 */ /* 0x000fe20008000888 */
[----:B------:R-:W-:Y:S01]  /*4ba0*/  UMOV UR26, UR9 ;  /* 0x00000009001a7c82 */ /* 0x000fe20008000000 */
[----:B------:R-:W-:Y:S01]  /*4bb0*/  UMOV UR27, 0x40000040 ;  /* 0x40000040001b7882 */ /* 0x000fe20000000000 */
[----:B------:R-:W-:Y:S01]  /*4bc0*/  UIADD3 UR9, UR53, 0x304, URZ ;  /* 0x0000030435097890 */ /* 0x000fe2000fffe03f */
        /* <DEDUP_REMOVED lines=36> */
[----:B------:R-:W-:Y:S01]  /*4e10*/  UIADD3 UR53, UR53, 0x406, URZ ;  /* 0x0000040635357890 */ /* 0x000fe2000fffe03f */
        /* <DEDUP_REMOVED lines=31> */
[----:B0-----:R-:W-:Y:S05]  /*5010*/  @P2 BRA `(.L_x_23) ;  /* 0x00000000002c2947 */ /* 0x001fea0003800000 */
[----:B------:R-:W-:Y:S05]  /*5020*/  @!P0 BRA `(.L_x_24) ;  /* 0x0000000000048947 */ /* 0x000fea0003800000 */
[----:B------:R-:W-:Y:S01]  /*5030*/  BPT.TRAP 0x1 ;  /* 0x000000040000795c */ /* 0x000fe20000300000 */
.L_x_24:
[----:B------:R-:W-:Y:S01]  /*5040*/  ULEA UR4, UR44, UR41, 0x3 ;  /* 0x000000292c047291 */ /* 0x000fe2000f8e183f */
[----:B------:R-:W-:-:S05]  /*5050*/  IMAD.U32 R0, RZ, RZ, UR52 ;  /* 0x00000034ff007e24 */ /* 0x000fca000f8e00ff */
[----:B------:R-:W-:-:S04]  /*5060*/  SHF.L.U32 R0, R0, 0x1f, RZ ;  /* 0x0000001f00007819 */ /* 0x000fc800000006ff */
[----:B------:R0:W1:Y:S01]  /*5070*/  SYNCS.PHASECHK.TRANS64.TRYWAIT P1, [UR4+0x22850], R0 ;  /* 0x02285000ff0075a7 */ /* 0x0000620008020144 */
[----:B------:R-:W-:Y:S05]  /*5080*/  @!P0 BRA `(.L_x_25) ;  /* 0x0000000000048947 */ /* 0x000fea0003800000 */
[----:B------:R-:W-:Y:S01]  /*5090*/  BPT.TRAP 0x1 ;  /* 0x000000040000795c */ /* 0x000fe20000300000 */
.L_x_25:
[----:B-1----:R-:W-:Y:S05]  /*50a0*/  @P1 BRA `(.L_x_23) ;  /* 0x0000000000081947 */ /* 0x002fea0003800000 */
[----:B------:R-:W1:Y:S02]  /*50b0*/  SYNCS.PHASECHK.TRANS64.TRYWAIT P1, [UR4+0x22850], R0 ;  /* 0x02285000ff0075a7 */ /* 0x000e640008020144 */
[----:B-1----:R-:W-:Y:S05]  /*50c0*/  @!P1 BRA `(.L_x_26) ;  /* 0x0000009c00b89947 */ /* 0x002fea0003800000 */
.L_x_23:
[----:B------:R-:W-:Y:S01]  /*50d0*/  UIADD3 UR4, UR41, 0x400, URZ ;  /* 0x0000040029047890 */ /* 0x000fe2000fffe03f */
[----:B------:R-:W-:Y:S01]  /*50e0*/  WARPGROUP.ARRIVE ;  /* 0x00000000000079c5 */ /* 0x000fe20000000000 */
[----:B------:R-:W-:Y:S01]  /*50f0*/  UMOV UR7, 0xc0000010 ;  /* 0xc000001000077882 */ /* 0x000fe20000000000 */
[----:B01----:R-:W-:Y:S01]  /*5100*/  IADD3 R0, -R2, 0xb, RZ ;  /* 0x0000000b02007810 */ /* 0x003fe20007ffe1ff */
[----:B------:R-:W-:-:S04]  /*5110*/  USHF.R.U32.HI UR4, URZ, 0x4, UR4 ;  /* 0x000000043f047899 */ /* 0x000fc80008011604 */
[----:B------:R-:W-:-:S04]  /*5120*/  ULOP3.LUT UR4, UR4, 0x3fff, URZ, 0xc0, !UPT ;  /* 0x00003fff04047892 */ /* 0x000fc8000f8ec03f */
[----:B------:R-:W-:-:S04]  /*5130*/  ULOP3.LUT UR4, UR4, 0x10000, URZ, 0xfc, !UPT ;  /* 0x0001000004047892 */ /* 0x000fc8000f8efc3f */
[----:B------:R-:W-:-:S07]  /*5140*/  UIMAD UR4, UR44, 0x500, UR4 ;  /* 0x000005002c0478a4 */ /* 0x000fce000f8e0204 */
[----:B------:R-:W-:Y:S02]  /*5150*/  UMOV UR6, UR4 ;  /* 0x0000000400067c82 */ /* 0x000fe40008000000 */
[----:B------:R-:W-:Y:S01]  /*5160*/  QGMMA.64x128x32.F32.E4M3.E4M3 R24, R184, gdesc[UR4], R24, gsb0 ;  /* 0x01e00004b8187df3 */ /* 0x000fe20008000818 */
[----:B------:R-:W-:Y:S01]  /*5170*/  UIADD3 UR6, UR4, 0x100, URZ ;  /* 0x0000010004067890 */ /* 0x000fe2000fffe03f */
[----:B------:R-:W-:Y:S01]  /*5180*/  UMOV UR7, 0xc0000010 ;  /* 0xc000001000077882 */ /* 0x000fe20000000000 */
[----:B------:R-:W-:Y:S02]  /*5190*/  WARPGROUP.DEPBAR.LE gsb0, 0x0 ;  /* 0x00008000000079c5 */ /* 0x000fe40000010000 */
[----:B------:R-:W-:-:S07]  /*51a0*/  WARPGROUP.ARRIVE ;  /* 0x00000000000079c5 */ /* 0x000fce0000000000 */
        /* <DEDUP_REMOVED lines=15> */
[----:B------:R-:W-:Y:S03]  /*52a0*/  QGMMA.64x128x32.F32.E4M3.E4M3 R24, R168, gdesc[UR4], R24, gsb0 ;  /* 0x01e00004a8187df3 */ /* 0x000fe60008000818 */
[----:B------:R-:W-:Y:S02]  /*52b0*/  WARPGROUP.DEPBAR.LE gsb0, 0x0 ;  /* 0x00008000000079c5 */ /* 0x000fe40000010000 */
[----:B------:R0:W-:Y:S06]  /*52c0*/  BAR.ARV R0, 0x100 ;  /* 0x000400000000751d */ /* 0x0001ec0000002000 */
[----:B------:R-:W-:Y:S05]  /*52d0*/  @!P0 BRA `(.L_x_27) ;  /* 0x0000000000048947 */ /* 0x000fea0003800000 */
[----:B------:R-:W-:Y:S01]  /*52e0*/  BPT.TRAP 0x1 ;  /* 0x000000040000795c */ /* 0x000fe20000300000 */
.L_x_27:
[----:B0-----:R-:W-:Y:S01]  /*52f0*/  FMNMX.FTZ R0, R152, R9, !PT ;  /* 0x0000000998007209 */ /* 0x001fe20007810000 */
[----:B------:R-:W-:Y:S01]  /*5300*/  IMAD.U32 R17, RZ, RZ, UR40 ;  /* 0x00000028ff117e24 */ /* 0x000fe2000f8e00ff */
[----:B------:R-:W-:Y:S02]  /*5310*/  FMNMX.FTZ R6, R154, R11, !PT ;  /* 0x0000000b9a067209 */ /* 0x000fe40007810000 */
[----:B------:R-:W-:Y:S02]  /*5320*/  FMNMX.FTZ R13, R153, R0, !PT ;  /* 0x00000000990d7209 */ /* 0x000fe40007810000 */
[----:B------:R-:W-:Y:S02]  /*5330*/  FMNMX.FTZ R15, R155, R6, !PT ;  /* 0x000000069b0f7209 */ /* 0x000fe40007810000 */
[----:B------:R-:W-:Y:S02]  /*5340*/  FMNMX.FTZ R0, R156, R13, !PT ;  /* 0x0000000d9c007209 */ /* 0x000fe40007810000 */
[----:B------:R-:W-:-:S02]  /*5350*/  FMNMX.FTZ R6, R158, R15, !PT ;  /* 0x0000000f9e067209 */ /* 0x000fc40007810000 */
[----:B------:R-:W-:Y:S02]  /*5360*/  FMNMX.FTZ R13, R157, R0, !PT ;  /* 0x000000009d0d7209 */ /* 0x000fe40007810000 */
        /* <DEDUP_REMOVED lines=73> */
[----:B------:R-:W-:Y:S01]  /*5800*/  R2UR UR4, R3 ;  /* 0x00000000030472ca */ /* 0x000fe200000e0000 */
[----:B------:R-:W0:Y:S04]  /*5810*/  SHFL.BFLY PT, R13, R10, 0x2, 0x1f ;  /* 0x0c401f000a0d7f89 */ /* 0x000e2800000e0000 */
[----:B------:R-:W1:Y:S08]  /*5820*/  SHFL.BFLY PT, R15, R12, 0x2, 0x1f ;  /* 0x0c401f000c0f7f89 */ /* 0x000e7000000e0000 */
[----:B------:R-:W-:-:S04]  /*5830*/  ULEA UR4, UR4, UR41, 0x3 ;  /* 0x0000002904047291 */ /* 0x000fc8000f8e183f */
[----:B------:R-:W-:-:S04]  /*5840*/  UIADD3 UR4, UR4, 0x22840, URZ ;  /* 0x0002284004047890 */ /* 0x000fc8000fffe03f */
[----:B------:R-:W-:Y:S01]  /*5850*/  UPRMT UR4, UR45, 0x654, UR4 ;  /* 0x000006542d047896 */ /* 0x000fe20008000004 */
[----:B0-----:R-:W-:Y:S02]  /*5860*/  FMNMX.FTZ R13, R10, R13, !PT ;  /* 0x0000000d0a0d7209 */ /* 0x001fe40007810000 */
[----:B-1----:R-:W-:-:S03]  /*5870*/  FMNMX.FTZ R15, R12, R15, !PT ;  /* 0x0000000f0c0f7209 */ /* 0x002fc60007810000 */
[----:B------:R-:W0:Y:S03]  /*5880*/  SHFL.BFLY PT, R6, R13, 0x1, 0x1f ;  /* 0x0c201f000d067f89 */ /* 0x000e2600000e0000 */
[----:B------:R-:W-:Y:S01]  /*5890*/  SYNCS.ARRIVE.TRANS64.RED.A1T0 RZ, [UR4], RZ ;  /* 0x000000ffffff79a7 */ /* 0x000fe20008100404 */
[----:B------:R-:W1:Y:S01]  /*58a0*/  SHFL.BFLY PT, R0, R15, 0x1, 0x1f ;  /* 0x0c201f000f007f89 */ /* 0x000e6200000e0000 */
[----:B0-----:R-:W-:Y:S02]  /*58b0*/  FMNMX.FTZ R6, R13, R6, !PT ;  /* 0x000000060d067209 */ /* 0x001fe40007810000 */
[----:B-1----:R-:W-:-:S03]  /*58c0*/  FMNMX.FTZ R0, R15, R0, !PT ;  /* 0x000000000f007209 */ /* 0x002fc60007810000 */
[C---:B------:R-:W-:Y:S01]  /*58d0*/  FFMA.FTZ R168, R6.reuse, R17, -8 ;  /* 0xc100000006a87423 */ /* 0x040fe20000010011 */
[----:B------:R-:W-:-:S03]  /*58e0*/  FADD.FTZ R9, -R6, R9 ;  /* 0x0000000906097221 */ /* 0x000fc60000010100 */
[--C-:B------:R-:W-:Y:S01]  /*58f0*/  FFMA.FTZ R19, R136, UR40, -R168.reuse ;  /* 0x0000002888137c23 */ /* 0x100fe200080108a8 */
[----:B------:R-:W-:-:S01]  /*5900*/  FFMA.FTZ R136, R145, UR40, -R168 ;  /* 0x0000002891887c23 */ /* 0x000fc200080108a8 */
[----:B------:R-:W-:Y:S02]  /*5910*/  IMAD.U32 R145, RZ, RZ, UR40 ;  /* 0x00000028ff917e24 */ /* 0x000fe4000f8e00ff */
[----:B------:R-:W-:-:S01]  /*5920*/  FFMA.FTZ R22, R141, UR40, -R168 ;  /* 0x000000288d167c23 */ /* 0x000fc200080108a8 */
[----:B------:R-:W-:Y:S01]  /*5930*/  FMUL.FTZ R14, R9, UR40 ;  /* 0x00000028090e7c20 */ /* 0x000fe20008410000 */
[----:B------:R-:W-:-:S01]  /*5940*/  FFMA.FTZ R141, R101, UR40, -R168 ;  /* 0x00000028658d7c23 */ /* 0x000fc200080108a8 */
[C---:B------:R-:W-:Y:S01]  /*5950*/  FADD.FTZ R9, -R0.reuse, R11 ;  /* 0x0000000b00097221 */ /* 0x040fe20000010100 */
[----:B------:R-:W-:-:S01]  /*5960*/  FFMA.FTZ R101, R0, R145, -8 ;  /* 0xc100000000657423 */ /* 0x000fc20000010091 */
[--C-:B------:R-:W-:Y:S01]  /*5970*/  FFMA.FTZ R11, R152, UR40, -R168.reuse ;  /* 0x00000028980b7c23 */ /* 0x100fe200080108a8 */
[----:B------:R-:W-:-:S01]  /*5980*/  FFMA.FTZ R23, R144, UR40, -R168 ;  /* 0x0000002890177c23 */ /* 0x000fc200080108a8 */
[----:B------:R-:W-:Y:S01]  /*5990*/  FMUL.FTZ R9, R9, UR40 ;  /* 0x0000002809097c20 */ /* 0x000fe20008410000 */
[----:B------:R-:W-:-:S01]  /*59a0*/  FFMA.FTZ R144, R154, UR40, -R101 ;  /* 0x000000289a907c23 */ /* 0x000fc20008010865 */
[----:B------:R-:W-:Y:S01]  /*59b0*/  FFMA.FTZ R12, R153, UR40, -R168 ;  /* 0x00000028990c7c23 */ /* 0x000fe200080108a8 */
[----:B------:R-:W-:-:S01]  /*59c0*/  FFMA.FTZ R145, R155, UR40, -R101 ;  /* 0x000000289b917c23 */ /* 0x000fc20008010865 */
[----:B------:R-:W-:Y:S01]  /*59d0*/  MUFU.EX2 R10, R14 ;  /* 0x0000000e000a7308 */ /* 0x000fe20000000800 */
[----:B------:R-:W-:-:S01]  /*59e0*/  FFMA.FTZ R20, R137, UR40, -R168 ;  /* 0x0000002889147c23 */ /* 0x000fc200080108a8 */
[--C-:B------:R-:W-:Y:S01]  /*59f0*/  FFMA.FTZ R13, R156, UR40, -R168.reuse ;  /* 0x000000289c0d7c23 */ /* 0x100fe200080108a8 */
[----:B------:R-:W-:-:S01]  /*5a00*/  FFMA.FTZ R137, R148, UR40, -R168 ;  /* 0x0000002894897c23 */ /* 0x000fc200080108a8 */
[----:B------:R-:W-:Y:S01]  /*5a10*/  FFMA.FTZ R148, R158, UR40, -R101 ;  /* 0x000000289e947c23 */ /* 0x000fe20008010865 */
[----:B------:R-:W-:-:S01]  /*5a20*/  FFMA.FTZ R21, R140, UR40, -R168 ;  /* 0x000000288c157c23 */ /* 0x000fc200080108a8 */
[----:B------:R-:W-:Y:S01]  /*5a30*/  FFMA.FTZ R140, R149, UR40, -R168 ;  /* 0x00000028958c7c23 */ /* 0x000fe200080108a8 */
[----:B------:R-:W-:-:S01]  /*5a40*/  FFMA.FTZ R149, R159, UR40, -R101 ;  /* 0x000000289f957c23 */ /* 0x000fc20008010865 */
[----:B------:R-:W0:Y:S01]  /*5a50*/  MUFU.EX2 R11, R11 ;  /* 0x0000000b000b7308 */ /* 0x000e220000000800 */
[----:B------:R-:W-:-:S01]  /*5a60*/  FFMA.FTZ R157, R157, UR40, -R168 ;  /* 0x000000289d9d7c23 */ /* 0x000fc200080108a8 */
[----:B------:R-:W-:Y:S01]  /*5a70*/  FFMA.FTZ R15, R160, UR40, -R168 ;  /* 0x00000028a00f7c23 */ /* 0x000fe200080108a8 */
[----:B------:R-:W-:-:S01]  /*5a80*/  FFMA.FTZ R152, R162, UR40, -R101 ;  /* 0x00000028a2987c23 */ /* 0x000fc20008010865 */
[----:B------:R-:W-:Y:S01]  /*5a90*/  FFMA.FTZ R16, R161, UR40, -R168 ;  /* 0x00000028a1107c23 */ /* 0x000fe200080108a8 */
[----:B------:R-:W-:-:S01]  /*5aa0*/  FFMA.FTZ R153, R163, UR40, -R101 ;  /* 0x00000028a3997c23 */ /* 0x000fc20008010865 */
[----:B------:R-:W-:Y:S01]  /*5ab0*/  FFMA.FTZ R17, R164, UR40, -R168 ;  /* 0x00000028a4117c23 */ /* 0x000fe200080108a8 */
[----:B------:R-:W-:-:S01]  /*5ac0*/  FFMA.FTZ R154, R166, UR40, -R101 ;  /* 0x00000028a69a7c23 */ /* 0x000fc20008010865 */
[----:B------:R-:W-:Y:S01]  /*5ad0*/  MUFU.EX2 R9, R9 ;  /* 0x0000000900097308 */ /* 0x000fe20000000800 */
[----:B------:R-:W-:-:S01]  /*5ae0*/  FFMA.FTZ R18, R165, UR40, -R168 ;  /* 0x00000028a5127c23 */ /* 0x000fc200080108a8 */
[--C-:B------:R-:W-:Y:S01]  /*5af0*/  FFMA.FTZ R155, R167, UR40, -R101.reuse ;  /* 0x00000028a79b7c23 */ /* 0x100fe20008010865 */
[----:B------:R-:W-:-:S01]  /*5b00*/  FFMA.FTZ R138, R138, UR40, -R101 ;  /* 0x000000288a8a7c23 */ /* 0x000fc20008010865 */
[--C-:B------:R-:W-:Y:S01]  /*5b10*/  FFMA.FTZ R139, R139, UR40, -R101.reuse ;  /* 0x000000288b8b7c23 */ /* 0x100fe20008010865 */
[----:B------:R-:W-:-:S01]  /*5b20*/  FFMA.FTZ R142, R142, UR40, -R101 ;  /* 0x000000288e8e7c23 */ /* 0x000fc20008010865 */
[--C-:B------:R-:W-:Y:S01]  /*5b30*/  FFMA.FTZ R143, R143, UR40, -R101.reuse ;  /* 0x000000288f8f7c23 */ /* 0x100fe20008010865 */
[----:B------:R-:W-:-:S01]  /*5b40*/  FFMA.FTZ R146, R146, UR40, -R101 ;  /* 0x0000002892927c23 */ /* 0x000fc20008010865 */
[----:B------:R-:W1:Y:S01]  /*5b50*/  MUFU.EX2 R144, R144 ;  /* 0x0000009000907308 */ /* 0x000e620000000800 */
[----:B0-----:R-:W-:-:S01]  /*5b60*/  FFMA.FTZ R7, R10, R7, R11 ;  /* 0x000000070a077223 */ /* 0x001fc2000001000b */
        /* <DEDUP_REMOVED lines=14> */
[----:B------:R-:W2:Y:S01]  /*5c50*/  MUFU.EX2 R145, R145 ;  /* 0x0000009100917308 */ /* 0x000ea20000000800 */
[----:B-1----:R-:W-:-:S01]  /*5c60*/  FFMA.FTZ R8, R9, R8, R144 ;  /* 0x0000000809087223 */ /* 0x002fc20000010090 */
[----:B------:R-:W-:Y:S01]  /*5c70*/  FFMA.FTZ R129, R129, UR40, -R168 ;  /* 0x0000002881817c23 */ /* 0x000fe200080108a8 */
[----:B------:R-:W-:-:S01]  /*5c80*/  FFMA.FTZ R131, R131, UR40, -R101 ;  /* 0x0000002883837c23 */ /* 0x000fc20008010865 */
[----:B------:R-:W-:Y:S01]  /*5c90*/  FFMA.FTZ R132, R132, UR40, -R168 ;  /* 0x0000002884847c23 */ /* 0x000fe200080108a8 */
[----:B------:R-:W-:-:S01]  /*5ca0*/  FFMA.FTZ R134, R134, UR40, -R101 ;  /* 0x0000002886867c23 */ /* 0x000fc20008010865 */
[----:B------:R-:W-:Y:S01]  /*5cb0*/  FFMA.FTZ R133, R133, UR40, -R168 ;  /* 0x0000002885857c23 */ /* 0x000fe200080108a8 */
[----:B------:R-:W-:-:S01]  /*5cc0*/  FFMA.FTZ R135, R135, UR40, -R101 ;  /* 0x0000002887877c23 */ /* 0x000fc20008010865 */
[----:B------:R-:W1:Y:S01]  /*5cd0*/  MUFU.EX2 R13, R13 ;  /* 0x0000000d000d7308 */ /* 0x000e620000000800 */
[----:B0-----:R-:W-:-:S01]  /*5ce0*/  FADD.FTZ R156, R12, R7 ;  /* 0x000000070c9c7221 */ /* 0x001fc20000010000 */
[----:B------:R-:W-:Y:S01]  /*5cf0*/  FFMA.FTZ R104, R104, UR40, -R168 ;  /* 0x0000002868687c23 */ /* 0x000fe200080108a8 */
[----:B------:R-:W-:-:S01]  /*5d00*/  FFMA.FTZ R106, R106, UR40, -R101 ;  /* 0x000000286a6a7c23 */ /* 0x000fc20008010865 */
[----:B------:R-:W-:Y:S01]  /*5d10*/  FFMA.FTZ R105, R105, UR40, -R168 ;  /* 0x0000002869697c23 */ /* 0x000fe200080108a8 */
[----:B------:R-:W-:-:S01]  /*5d20*/  FFMA.FTZ R107, R107, UR40, -R101 ;  /* 0x000000286b6b7c23 */ /* 0x000fc20008010865 */
[----:B------:R-:W-:Y:S01]  /*5d30*/  FFMA.FTZ R108, R108, UR40, -R168 ;  /* 0x000000286c6c7c23 */ /* 0x000fe200080108a8 */
[----:B------:R-:W-:-:S01]  /*5d40*/  FFMA.FTZ R110, R110, UR40, -R101 ;  /* 0x000000286e6e7c23 */ /* 0x000fc20008010865 */
[----:B------:R-:W0:Y:S01]  /*5d50*/  MUFU.EX2 R148, R148 ;  /* 0x0000009400947308 */ /* 0x000e220000000800 */
[----:B--2---:R-:W-:-:S01]  /*5d60*/  FADD.FTZ R7, R145, R8 ;  /* 0x0000000891077221 */ /* 0x004fc20000010000 */
[----:B------:R-:W-:Y:S01]  /*5d70*/  FFMA.FTZ R109, R109, UR40, -R168 ;  /* 0x000000286d6d7c23 */ /* 0x000fe200080108a8 */
[----:B------:R-:W-:-:S01]  /*5d80*/  FFMA.FTZ R111, R111, UR40, -R101 ;  /* 0x000000286f6f7c23 */ /* 0x000fc20008010865 */
[----:B------:R-:W-:Y:S01]  /*5d90*/  FFMA.FTZ R119, R119, UR40, -R101 ;  /* 0x0000002877777c23 */ /* 0x000fe20008010865 */
[----:B------:R-:W-:-:S01]  /*5da0*/  FFMA.FTZ R112, R112, UR40, -R168 ;  /* 0x0000002870707c23 */ /* 0x000fc200080108a8 */
[----:B------:R-:W-:Y:S01]  /*5db0*/  FFMA.FTZ R114, R114, UR40, -R101 ;  /* 0x0000002872727c23 */ /* 0x000fe20008010865 */
[----:B------:R-:W-:-:S01]  /*5dc0*/  FFMA.FTZ R113, R113, UR40, -R168 ;  /* 0x0000002871717c23 */ /* 0x000fc200080108a8 */
[----:B------:R1:W2:Y:S01]  /*5dd0*/  MUFU.EX2 R14, R157 ;  /* 0x0000009d000e7308 */ /* 0x0002a20000000800 */
[----:B------:R-:W-:-:S01]  /*5de0*/  FFMA.FTZ R115, R115, UR40, -R101 ;  /* 0x0000002873737c23 */ /* 0x000fc20008010865 */
[----:B------:R-:W-:Y:S01]  /*5df0*/  FFMA.FTZ R116, R116, UR40, -R168 ;  /* 0x0000002874747c23 */ /* 0x000fe200080108a8 */
[----:B------:R-:W-:-:S01]  /*5e00*/  FFMA.FTZ R118, R118, UR40, -R101 ;  /* 0x0000002876767c23 */ /* 0x000fc20008010865 */
[--C-:B------:R-:W-:Y:S01]  /*5e10*/  FFMA.FTZ R117, R117, UR40, -R168.reuse ;  /* 0x0000002875757c23 */ /* 0x100fe200080108a8 */
[----:B------:R-:W-:-:S01]  /*5e20*/  FFMA.FTZ R88, R88, UR40, -R168 ;  /* 0x0000002858587c23 */ /* 0x000fc200080108a8 */
[--C-:B------:R-:W-:Y:S01]  /*5e30*/  FFMA.FTZ R90, R90, UR40, -R101.reuse ;  /* 0x000000285a5a7c23 */ /* 0x100fe20008010865 */
[----:B------:R-:W-:-:S01]  /*5e40*/  FFMA.FTZ R94, R94, UR40, -R101 ;  /* 0x000000285e5e7c23 */ /* 0x000fc20008010865 */
[----:B------:R-:W3:Y:S01]  /*5e50*/  MUFU.EX2 R149, R149 ;  /* 0x0000009500957308 */ /* 0x000ee20000000800 */
[----:B-1----:R-:W-:-:S01]  /*5e60*/  FADD.FTZ R157, R13, R156 ;  /* 0x0000009c0d9d7221 */ /* 0x002fc20000010000 */
[----:B0-----:R-:W-:Y:S01]  /*5e70*/  FADD.FTZ R8, R148, R7 ;  /* 0x0000000794087221 */ /* 0x001fe20000010000 */
        /* <DEDUP_REMOVED lines=13> */
[----:B------:R-:W1:Y:S01]  /*5f50*/  MUFU.EX2 R152, R152 ;  /* 0x0000009800987308 */ /* 0x000e620000000800 */
[----:B---3--:R-:W-:-:S01]  /*5f60*/  FADD.FTZ R7, R149, R8 ;  /* 0x0000000895077221 */ /* 0x008fc20000010000 */
[----:B------:R-:W-:-:S06]  /*5f70*/  FFMA.FTZ R101, R103, UR40, -R101 ;  /* 0x0000002867657c23 */ /* 0x000fcc0008010865 */
[----:B------:R-:W2:Y:S01]  /*5f80*/  MUFU.EX2 R16, R16 ;  /* 0x0000001000107308 */ /* 0x000ea20000000800 */
[----:B0-----:R-:W-:-:S07]  /*5f90*/  FADD.FTZ R157, R15, R156 ;  /* 0x0000009c0f9d7221 */ /* 0x001fce0000010000 */
[----:B------:R-:W0:Y:S01]  /*5fa0*/  MUFU.EX2 R153, R153 ;  /* 0x0000009900997308 */ /* 0x000e220000000800 */
[----:B-1----:R-:W-:-:S07]  /*5fb0*/  FADD.FTZ R8, R152, R7 ;  /* 0x0000000798087221 */ /* 0x002fce0000010000 */
[----:B------:R-:W1:Y:S01]  /*5fc0*/  MUFU.EX2 R17, R17 ;  /* 0x0000001100117308 */ /* 0x000e620000000800 */
[----:B--2---:R-:W-:-:S07]  /*5fd0*/  FADD.FTZ R156, R16, R157 ;  /* 0x0000009d109c7221 */ /* 0x004fce0000010000 */
        /* <DEDUP_REMOVED lines=68> */
[----:B------:R-:W-:Y:S01]  /*6420*/  MUFU.EX2 R135, R135 ;  /* 0x0000008700877308 */ /* 0x000fe20000000800 */
[----:B-1----:R-:W-:-:S07]  /*6430*/  FADD.FTZ R156, R134, R157 ;  /* 0x0000009d869c7221 */ /* 0x002fce0000010000 */
[----:B------:R-:W0:Y:S01]  /*6440*/  MUFU.EX2 R104, R104 ;  /* 0x0000006800687308 */ /* 0x000e220000000800 */
[----:B--2---:R-:W-:-:S07]  /*6450*/  FADD.FTZ R7, R133, R8 ;  /* 0x0000000885077221 */ /* 0x004fce0000010000 */
[----:B------:R-:W-:Y:S08]  /*6460*/  MUFU.EX2 R106, R106 ;  /* 0x0000006a006a7308 */ /* 0x000ff00000000800 */
[----:B------:R-:W1:Y:S01]  /*6470*/  MUFU.EX2 R105, R105 ;  /* 0x0000006900697308 */ /* 0x000e620000000800 */
[----:B0-----:R-:W-:-:S07]  /*6480*/  FADD.FTZ R8, R104, R7 ;  /* 0x0000000768087221 */ /* 0x001fce0000010000 */
[----:B------:R-:W-:Y:S08]  /*6490*/  MUFU.EX2 R107, R107 ;  /* 0x0000006b006b7308 */ /* 0x000ff00000000800 */
[----:B------:R-:W0:Y:S01]  /*64a0*/  MUFU.EX2 R108, R108 ;  /* 0x0000006c006c7308 */ /* 0x000e220000000800 */
[----:B-1----:R-:W-:-:S07]  /*64b0*/  FADD.FTZ R7, R105, R8 ;  /* 0x0000000869077221 */ /* 0x002fce0000010000 */
[----:B------:R-:W-:Y:S08]  /*64c0*/  MUFU.EX2 R110, R110 ;  /* 0x0000006e006e7308 */ /* 0x000ff00000000800 */
[----:B------:R-:W1:Y:S01]  /*64d0*/  MUFU.EX2 R109, R109 ;  /* 0x0000006d006d7308 */ /* 0x000e620000000800 */
[----:B0-----:R-:W-:-:S07]  /*64e0*/  FADD.FTZ R8, R108, R7 ;  /* 0x000000076c087221 */ /* 0x001fce0000010000 */
[----:B------:R-:W0:Y:S08]  /*64f0*/  MUFU.EX2 R111, R111 ;  /* 0x0000006f006f7308 */ /* 0x000e300000000800 */
[----:B------:R2:W-:Y:S01]  /*6500*/  MUFU.EX2 R158, R119 ;  /* 0x00000077009e7308 */ /* 0x0005e20000000800 */
[----:B-1----:R-:W-:-:S07]  /*6510*/  FADD.FTZ R7, R109, R8 ;  /* 0x000000086d077221 */ /* 0x002fce0000010000 */
[----:B------:R-:W1:Y:S01]  /*6520*/  MUFU.EX2 R112, R112 ;  /* 0x0000007000707308 */ /* 0x000e620000000800 */
[----:B--2---:R-:W-:-:S04]  /*6530*/  FADD.FTZ R119, R135, R156 ;  /* 0x0000009c87777221 */ /* 0x004fc80000010000 */
[----:B------:R-:W-:-:S03]  /*6540*/  FADD.FTZ R156, R106, R119 ;  /* 0x000000776a9c7221 */ /* 0x000fc60000010000 */
[----:B------:R-:W-:Y:S01]  /*6550*/  MUFU.EX2 R114, R114 ;  /* 0x0000007200727308 */ /* 0x000fe20000000800 */
[----:B------:R-:W-:-:S04]  /*6560*/  FADD.FTZ R119, R107, R156 ;  /* 0x0000009c6b777221 */ /* 0x000fc80000010000 */
[----:B------:R-:W-:-:S03]  /*6570*/  FADD.FTZ R156, R110, R119 ;  /* 0x000000776e9c7221 */ /* 0x000fc60000010000 */
[----:B------:R-:W2:Y:S01]  /*6580*/  MUFU.EX2 R113, R113 ;  /* 0x0000007100717308 */ /* 0x000ea20000000800 */
[----:B0-----:R-:W-:-:S01]  /*6590*/  FADD.FTZ R119, R111, R156 ;  /* 0x0000009c6f777221 */ /* 0x001fc20000010000 */
[----:B-1----:R-:W-:-:S06]  /*65a0*/  FADD.FTZ R8, R112, R7 ;  /* 0x0000000770087221 */ /* 0x002fcc0000010000 */
[----:B------:R-:W-:Y:S08]  /*65b0*/  MUFU.EX2 R115, R115 ;  /* 0x0000007300737308 */ /* 0x000ff00000000800 */
[----:B------:R-:W0:Y:S01]  /*65c0*/  MUFU.EX2 R116, R116 ;  /* 0x0000007400747308 */ /* 0x000e220000000800 */
[----:B--2---:R-:W-:-:S07]  /*65d0*/  FADD.FTZ R7, R113, R8 ;  /* 0x0000000871077221 */ /* 0x004fce0000010000 */
[----:B------:R-:W-:Y:S08]  /*65e0*/  MUFU.EX2 R118, R118 ;  /* 0x0000007600767308 */ /* 0x000ff00000000800 */
[----:B------:R-:W1:Y:S01]  /*65f0*/  MUFU.EX2 R117, R117 ;  /* 0x0000007500757308 */ /* 0x000e620000000800 */
[----:B0-----:R-:W-:-:S07]  /*6600*/  FADD.FTZ R8, R116, R7 ;  /* 0x0000000774087221 */ /* 0x001fce0000010000 */
[----:B------:R-:W0:Y:S08]  /*6610*/  MUFU.EX2 R88, R88 ;  /* 0x0000005800587308 */ /* 0x000e300000000800 */
[----:B------:R-:W2:Y:S01]  /*6620*/  MUFU.EX2 R90, R90 ;  /* 0x0000005a005a7308 */ /* 0x000ea20000000800 */
[----:B-1----:R-:W-:-:S07]  /*6630*/  FADD.FTZ R7, R117, R8 ;  /* 0x0000000875077221 */ /* 0x002fce0000010000 */
[----:B------:R1:W-:Y:S01]  /*6640*/  MUFU.EX2 R157, R94 ;  /* 0x0000005e009d7308 */ /* 0x0003e20000000800 */
[----:B0-----:R-:W-:-:S07]  /*6650*/  FADD.FTZ R8, R88, R7 ;  /* 0x0000000758087221 */ /* 0x001fce0000010000 */
[----:B------:R-:W0:Y:S01]  /*6660*/  MUFU.EX2 R89, R89 ;  /* 0x0000005900597308 */ /* 0x000e220000000800 */
[----:B-1----:R-:W-:-:S04]  /*6670*/  FADD.FTZ R94, R114, R119 ;  /* 0x00000077725e7221 */ /* 0x002fc80000010000 */
[----:B------:R-:W-:-:S03]  /*6680*/  FADD.FTZ R119, R115, R94 ;  /* 0x0000005e73777221 */ /* 0x000fc60000010000 */
[----:B------:R-:W1:Y:S01]  /*6690*/  MUFU.EX2 R91, R91 ;  /* 0x0000005b005b7308 */ /* 0x000e620000000800 */
[----:B------:R-:W-:-:S04]  /*66a0*/  FADD.FTZ R119, R118, R119 ;  /* 0x0000007776777221 */ /* 0x000fc80000010000 */
[----:B------:R-:W-:-:S03]  /*66b0*/  FADD.FTZ R119, R158, R119 ;  /* 0x000000779e777221 */ /* 0x000fc60000010000 */
[----:B------:R-:W3:Y:S01]  /*66c0*/  MUFU.EX2 R92, R92 ;  /* 0x0000005c005c7308 */ /* 0x000ee20000000800 */
[----:B--2---:R-:W-:-:S01]  /*66d0*/  FADD.FTZ R94, R90, R119 ;  /* 0x000000775a5e7221 */ /* 0x004fc20000010000 */
[----:B0-----:R-:W-:-:S06]  /*66e0*/  FADD.FTZ R7, R89, R8 ;  /* 0x0000000859077221 */ /* 0x001fcc0000010000 */
[----:B------:R-:W0:Y:S01]  /*66f0*/  MUFU.EX2 R93, R93 ;  /* 0x0000005d005d7308 */ /* 0x000e220000000800 */
[----:B-1----:R-:W-:-:S04]  /*6700*/  FADD.FTZ R94, R91, R94 ;  /* 0x0000005e5b5e7221 */ /* 0x002fc80000010000 */
[----:B------:R-:W-:-:S03]  /*6710*/  FADD.FTZ R94, R157, R94 ;  /* 0x0000005e9d5e7221 */ /* 0x000fc60000010000 */
[----:B------:R-:W1:Y:S01]  /*6720*/  MUFU.EX2 R95, R95 ;  /* 0x0000005f005f7308 */ /* 0x000e620000000800 */
[----:B---3--:R-:W-:-:S07]  /*6730*/  FADD.FTZ R8, R92, R7 ;  /* 0x000000075c087221 */ /* 0x008fce0000010000 */
        /* <DEDUP_REMOVED lines=15> */
[----:B-1----:R-:W-:-:S01]  /*6830*/  FADD.FTZ R94, R119, R94 ;  /* 0x0000005e775e7221 */ /* 0x002fc20000010000 */
[----:B--2---:R-:W-:-:S03]  /*6840*/  FADD.FTZ R7, R141, R8 ;  /* 0x000000088d077221 */ /* 0x004fc60000010000 */
[----:B0-----:R-:W-:Y:S01]  /*6850*/  FADD.FTZ R8, R101, R94 ;  /* 0x0000005e65087221 */ /* 0x001fe20000010000 */
[----:B------:R-:W-:Y:S06]  /*6860*/  @!P0 BRA `(.L_x_28) ;  /* 0x0000000000048947 */ /* 0x000fec0003800000 */
[----:B------:R-:W-:Y:S01]  /*6870*/  BPT.TRAP 0x1 ;  /* 0x000000040000795c */ /* 0x000fe20000300000 */
.L_x_28:
[----:B------:R-:W-:Y:S01]  /*6880*/  UISETP.GT.AND UP0, UPT, UR50, UR39, UPT ;  /* 0x000000273200728c */ /* 0x000fe2000bf04270 */
[----:B------:R-:W-:Y:S01]  /*6890*/  F2FP.SATFINITE.E4M3.F32.PACK_AB_MERGE_C R13, R14, R13, RZ ;  /* 0x0000000d0e0d723e */ /* 0x000fe200048070ff */
[----:B------:R-:W-:Y:S01]  /*68a0*/  ULEA UR4, UR44, UR41, 0x3 ;  /* 0x000000292c047291 */ /* 0x000fe2000f8e183f */
[----:B------:R-:W-:Y:S01]  /*68b0*/  F2FP.SATFINITE.E4M3.F32.PACK_AB_MERGE_C R17, R18, R17, RZ ;  /* 0x000000111211723e */ /* 0x000fe200048070ff */
[----:B------:R-:W-:Y:S01]  /*68c0*/  UIADD3 UR50, UR50, -0x1, URZ ;  /* 0xffffffff32327890 */ /* 0x000fe2000fffe03f */
[----:B------:R-:W-:Y:S01]  /*68d0*/  F2FP.SATFINITE.E4M3.F32.PACK_AB_MERGE_C R148, R149, R148, RZ ;  /* 0x000000949594723e */ /* 0x000fe200048070ff */
[----:B------:R-:W-:Y:S01]  /*68e0*/  UIADD3 UR4, UR4, 0x22860, URZ ;  /* 0x0002286004047890 */ /* 0x000fe2000fffe03f */
[----:B------:R-:W-:Y:S01]  /*68f0*/  PLOP3.LUT P1, PT, PT, PT, UP0, 0x80, 0x0 ;  /* 0x000000000000781c */ /* 0x000fe20003f2f008 */
[----:B------:R-:W-:Y:S01]  /*6900*/  UMOV UR52, UR46 ;  /* 0x0000002e00347c82 */ /* 0x000fe20008000000 */
[----:B------:R-:W-:Y:S01]  /*6910*/  F2FP.SATFINITE.E4M3.F32.PACK_AB_MERGE_C R154, R155, R154, RZ ;  /* 0x0000009a9b9a723e */ /* 0x000fe200048070ff */
[----:B------:R-:W-:Y:S01]  /*6920*/  UPRMT UR4, UR45, 0x654, UR4 ;  /* 0x000006542d047896 */ /* 0x000fe20008000004 */
[----:B------:R-:W-:Y:S01]  /*6930*/  F2FP.SATFINITE.E4M3.F32.PACK_AB_MERGE_C R21, R22, R21, RZ ;  /* 0x000000151615723e */ /* 0x000fe200048070ff */
[-C--:B------:R-:W-:Y:S01]  /*6940*/  FMUL.FTZ R26, R26, R9.reuse ;  /* 0x000000091a1a7220 */ /* 0x080fe20000410000 */
[----:B------:R-:W-:Y:S01]  /*6950*/  F2FP.SATFINITE.E4M3.F32.PACK_AB_MERGE_C R142, R143, R142, RZ ;  /* 0x0000008e8f8e723e */ /* 0x000fe200048070ff */
[----:B------:R-:W-:Y:S01]  /*6960*/  FMUL.FTZ R27, R27, R9 ;  /* 0x000000091b1b7220 */ /* 0x000fe20000410000 */
[----:B------:R-:W-:Y:S01]  /*6970*/  F2FP.SATFINITE.E4M3.F32.PACK_AB_MERGE_C R137, R140, R137, RZ ;  /* 0x000000898c89723e */ /* 0x000fe200048070ff */
[-C--:B------:R-:W-:Y:S01]  /*6980*/  FMUL.FTZ R30, R30, R9.reuse ;  /* 0x000000091e1e7220 */ /* 0x080fe20000410000 */
[----:B------:R-:W-:Y:S01]  /*6990*/  F2FP.SATFINITE.E4M3.F32.PACK_AB_MERGE_C R150, R151, R150, RZ ;  /* 0x000000969796723e */ /* 0x000fe200048070ff */
[-C--:B------:R-:W-:Y:S01]  /*69a0*/  FMUL.FTZ R31, R31, R9.reuse ;  /* 0x000000091f1f7220 */ /* 0x080fe20000410000 */
[----:B------:R-:W-:Y:S01]  /*69b0*/  F2FP.SATFINITE.E4M3.F32.PACK_AB_MERGE_C R124, R125, R124, RZ ;  /* 0x0000007c7d7c723e */ /* 0x000fe200048070ff */
[----:B------:R-:W-:Y:S01]  /*69c0*/  SYNCS.ARRIVE.TRANS64.RED.A1T0 RZ, [UR4], RZ ;  /* 0x000000ffffff79a7 */ /* 0x000fe20008100404 */
[----:B------:R-:W-:Y:S01]  /*69d0*/  F2FP.SATFINITE.E4M3.F32.PACK_AB_MERGE_C R126, R127, R126, RZ ;  /* 0x0000007e7f7e723e */ /* 0x000fe200048070ff */
[-C--:B------:R-:W-:Y:S01]  /*69e0*/  FMUL.FTZ R34, R34, R9.reuse ;  /* 0x0000000922227220 */ /* 0x080fe20000410000 */
        /* <DEDUP_REMOVED lines=13> */
[----:B------:R-:W-:Y:S01]  /*6ac0*/  FMUL.FTZ R47, R47, R9 ;  /* 0x000000092f2f7220 */ /* 0x000fe20000410000 */
[----:B------:R-:W-:Y:S01]  /*6ad0*/  F2FP.SATFINITE.E4M3.F32.PACK_AB_MERGE_C R14, R95, R157, RZ ;  /* 0x0000009d5f0e723e */ /* 0x000fe200048070ff */
[-C--:B------:R-:W-:Y:S01]  /*6ae0*/  FMUL.FTZ R50, R50, R9.reuse ;  /* 0x0000000932327220 */ /* 0x080fe20000410000 */
[----:B------:R-:W-:Y:S01]  /*6af0*/  F2FP.SATFINITE.E4M3.F32.PACK_AB_MERGE_C R100, R141, R100, RZ ;  /* 0x000000648d64723e */ /* 0x000fe200048070ff */
[----:B------:R-:W-:Y:S01]  /*6b00*/  FMUL.FTZ R51, R51, R9 ;  /* 0x0000000933337220 */ /* 0x000fe20000410000 */
[----:B------:R-:W-:Y:S01]  /*6b10*/  F2FP.SATFINITE.E4M3.F32.PACK_AB_MERGE_C R18, R101, R119, RZ ;  /* 0x000000776512723e */ /* 0x000fe200048070ff */
[-C--:B------:R-:W-:Y:S01]  /*6b20*/  FMUL.FTZ R54, R54, R9.reuse ;  /* 0x0000000936367220 */ /* 0x080fe20000410000 */
[----:B------:R-:W-:Y:S01]  /*6b30*/  R2UR UR44, R3 ;  /* 0x00000000032c72ca */ /* 0x000fe200000e0000 */
[----:B------:R-:W-:Y:S01]  /*6b40*/  FMUL.FTZ R55, R55, R9 ;  /* 0x0000000937377220 */ /* 0x000fe20000410000 */
[----:B------:R-:W-:Y:S01]  /*6b50*/  F2FP.SATFINITE.E4M3.F32.PACK_AB_MERGE_C R184, R12, R11, R13 ;  /* 0x0000000b0cb8723e */ /* 0x000fe2000480700d */
[-C--:B------:R-:W-:Y:S01]  /*6b60*/  FMUL.FTZ R58, R58, R9.reuse ;  /* 0x000000093a3a7220 */ /* 0x080fe20000410000 */
        /* <DEDUP_REMOVED lines=14> */
[----:B------:R-:W-:Y:S01]  /*6c50*/  FMUL.FTZ R87, R87, R9 ;  /* 0x0000000957577220 */ /* 0x000fe20000410000 */
[----:B------:R-:W-:Y:S01]  /*6c60*/  F2FP.SATFINITE.E4M3.F32.PACK_AB_MERGE_C R185, R145, R144, R148 ;  /* 0x0000009091b9723e */ /* 0x000fe20004807094 */
[-C--:B------:R-:W-:Y:S01]  /*6c70*/  FMUL.FTZ R24, R24, R10.reuse ;  /* 0x0000000a18187220 */ /* 0x080fe20000410000 */
[----:B------:R-:W-:Y:S01]  /*6c80*/  F2FP.SATFINITE.E4M3.F32.PACK_AB_MERGE_C R186, R16, R15, R17 ;  /* 0x0000000f10ba723e */ /* 0x000fe20004807011 */
        /* <DEDUP_REMOVED lines=32> */
[-C--:B------:R-:W-:Y:S01]  /*6e90*/  FMUL.FTZ R57, R57, R10.reuse ;  /* 0x0000000a39397220 */ /* 0x080fe20000410000 */
        /* <DEDUP_REMOVED lines=15> */
[----:B------:R-:W-:-:S02]  /*6f90*/  IMAD.MOV.U32 R11, RZ, RZ, R0 ;  /* 0x000000ffff0b7224 */ /* 0x000fc400078e0000 */
[----:B------:R-:W-:Y:S01]  /*6fa0*/  IMAD.MOV.U32 R9, RZ, RZ, R6 ;  /* 0x000000ffff097224 */ /* 0x000fe200078e0006 */
[----:B------:R-:W-:Y:S06]  /*6fb0*/  @P1 BRA `(.L_x_29) ;  /* 0xffffffd400ac1947 */ /* 0x000fec000383ffff */
.L_x_18:
[----:B------:R-:W-:Y:S06]  /*6fc0*/  BAR.ARV 0x8, 0x180 ;  /* 0x0206000000007b1d */ /* 0x000fec0000002000 */
[----:B------:R-:W-:Y:S05]  /*6fd0*/  @!P0 BRA `(.L_x_30) ;  /* 0x0000000000048947 */ /* 0x000fea0003800000 */
[----:B------:R-:W-:Y:S01]  /*6fe0*/  BPT.TRAP 0x1 ;  /* 0x000000040000795c */ /* 0x000fe20000300000 */
.L_x_30:
[----:B------:R-:W-:Y:S01]  /*6ff0*/  R2UR UR9, R3 ;  /* 0x00000000030972ca */ /* 0x000fe200000e0000 */
[----:B------:R-:W-:-:S05]  /*7000*/  IMAD.U32 R2, RZ, RZ, UR46 ;  /* 0x0000002eff027e24 */ /* 0x000fca000f8e00ff */
[----:B------:R-:W-:-:S07]  /*7010*/  SHF.L.U32 R2, R2, 0x1f, RZ ;  /* 0x0000001f02027819 */ /* 0x000fce00000006ff */
[----:B------:R-:W-:-:S09]  /*7020*/  ULEA UR9, UR9, UR41, 0x3 ;  /* 0x0000002909097291 */ /* 0x000fd2000f8e183f */
[----:B------:R0:W1:Y:S01]  /*7030*/  SYNCS.PHASECHK.TRANS64.TRYWAIT P1, [UR9+0x22850], R2 ;  /* 0x02285002ff0075a7 */ /* 0x0000620008020149 */
[----:B------:R-:W-:Y:S05]  /*7040*/  @!P0 BRA `(.L_x_31) ;  /* 0x0000000000048947 */ /* 0x000fea0003800000 */
[----:B------:R-:W-:Y:S01]  /*7050*/  BPT.TRAP 0x1 ;  /* 0x000000040000795c */ /* 0x000fe20000300000 */
.L_x_31:
[----:B-1----:R-:W-:Y:S05]  /*7060*/  @P1 BRA `(.L_x_32) ;  /* 0x0000000000081947 */ /* 0x002fea0003800000 */
[----:B------:R-:W1:Y:S02]  /*7070*/  SYNCS.PHASECHK.TRANS64.TRYWAIT P1, [UR9+0x22850], R2 ;  /* 0x02285002ff0075a7 */ /* 0x000e640008020149 */
[----:B-1----:R-:W-:Y:S05]  /*7080*/  @!P1 BRA `(.L_x_33) ;  /* 0x0000007c00e09947 */ /* 0x002fea0003800000 */
.L_x_32:
[----:B------:R-:W-:Y:S01]  /*7090*/  UIADD3 UR41, UR41, 0x400, URZ ;  /* 0x0000040029297890 */ /* 0x000fe2000fffe03f */
[----:B------:R-:W-:Y:S01]  /*70a0*/  R2UR UR4, R3 ;  /* 0x00000000030472ca */ /* 0x000fe200000e0000 */
[----:B------:R-:W-:Y:S01]  /*70b0*/  WARPGROUP.ARRIVE ;  /* 0x00000000000079c5 */ /* 0x000fe20000000000 */
[----:B------:R-:W-:Y:S01]  /*70c0*/  UMOV UR7, 0xc0000010 ;  /* 0xc000001000077882 */ /* 0x000fe20000000000 */
[----:B------:R-:W-:Y:S01]  /*70d0*/  USHF.R.U32.HI UR41, URZ, 0x4, UR41 ;  /* 0x000000043f297899 */ /* 0x000fe20008011629 */
[----:B-1----:R-:W-:Y:S01]  /*70e0*/  IMAD.MOV.U32 R5, RZ, RZ, 0x3f800000 ;  /* 0x3f800000ff057424 */ /* 0x002fe200078e00ff */
[----:B------:R-:W-:Y:S02]  /*70f0*/  ULDC.64 UR10, c[0x0][0x9a0] ;  /* 0x00026800000a7ab9 */ /* 0x000fe40000000a00 */
[----:B------:R-:W-:Y:S02]  /*7100*/  ULOP3.LUT UR41, UR41, 0x3fff, URZ, 0xc0, !UPT ;  /* 0x00003fff29297892 */ /* 0x000fe4000f8ec03f */
[----:B------:R-:W-:-:S02]  /*7110*/  UISETP.NE.U32.AND UP0, UPT, UR10, URZ, UPT ;  /* 0x0000003f0a00728c */ /* 0x000fc4000bf05070 */
[----:B------:R-:W-:Y:S02]  /*7120*/  ULOP3.LUT UR8, UR41, 0x10000, URZ, 0xfc, !UPT ;  /* 0x0001000029087892 */ /* 0x000fe4000f8efc3f */
[----:B------:R-:W-:Y:S02]  /*7130*/  UISETP.NE.AND.EX UP0, UPT, UR11, URZ, UPT, UP0 ;  /* 0x0000003f0b00728c */ /* 0x000fe4000bf05300 */
[----:B------:R-:W-:-:S04]  /*7140*/  UIMAD UR8, UR4, 0x500, UR8 ;  /* 0x00000500040878a4 */ /* 0x000fc8000f8e0208 */
[----:B------:R-:W-:Y:S01]  /*7150*/  UIADD3 UR4, UR8, 0x100, URZ ;  /* 0x0000010008047890 */ /* 0x000fe2000fffe03f */
[----:B------:R-:W-:Y:S02]  /*7160*/  PLOP3.LUT P1, PT, PT, PT, UP0, 0x80, 0x0 ;  /* 0x000000000000781c */ /* 0x000fe40003f2f008 */
[----:B------:R-:W-:-:S06]  /*7170*/  UMOV UR6, UR8 ;  /* 0x0000000800067c82 */ /* 0x000fcc0008000000 */
[----:B------:R-:W-:Y:S01]  /*7180*/  QGMMA.64x128x32.F32.E4M3.E4M3 R24, R184, gdesc[UR4], R24, gsb0 ;  /* 0x01e00004b8187df3 */ /* 0x000fe20008000818 */
[----:B------:R-:W-:Y:S01]  /*7190*/  UMOV UR7, 0xc0000010 ;  /* 0xc000001000077882 */ /* 0x000fe20000000000 */
[----:B------:R-:W-:Y:S01]  /*71a0*/  UMOV UR6, UR4 ;  /* 0x0000000400067c82 */ /* 0x000fe20008000000 */
[----:B------:R-:W-:Y:S02]  /*71b0*/  @UP0 ULDC.64 UR12, c[0x0][0x9c8] ;  /* 0x00027200000c0ab9 */ /* 0x000fe40000000a00 */
[----:B------:R-:W-:Y:S01]  /*71c0*/  @UP0 UIMAD.WIDE.U32 UR4, UR37, UR12, URZ ;  /* 0x0000000c250402a5 */ /* 0x000fe2000f8e003f */
[----:B------:R-:W-:Y:S02]  /*71d0*/  WARPGROUP.DEPBAR.LE gsb0, 0x0 ;  /* 0x00008000000079c5 */ /* 0x000fe40000010000 */
[----:B------:R-:W-:-:S06]  /*71e0*/  WARPGROUP.ARRIVE ;  /* 0x00000000000079c5 */ /* 0x000fcc0000000000 */
[----:B------:R-:W-:Y:S01]  /*71f0*/  QGMMA.64x128x32.F32.E4M3.E4M3 R24, R180, gdesc[UR4], R24, gsb0 ;  /* 0x01e00004b4187df3 */ /* 0x000fe20008000818 */
[----:B------:R-:W-:Y:S02]  /*7200*/  @UP0 UIMAD UR6, UR38, UR12, URZ ;  /* 0x0000000c260602a4 */ /* 0x000fe4000f8e023f */
[----:B------:R-:W-:Y:S02]  /*7210*/  @UP0 USHF.R.S32.HI UR7, URZ, 0x1f, UR43 ;  /* 0x0000001f3f070899 */ /* 0x000fe4000801142b */
[----:B------:R-:W-:-:S03]  /*7220*/  @UP0 UIMAD UR6, UR37, UR13, UR6 ;  /* 0x0000000d250602a4 */ /* 0x000fc6000f8e0206 */
[----:B------:R-:W-:Y:S01]  /*7230*/  @UP0 ULDC.64 UR12, c[0x0][0x9d0] ;  /* 0x00027400000c0ab9 */ /* 0x000fe20000000a00 */
[----:B------:R-:W-:Y:S02]  /*7240*/  @UP0 UIADD3 UR5, UR5, UR6, URZ ;  /* 0x0000000605050290 */ /* 0x000fe4000fffe03f */
[----:B------:R-:W-:Y:S02]  /*7250*/  @UP0 UIMAD UR6, UR7, UR12, URZ ;  /* 0x0000000c070602a4 */ /* 0x000fe4000f8e023f */
[----:B------:R-:W-:Y:S02]  /*7260*/  @UP0 UIMAD.WIDE.U32 UR4, UR43, UR12, UR4 ;  /* 0x0000000c2b0402a5 */ /* 0x000fe4000f8e0004 */
[----:B------:R-:W-:-:S04]  /*7270*/  @UP0 UIMAD UR6, UR43, UR13, UR6 ;  /* 0x0000000d2b0602a4 */ /* 0x000fc8000f8e0206 */
[----:B------:R-:W-:Y:S02]  /*7280*/  @UP0 UIADD3 UR5, UR5, UR6, URZ ;  /* 0x0000000605050290 */ /* 0x000fe4000fffe03f */
[----:B------:R-:W-:-:S04]  /*7290*/  @UP0 ULEA UR6, UP1, UR4, UR10, 0x2 ;  /* 0x0000000a04060291 */ /* 0x000fc8000f82103f */
[----:B------:R-:W-:Y:S02]  /*72a0*/  @UP0 ULEA.HI.X UR7, UR4, UR11, UR5, 0x2, UP1 ;  /* 0x0000000b04070291 */ /* 0x000fe400088f1405 */
[----:B------:R-:W-:Y:S01]  /*72b0*/  UIADD3 UR4, UR8, 0x200, URZ ;  /* 0x0000020008047890 */ /* 0x000fe2000fffe03f */
[----:B0-----:R-:W-:-:S03]  /*72c0*/  MOV R2, UR6 ;  /* 0x0000000600027c02 */ /* 0x001fc60008000f00 */
[----:B------:R-:W-:Y:S01]  /*72d0*/  IMAD.U32 R3, RZ, RZ, UR7 ;  /* 0x00000007ff037e24 */ /* 0x000fe2000f8e00ff */
[----:B------:R-:W-:Y:S02]  /*72e0*/  UMOV UR7, 0xc0000010 ;  /* 0xc000001000077882 */ /* 0x000fe40000000000 */
[----:B------:R-:W-:Y:S02]  /*72f0*/  UMOV UR6, UR4 ;  /* 0x0000000400067c82 */ /* 0x000fe40008000000 */
[----:B------:R0:W2:Y:S01]  /*7300*/  @P1 LDG.E R5, desc[UR48][R2.64] ;  /* 0x0000003002051981 */ /* 0x0000a2000c1e1900 */
[----:B------:R-:W-:Y:S01]  /*7310*/  UIADD3 UR4, UR8, 0x300, URZ ;  /* 0x0000030008047890 */ /* 0x000fe2000fffe03f */
[----:B------:R-:W-:Y:S02]  /*7320*/  WARPGROUP.DEPBAR.LE gsb0, 0x0 ;  /* 0x00008000000079c5 */ /* 0x000fe40000010000 */
[----:B------:R-:W-:-:S06]  /*7330*/  WARPGROUP.ARRIVE ;  /* 0x00000000000079c5 */ /* 0x000fcc0000000000 */
[----:B------:R-:W-:Y:S01]  /*7340*/  QGMMA.64x128x32.F32.E4M3.E4M3 R24, R176, gdesc[UR4], R24, gsb0 ;  /* 0x01e00004b0187df3 */ /* 0x000fe20008000818 */
[----:B------:R-:W-:Y:S01]  /*7350*/  UMOV UR6, UR4 ;  /* 0x0000000400067c82 */ /* 0x000fe20008000000 */
[----:B------:R-:W-:Y:S01]  /*7360*/  UMOV UR7, 0xc0000010 ;  /* 0xc000001000077882 */ /* 0x000fe20000000000 */
[----:B------:R-:W-:Y:S01]  /*7370*/  UIADD3 UR8, UR8, 0x400, URZ ;  /* 0x0000040008087890 */ /* 0x000fe2000fffe03f */
[----:B------:R-:W1:Y:S04]  /*7380*/  SHFL.BFLY PT, R4, R7, 0x2, 0x1f ;  /* 0x0c401f0007047f89 */ /* 0x000e6800000e0000 */
[----:B------:R-:W3:Y:S01]  /*7390*/  SHFL.BFLY PT, R9, R8, 0x2, 0x1f ;  /* 0x0c401f0008097f89 */ /* 0x000ee200000e0000 */
[----:B------:R-:W-:Y:S02]  /*73a0*/  WARPGROUP.DEPBAR.LE gsb0, 0x0 ;  /* 0x00008000000079c5 */ /* 0x000fe40000010000 */
[----:B------:R-:W-:-:S06]  /*73b0*/  WARPGROUP.ARRIVE ;  /* 0x00000000000079c5 */ /* 0x000fcc0000000000 */
[----:B------:R-:W-:Y:S01]  /*73c0*/  QGMMA.64x128x32.F32.E4M3.E4M3 R24, R172, gdesc[UR4], R24, gsb0 ;  /* 0x01e00004ac187df3 */ /* 0x000fe20008000818 */
[----:B------:R-:W-:Y:S01]  /*73d0*/  UMOV UR6, UR8 ;  /* 0x0000000800067c82 */ /* 0x000fe20008000000 */
[----:B------:R-:W-:Y:S01]  /*73e0*/  UMOV UR7, 0xc0000010 ;  /* 0xc000001000077882 */ /* 0x000fe20000000000 */
[----:B-1----:R-:W-:Y:S01]  /*73f0*/  FADD.FTZ R4, R4, R7 ;  /* 0x0000000704047221 */ /* 0x002fe20000010000 */
[----:B---3--:R-:W-:-:S04]  /*7400*/  FADD.FTZ R9, R9, R8 ;  /* 0x0000000809097221 */ /* 0x008fc80000010000 */
[----:B0-----:R-:W0:Y:S04]  /*7410*/  SHFL.BFLY PT, R3, R4, 0x1, 0x1f ;  /* 0x0c201f0004037f89 */ /* 0x001e2800000e0000 */
[----:B------:R-:W1:Y:S01]  /*7420*/  SHFL.BFLY PT, R2, R9, 0x1, 0x1f ;  /* 0x0c201f0009027f89 */ /* 0x000e6200000e0000 */
[----:B0-----:R-:W-:Y:S01]  /*7430*/  FADD.FTZ R11, R4, R3 ;  /* 0x00000003040b7221 */ /* 0x001fe20000010000 */
[----:B-1----:R-:W-:-:S04]  /*7440*/  FADD.FTZ R12, R9, R2 ;  /* 0x00000002090c7221 */ /* 0x002fc80000010000 */
[C---:B------:R-:W-:Y:S01]  /*7450*/  FSETP.NE.FTZ.AND P1, PT, R11.reuse, RZ, PT ;  /* 0x000000ff0b00720b */ /* 0x040fe20003f35000 */
[----:B------:R-:W-:Y:S01]  /*7460*/  FMUL.FTZ R13, R11, 0.00390625 ;  /* 0x3b8000000b0d7820 */ /* 0x000fe20000410000 */
[----:B------:R-:W-:Y:S01]  /*7470*/  FMUL.FTZ R14, R12, 0.00390625 ;  /* 0x3b8000000c0e7820 */ /* 0x000fe20000410000 */
[----:B------:R-:W-:-:S03]  /*7480*/  IMAD.MOV.U32 R2, RZ, RZ, RZ ;  /* 0x000000ffff027224 */ /* 0x000fc600078e00ff */
[----:B------:R-:W-:Y:S02]  /*7490*/  FSETP.NE.FTZ.AND P2, PT, R13, RZ, PT ;  /* 0x000000ff0d00720b */ /* 0x000fe40003f55000 */
[----:B------:R-:W-:-:S05]  /*74a0*/  FSETP.NE.FTZ.AND P3, PT, R14, RZ, PT ;  /* 0x000000ff0e00720b */ /* 0x000fca0003f75000 */
[----:B------:R-:W-:Y:S01]  /*74b0*/  @P1 MUFU.RCP R2, R11 ;  /* 0x0000000b00021308 */ /* 0x000fe20000001000 */
[----:B------:R-:W-:Y:S01]  /*74c0*/  FSETP.NE.FTZ.AND P1, PT, R12, RZ, PT ;  /* 0x000000ff0c00720b */ /* 0x000fe20003f35000 */
[----:B------:R-:W-:Y:S01]  /*74d0*/  IMAD.MOV.U32 R10, RZ, RZ, RZ ;  /* 0x000000ffff0a7224 */ /* 0x000fe200078e00ff */
[----:B------:R-:W-:Y:S02]  /*74e0*/  WARPGROUP.DEPBAR.LE gsb0, 0x0 ;  /* 0x00008000000079c5 */ /* 0x000fe40000010000 */
[----:B------:R-:W-:-:S06]  /*74f0*/  WARPGROUP.ARRIVE ;  /* 0x00000000000079c5 */ /* 0x000fcc0000000000 */
[----:B------:R-:W-:Y:S01]  /*7500*/  QGMMA.64x128x32.F32.E4M3.E4M3 R24, R168, gdesc[UR4], R24, gsb0 ;  /* 0x01e00004a8187df3 */ /* 0x000fe20008000818 */
[----:B------:R-:W0:Y:S08]  /*7510*/  @P2 MUFU.LG2 R8, R13 ;  /* 0x0000000d00082308 */ /* 0x000e300000000c00 */
[----:B------:R-:W1:Y:S08]  /*7520*/  @P3 MUFU.LG2 R9, R14 ;  /* 0x0000000e00093308 */ /* 0x000e700000000c00 */
[----:B------:R-:W3:Y:S01]  /*7530*/  @P1 MUFU.RCP R10, R12 ;  /* 0x0000000c000a1308 */ /* 0x000ee20000001000 */
[----:B------:R-:W-:-:S02]  /*7540*/  IMAD.U32 R7, RZ, RZ, UR40 ;  /* 0x00000028ff077e24 */ /* 0x000fc4000f8e00ff */
[----:B------:R-:W-:Y:S02]  /*7550*/  IMAD.U32 R16, RZ, RZ, UR40 ;  /* 0x00000028ff107e24 */ /* 0x000fe4000f8e00ff */
[----:B0-----:R-:W-:Y:S01]  /*7560*/  @P2 FMUL.FTZ R8, R8, 0.69314718246459960938 ;  /* 0x3f31721808082820 */ /* 0x001fe20000410000 */
[----:B------:R-:W-:Y:S01]  /*7570*/  @P2 FMUL.FTZ R7, R7, 0.69314718246459960938 ;  /* 0x3f31721807072820 */ /* 0x000fe20000410000 */
[----:B------:R-:W-:Y:S01]  /*7580*/  @P3 FMUL.FTZ R16, R16, 0.69314718246459960938 ;  /* 0x3f31721810103820 */ /* 0x000fe20000410000 */
[----:B-1----:R-:W-:Y:S01]  /*7590*/  @P3 FMUL.FTZ R9, R9, 0.69314718246459960938 ;  /* 0x3f31721809093820 */ /* 0x002fe20000410000 */
[----:B------:R-:W-:Y:S02]  /*75a0*/  IMAD.MOV.U32 R3, RZ, RZ, -0x800000 ;  /* 0xff800000ff037424 */ /* 0x000fe400078e00ff */
[----:B------:R-:W-:Y:S01]  /*75b0*/  @P2 FFMA.FTZ R3, R7, R6, R8 ;  /* 0x0000000607032223 */ /* 0x000fe20000010008 */
[----:B------:R-:W-:Y:S02]  /*75c0*/  IMAD.MOV.U32 R4, RZ, RZ, -0x800000 ;  /* 0xff800000ff047424 */ /* 0x000fe400078e00ff */
[----:B------:R-:W-:Y:S01]  /*75d0*/  @P3 FFMA.FTZ R4, R16, R0, R9 ;  /* 0x0000000010043223 */ /* 0x000fe20000010009 */
[-C--:B--2---:R-:W-:Y:S01]  /*75e0*/  FMUL.FTZ R2, R2, R5.reuse ;  /* 0x0000000502027220 */ /* 0x084fe20000410000 */
[----:B---3--:R-:W-:Y:S01]  /*75f0*/  FMUL.FTZ R6, R10, R5 ;  /* 0x000000050a067220 */ /* 0x008fe20000410000 */
[----:B------:R-:W-:-:S02]  /*7600*/  WARPGROUP.DEPBAR.LE gsb0, 0x0 ;  /* 0x00008000000079c5 */ /* 0x000fc40000010000 */
[----:B------:R-:W-:Y:S05]  /*7610*/  @!P0 BRA `(.L_x_34) ;  /* 0x0000000000048947 */ /* 0x000fea0003800000 */
[----:B------:R-:W-:Y:S01]  /*7620*/  BPT.TRAP 0x1 ;  /* 0x000000040000795c */ /* 0x000fe20000300000 */
.L_x_34:
[----:B------:R-:W-:Y:S01]  /*7630*/  UIADD3 UR4, UR9, 0x22860, URZ ;  /* 0x0002286009047890 */ /* 0x000fe2000fffe03f */
[-C--:B------:R-:W-:Y:S01]  /*7640*/  FMUL.FTZ R5, R24, R2.reuse ;  /* 0x0000000218057220 */ /* 0x080fe20000410000 */
[-C--:B------:R-:W-:Y:S01]  /*7650*/  FMUL.FTZ R9, R29, R2.reuse ;  /* 0x000000021d097220 */ /* 0x080fe20000410000 */
[-C--:B------:R-:W-:Y:S01]  /*7660*/  FMUL.FTZ R10, R32, R2.reuse ;  /* 0x00000002200a7220 */ /* 0x080fe20000410000 */
[----:B------:R-:W-:Y:S01]  /*7670*/  UPRMT UR4, UR45, 0x654, UR4 ;  /* 0x000006542d047896 */ /* 0x000fe20008000004 */
        /* <DEDUP_REMOVED lines=8> */
[----:B------:R-:W-:Y:S01]  /*7700*/  SYNCS.ARRIVE.TRANS64.RED.A1T0 RZ, [UR4], RZ ;  /* 0x000000ffffff79a7 */ /* 0x000fe20008100404 */
        /* <DEDUP_REMOVED lines=47> */
[----:B------:R-:W-:Y:S01]  /*7a00*/  PLOP3.LUT P0, PT, PT, PT, PT, 0x8, 0x0 ;  /* 0x000000000000781c */ /* 0x000fe20003f0e170 */
[-C--:B------:R-:W-:Y:S01]  /*7a10*/  FMUL.FTZ R70, R70, R6.reuse ;  /* 0x0000000646467220 */ /* 0x080fe20000410000 */
[-C--:B------:R-:W-:Y:S01]  /*7a20*/  FMUL.FTZ R67, R67, R6.reuse ;  /* 0x0000000643437220 */ /* 0x080fe20000410000 */
[-C--:B------:R-:W-:Y:S01]  /*7a30*/  FMUL.FTZ R78, R78, R6.reuse ;  /* 0x000000064e4e7220 */ /* 0x080fe20000410000 */
[-C--:B------:R-:W-:Y:S01]  /*7a40*/  FMUL.FTZ R75, R75, R6.reuse ;  /* 0x000000064b4b7220 */ /* 0x080fe20000410000 */
[-C--:B------:R-:W-:Y:S01]  /*7a50*/  FMUL.FTZ R86, R86, R6.reuse ;  /* 0x0000000656567220 */ /* 0x080fe20000410000 */
[----:B------:R-:W-:-:S07]  /*7a60*/  FMUL.FTZ R83, R83, R6 ;  /* 0x0000000653537220 */ /* 0x000fce0000410000 */
.L_x_10:
[----:B------:R-:W-:Y:S05]  /*7a70*/  @P0 BRA `(.L_x_35) ;  /* 0x00000020006c0947 */ /* 0x000fea0003800000 */
[----:B------:R-:W0:Y:S01]  /*7a80*/  S2R R25, SR_TID.X ;  /* 0x0000000000197919 */ /* 0x000e220000002100 */
[----:B------:R-:W-:Y:S01]  /*7a90*/  ULDC.64 UR4, c[0x4][0x38] ;  /* 0x01000e0000047ab9 */ /* 0x000fe20000000a00 */
[----:B------:R-:W1:Y:S01]  /*7aa0*/  LDC R119, c[0x0][0xbe8] ;  /* 0x0002fa00ff777b82 */ /* 0x000e620000000800 */
[----:B------:R-:W-:Y:S01]  /*7ab0*/  ULDC.64 UR8, c[0x0][0xbd0] ;  /* 0x0002f40000087ab9 */ /* 0x000fe20000000a00 */
[----:B------:R-:W-:Y:S01]  /*7ac0*/  USHF.R.S32.HI UR7, URZ, 0x1f, UR43 ;  /* 0x0000001f3f077899 */ /* 0x000fe2000801142b */
[----:B------:R-:W-:Y:S01]  /*7ad0*/  ULDC.64 UR10, c[0x0][0xb38] ;  /* 0x0002ce00000a7ab9 */ /* 0x000fe20000000a00 */
[----:B0-----:R-:W-:-:S05]  /*7ae0*/  IMAD.SHL.U32 R2, R25, 0x4, RZ ;  /* 0x0000000419027824 */ /* 0x001fca00078e00ff */
[----:B------:R-:W-:Y:S01]  /*7af0*/  LOP3.LUT R2, R2, 0xc, RZ, 0xc0, !PT ;  /* 0x0000000c02027812 */ /* 0x000fe200078ec0ff */
[----:B------:R-:W-:Y:S03]  /*7b00*/  BAR.SYNC.DEFER_BLOCKING 0x1, 0x100 ;  /* 0x0044000000007b1d */ /* 0x000fe60000010000 */
[----:B------:R-:W-:-:S05]  /*7b10*/  IADD3 R6, P0, R2, UR4, RZ ;  /* 0x0000000402067c10 */ /* 0x000fca000ff1e0ff */
[----:B------:R-:W-:-:S06]  /*7b20*/  IMAD.X R7, RZ, RZ, UR5, P0 ;  /* 0x00000005ff077e24 */ /* 0x000fcc00080e06ff */
[----:B------:R0:W2:Y:S01]  /*7b30*/  LDG.E.CONSTANT R7, desc[UR48][R6.64] ;  /* 0x0000003006077981 */ /* 0x0000a2000c1e9900 */
[C---:B------:R-:W-:Y:S01]  /*7b40*/  LOP3.LUT P0, R2, R25.reuse, 0x3, RZ, 0xc0, !PT ;  /* 0x0000000319027812 */ /* 0x040fe2000780c0ff */
[----:B------:R-:W-:Y:S01]  /*7b50*/  UIMAD.WIDE.U32 UR4, UR43, UR8, URZ ;  /* 0x000000082b0472a5 */ /* 0x000fe2000f8e003f */
[----:B------:R-:W-:Y:S01]  /*7b60*/  IADD3 R25, R25, -0x80, RZ ;  /* 0xffffff8019197810 */ /* 0x000fe20007ffe0ff */
[----:B------:R-:W-:Y:S01]  /*7b70*/  UIMAD UR6, UR7, UR8, URZ ;  /* 0x00000008070672a4 */ /* 0x000fe2000f8e023f */
[----:B------:R-:W-:Y:S01]  /*7b80*/  ISETP.EQ.OR P0, PT, R2, 0x3, !P0 ;  /* 0x000000030200780c */ /* 0x000fe20004702670 */
[----:B------:R-:W-:Y:S01]  /*7b90*/  UIMAD UR8, UR7, UR10, URZ ;  /* 0x0000000a070872a4 */ /* 0x000fe2000f8e023f */
[----:B------:R-:W-:Y:S01]  /*7ba0*/  SHF.R.S32.HI R2, RZ, 0x1f, R25 ;  /* 0x0000001fff027819 */ /* 0x000fe20000011419 */
[----:B------:R-:W-:Y:S01]  /*7bb0*/  IMAD.U32 R32, RZ, RZ, UR4 ;  /* 0x00000004ff207e24 */ /* 0x000fe2000f8e00ff */
[----:B------:R-:W-:Y:S01]  /*7bc0*/  SEL R108, R0, R9, P0 ;  /* 0x00000009006c7207 */ /* 0x000fe20000000000 */
[----:B------:R-:W-:Y:S01]  /*7bd0*/  UIMAD UR9, UR43, UR9, UR6 ;  /* 0x000000092b0972a4 */ /* 0x000fe2000f8e0206 */
[----:B------:R-:W-:Y:S01]  /*7be0*/  SEL R117, R9, R0, P0 ;  /* 0x0000000009757207 */ /* 0x000fe20000000000 */
[----:B------:R-:W-:Y:S01]  /*7bf0*/  UIMAD.WIDE.U32 UR6, UR43, UR10, URZ ;  /* 0x0000000a2b0672a5 */ /* 0x000fe2000f8e003f */
[----:B------:R-:W-:Y:S01]  /*7c00*/  LEA.HI R0, R2, R25, RZ, 0x7 ;  /* 0x0000001902007211 */ /* 0x000fe200078f38ff */
[----:B------:R-:W3:Y:S01]  /*7c10*/  S2UR UR4, SR_CTAID.Y ;  /* 0x00000000000479c3 */ /* 0x000ee20000002600 */
[----:B------:R-:W-:Y:S01]  /*7c20*/  SEL R104, R36, R11, P0 ;  /* 0x0000000b24687207 */ /* 0x000fe20000000000 */
[----:B------:R-:W-:Y:S01]  /*7c30*/  UIADD3 UR9, UR5, UR9, URZ ;  /* 0x0000000905097290 */ /* 0x000fe2000fffe03f */
[----:B0-----:R-:W-:Y:S01]  /*7c40*/  LOP3.LUT R6, R0, 0xffffff80, RZ, 0xc0, !PT ;  /* 0xffffff8000067812 */ /* 0x001fe200078ec0ff */
[----:B------:R-:W-:Y:S01]  /*7c50*/  UIMAD UR8, UR43, UR11, UR8 ;  /* 0x0000000b2b0872a4 */ /* 0x000fe2000f8e0208 */
[----:B------:R-:W-:Y:S01]  /*7c60*/  SEL R113, R11, R36, P0 ;  /* 0x000000240b717207 */ /* 0x000fe20000000000 */
[----:B------:R-:W-:Y:S01]  /*7c70*/  BSSY B0, `(.L_x_36) ;  /* 0x0000181000007945 */ /* 0x000fe20003800000 */
[----:B------:R-:W-:Y:S01]  /*7c80*/  SHF.R.S32.HI R9, RZ, 0x7, R0 ;  /* 0x00000007ff097819 */ /* 0x000fe20000011400 */
[----:B------:R-:W-:Y:S01]  /*7c90*/  IMAD.IADD R64, R25, 0x1, -R6 ;  /* 0x0000000119407824 */ /* 0x000fe200078e0a06 */
[----:B------:R-:W-:Y:S01]  /*7ca0*/  SEL R16, R10, R33, P0 ;  /* 0x000000210a107207 */ /* 0x000fe20000000000 */
[----:B------:R-:W-:Y:S01]  /*7cb0*/  UIADD3 UR8, UR7, UR8, URZ ;  /* 0x0000000807087290 */ /* 0x000fe2000fffe03f */
[----:B------:R-:W-:Y:S01]  /*7cc0*/  SEL R111, R33, R10, P0 ;  /* 0x0000000a216f7207 */ /* 0x000fe20000000000 */
[----:B------:R-:W-:Y:S01]  /*7cd0*/  IMAD.U32 R33, RZ, RZ, UR5 ;  /* 0x00000005ff217e24 */ /* 0x000fe2000f8e00ff */
[----:B------:R-:W-:Y:S01]  /*7ce0*/  SHF.R.S32.HI R11, RZ, 0x1f, R64 ;  /* 0x0000001fff0b7819 */ /* 0x000fe20000011440 */
[----:B------:R-:W-:Y:S01]  /*7cf0*/  IMAD.U32 R33, RZ, RZ, UR9 ;  /* 0x00000009ff217e24 */ /* 0x000fe2000f8e00ff */
[----:B------:R-:W-:-:S02]  /*7d00*/  LEA.HI R2, R2, R25, RZ, 0x2 ;  /* 0x0000001902027211 */ /* 0x000fc400078f10ff */
[----:B------:R-:W-:Y:S02]  /*7d10*/  SEL R100, R12, R41, P0 ;  /* 0x000000290c647207 */ /* 0x000fe40000000000 */
[----:B------:R-:W-:Y:S02]  /*7d20*/  SEL R107, R41, R12, P0 ;  /* 0x0000000c296b7207 */ /* 0x000fe40000000000 */
[----:B------:R-:W-:Y:S02]  /*7d30*/  SEL R48, R26, R27, P0 ;  /* 0x0000001b1a307207 */ /* 0x000fe40000000000 */
[----:B------:R-:W-:Y:S02]  /*7d40*/  SEL R85, R27, R26, P0 ;  /* 0x0000001a1b557207 */ /* 0x000fe40000000000 */
[----:B------:R-:W-:Y:S02]  /*7d50*/  LEA.HI R10, R11, R64, RZ, 0x2 ;  /* 0x000000400b0a7211 */ /* 0x000fe400078f10ff */
[----:B------:R-:W-:-:S02]  /*7d60*/  SEL R26, R74, R75, P0 ;  /* 0x0000004b4a1a7207 */ /* 0x000fc40000000000 */
[----:B------:R-:W-:Y:S02]  /*7d70*/  SEL R41, R75, R74, P0 ;  /* 0x0000004a4b297207 */ /* 0x000fe40000000000 */
[----:B------:R-:W0:Y:S01]  /*7d80*/  S2R R74, SR_CTAID.X ;  /* 0x00000000004a7919 */ /* 0x000e220000002500 */
[----:B------:R-:W-:Y:S02]  /*7d90*/  LEA.HI R0, R0, R9, RZ, 0x1 ;  /* 0x0000000900007211 */ /* 0x000fe400078f08ff */
[----:B------:R-:W-:Y:S02]  /*7da0*/  SEL R106, R5, R8, P0 ;  /* 0x00000008056a7207 */ /* 0x000fe40000000000 */
[----:B------:R-:W-:Y:S02]  /*7db0*/  SEL R115, R8, R5, P0 ;  /* 0x0000000508737207 */ /* 0x000fe40000000000 */
[----:B------:R-:W-:Y:S02]  /*7dc0*/  LOP3.LUT R6, R2, 0xfffffffc, RZ, 0xc0, !PT ;  /* 0xfffffffc02067812 */ /* 0x000fe400078ec0ff */
[----:B------:R-:W-:-:S02]  /*7dd0*/  SHF.R.S32.HI R2, RZ, 0x2, R10 ;  /* 0x00000002ff027819 */ /* 0x000fc4000001140a */
[----:B------:R-:W-:Y:S01]  /*7de0*/  SHF.R.S32.HI R5, RZ, 0x1f, R10 ;  /* 0x0000001fff057819 */ /* 0x000fe2000001140a */
[----:B------:R-:W-:Y:S01]  /*7df0*/  IMAD.IADD R6, R25, 0x1, -R6 ;  /* 0x0000000119067824 */ /* 0x000fe200078e0a06 */
[----:B------:R-:W-:Y:S02]  /*7e00*/  LOP3.LUT R0, R0, 0x3fffffe, RZ, 0xc0, !PT ;  /* 0x03fffffe00007812 */ /* 0x000fe400078ec0ff */
[----:B------:R-:W-:Y:S02]  /*7e10*/  LEA.HI R5, R5, R2, RZ, 0x3 ;  /* 0x0000000205057211 */ /* 0x000fe400078f18ff */
[----:B------:R-:W-:Y:S01]  /*7e20*/  LEA.HI R8, R6, R6, RZ, 0x1 ;  /* 0x0000000606087211 */ /* 0x000fe200078f08ff */
[----:B------:R-:W-:Y:S01]  /*7e30*/  IMAD.IADD R0, R9, 0x1, -R0 ;  /* 0x0000000109007824 */ /* 0x000fe200078e0a00 */
[----:B------:R-:W-:Y:S02]  /*7e40*/  LOP3.LUT R9, R5, 0xfffffff8, RZ, 0xc0, !PT ;  /* 0xfffffff805097812 */ /* 0x000fe400078ec0ff */
[----:B------:R-:W-:-:S02]  /*7e50*/  LEA.HI R5, R11, R64, RZ, 0x5 ;  /* 0x000000400b057211 */ /* 0x000fc400078f28ff */
[----:B------:R-:W-:Y:S01]  /*7e60*/  SEL R96, R14, R49, P0 ;  /* 0x000000310e607207 */ /* 0x000fe20000000000 */
[----:B------:R-:W-:Y:S01]  /*7e70*/  IMAD.IADD R2, R2, 0x1, -R9 ;  /* 0x0000000102027824 */ /* 0x000fe200078e0a09 */
[----:B------:R-:W-:Y:S02]  /*7e80*/  SHF.R.S32.HI R5, RZ, 0x5, R5 ;  /* 0x00000005ff057819 */ /* 0x000fe40000011405 */
[----:B------:R-:W-:Y:S02]  /*7e90*/  LOP3.LUT R9, R8, 0x1ffffffe, RZ, 0xc0, !PT ;  /* 0x1ffffffe08097812 */ /* 0x000fe400078ec0ff */
[----:B------:R-:W-:Y:S01]  /*7ea0*/  SEL R103, R49, R14, P0 ;  /* 0x0000000e31677207 */ /* 0x000fe20000000000 */
[----:B------:R-:W-:Y:S01]  /*7eb0*/  IMAD R5, R5, 0x10, R2 ;  /* 0x0000001005057824 */ /* 0x000fe200078e0202 */
[----:B------:R-:W-:Y:S01]  /*7ec0*/  SEL R14, R30, R31, P0 ;  /* 0x0000001f1e0e7207 */ /* 0x000fe20000000000 */
[----:B------:R-:W-:Y:S01]  /*7ed0*/  IMAD.IADD R9, R6, 0x1, -R9 ;  /* 0x0000000106097824 */ /* 0x000fe200078e0a09 */
[----:B------:R-:W-:Y:S01]  /*7ee0*/  SEL R98, R52, R15, P0 ;  /* 0x0000000f34627207 */ /* 0x000fe20000000000 */
[----:B------:R-:W-:Y:S01]  /*7ef0*/  IMAD R0, R0, 0x40, R5 ;  /* 0x0000004000007824 */ /* 0x000fe200078e0205 */
[----:B------:R-:W-:-:S02]  /*7f00*/  SEL R105, R15, R52, P0 ;  /* 0x000000340f697207 */ /* 0x000fc40000000000 */
[----:B------:R-:W-:Y:S01]  /*7f10*/  SEL R72, R24, R81, P0 ;  /* 0x0000005118487207 */ /* 0x000fe20000000000 */
[----:B------:R-:W-:Y:S01]  /*7f20*/  IMAD R9, R9, 0x8, R0 ;  /* 0x0000000809097824 */ /* 0x000fe200078e0200 */
[----:B------:R-:W-:Y:S02]  /*7f30*/  SEL R91, R81, R24, P0 ;  /* 0x00000018515b7207 */ /* 0x000fe40000000000 */
[----:B------:R-:W-:Y:S02]  /*7f40*/  SEL R52, R34, R35, P0 ;  /* 0x0000002322347207 */ /* 0x000fe40000000000 */
[----:B------:R-:W-:Y:S02]  /*7f50*/  SEL R81, R35, R34, P0 ;  /* 0x0000002223517207 */ /* 0x000fe40000000000 */
[----:B------:R-:W-:Y:S02]  /*7f60*/  SEL R34, R86, R87, P0 ;  /* 0x0000005756227207 */ /* 0x000fe40000000000 */
[----:B------:R-:W-:-:S02]  /*7f70*/  LOP3.LUT R5, R10, 0x7ffffffc, RZ, 0xc0, !PT ;  /* 0x7ffffffc0a057812 */ /* 0x000fc400078ec0ff */
[----:B------:R-:W-:Y:S02]  /*7f80*/  SEL R90, R68, R21, P0 ;  /* 0x00000015445a7207 */ /* 0x000fe40000000000 */
[----:B------:R-:W-:Y:S02]  /*7f90*/  SEL R97, R21, R68, P0 ;  /* 0x0000004415617207 */ /* 0x000fe40000000000 */
[----:B------:R-:W-:Y:S02]  /*7fa0*/  SEL R87, R87, R86, P0 ;  /* 0x0000005657577207 */ /* 0x000fe40000000000 */
[----:B------:R-:W-:Y:S02]  /*7fb0*/  SEL R88, R20, R65, P0 ;  /* 0x0000004114587207 */ /* 0x000fe40000000000 */
[----:B------:R-:W-:Y:S02]  /*7fc0*/  SEL R95, R65, R20, P0 ;  /* 0x00000014415f7207 */ /* 0x000fe40000000000 */
[----:B------:R-:W-:-:S02]  /*7fd0*/  SEL R68, R22, R73, P0 ;  /* 0x0000004916447207 */ /* 0x000fc40000000000 */
        /* <DEDUP_REMOVED lines=10> */
[C---:B------:R-:W-:Y:S01]  /*8080*/  LOP3.LUT P1, RZ, R64.reuse, 0x3, RZ, 0xc0, !PT ;  /* 0x0000000340ff7812 */ /* 0x040fe2000782c0ff */
[----:B------:R-:W-:Y:S01]  /*8090*/  IMAD.IADD R64, R64, 0x1, -R5 ;  /* 0x0000000140407824 */ /* 0x000fe200078e0a05 */
[----:B------:R-:W-:-:S02]  /*80a0*/  SEL R38, R66, R67, P0 ;  /* 0x0000004342267207 */ /* 0x000fc40000000000 */
[----:B------:R-:W-:Y:S01]  /*80b0*/  SEL R47, R67, R66, P0 ;  /* 0x00000042432f7207 */ /* 0x000fe20000000000 */
[----:B0-----:R-:W-:Y:S01]  /*80c0*/  IMAD R66, R74, 0x80, R0 ;  /* 0x000000804a427824 */ /* 0x001fe200078e0200 */
[----:B------:R-:W-:Y:S01]  /*80d0*/  SEL R46, R54, R55, P0 ;  /* 0x00000037362e7207 */ /* 0x000fe20000000000 */
[----:B------:R-:W-:Y:S01]  /*80e0*/  IMAD R74, R74, 0x80, R9 ;  /* 0x000000804a4a7824 */ /* 0x000fe200078e0209 */
[----:B------:R-:W-:Y:S02]  /*80f0*/  SEL R61, R55, R54, P0 ;  /* 0x00000036373d7207 */ /* 0x000fe40000000000 */
[----:B-1----:R-:W-:Y:S02]  /*8100*/  ISETP.NE.AND P2, PT, R119, 0x1, PT ;  /* 0x000000017700780c */ /* 0x002fe40003f45270 */
[----:B------:R-:W-:Y:S02]  /*8110*/  SEL R102, R44, R13, P0 ;  /* 0x0000000d2c667207 */ /* 0x000fe40000000000 */
[----:B------:R-:W-:Y:S01]  /*8120*/  SEL R109, R13, R44, P0 ;  /* 0x0000002c0d6d7207 */ /* 0x000fe20000000000 */
[----:B------:R-:W-:Y:S01]  /*8130*/  IMAD.U32 R44, RZ, RZ, UR6 ;  /* 0x00000006ff2c7e24 */ /* 0x000fe2000f8e00ff */
[----:B------:R-:W-:-:S02]  /*8140*/  SEL R94, R60, R19, P0 ;  /* 0x000000133c5e7207 */ /* 0x000fc40000000000 */
[----:B------:R-:W-:Y:S02]  /*8150*/  SEL R101, R19, R60, P0 ;  /* 0x0000003c13657207 */ /* 0x000fe40000000000 */
[----:B------:R-:W-:Y:S02]  /*8160*/  SEL R80, R76, R23, P0 ;  /* 0x000000174c507207 */ /* 0x000fe40000000000 */
[----:B------:R-:W-:Y:S02]  /*8170*/  SEL R93, R23, R76, P0 ;  /* 0x0000004c175d7207 */ /* 0x000fe40000000000 */
[----:B------:R-:W-:Y:S01]  /*8180*/  SEL R60, R42, R43, P0 ;  /* 0x0000002b2a3c7207 */ /* 0x000fe20000000000 */
[----:B------:R-:W3:Y:S01]  /*8190*/  LDC R76, c[0x0][0xc50] ;  /* 0x00031400ff4c7b82 */ /* 0x000ee20000000800 */
        /* <DEDUP_REMOVED lines=12> */
[----:B------:R-:W0:Y:S01]  /*8260*/  @P2 LDC R83, c[0x0][0xbf0] ;  /* 0x0002fc00ff532b82 */ /* 0x000e220000000800 */
[----:B------:R-:W-:Y:S02]  /*8270*/  SEL R43, R71, R70, P0 ;  /* 0x00000046472b7207 */ /* 0x000fe40000000000 */
[----:B------:R-:W-:Y:S01]  /*8280*/  MOV R45, UR7 ;  /* 0x00000007002d7c02 */ /* 0x000fe20008000f00 */
[----:B------:R-:W-:Y:S01]  /*8290*/  IMAD.U32 R45, RZ, RZ, UR8 ;  /* 0x00000008ff2d7e24 */ /* 0x000fe2000f8e00ff */
[----:B------:R-:W-:Y:S01]  /*82a0*/  ULDC.64 UR6, c[0x0][0xb48] ;  /* 0x0002d20000067ab9 */ /* 0x000fe20000000a00 */
[----:B------:R-:W-:-:S02]  /*82b0*/  ULDC.64 UR8, c[0x0][0xb28] ;  /* 0x0002ca0000087ab9 */ /* 0x000fc40000000a00 */
[----:B------:R-:W1:Y:S01]  /*82c0*/  @P2 LDC R82, c[0x0][0xbf0] ;  /* 0x0002fc00ff522b82 */ /* 0x000e620000000800 */
[----:B--2---:R2:W-:Y:S04]  /*82d0*/  SHFL.IDX PT, R49, R14, R7, 0x1c1f ;  /* 0x001c1f070e317589 */ /* 0x0045e800000e0000 */
[----:B------:R-:W-:Y:S04]  /*82e0*/  SHFL.IDX PT, R5, R34, R7, 0x1c1f ;  /* 0x001c1f0722057589 */ /* 0x000fe800000e0000 */
[----:B------:R-:W-:Y:S01]  /*82f0*/  SHFL.IDX PT, R10, R106, R7, 0x1c1f ;  /* 0x001c1f076a0a7589 */ /* 0x000fe200000e0000 */
[----:B--2---:R-:W-:-:S03]  /*8300*/  LOP3.LUT R14, R7, 0x2, RZ, 0x3c, !PT ;  /* 0x00000002070e7812 */ /* 0x004fc600078e3cff */
[----:B------:R-:W-:Y:S04]  /*8310*/  SHFL.IDX PT, R54, R12, R7, 0x1c1f ;  /* 0x001c1f070c367589 */ /* 0x000fe800000e0000 */
[----:B------:R2:W4:Y:S04]  /*8320*/  SHFL.IDX PT, R8, R87, R14, 0x1c1f ;  /* 0x001c1f0e57087589 */ /* 0x00052800000e0000 */
[----:B------:R-:W5:Y:S04]  /*8330*/  SHFL.IDX PT, R9, R115, R14, 0x1c1f ;  /* 0x001c1f0e73097589 */ /* 0x000f6800000e0000 */
[----:B------:R-:W-:Y:S01]  /*8340*/  SHFL.IDX PT, R11, R108, R7, 0x1c1f ;  /* 0x001c1f076c0b7589 */ /* 0x000fe200000e0000 */
[----:B--2---:R-:W2:Y:S03]  /*8350*/  LDC.64 R86, c[0x0][0xb40] ;  /* 0x0002d000ff567b82 */ /* 0x004ea60000000a00 */
[----:B------:R-:W3:Y:S04]  /*8360*/  SHFL.IDX PT, R12, R117, R14, 0x1c1f ;  /* 0x001c1f0e750c7589 */ /* 0x000ee800000e0000 */
[----:B------:R-:W-:Y:S04]  /*8370*/  SHFL.IDX PT, R16, R16, R7, 0x1c1f ;  /* 0x001c1f0710107589 */ /* 0x000fe800000e0000 */
[----:B------:R-:W0:Y:S04]  /*8380*/  SHFL.IDX PT, R17, R111, R14, 0x1c1f ;  /* 0x001c1f0e6f117589 */ /* 0x000e2800000e0000 */
[----:B------:R-:W-:Y:S04]  /*8390*/  SHFL.IDX PT, R22, R100, R7, 0x1c1f ;  /* 0x001c1f0764167589 */ /* 0x000fe800000e0000 */
[----:B------:R-:W-:Y:S04]  /*83a0*/  SHFL.IDX PT, R53, R18, R7, 0x1c1f ;  /* 0x001c1f0712357589 */ /* 0x000fe800000e0000 */
[----:B------:R-:W-:Y:S01]  /*83b0*/  SHFL.IDX PT, R23, R107, R14, 0x1c1f ;  /* 0x001c1f0e6b177589 */ /* 0x000fe200000e0000 */
[----:B--2---:R-:W-:-:S03]  /*83c0*/  IMAD.WIDE.U32 R44, R86, UR37, R44 ;  /* 0x00000025562c7c25 */ /* 0x004fc6000f8e002c */
[----:B------:R-:W-:Y:S04]  /*83d0*/  SHFL.IDX PT, R15, R104, R7, 0x1c1f ;  /* 0x001c1f07680f7589 */ /* 0x000fe800000e0000 */
[----:B------:R-:W-:Y:S04]  /*83e0*/  SHFL.IDX PT, R30, R92, R7, 0x1c1f ;  /* 0x001c1f075c1e7589 */ /* 0x000fe800000e0000 */
[----:B------:R-:W-:Y:S04]  /*83f0*/  SHFL.IDX PT, R50, R20, R7, 0x1c1f ;  /* 0x001c1f0714327589 */ /* 0x000fe800000e0000 */
[----:B------:R-:W2:Y:S04]  /*8400*/  SHFL.IDX PT, R18, R113, R14, 0x1c1f ;  /* 0x001c1f0e71127589 */ /* 0x000ea800000e0000 */
[----:B------:R-:W1:Y:S04]  /*8410*/  SHFL.IDX PT, R31, R99, R14, 0x1c1f ;  /* 0x001c1f0e631f7589 */ /* 0x000e6800000e0000 */
[----:B------:R-:W-:Y:S04]  /*8420*/  SHFL.IDX PT, R19, R102, R7, 0x1c1f ;  /* 0x001c1f0766137589 */ /* 0x000fe800000e0000 */
[----:B------:R-:W-:Y:S04]  /*8430*/  SHFL.IDX PT, R20, R109, R14, 0x1c1f ;  /* 0x001c1f0e6d147589 */ /* 0x000fe800000e0000 */
[----:B------:R-:W-:Y:S04]  /*8440*/  SHFL.IDX PT, R24, R96, R7, 0x1c1f ;  /* 0x001c1f0760187589 */ /* 0x000fe800000e0000 */
[----:B------:R-:W-:Y:S04]  /*8450*/  SHFL.IDX PT, R27, R94, R7, 0x1c1f ;  /* 0x001c1f075e1b7589 */ /* 0x000fe800000e0000 */
[----:B------:R-:W-:Y:S04]  /*8460*/  SHFL.IDX PT, R21, R103, R14, 0x1c1f ;  /* 0x001c1f0e67157589 */ /* 0x000fe800000e0000 */
[----:B------:R-:W1:Y:S04]  /*8470*/  SHFL.IDX PT, R34, R101, R14, 0x1c1f ;  /* 0x001c1f0e65227589 */ /* 0x000e6800000e0000 */
[----:B------:R4:W-:Y:S04]  /*8480*/  SHFL.IDX PT, R79, R85, R14, 0x1c1f ;  /* 0x001c1f0e554f7589 */ /* 0x0009e800000e0000 */
[----:B------:R-:W-:Y:S04]  /*8490*/  SHFL.IDX PT, R6, R26, R7, 0x1c1f ;  /* 0x001c1f071a067589 */ /* 0x000fe800000e0000 */
[----:B------:R-:W-:Y:S01]  /*84a0*/  SHFL.IDX PT, R25, R98, R7, 0x1c1f ;  /* 0x001c1f0762197589 */ /* 0x000fe200000e0000 */
[----:B----4-:R-:W4:Y:S03]  /*84b0*/  LDC.64 R84, c[0x0][0xbd8] ;  /* 0x0002f600ff547b82 */ /* 0x010f260000000a00 */
[----:B------:R-:W-:Y:S04]  /*84c0*/  SHFL.IDX PT, R26, R105, R14, 0x1c1f ;  /* 0x001c1f0e691a7589 */ /* 0x000fe800000e0000 */
[----:B------:R-:W-:Y:S04]  /*84d0*/  SHFL.IDX PT, R0, R58, R7, 0x1c1f ;  /* 0x001c1f073a007589 */ /* 0x000fe800000e0000 */
[----:B------:R-:W-:Y:S04]  /*84e0*/  SHFL.IDX PT, R51, R88, R7, 0x1c1f ;  /* 0x001c1f0758337589 */ /* 0x000fe800000e0000 */
[----:B------:R-:W-:Y:S04]  /*84f0*/  SHFL.IDX PT, R63, R80, R7, 0x1c1f ;  /* 0x001c1f07503f7589 */ /* 0x000fe800000e0000 */
[----:B------:R-:W-:Y:S04]  /*8500*/  SHFL.IDX PT, R58, R95, R14, 0x1c1f ;  /* 0x001c1f0e5f3a7589 */ /* 0x000fe800000e0000 */
[----:B------:R-:W-:Y:S04]  /*8510*/  SHFL.IDX PT, R35, R90, R7, 0x1c1f ;  /* 0x001c1f075a237589 */ /* 0x000fe800000e0000 */
[----:B------:R-:W4:Y:S04]  /*8520*/  SHFL.IDX PT, R62, R97, R14, 0x1c1f ;  /* 0x001c1f0e613e7589 */ /* 0x000f2800000e0000 */
[----:B------:R5:W-:Y:S04]  /*8530*/  SHFL.IDX PT, R80, R77, R14, 0x1c1f ;  /* 0x001c1f0e4d507589 */ /* 0x000be800000e0000 */
[----:B------:R-:W-:Y:S04]  /*8540*/  SHFL.IDX PT, R68, R68, R7, 0x1c1f ;  /* 0x001c1f0744447589 */ /* 0x000fe800000e0000 */
[----:B------:R-:W4:Y:S01]  /*8550*/  SHFL.IDX PT, R69, R69, R14, 0x1c1f ;  /* 0x001c1f0e45457589 */ /* 0x000f2200000e0000 */
[----:B-----5:R-:W5:Y:S03]  /*8560*/  @P2 LDC R77, c[0x0][0xbec] ;  /* 0x0002fb00ff4d2b82 */ /* 0x020f660000000800 */
[----:B------:R-:W-:Y:S04]  /*8570*/  SHFL.IDX PT, R72, R72, R7, 0x1c1f ;  /* 0x001c1f0748487589 */ /* 0x000fe800000e0000 */
        /* <DEDUP_REMOVED lines=9> */
[----:B------:R3:W-:Y:S04]  /*8610*/  SHFL.IDX PT, R2, R28, R7, 0x1c1f ;  /* 0x001c1f071c027589 */ /* 0x0007e800000e0000 */
[----:B------:R-:W5:Y:S04]  /*8620*/  SHFL.IDX PT, R70, R93, R14, 0x1c1f ;  /* 0x001c1f0e5d467589 */ /* 0x000f6800000e0000 */
[----:B------:R-:W-:Y:S01]  /*8630*/  SHFL.IDX PT, R73, R73, R14, 0x1c1f ;  /* 0x001c1f0e49497589 */ /* 0x000fe200000e0000 */
[----:B---3--:R-:W-:-:S02]  /*8640*/  SEL R7, R5, R8, P0 ;  /* 0x0000000805077207 */ /* 0x008fc40000000000 */
[----:B------:R-:W-:Y:S01]  /*8650*/  SEL R5, R8, R5, P0 ;  /* 0x0000000508057207 */ /* 0x000fe20000000000 */
[----:B------:R-:W3:Y:S01]  /*8660*/  SHFL.IDX PT, R75, R91, R14, 0x1c1f ;  /* 0x001c1f0e5b4b7589 */ /* 0x000ee200000e0000 */
[----:B------:R-:W-:Y:S02]  /*8670*/  SEL R8, R10, R9, P0 ;  /* 0x000000090a087207 */ /* 0x000fe40000000000 */
[----:B------:R-:W-:Y:S01]  /*8680*/  SEL R10, R9, R10, P0 ;  /* 0x0000000a090a7207 */ /* 0x000fe20000000000 */
[----:B------:R1:W3:Y:S01]  /*8690*/  SHFL.IDX PT, R78, R89, R14, 0x1c1f ;  /* 0x001c1f0e594e7589 */ /* 0x0002e200000e0000 */
[----:B------:R-:W-:Y:S02]  /*86a0*/  SEL R9, R11, R12, P0 ;  /* 0x0000000c0b097207 */ /* 0x000fe40000000000 */
[----:B------:R-:W-:Y:S01]  /*86b0*/  SEL R11, R12, R11, P0 ;  /* 0x0000000b0c0b7207 */ /* 0x000fe20000000000 */
[----:B------:R-:W3:Y:S01]  /*86c0*/  SHFL.IDX PT, R81, R81, R14, 0x1c1f ;  /* 0x001c1f0e51517589 */ /* 0x000ee200000e0000 */
[----:B0-----:R-:W-:-:S02]  /*86d0*/  SEL R12, R16, R17, P0 ;  /* 0x00000011100c7207 */ /* 0x001fc40000000000 */
[----:B------:R-:W-:Y:S01]  /*86e0*/  SEL R16, R17, R16, P0 ;  /* 0x0000001011107207 */ /* 0x000fe20000000000 */
[----:B------:R0:W-:Y:S01]  /*86f0*/  SHFL.IDX PT, R67, R29, R14, 0x1c1f ;  /* 0x001c1f0e1d437589 */ /* 0x0001e200000e0000 */
[----:B--2---:R-:W-:Y:S01]  /*8700*/  SEL R17, R18, R15, P0 ;  /* 0x0000000f12117207 */ /* 0x004fe20000000000 */
[----:B-1----:R-:W1:Y:S01]  /*8710*/  @P2 LDC R89, c[0x0][0xbec] ;  /* 0x0002fb00ff592b82 */ /* 0x002e620000000800 */
[----:B------:R-:W-:Y:S01]  /*8720*/  SEL R28, R30, R31, P0 ;  /* 0x0000001f1e1c7207 */ /* 0x000fe20000000000 */
[----:B------:R2:W-:Y:S01]  /*8730*/  SHFL.IDX PT, R71, R13, R14, 0x1c1f ;  /* 0x001c1f0e0d477589 */ /* 0x0005e200000e0000 */
[----:B------:R-:W-:Y:S02]  /*8740*/  SEL R30, R31, R30, P0 ;  /* 0x0000001e1f1e7207 */ /* 0x000fe40000000000 */
[----:B------:R-:W-:Y:S01]  /*8750*/  SEL R31, R34, R27, P0 ;  /* 0x0000001b221f7207 */ /* 0x000fe20000000000 */
[----:B------:R-:W-:Y:S01]  /*8760*/  SHFL.IDX PT, R61, R61, R14, 0x1c1f ;  /* 0x001c1f0e3d3d7589 */ /* 0x000fe200000e0000 */
[----:B0-----:R-:W-:Y:S01]  /*8770*/  SEL R29, R27, R34, P0 ;  /* 0x000000221b1d7207 */ /* 0x001fe20000000000 */
[----:B----4-:R-:W-:-:S02]  /*8780*/  IMAD R34, R84, UR38, RZ ;  /* 0x0000002654227c24 */ /* 0x010fc4000f8e02ff */
[----:B------:R-:W-:Y:S01]  /*8790*/  SHFL.IDX PT, R65, R65, R14, 0x1c1f ;  /* 0x001c1f0e41417589 */ /* 0x000fe200000e0000 */
[----:B------:R-:W-:Y:S02]  /*87a0*/  SEL R27, R62, R35, P0 ;  /* 0x000000233e1b7207 */ /* 0x000fe40000000000 */
[----:B--2---:R-:W-:Y:S01]  /*87b0*/  SEL R13, R15, R18, P0 ;  /* 0x000000120f0d7207 */ /* 0x004fe20000000000 */
[----:B------:R-:W-:Y:S01]  /*87c0*/  SHFL.IDX PT, R55, R55, R14, 0x1c1f ;  /* 0x001c1f0e37377589 */ /* 0x000fe200000e0000 */
[----:B------:R-:W-:Y:S02]  /*87d0*/  SEL R15, R19, R20, P0 ;  /* 0x00000014130f7207 */ /* 0x000fe40000000000 */
[----:B------:R-:W-:Y:S01]  /*87e0*/  SEL R18, R51, R58, P0 ;  /* 0x0000003a33127207 */ /* 0x000fe20000000000 */
[----:B------:R-:W-:Y:S04]  /*87f0*/  SHFL.IDX PT, R57, R57, R14, 0x1c1f ;  /* 0x001c1f0e39397589 */ /* 0x000fe800000e0000 */
[----:B------:R-:W-:Y:S01]  /*8800*/  SHFL.IDX PT, R43, R43, R14, 0x1c1f ;  /* 0x001c1f0e2b2b7589 */ /* 0x000fe200000e0000 */
[----:B-1----:R-:W-:-:S03]  /*8810*/  @P2 IMAD.HI.U32 R89, R74, R89, RZ ;  /* 0x000000594a592227 */ /* 0x002fc600078e00ff */
[----:B------:R-:W-:Y:S04]  /*8820*/  SHFL.IDX PT, R47, R47, R14, 0x1c1f ;  /* 0x001c1f0e2f2f7589 */ /* 0x000fe800000e0000 */
[----:B------:R-:W-:Y:S04]  /*8830*/  SHFL.IDX PT, R37, R37, R14, 0x1c1f ;  /* 0x001c1f0e25257589 */ /* 0x000fe800000e0000 */
[----:B------:R-:W-:Y:S04]  /*8840*/  SHFL.IDX PT, R41, R41, R14, 0x1c1f ;  /* 0x001c1f0e29297589 */ /* 0x000fe800000e0000 */
[----:B------:R0:W-:Y:S02]  /*8850*/  SHFL.IDX PT, R39, R39, R14, 0x1c1f ;  /* 0x001c1f0e27277589 */ /* 0x0001e400000e0000 */
[----:B0-----:R-:W-:-:S02]  /*8860*/  SEL R14, R22, R23, P0 ;  /* 0x00000017160e7207 */ /* 0x001fc40000000000 */
[----:B------:R-:W-:Y:S02]  /*8870*/  SEL R22, R23, R22, P0 ;  /* 0x0000001617167207 */ /* 0x000fe40000000000 */
[----:B------:R-:W-:Y:S02]  /*8880*/  SEL R23, R20, R19, P0 ;  /* 0x0000001314177207 */ /* 0x000fe40000000000 */
[----:B------:R-:W-:Y:S02]  /*8890*/  SEL R20, R24, R21, P0 ;  /* 0x0000001518147207 */ /* 0x000fe40000000000 */
[----:B------:R-:W-:Y:S02]  /*88a0*/  SEL R24, R21, R24, P0 ;  /* 0x0000001815187207 */ /* 0x000fe40000000000 */
[----:B------:R-:W-:Y:S02]  /*88b0*/  SEL R21, R25, R26, P0 ;  /* 0x0000001a19157207 */ /* 0x000fe40000000000 */
[----:B------:R-:W-:-:S02]  /*88c0*/  SEL R25, R26, R25, P0 ;  /* 0x000000191a197207 */ /* 0x000fc40000000000 */
[----:B------:R-:W-:Y:S01]  /*88d0*/  SEL R26, R58, R51, P0 ;  /* 0x000000333a1a7207 */ /* 0x000fe20000000000 */
[----:B------:R-:W-:Y:S01]  /*88e0*/  IMAD R51, R85, UR37, R34 ;  /* 0x0000002555337c24 */ /* 0x000fe2000f8e0222 */
[----:B------:R-:W-:Y:S01]  /*88f0*/  SEL R19, R35, R62, P0 ;  /* 0x0000003e23137207 */ /* 0x000fe20000000000 */
[----:B------:R-:W-:Y:S01]  /*8900*/  IMAD.WIDE.U32 R58, R84, UR37, R32 ;  /* 0x00000025543a7c25 */ /* 0x000fe2000f8e0020 */
[----:B------:R-:W-:Y:S02]  /*8910*/  SEL R32, R68, R69, P0 ;  /* 0x0000004544207207 */ /* 0x000fe40000000000 */
[----:B------:R-:W-:Y:S01]  /*8920*/  SEL R34, R69, R68, P0 ;  /* 0x0000004445227207 */ /* 0x000fe20000000000 */
[----:B-----5:R-:W-:Y:S01]  /*8930*/  @P2 IMAD.HI.U32 R62, R74, R77, RZ ;  /* 0x0000004d4a3e2227 */ /* 0x020fe200078e00ff */
[----:B------:R-:W-:Y:S02]  /*8940*/  SEL R33, R63, R70, P0 ;  /* 0x000000463f217207 */ /* 0x000fe40000000000 */
[----:B------:R-:W-:Y:S01]  /*8950*/  SEL R35, R70, R63, P0 ;  /* 0x0000003f46237207 */ /* 0x000fe20000000000 */
[----:B------:R-:W-:-:S02]  /*8960*/  IMAD R69, RZ, RZ, -UR43 ;  /* 0x8000002bff457e24 */ /* 0x000fc4000f8e02ff */
[----:B------:R-:W-:Y:S01]  /*8970*/  IMAD.IADD R59, R59, 0x1, R51 ;  /* 0x000000013b3b7824 */ /* 0x000fe200078e0233 */
[----:B------:R-:W-:Y:S01]  /*8980*/  MOV R51, R74 ;  /* 0x0000004a00337202 */ /* 0x000fe20000000f00 */
[----:B------:R-:W-:Y:S01]  /*8990*/  IMAD R68, R86, UR38, RZ ;  /* 0x0000002656447c24 */ /* 0x000fe2000f8e02ff */
[----:B------:R-:W-:Y:S01]  /*89a0*/  @P2 SHF.R.U32.HI R51, RZ, R83, R62 ;  /* 0x00000053ff332219 */ /* 0x000fe2000001163e */
[----:B------:R-:W-:Y:S01]  /*89b0*/  IMAD R83, R76, R69, UR4 ;  /* 0x000000044c537e24 */ /* 0x000fe2000f8e0245 */
[----:B------:R-:W-:Y:S01]  /*89c0*/  ULDC.64 UR4, c[0x0][0xbe0] ;  /* 0x0002f80000047ab9 */ /* 0x000fe20000000a00 */
[----:B------:R-:W-:Y:S02]  /*89d0*/  IMAD R63, R87, UR37, R68 ;  /* 0x00000025573f7c24 */ /* 0x000fe4000f8e0244 */
[----:B------:R-:W-:Y:S01]  /*89e0*/  IMAD.MOV.U32 R62, RZ, RZ, R44 ;  /* 0x000000ffff3e7224 */ /* 0x000fe200078e002c */
[----:B------:R-:W-:Y:S01]  /*89f0*/  SHF.R.S32.HI R70, RZ, 0x1f, R83 ;  /* 0x0000001fff467819 */ /* 0x000fe20000011453 */
[----:B------:R-:W-:-:S02]  /*8a00*/  IMAD.IADD R63, R45, 0x1, R63 ;  /* 0x000000012d3f7824 */ /* 0x000fc400078e023f */
[----:B------:R-:W-:Y:S01]  /*8a10*/  IMAD.MOV.U32 R69, RZ, RZ, R74 ;  /* 0x000000ffff457224 */ /* 0x000fe200078e004a */
[----:B------:R-:W-:Y:S01]  /*8a20*/  @P2 SHF.R.U32.HI R69, RZ, R82, R89 ;  /* 0x00000052ff452219 */ /* 0x000fe20000011659 */
[C---:B------:R-:W-:Y:S02]  /*8a30*/  IMAD R45, R70.reuse, UR4, RZ ;  /* 0x00000004462d7c24 */ /* 0x040fe4000f8e02ff */
[----:B------:R-:W-:Y:S02]  /*8a40*/  IMAD R70, R70, UR6, RZ ;  /* 0x0000000646467c24 */ /* 0x000fe4000f8e02ff */
[C---:B------:R-:W-:Y:S02]  /*8a50*/  IMAD R68, R83.reuse, UR5, R45 ;  /* 0x0000000553447c24 */ /* 0x040fe4000f8e022d */
[----:B------:R-:W-:Y:S01]  /*8a60*/  IMAD.WIDE.U32 R44, R83, UR4, R58 ;  /* 0x00000004532c7c25 */ /* 0x000fe2000f8e003a */
[----:B------:R-:W-:-:S03]  /*8a70*/  ULDC.64 UR4, c[0x0][0xb30] ;  /* 0x0002cc0000047ab9 */ /* 0x000fc60000000a00 */
[----:B------:R-:W-:Y:S01]  /*8a80*/  IMAD.WIDE.U32 R58, R83, UR6, R62 ;  /* 0x00000006533a7c25 */ /* 0x000fe2000f8e003e */
[--C-:B------:R-:W-:Y:S02]  /*8a90*/  SHF.R.S32.HI R63, RZ, 0x1f, R51.reuse ;  /* 0x0000001fff3f7819 */ /* 0x100fe40000011433 */
[----:B------:R-:W-:Y:S01]  /*8aa0*/  IADD3 R44, P2, R51, R44, RZ ;  /* 0x0000002c332c7210 */ /* 0x000fe20007f5e0ff */
[----:B------:R-:W-:Y:S01]  /*8ab0*/  IMAD.MOV R51, RZ, RZ, -R51 ;  /* 0x000000ffff337224 */ /* 0x000fe200078e0a33 */
[--C-:B------:R-:W-:Y:S01]  /*8ac0*/  SHF.R.S32.HI R62, RZ, 0x1f, R69.reuse ;  /* 0x0000001fff3e7819 */ /* 0x100fe20000011445 */
[----:B------:R-:W-:Y:S01]  /*8ad0*/  IMAD R77, R83, UR7, R70 ;  /* 0x00000007534d7c24 */ /* 0x000fe2000f8e0246 */
[----:B------:R-:W-:Y:S01]  /*8ae0*/  IADD3.X R45, R63, R45, R68, P2, !PT ;  /* 0x0000002d3f2d7210 */ /* 0x000fe200017fe444 */
[----:B------:R-:W-:Y:S01]  /*8af0*/  IMAD.MOV R70, RZ, RZ, -R69 ;  /* 0x000000ffff467224 */ /* 0x000fe200078e0a45 */
[----:B------:R-:W-:Y:S01]  /*8b00*/  ULDC.64 UR6, c[0x0][0xbc8] ;  /* 0x0002f20000067ab9 */ /* 0x000fe20000000a00 */
[----:B------:R-:W-:-:S02]  /*8b10*/  IMAD R62, R62, UR4, RZ ;  /* 0x000000043e3e7c24 */ /* 0x000fc4000f8e02ff */
[C-C-:B------:R-:W-:Y:S02]  /*8b20*/  IMAD R51, R119.reuse, R51, R74.reuse ;  /* 0x0000003377337224 */ /* 0x140fe400078e024a */
[----:B------:R-:W-:Y:S01]  /*8b30*/  IMAD R63, R119, R70, R74 ;  /* 0x00000046773f7224 */ /* 0x000fe200078e024a */
[----:B------:R-:W-:Y:S01]  /*8b40*/  IADD3 R70, R66, 0x8, RZ ;  /* 0x0000000842467810 */ /* 0x000fe20007ffe0ff */
[----:B------:R-:W-:Y:S02]  /*8b50*/  IMAD.IADD R59, R59, 0x1, R77 ;  /* 0x000000013b3b7824 */ /* 0x000fe400078e024d */
[C---:B------:R-:W-:Y:S01]  /*8b60*/  IMAD R77, R69.reuse, UR5, R62 ;  /* 0x00000005454d7c24 */ /* 0x040fe2000f8e023e */
[----:B------:R-:W-:Y:S01]  /*8b70*/  SHF.R.S32.HI R62, RZ, 0x1f, R51 ;  /* 0x0000001fff3e7819 */ /* 0x000fe20000011433 */
[----:B------:R-:W-:Y:S01]  /*8b80*/  IMAD.WIDE.U32 R58, R69, UR4, R58 ;  /* 0x00000004453a7c25 */ /* 0x000fe2000f8e003a */
[----:B------:R-:W-:Y:S01]  /*8b90*/  SHF.R.S32.HI R68, RZ, 0x1f, R63 ;  /* 0x0000001fff447819 */ /* 0x000fe2000001143f */
[----:B------:R-:W0:Y:S01]  /*8ba0*/  S2UR UR5, SR_CgaCtaId ;  /* 0x00000000000579c3 */ /* 0x000e220000008800 */
[----:B------:R-:W-:Y:S01]  /*8bb0*/  UMOV UR4, 0x400 ;  /* 0x0000040000047882 */ /* 0x000fe20000000000 */
[----:B------:R-:W-:-:S02]  /*8bc0*/  IMAD R62, R62, UR6, RZ ;  /* 0x000000063e3e7c24 */ /* 0x000fc4000f8e02ff */
[----:B------:R-:W-:Y:S02]  /*8bd0*/  IMAD R68, R68, UR8, RZ ;  /* 0x0000000844447c24 */ /* 0x000fe4000f8e02ff */
[----:B------:R-:W-:Y:S02]  /*8be0*/  IMAD.IADD R59, R59, 0x1, R77 ;  /* 0x000000013b3b7824 */ /* 0x000fe400078e024d */
[----:B------:R-:W-:Y:S01]  /*8bf0*/  IMAD R77, R51, UR7, R62 ;  /* 0x00000007334d7c24 */ /* 0x000fe2000f8e023e */
[----:B---3--:R-:W-:Y:S01]  /*8c00*/  SEL R62, R75, R72, P0 ;  /* 0x000000484b3e7207 */ /* 0x008fe20000000000 */
[----:B------:R-:W-:Y:S01]  /*8c10*/  IMAD.WIDE.U32 R44, R51, UR6, R44 ;  /* 0x00000006332c7c25 */ /* 0x000fe2000f8e002c */
[----:B------:R-:W-:-:S03]  /*8c20*/  ULDC.64 UR6, c[0x0][0xba8] ;  /* 0x0002ea0000067ab9 */ /* 0x000fc60000000a00 */
[C---:B------:R-:W-:Y:S02]  /*8c30*/  IMAD R83, R63.reuse, UR9, R68 ;  /* 0x000000093f537c24 */ /* 0x040fe4000f8e0244 */
[----:B------:R-:W-:Y:S01]  /*8c40*/  IMAD.WIDE.U32 R68, R63, UR8, R58 ;  /* 0x000000083f447c25 */ /* 0x000fe2000f8e003a */
[----:B------:R-:W-:Y:S01]  /*8c50*/  SEL R58, R72, R75, P0 ;  /* 0x0000004b483a7207 */ /* 0x000fe20000000000 */
[----:B------:R-:W-:Y:S01]  /*8c60*/  ULDC.64 UR8, c[0x0][0xb00] ;  /* 0x0002c00000087ab9 */ /* 0x000fe20000000a00 */
[----:B------:R-:W-:Y:S01]  /*8c70*/  LEA R72, P2, R44, UR6, 0x2 ;  /* 0x000000062c487c11 */ /* 0x000fe2000f8410ff */
[----:B------:R-:W-:Y:S01]  /*8c80*/  IMAD.IADD R51, R45, 0x1, R77 ;  /* 0x000000012d337824 */ /* 0x000fe200078e024d */
[----:B------:R-:W-:Y:S01]  /*8c90*/  ULDC UR6, c[0x0][0xa88] ;  /* 0x0002a20000067ab9 */ /* 0x000fe20000000800 */
[----:B------:R-:W-:Y:S01]  /*8ca0*/  IMAD.IADD R45, R69, 0x1, R83 ;  /* 0x00000001452d7824 */ /* 0x000fe200078e0253 */
[----:B------:R-:W-:Y:S01]  /*8cb0*/  LEA R82, P3, R68, UR8, 0x2 ;  /* 0x0000000844527c11 */ /* 0x000fe2000f8610ff */
[----:B------:R-:W-:Y:S01]  /*8cc0*/  SHFL.IDX PT, R74, R72, RZ, 0x1c1f ;  /* 0x001c1fff484a7589 */ /* 0x000fe200000e0000 */
[----:B------:R-:W-:Y:S01]  /*8cd0*/  LEA.HI.X R51, R44, UR7, R51, 0x2, P2 ;  /* 0x000000072c337c11 */ /* 0x000fe200090f1433 */
[----:B0-----:R-:W-:Y:S01]  /*8ce0*/  ULEA UR4, UR5, UR4, 0x18 ;  /* 0x0000000405047291 */ /* 0x001fe2000f8ec03f */
[----:B------:R-:W-:Y:S01]  /*8cf0*/  IMAD R83, R119, UR6, RZ ;  /* 0x0000000677537c24 */ /* 0x000fe2000f8e02ff */
[----:B------:R-:W-:Y:S01]  /*8d00*/  SHFL.IDX PT, R76, R72, 0x1, 0x1c1f ;  /* 0x003c1f00484c7f89 */ /* 0x000fe200000e0000 */
[----:B------:R-:W-:Y:S01]  /*8d10*/  LEA.HI.X R84, R68, UR9, R45, 0x2, P3 ;  /* 0x0000000944547c11 */ /* 0x000fe200098f142d */
[----:B------:R-:W-:Y:S01]  /*8d20*/  UIADD3 UR4, UR4, 0x22820, URZ ;  /* 0x0002282004047890 */ /* 0x000fe2000fffe03f */
[----:B------:R-:W-:Y:S01]  /*8d30*/  SEL R59, R50, R73, P0 ;  /* 0x00000049323b7207 */ /* 0x000fe20000000000 */
[----:B------:R-:W0:Y:S01]  /*8d40*/  SHFL.IDX PT, R75, R51, RZ, 0x1c1f ;  /* 0x001c1fff334b7589 */ /* 0x000e2200000e0000 */
[-C--:B------:R-:W-:Y:S01]  /*8d50*/  ISETP.GE.OR P2, PT, R66, R83.reuse, P1 ;  /* 0x000000534200720c */ /* 0x080fe20000f46670 */
[----:B------:R-:W-:Y:S01]  /*8d60*/  UPRMT UR4, URZ, 0x654, UR4 ;  /* 0x000006543f047896 */ /* 0x000fe20008000004 */
[-C--:B------:R-:W-:Y:S01]  /*8d70*/  ISETP.GE.OR P1, PT, R70, R83.reuse, P1 ;  /* 0x000000534600720c */ /* 0x080fe20000f26670 */
[----:B------:R1:W2:Y:S01]  /*8d80*/  SHFL.IDX PT, R77, R51, 0x1, 0x1c1f ;  /* 0x003c1f00334d7f89 */ /* 0x0002a200000e0000 */
[----:B------:R-:W-:-:S02]  /*8d90*/  ISETP.GE.AND P3, PT, R66, R83, PT ;  /* 0x000000534200720c */ /* 0x000fc40003f66270 */
[----:B------:R-:W-:Y:S01]  /*8da0*/  SEL R63, R73, R50, P0 ;  /* 0x00000032493f7207 */ /* 0x000fe20000000000 */
[----:B------:R3:W4:Y:S01]  /*8db0*/  SHFL.IDX PT, R68, R82, RZ, 0x1c1f ;  /* 0x001c1fff52447589 */ /* 0x00072200000e0000 */
[----:B------:R-:W-:Y:S01]  /*8dc0*/  SEL R44, R48, R79, P0 ;  /* 0x0000004f302c7207 */ /* 0x000fe20000000000 */
[----:B------:R-:W-:Y:S01]  /*8dd0*/  IMAD.SHL.U32 R73, R64, 0x2, RZ ;  /* 0x0000000240497824 */ /* 0x000fe200078e00ff */
[----:B------:R-:W-:Y:S01]  /*8de0*/  SYNCS.ARRIVE.TRANS64.RED.A1T0 RZ, [UR4], RZ ;  /* 0x000000ffffff79a7 */ /* 0x000fe20008100404 */
[----:B------:R3:W3:Y:S01]  /*8df0*/  SHFL.IDX PT, R69, R84, RZ, 0x1c1f ;  /* 0x001c1fff54457589 */ /* 0x0006e200000e0000 */
[----:B------:R-:W-:Y:S02]  /*8e00*/  SEL R45, R49, R78, P0 ;  /* 0x0000004e312d7207 */ /* 0x000fe40000000000 */
[----:B------:R-:W-:Y:S02]  /*8e10*/  SEL R50, R52, R81, P0 ;  /* 0x0000005134327207 */ /* 0x000fe40000000000 */
[----:B-1----:R-:W-:-:S02]  /*8e20*/  SEL R51, R53, R80, P0 ;  /* 0x0000005035337207 */ /* 0x002fc40000000000 */
[----:B------:R-:W-:Y:S02]  /*8e30*/  SEL R48, R79, R48, P0 ;  /* 0x000000304f307207 */ /* 0x000fe40000000000 */
[----:B------:R-:W-:Y:S02]  /*8e40*/  SEL R49, R78, R49, P0 ;  /* 0x000000314e317207 */ /* 0x000fe40000000000 */
[----:B------:R-:W-:Y:S01]  /*8e50*/  SEL R52, R81, R52, P0 ;  /* 0x0000003451347207 */ /* 0x000fe20000000000 */
[----:B0-----:R0:W-:Y:S01]  /*8e60*/  @!P2 ST.E desc[UR48][R74.64], R3 ;  /* 0x000000034a00a985 */ /* 0x0011e2000c101930 */
[----:B------:R-:W-:-:S03]  /*8e70*/  SEL R53, R80, R53, P0 ;  /* 0x0000003550357207 */ /* 0x000fc60000000000 */
[----:B--2---:R0:W-:Y:S01]  /*8e80*/  @!P1 ST.E desc[UR48][R76.64], R4 ;  /* 0x000000044c009985 */ /* 0x0041e2000c101930 */
[----:B------:R-:W-:Y:S05]  /*8e90*/  @P3 BRA `(.L_x_37) ;  /* 0x0000000400783947 */ /* 0x000fea0003800000 */
[C---:B0-----:R-:W-:Y:S01]  /*8ea0*/  VIADD R3, R73.reuse, 0x8 ;  /* 0x0000000849037836 */ /* 0x041fe20000000000 */
[----:B------:R-:W-:Y:S01]  /*8eb0*/  ULDC UR4, c[0x0][0xac8] ;  /* 0x0002b20000047ab9 */ /* 0x000fe20000000800 */
[C---:B------:R-:W-:Y:S01]  /*8ec0*/  VIADD R64, R73.reuse, 0x10 ;  /* 0x0000001049407836 */ /* 0x040fe20000000000 */
[C---:B------:R-:W-:Y:S01]  /*8ed0*/  ISETP.GE.AND P2, PT, R73.reuse, UR4, PT ;  /* 0x0000000449007c0c */ /* 0x040fe2000bf46270 */
[----:B------:R-:W-:Y:S01]  /*8ee0*/  VIADD R66, R73, 0x18 ;  /* 0x0000001849427836 */ /* 0x000fe20000000000 */
[----:B------:R-:W-:Y:S01]  /*8ef0*/  ISETP.GE.AND P3, PT, R3, UR4, PT ;  /* 0x0000000403007c0c */ /* 0x000fe2000bf66270 */
[C---:B------:R-:W-:Y:S01]  /*8f00*/  VIADD R72, R73.reuse, 0x20 ;  /* 0x0000002049487836 */ /* 0x040fe20000000000 */
[----:B------:R-:W-:Y:S01]  /*8f10*/  ISETP.GE.AND P4, PT, R64, UR4, PT ;  /* 0x0000000440007c0c */ /* 0x000fe2000bf86270 */
[----:B------:R-:W-:Y:S01]  /*8f20*/  VIADD R80, R73, 0x38 ;  /* 0x0000003849507836 */ /* 0x000fe20000000000 */
[----:B------:R-:W-:-:S04]  /*8f30*/  ISETP.GE.AND P1, PT, R66, UR4, PT ;  /* 0x0000000442007c0c */ /* 0x000fc8000bf26270 */
[----:B------:R-:W-:-:S03]  /*8f40*/  ISETP.GE.AND P5, PT, R80, UR4, PT ;  /* 0x0000000450007c0c */ /* 0x000fc6000bfa6270 */
[--C-:B---34-:R-:W-:Y:S02]  /*8f50*/  @!P2 IMAD.WIDE R74, R73, 0x4, R68.reuse ;  /* 0x00000004494aa825 */ /* 0x118fe400078e0244 */
[----:B------:R-:W-:Y:S02]  /*8f60*/  @!P3 LEA.HI R3, R3, R3, RZ, 0x1 ;  /* 0x000000030303b211 */ /* 0x000fe400078f08ff */
[----:B------:R-:W-:Y:S01]  /*8f70*/  @!P4 LEA.HI R64, R64, R64, RZ, 0x1 ;  /* 0x000000404040c211 */ /* 0x000fe200078f08ff */
[----:B------:R0:W-:Y:S01]  /*8f80*/  @!P2 ST.E.64 desc[UR48][R74.64], R8 ;  /* 0x000000084a00a985 */ /* 0x0001e2000c101b30 */
[----:B------:R-:W-:Y:S02]  /*8f90*/  @!P3 LOP3.LUT R3, R3, 0xfffffffe, RZ, 0xc0, !PT ;  /* 0xfffffffe0303b812 */ /* 0x000fe400078ec0ff */
[----:B------:R-:W-:Y:S02]  /*8fa0*/  @!P1 LEA.HI R66, R66, R66, RZ, 0x1 ;  /* 0x0000004242429211 */ /* 0x000fe400078f08ff */
[----:B------:R-:W-:Y:S01]  /*8fb0*/  @!P4 LOP3.LUT R79, R64, 0xfffffffe, RZ, 0xc0, !PT ;  /* 0xfffffffe404fc812 */ /* 0x000fe200078ec0ff */
[----:B------:R-:W-:Y:S01]  /*8fc0*/  @!P3 IMAD.WIDE R76, R3, 0x4, R68 ;  /* 0x00000004034cb825 */ /* 0x000fe200078e0244 */
[----:B------:R-:W-:-:S02]  /*8fd0*/  ISETP.GE.AND P2, PT, R72, UR4, PT ;  /* 0x0000000448007c0c */ /* 0x000fc4000bf46270 */
[----:B------:R-:W-:Y:S01]  /*8fe0*/  @!P5 LEA.HI R80, R80, R80, RZ, 0x1 ;  /* 0x000000505050d211 */ /* 0x000fe200078f08ff */
[C---:B------:R-:W-:Y:S01]  /*8ff0*/  VIADD R3, R73.reuse, 0x28 ;  /* 0x0000002849037836 */ /* 0x040fe20000000000 */
[----:B------:R1:W-:Y:S01]  /*9000*/  @!P3 ST.E.64 desc[UR48][R76.64], R10 ;  /* 0x0000000a4c00b985 */ /* 0x0003e2000c101b30 */
[----:B------:R-:W-:Y:S01]  /*9010*/  VIADD R64, R73, 0x30 ;  /* 0x0000003049407836 */ /* 0x000fe20000000000 */
[----:B0-----:R-:W-:Y:S01]  /*9020*/  @!P1 LOP3.LUT R9, R66, 0xfffffffe, RZ, 0xc0, !PT ;  /* 0xfffffffe42099812 */ /* 0x001fe200078ec0ff */
[--C-:B------:R-:W-:Y:S01]  /*9030*/  @!P4 IMAD.WIDE R78, R79, 0x4, R68.reuse ;  /* 0x000000044f4ec825 */ /* 0x100fe200078e0244 */
[----:B------:R-:W-:Y:S02]  /*9040*/  ISETP.GE.AND P3, PT, R3, UR4, PT ;  /* 0x0000000403007c0c */ /* 0x000fe4000bf66270 */
[----:B------:R-:W-:Y:S01]  /*9050*/  ISETP.GE.AND P6, PT, R64, UR4, PT ;  /* 0x0000000440007c0c */ /* 0x000fe2000bfc6270 */
[C---:B------:R-:W-:Y:S01]  /*9060*/  VIADD R74, R73.reuse, 0x40 ;  /* 0x00000040494a7836 */ /* 0x040fe20000000000 */
[----:B------:R-:W-:Y:S01]  /*9070*/  IADD3 R66, R73, 0x48, RZ ;  /* 0x0000004849427810 */ /* 0x000fe20007ffe0ff */
[----:B------:R-:W-:Y:S01]  /*9080*/  @!P1 IMAD.WIDE R8, R9, 0x4, R68 ;  /* 0x0000000409089825 */ /* 0x000fe200078e0244 */
[----:B------:R0:W-:Y:S01]  /*9090*/  @!P4 ST.E.64 desc[UR48][R78.64], R12 ;  /* 0x0000000c4e00c985 */ /* 0x0001e2000c101b30 */
[----:B------:R-:W-:-:S02]  /*90a0*/  @!P2 LEA.HI R72, R72, R72, RZ, 0x1 ;  /* 0x000000484848a211 */ /* 0x000fc400078f08ff */
[----:B------:R-:W-:Y:S01]  /*90b0*/  ISETP.GE.AND P4, PT, R74, UR4, PT ;  /* 0x000000044a007c0c */ /* 0x000fe2000bf86270 */
[----:B------:R2:W-:Y:S01]  /*90c0*/  @!P1 ST.E.64 desc[UR48][R8.64], R16 ;  /* 0x0000001008009985 */ /* 0x0005e2000c101b30 */
[----:B------:R-:W-:Y:S02]  /*90d0*/  ISETP.GE.AND P1, PT, R66, UR4, PT ;  /* 0x0000000442007c0c */ /* 0x000fe4000bf26270 */
[----:B------:R-:W-:Y:S02]  /*90e0*/  @!P3 LEA.HI R3, R3, R3, RZ, 0x1 ;  /* 0x000000030303b211 */ /* 0x000fe400078f08ff */
[----:B-1----:R-:W-:Y:S02]  /*90f0*/  @!P2 LOP3.LUT R11, R72, 0xfffffffe, RZ, 0xc0, !PT ;  /* 0xfffffffe480ba812 */ /* 0x002fe400078ec0ff */
[----:B------:R-:W-:Y:S02]  /*9100*/  @!P3 LOP3.LUT R3, R3, 0xfffffffe, RZ, 0xc0, !PT ;  /* 0xfffffffe0303b812 */ /* 0x000fe400078ec0ff */
[----:B------:R-:W-:Y:S01]  /*9110*/  @!P6 LEA.HI R64, R64, R64, RZ, 0x1 ;  /* 0x000000404040e211 */ /* 0x000fe200078f08ff */
[----:B------:R-:W-:-:S02]  /*9120*/  @!P2 IMAD.WIDE R10, R11, 0x4, R68 ;  /* 0x000000040b0aa825 */ /* 0x000fc400078e0244 */
[----:B------:R-:W-:Y:S02]  /*9130*/  @!P4 LEA.HI R74, R74, R74, RZ, 0x1 ;  /* 0x0000004a4a4ac211 */ /* 0x000fe400078f08ff */
[--C-:B0-----:R-:W-:Y:S01]  /*9140*/  @!P3 IMAD.WIDE R12, R3, 0x4, R68.reuse ;  /* 0x00000004030cb825 */ /* 0x101fe200078e0244 */
[----:B------:R-:W-:Y:S01]  /*9150*/  @!P6 LOP3.LUT R3, R64, 0xfffffffe, RZ, 0xc0, !PT ;  /* 0xfffffffe4003e812 */ /* 0x000fe200078ec0ff */
[----:B------:R0:W-:Y:S01]  /*9160*/  @!P2 ST.E.64 desc[UR48][R10.64], R14 ;  /* 0x0000000e0a00a985 */ /* 0x0001e2000c101b30 */
[----:B------:R-:W-:Y:S02]  /*9170*/  @!P1 LEA.HI R66, R66, R66, RZ, 0x1 ;  /* 0x0000004242429211 */ /* 0x000fe400078f08ff */
[----:B--2---:R-:W-:Y:S01]  /*9180*/  @!P5 LOP3.LUT R17, R80, 0xfffffffe, RZ, 0xc0, !PT ;  /* 0xfffffffe5011d812 */ /* 0x004fe200078ec0ff */
[--C-:B------:R-:W-:Y:S01]  /*9190*/  @!P6 IMAD.WIDE R8, R3, 0x4, R68.reuse ;  /* 0x000000040308e825 */ /* 0x100fe200078e0244 */
[----:B------:R-:W-:Y:S01]  /*91a0*/  @!P4 LOP3.LUT R3, R74, 0xfffffffe, RZ, 0xc0, !PT ;  /* 0xfffffffe4a03c812 */ /* 0x000fe200078ec0ff */
[----:B------:R1:W-:Y:S02]  /*91b0*/  @!P3 ST.E.64 desc[UR48][R12.64], R22 ;  /* 0x000000160c00b985 */ /* 0x0003e4000c101b30 */
[----:B------:R-:W-:-:S02]  /*91c0*/  @!P5 IMAD.WIDE R16, R17, 0x4, R68 ;  /* 0x000000041110d825 */ /* 0x000fc400078e0244 */
[----:B------:R2:W-:Y:S01]  /*91d0*/  @!P6 ST.E.64 desc[UR48][R8.64], R20 ;  /* 0x000000140800e985 */ /* 0x0005e2000c101b30 */
[----:B0-----:R-:W-:Y:S01]  /*91e0*/  @!P1 LOP3.LUT R15, R66, 0xfffffffe, RZ, 0xc0, !PT ;  /* 0xfffffffe420f9812 */ /* 0x001fe200078ec0ff */
[--C-:B------:R-:W-:Y:S02]  /*91f0*/  @!P4 IMAD.WIDE R10, R3, 0x4, R68.reuse ;  /* 0x00000004030ac825 */ /* 0x100fe400078e0244 */
[----:B------:R-:W-:Y:S02]  /*9200*/  @!P5 ST.E.64 desc[UR48][R16.64], R24 ;  /* 0x000000181000d985 */ /* 0x000fe4000c101b30 */
[----:B------:R-:W-:Y:S02]  /*9210*/  VIADD R3, R73, 0x50 ;  /* 0x0000005049037836 */ /* 0x000fe40000000000 */
[----:B------:R0:W-:Y:S01]  /*9220*/  @!P4 ST.E.64 desc[UR48][R10.64], R28 ;  /* 0x0000001c0a00c985 */ /* 0x0001e2000c101b30 */
[----:B-1----:R-:W-:-:S04]  /*9230*/  @!P1 IMAD.WIDE R12, R15, 0x4, R68 ;  /* 0x000000040f0c9825 */ /* 0x002fc800078e0244 */
[C---:B------:R-:W-:Y:S01]  /*9240*/  VIADD R14, R73.reuse, 0x58 ;  /* 0x00000058490e7836 */ /* 0x040fe20000000000 */
[----:B------:R1:W-:Y:S01]  /*9250*/  @!P1 ST.E.64 desc[UR48][R12.64], R30 ;  /* 0x0000001e0c009985 */ /* 0x0003e2000c101b30 */
[----:B------:R-:W-:Y:S01]  /*9260*/  VIADD R15, R73, 0x60 ;  /* 0x00000060490f7836 */ /* 0x000fe20000000000 */
[----:B------:R-:W-:Y:S01]  /*9270*/  ISETP.GE.AND P1, PT, R3, UR4, PT ;  /* 0x0000000403007c0c */ /* 0x000fe2000bf26270 */
[C---:B------:R-:W-:Y:S01]  /*9280*/  VIADD R22, R73.reuse, 0x68 ;  /* 0x0000006849167836 */ /* 0x040fe20000000000 */
[----:B------:R-:W-:Y:S01]  /*9290*/  ISETP.GE.AND P2, PT, R14, UR4, PT ;  /* 0x000000040e007c0c */ /* 0x000fe2000bf46270 */
[----:B--2---:R-:W-:Y:S01]  /*92a0*/  VIADD R8, R73, 0x70 ;  /* 0x0000007049087836 */ /* 0x004fe20000000000 */
[----:B------:R-:W-:Y:S01]  /*92b0*/  ISETP.GE.AND P3, PT, R15, UR4, PT ;  /* 0x000000040f007c0c */ /* 0x000fe2000bf66270 */
[----:B------:R-:W-:Y:S01]  /*92c0*/  VIADD R9, R73, 0x78 ;  /* 0x0000007849097836 */ /* 0x000fe20000000000 */
[----:B------:R-:W-:Y:S02]  /*92d0*/  ISETP.GE.AND P4, PT, R22, UR4, PT ;  /* 0x0000000416007c0c */ /* 0x000fe4000bf86270 */
[----:B------:R-:W-:-:S02]  /*92e0*/  ISETP.GE.AND P5, PT, R8, UR4, PT ;  /* 0x0000000408007c0c */ /* 0x000fc4000bfa6270 */
[----:B------:R-:W-:-:S03]  /*92f0*/  ISETP.GE.AND P6, PT, R9, UR4, PT ;  /* 0x0000000409007c0c */ /* 0x000fc6000bfc6270 */
[----:B------:R-:W-:Y:S02]  /*9300*/  @!P1 LEA.HI R3, R3, R3, RZ, 0x1 ;  /* 0x0000000303039211 */ /* 0x000fe400078f08ff */
[----:B------:R-:W-:Y:S02]  /*9310*/  @!P2 LEA.HI R14, R14, R14, RZ, 0x1 ;  /* 0x0000000e0e0ea211 */ /* 0x000fe400078f08ff */
[----:B------:R-:W-:Y:S02]  /*9320*/  @!P3 LEA.HI R15, R15, R15, RZ, 0x1 ;  /* 0x0000000f0f0fb211 */ /* 0x000fe400078f08ff */
[----:B------:R-:W-:Y:S02]  /*9330*/  @!P4 LEA.HI R22, R22, R22, RZ, 0x1 ;  /* 0x000000161616c211 */ /* 0x000fe400078f08ff */
[----:B------:R-:W-:Y:S02]  /*9340*/  @!P5 LEA.HI R8, R8, R8, RZ, 0x1 ;  /* 0x000000080808d211 */ /* 0x000fe400078f08ff */
[----:B------:R-:W-:-:S02]  /*9350*/  @!P6 LEA.HI R9, R9, R9, RZ, 0x1 ;  /* 0x000000090909e211 */ /* 0x000fc400078f08ff */
[----:B------:R-:W-:Y:S02]  /*9360*/  @!P1 LOP3.LUT R3, R3, 0xfffffffe, RZ, 0xc0, !PT ;  /* 0xfffffffe03039812 */ /* 0x000fe400078ec0ff */
[----:B0-----:R-:W-:Y:S02]  /*9370*/  @!P2 LOP3.LUT R11, R14, 0xfffffffe, RZ, 0xc0, !PT ;  /* 0xfffffffe0e0ba812 */ /* 0x001fe400078ec0ff */
[----:B-1----:R-:W-:Y:S02]  /*9380*/  @!P3 LOP3.LUT R13, R15, 0xfffffffe, RZ, 0xc0, !PT ;  /* 0xfffffffe0f0db812 */ /* 0x002fe400078ec0ff */
[----:B------:R-:W-:Y:S01]  /*9390*/  @!P4 LOP3.LUT R15, R22, 0xfffffffe, RZ, 0xc0, !PT ;  /* 0xfffffffe160fc812 */ /* 0x000fe200078ec0ff */
[--C-:B------:R-:W-:Y:S01]  /*93a0*/  @!P2 IMAD.WIDE R10, R11, 0x4, R68.reuse ;  /* 0x000000040b0aa825 */ /* 0x100fe200078e0244 */
[----:B------:R-:W-:Y:S02]  /*93b0*/  @!P5 LOP3.LUT R17, R8, 0xfffffffe, RZ, 0xc0, !PT ;  /* 0xfffffffe0811d812 */ /* 0x000fe400078ec0ff */
[----:B------:R-:W-:Y:S01]  /*93c0*/  @!P6 LOP3.LUT R21, R9, 0xfffffffe, RZ, 0xc0, !PT ;  /* 0xfffffffe0915e812 */ /* 0x000fe200078ec0ff */
[----:B------:R-:W-:-:S04]  /*93d0*/  @!P1 IMAD.WIDE R8, R3, 0x4, R68 ;  /* 0x0000000403089825 */ /* 0x000fc800078e0244 */
[--C-:B------:R-:W-:Y:S01]  /*93e0*/  @!P3 IMAD.WIDE R12, R13, 0x4, R68.reuse ;  /* 0x000000040d0cb825 */ /* 0x100fe200078e0244 */
[----:B------:R1:W-:Y:S03]  /*93f0*/  @!P1 ST.E.64 desc[UR48][R8.64], R18 ;  /* 0x0000001208009985 */ /* 0x0003e6000c101b30 */
[--C-:B------:R-:W-:Y:S01]  /*9400*/  @!P4 IMAD.WIDE R14, R15, 0x4, R68.reuse ;  /* 0x000000040f0ec825 */ /* 0x100fe200078e0244 */
[----:B------:R1:W-:Y:S03]  /*9410*/  @!P2 ST.E.64 desc[UR48][R10.64], R26 ;  /* 0x0000001a0a00a985 */ /* 0x0003e6000c101b30 */
[--C-:B------:R-:W-:Y:S01]  /*9420*/  @!P5 IMAD.WIDE R16, R17, 0x4, R68.reuse ;  /* 0x000000041110d825 */ /* 0x100fe200078e0244 */
[----:B------:R1:W-:Y:S03]  /*9430*/  @!P3 ST.E.64 desc[UR48][R12.64], R32 ;  /* 0x000000200c00b985 */ /* 0x0003e6000c101b30 */
[----:B------:R-:W-:Y:S01]  /*9440*/  @!P6 IMAD.WIDE R68, R21, 0x4, R68 ;  /* 0x000000041544e825 */ /* 0x000fe200078e0244 */
[----:B------:R1:W-:Y:S04]  /*9450*/  @!P4 ST.E.64 desc[UR48][R14.64], R34 ;  /* 0x000000220e00c985 */ /* 0x0003e8000c101b30 */
[----:B------:R1:W-:Y:S04]  /*9460*/  @!P5 ST.E.64 desc[UR48][R16.64], R58 ;  /* 0x0000003a1000d985 */ /* 0x0003e8000c101b30 */
[----:B------:R1:W-:Y:S02]  /*9470*/  @!P6 ST.E.64 desc[UR48][R68.64], R62 ;  /* 0x0000003e4400e985 */ /* 0x0003e4000c101b30 */
.L_x_37:
[----:B------:R-:W-:Y:S05]  /*9480*/  BSYNC B0 ;  /* 0x0000000000007941 */ /* 0x000fea0003800000 */
.L_x_36:
[----:B------:R-:W-:Y:S01]  /*9490*/  ISETP.GE.AND P1, PT, R70, R83, PT ;  /* 0x000000534600720c */ /* 0x000fe20003f26270 */
[----:B-1----:R1:W2:Y:S01]  /*94a0*/  SHFL.IDX PT, R35, R84, 0x1, 0x1c1f ;  /* 0x003c1f0054237f89 */ /* 0x0022a200000e0000 */
[----:B------:R-:W-:Y:S02]  /*94b0*/  SEL R30, R6, R41, P0 ;  /* 0x00000029061e7207 */ /* 0x000fe40000000000 */
[----:B------:R-:W-:Y:S01]  /*94c0*/  SEL R32, R41, R6, P0 ;  /* 0x0000000629207207 */ /* 0x000fe20000000000 */
[----:B------:R1:W0:Y:S01]  /*94d0*/  SHFL.IDX PT, R34, R82, 0x1, 0x1c1f ;  /* 0x003c1f0052227f89 */ /* 0x00022200000e0000 */
        /* <DEDUP_REMOVED lines=19> */
[----:B0-----:R-:W-:Y:S01]  /*9610*/  SEL R4, R39, R2, P0 ;  /* 0x0000000227047207 */ /* 0x001fe20000000000 */
[----:B-12---:R-:W-:Y:S06]  /*9620*/  @P1 BRA `(.L_x_8) ;  /* 0x0000005800101947 */ /* 0x006fec0003800000 */
[C---:B------:R-:W-:Y:S01]  /*9630*/  VIADD R0, R73.reuse, 0x8 ;  /* 0x0000000849007836 */ /* 0x040fe20000000000 */
[----:B------:R-:W-:Y:S01]  /*9640*/  ULDC UR4, c[0x0][0xac8] ;  /* 0x0002b20000047ab9 */ /* 0x000fe20000000800 */
[C---:B------:R-:W-:Y:S01]  /*9650*/  VIADD R10, R73.reuse, 0x10 ;  /* 0x00000010490a7836 */ /* 0x040fe20000000000 */
[C---:B------:R-:W-:Y:S01]  /*9660*/  ISETP.GE.AND P0, PT, R73.reuse, UR4, PT ;  /* 0x0000000449007c0c */ /* 0x040fe2000bf06270 */
[C---:B------:R-:W-:Y:S01]  /*9670*/  VIADD R11, R73.reuse, 0x18 ;  /* 0x00000018490b7836 */ /* 0x040fe20000000000 */
[----:B------:R-:W-:Y:S01]  /*9680*/  ISETP.GE.AND P4, PT, R0, UR4, PT ;  /* 0x0000000400007c0c */ /* 0x000fe2000bf86270 */
[C---:B------:R-:W-:Y:S01]  /*9690*/  VIADD R36, R73.reuse, 0x28 ;  /* 0x0000002849247836 */ /* 0x040fe20000000000 */
[----:B------:R-:W-:Y:S01]  /*96a0*/  ISETP.GE.AND P1, PT, R10, UR4, PT ;  /* 0x000000040a007c0c */ /* 0x000fe2000bf26270 */
[----:B------:R-:W-:Y:S01]  /*96b0*/  VIADD R37, R73, 0x30 ;  /* 0x0000003049257836 */ /* 0x000fe20000000000 */
[----:B------:R-:W-:Y:S01]  /*96c0*/  ISETP.GE.AND P2, PT, R11, UR4, PT ;  /* 0x000000040b007c0c */ /* 0x000fe2000bf46270 */
[C---:B------:R-:W-:Y:S01]  /*96d0*/  VIADD R38, R73.reuse, 0x38 ;  /* 0x0000003849267836 */ /* 0x040fe20000000000 */
[----:B------:R-:W-:-:S02]  /*96e0*/  IADD3 R12, R73, 0x20, RZ ;  /* 0x00000020490c7810 */ /* 0x000fc40007ffe0ff */
[----:B------:R-:W-:Y:S02]  /*96f0*/  ISETP.GE.AND P5, PT, R36, UR4, PT ;  /* 0x0000000424007c0c */ /* 0x000fe4000bfa6270 */
[----:B------:R-:W-:Y:S01]  /*9700*/  ISETP.GE.AND P3, PT, R12, UR4, PT ;  /* 0x000000040c007c0c */ /* 0x000fe2000bf66270 */
[----:B------:R-:W-:Y:S02]  /*9710*/  @!P0 IMAD.WIDE R2, R73, 0x4, R34 ;  /* 0x0000000449028825 */ /* 0x000fe400078e0222 */
[----:B------:R-:W-:Y:S02]  /*9720*/  @!P4 LEA.HI R0, R0, R0, RZ, 0x1 ;  /* 0x000000000000c211 */ /* 0x000fe400078f08ff */
[----:B------:R-:W-:Y:S01]  /*9730*/  @!P1 LEA.HI R10, R10, R10, RZ, 0x1 ;  /* 0x0000000a0a0a9211 */ /* 0x000fe200078f08ff */
[----:B------:R0:W-:Y:S01]  /*9740*/  @!P0 ST.E.64 desc[UR48][R2.64], R44 ;  /* 0x0000002c02008985 */ /* 0x0001e2000c101b30 */
[----:B------:R-:W-:Y:S02]  /*9750*/  @!P4 LOP3.LUT R9, R0, 0xfffffffe, RZ, 0xc0, !PT ;  /* 0xfffffffe0009c812 */ /* 0x000fe400078ec0ff */
[----:B------:R-:W-:-:S02]  /*9760*/  ISETP.GE.AND P0, PT, R38, UR4, PT ;  /* 0x0000000426007c0c */ /* 0x000fc4000bf06270 */
[----:B------:R-:W-:Y:S01]  /*9770*/  @!P2 LEA.HI R0, R11, R11, RZ, 0x1 ;  /* 0x0000000b0b00a211 */ /* 0x000fe200078f08ff */
[--C-:B------:R-:W-:Y:S01]  /*9780*/  @!P4 IMAD.WIDE R8, R9, 0x4, R34.reuse ;  /* 0x000000040908c825 */ /* 0x100fe200078e0222 */
[----:B------:R-:W-:Y:S02]  /*9790*/  @!P1 LOP3.LUT R11, R10, 0xfffffffe, RZ, 0xc0, !PT ;  /* 0xfffffffe0a0b9812 */ /* 0x000fe400078ec0ff */
[----:B------:R-:W-:Y:S01]  /*97a0*/  @!P2 LOP3.LUT R13, R0, 0xfffffffe, RZ, 0xc0, !PT ;  /* 0xfffffffe000da812 */ /* 0x000fe200078ec0ff */
[----:B------:R-:W-:Y:S01]  /*97b0*/  VIADD R0, R73, 0x40 ;  /* 0x0000004049007836 */ /* 0x000fe20000000000 */
[----:B------:R1:W-:Y:S01]  /*97c0*/  @!P4 ST.E.64 desc[UR48][R8.64], R48 ;  /* 0x000000300800c985 */ /* 0x0003e2000c101b30 */
[----:B------:R-:W-:Y:S02]  /*97d0*/  ISETP.GE.AND P4, PT, R37, UR4, PT ;  /* 0x0000000425007c0c */ /* 0x000fe4000bf86270 */
[----:B------:R-:W-:Y:S01]  /*97e0*/  @!P3 LEA.HI R12, R12, R12, RZ, 0x1 ;  /* 0x0000000c0c0cb211 */ /* 0x000fe200078f08ff */
[----:B0-----:R-:W-:Y:S01]  /*97f0*/  @!P1 IMAD.WIDE R2, R11, 0x4, R34 ;  /* 0x000000040b029825 */ /* 0x001fe200078e0222 */
[----:B------:R-:W-:-:S02]  /*9800*/  @!P5 LEA.HI R36, R36, R36, RZ, 0x1 ;  /* 0x000000242424d211 */ /* 0x000fc400078f08ff */
[----:B------:R-:W-:Y:S02]  /*9810*/  @!P3 LOP3.LUT R11, R12, 0xfffffffe, RZ, 0xc0, !PT ;  /* 0xfffffffe0c0bb812 */ /* 0x000fe400078ec0ff */
[----:B------:R-:W-:Y:S01]  /*9820*/  @!P0 LEA.HI R38, R38, R38, RZ, 0x1 ;  /* 0x0000002626268211 */ /* 0x000fe200078f08ff */
[----:B------:R0:W-:Y:S01]  /*9830*/  @!P1 ST.E.64 desc[UR48][R2.64], R50 ;  /* 0x0000003202009985 */ /* 0x0001e2000c101b30 */
[----:B------:R-:W-:Y:S01]  /*9840*/  ISETP.GE.AND P1, PT, R0, UR4, PT ;  /* 0x0000000400007c0c */ /* 0x000fe2000bf26270 */
[--C-:B------:R-:W-:Y:S01]  /*9850*/  @!P3 IMAD.WIDE R10, R11, 0x4, R34.reuse ;  /* 0x000000040b0ab825 */ /* 0x100fe200078e0222 */
[----:B------:R-:W-:Y:S02]  /*9860*/  @!P0 LOP3.LUT R39, R38, 0xfffffffe, RZ, 0xc0, !PT ;  /* 0xfffffffe26278812 */ /* 0x000fe400078ec0ff */
[----:B------:R-:W-:Y:S01]  /*9870*/  @!P4 LEA.HI R37, R37, R37, RZ, 0x1 ;  /* 0x000000252525c211 */ /* 0x000fe200078f08ff */
[----:B-1----:R-:W-:Y:S01]  /*9880*/  @!P2 IMAD.WIDE R8, R13, 0x4, R34 ;  /* 0x000000040d08a825 */ /* 0x002fe200078e0222 */
[----:B------:R-:W-:-:S02]  /*9890*/  @!P5 LOP3.LUT R13, R36, 0xfffffffe, RZ, 0xc0, !PT ;  /* 0xfffffffe240dd812 */ /* 0x000fc400078ec0ff */
[----:B------:R-:W-:Y:S01]  /*98a0*/  @!P4 LOP3.LUT R37, R37, 0xfffffffe, RZ, 0xc0, !PT ;  /* 0xfffffffe2525c812 */ /* 0x000fe200078ec0ff */
[----:B------:R-:W-:Y:S01]  /*98b0*/  VIADD R36, R73, 0x48 ;  /* 0x0000004849247836 */ /* 0x000fe20000000000 */
[----:B------:R1:W-:Y:S01]  /*98c0*/  @!P2 ST.E.64 desc[UR48][R8.64], R52 ;  /* 0x000000340800a985 */ /* 0x0003e2000c101b30 */
[--C-:B------:R-:W-:Y:S02]  /*98d0*/  @!P5 IMAD.WIDE R12, R13, 0x4, R34.reuse ;  /* 0x000000040d0cd825 */ /* 0x100fe400078e0222 */
[----:B------:R-:W-:Y:S01]  /*98e0*/  @!P1 LEA.HI R0, R0, R0, RZ, 0x1 ;  /* 0x0000000000009211 */ /* 0x000fe200078f08ff */
[----:B------:R2:W-:Y:S01]  /*98f0*/  @!P3 ST.E.64 desc[UR48][R10.64], R14 ;  /* 0x0000000e0a00b985 */ /* 0x0005e2000c101b30 */
[--C-:B0-----:R-:W-:Y:S01]  /*9900*/  @!P4 IMAD.WIDE R2, R37, 0x4, R34.reuse ;  /* 0x000000042502c825 */ /* 0x101fe200078e0222 */
[----:B------:R-:W-:Y:S02]  /*9910*/  ISETP.GE.AND P2, PT, R36, UR4, PT ;  /* 0x0000000424007c0c */ /* 0x000fe4000bf46270 */
[----:B------:R0:W-:Y:S04]  /*9920*/  @!P5 ST.E.64 desc[UR48][R12.64], R16 ;  /* 0x000000100c00d985 */ /* 0x0001e8000c101b30 */
[----:B------:R-:W-:Y:S01]  /*9930*/  @!P4 ST.E.64 desc[UR48][R2.64], R18 ;  /* 0x000000120200c985 */ /* 0x000fe2000c101b30 */
[----:B-1----:R-:W-:-:S04]  /*9940*/  @!P0 IMAD.WIDE R8, R39, 0x4, R34 ;  /* 0x0000000427088825 */ /* 0x002fc800078e0222 */
[C---:B--2---:R-:W-:Y:S01]  /*9950*/  VIADD R10, R73.reuse, 0x50 ;  /* 0x00000050490a7836 */ /* 0x044fe20000000000 */
[----:B------:R1:W-:Y:S01]  /*9960*/  @!P0 ST.E.64 desc[UR48][R8.64], R20 ;  /* 0x0000001408008985 */ /* 0x0003e2000c101b30 */
[C---:B------:R-:W-:Y:S01]  /*9970*/  VIADD R14, R73.reuse, 0x68 ;  /* 0x00000068490e7836 */ /* 0x040fe20000000000 */
[C---:B------:R-:W-:Y:S01]  /*9980*/  IADD3 R15, R73.reuse, 0x70, RZ ;  /* 0x00000070490f7810 */ /* 0x040fe20007ffe0ff */
[C---:B0-----:R-:W-:Y:S01]  /*9990*/  VIADD R12, R73.reuse, 0x58 ;  /* 0x00000058490c7836 */ /* 0x041fe20000000000 */
[----:B------:R-:W-:Y:S01]  /*99a0*/  ISETP.GE.AND P3, PT, R10, UR4, PT ;  /* 0x000000040a007c0c */ /* 0x000fe2000bf66270 */
[C---:B------:R-:W-:Y:S01]  /*99b0*/  VIADD R13, R73.reuse, 0x60 ;  /* 0x00000060490d7836 */ /* 0x040fe20000000000 */
[----:B------:R-:W-:Y:S01]  /*99c0*/  ISETP.GE.AND P5, PT, R14, UR4, PT ;  /* 0x000000040e007c0c */ /* 0x000fe2000bfa6270 */
[----:B------:R-:W-:Y:S01]  /*99d0*/  VIADD R73, R73, 0x78 ;  /* 0x0000007849497836 */ /* 0x000fe20000000000 */
[----:B------:R-:W-:Y:S02]  /*99e0*/  ISETP.GE.AND P0, PT, R12, UR4, PT ;  /* 0x000000040c007c0c */ /* 0x000fe4000bf06270 */
[----:B------:R-:W-:-:S02]  /*99f0*/  ISETP.GE.AND P4, PT, R13, UR4, PT ;  /* 0x000000040d007c0c */ /* 0x000fc4000bf86270 */
[----:B------:R-:W-:Y:S02]  /*9a00*/  ISETP.GE.AND P6, PT, R15, UR4, PT ;  /* 0x000000040f007c0c */ /* 0x000fe4000bfc6270 */
[----:B------:R-:W-:Y:S02]  /*9a10*/  @!P2 LEA.HI R36, R36, R36, RZ, 0x1 ;  /* 0x000000242424a211 */ /* 0x000fe400078f08ff */
[----:B------:R-:W-:Y:S02]  /*9a20*/  @!P1 LOP3.LUT R11, R0, 0xfffffffe, RZ, 0xc0, !PT ;  /* 0xfffffffe000b9812 */ /* 0x000fe400078ec0ff */
[----:B------:R-:W-:Y:S02]  /*9a30*/  @!P3 LEA.HI R10, R10, R10, RZ, 0x1 ;  /* 0x0000000a0a0ab211 */ /* 0x000fe400078f08ff */
[----:B-1----:R-:W-:Y:S01]  /*9a40*/  @!P2 LOP3.LUT R9, R36, 0xfffffffe, RZ, 0xc0, !PT ;  /* 0xfffffffe2409a812 */ /* 0x002fe200078ec0ff */
[----:B------:R-:W-:Y:S01]  /*9a50*/  @!P1 IMAD.WIDE R2, R11, 0x4, R34 ;  /* 0x000000040b029825 */ /* 0x000fe200078e0222 */
[----:B------:R-:W-:-:S02]  /*9a60*/  @!P0 LEA.HI R12, R12, R12, RZ, 0x1 ;  /* 0x0000000c0c0c8211 */ /* 0x000fc400078f08ff */
[----:B------:R-:W-:Y:S01]  /*9a70*/  @!P4 LEA.HI R0, R13, R13, RZ, 0x1 ;  /* 0x0000000d0d00c211 */ /* 0x000fe200078f08ff */
[--C-:B------:R-:W-:Y:S01]  /*9a80*/  @!P2 IMAD.WIDE R8, R9, 0x4, R34.reuse ;  /* 0x000000040908a825 */ /* 0x100fe200078e0222 */
[----:B------:R-:W-:Y:S01]  /*9a90*/  @!P5 LEA.HI R14, R14, R14, RZ, 0x1 ;  /* 0x0000000e0e0ed211 */ /* 0x000fe200078f08ff */
[----:B------:R0:W-:Y:S01]  /*9aa0*/  @!P1 ST.E.64 desc[UR48][R2.64], R22 ;  /* 0x0000001602009985 */ /* 0x0001e2000c101b30 */
[----:B------:R-:W-:Y:S02]  /*9ab0*/  @!P3 LOP3.LUT R11, R10, 0xfffffffe, RZ, 0xc0, !PT ;  /* 0xfffffffe0a0bb812 */ /* 0x000fe400078ec0ff */
[----:B------:R-:W-:Y:S01]  /*9ac0*/  @!P6 LEA.HI R16, R15, R15, RZ, 0x1 ;  /* 0x0000000f0f10e211 */ /* 0x000fe200078f08ff */
[----:B------:R1:W-:Y:S01]  /*9ad0*/  @!P2 ST.E.64 desc[UR48][R8.64], R24 ;  /* 0x000000180800a985 */ /* 0x0003e2000c101b30 */
[----:B------:R-:W-:Y:S01]  /*9ae0*/  @!P0 LOP3.LUT R13, R12, 0xfffffffe, RZ, 0xc0, !PT ;  /* 0xfffffffe0c0d8812 */ /* 0x000fe200078ec0ff */
[----:B------:R-:W-:Y:S01]  /*9af0*/  @!P3 IMAD.WIDE R10, R11, 0x4, R34 ;  /* 0x000000040b0ab825 */ /* 0x000fe200078e0222 */
[----:B------:R-:W-:-:S02]  /*9b00*/  @!P4 LOP3.LUT R15, R0, 0xfffffffe, RZ, 0xc0, !PT ;  /* 0xfffffffe000fc812 */ /* 0x000fc400078ec0ff */
[----:B------:R-:W-:Y:S01]  /*9b10*/  @!P5 LOP3.LUT R17, R14, 0xfffffffe, RZ, 0xc0, !PT ;  /* 0xfffffffe0e11d812 */ /* 0x000fe200078ec0ff */
[--C-:B------:R-:W-:Y:S01]  /*9b20*/  @!P0 IMAD.WIDE R12, R13, 0x4, R34.reuse ;  /* 0x000000040d0c8825 */ /* 0x100fe200078e0222 */
[----:B------:R-:W-:Y:S01]  /*9b30*/  @!P6 LOP3.LUT R19, R16, 0xfffffffe, RZ, 0xc0, !PT ;  /* 0xfffffffe1013e812 */ /* 0x000fe200078ec0ff */
[----:B------:R2:W-:Y:S02]  /*9b40*/  @!P3 ST.E.64 desc[UR48][R10.64], R26 ;  /* 0x0000001a0a00b985 */ /* 0x0005e4000c101b30 */
[--C-:B0-----:R-:W-:Y:S02]  /*9b50*/  @!P4 IMAD.WIDE R2, R15, 0x4, R34.reuse ;  /* 0x000000040f02c825 */ /* 0x101fe400078e0222 */
[----:B------:R2:W-:Y:S01]  /*9b60*/  @!P0 ST.E.64 desc[UR48][R12.64], R28 ;  /* 0x0000001c0c008985 */ /* 0x0005e2000c101b30 */
[----:B------:R-:W-:Y:S01]  /*9b70*/  ISETP.GE.AND P0, PT, R73, UR4, PT ;  /* 0x0000000449007c0c */ /* 0x000fe2000bf06270 */
[--C-:B-1----:R-:W-:Y:S02]  /*9b80*/  @!P5 IMAD.WIDE R8, R17, 0x4, R34.reuse ;  /* 0x000000041108d825 */ /* 0x102fe400078e0222 */
[----:B------:R2:W-:Y:S02]  /*9b90*/  @!P4 ST.E.64 desc[UR48][R2.64], R30 ;  /* 0x0000001e0200c985 */ /* 0x0005e4000c101b30 */
[----:B------:R-:W-:-:S02]  /*9ba0*/  @!P6 IMAD.WIDE R14, R19, 0x4, R34 ;  /* 0x00000004130ee825 */ /* 0x000fc400078e0222 */
[----:B------:R2:W-:Y:S04]  /*9bb0*/  @!P5 ST.E.64 desc[UR48][R8.64], R32 ;  /* 0x000000200800d985 */ /* 0x0005e8000c101b30 */
[----:B------:R2:W-:Y:S02]  /*9bc0*/  @!P6 ST.E.64 desc[UR48][R14.64], R6 ;  /* 0x000000060e00e985 */ /* 0x0005e4000c101b30 */
[----:B------:R-:W-:Y:S05]  /*9bd0*/  @P0 BRA `(.L_x_8) ;  /* 0x0000005000a40947 */ /* 0x000fea0003800000 */
[----:B------:R-:W-:-:S04]  /*9be0*/  LEA.HI R73, R73, R73, RZ, 0x1 ;  /* 0x0000004949497211 */ /* 0x000fc800078f08ff */
[----:B--2---:R-:W-:-:S05]  /*9bf0*/  LOP3.LUT R3, R73, 0xfffffffe, RZ, 0xc0, !PT ;  /* 0xfffffffe49037812 */ /* 0x004fca00078ec0ff */
[----:B------:R-:W-:-:S05]  /*9c00*/  IMAD.WIDE R2, R3, 0x4, R34 ;  /* 0x0000000403027825 */ /* 0x000fca00078e0222 */
[----:B------:R1:W-:Y:S01]  /*9c10*/  ST.E.64 desc[UR48][R2.64], R4 ;  /* 0x0000000402007985 */ /* 0x0003e2000c101b30 */
[----:B------:R-:W-:Y:S05]  /*9c20*/  BRA `(.L_x_8) ;  /* 0x0000005000907947 */ /* 0x000fea0003800000 */
.L_x_35:
[----:B------:R-:W0:Y:S02]  /*9c30*/  S2R R0, SR_TID.X ;  /* 0x0000000000007919 */ /* 0x000e240000002100 */
[----:B0-----:R-:W-:-:S05]  /*9c40*/  VIADD R2, R0, 0xffffff80 ;  /* 0xffffff8000027836 */ /* 0x001fca0000000000 */
[----:B------:R-:W-:-:S13]  /*9c50*/  ISETP.GT.AND P0, PT, R2, 0x7f, PT ;  /* 0x0000007f0200780c */ /* 0x000fda0003f04270 */
[----:B------:R-:W-:Y:S05]  /*9c60*/  @P0 BRA `(.L_x_8) ;  /* 0x0000005000800947 */ /* 0x000fea0003800000 */
[----:B------:R-:W0:Y:S01]  /*9c70*/  S2R R3, SR_CTAID.X ;  /* 0x0000000000037919 */ /* 0x000e220000002500 */
[----:B------:R-:W1:Y:S01]  /*9c80*/  LDC R6, c[0x0][0xbe8] ;  /* 0x0002fa00ff067b82 */ /* 0x000e620000000800 */
[----:B------:R-:W-:Y:S01]  /*9c90*/  ULDC UR4, c[0x0][0xa88] ;  /* 0x0002a20000047ab9 */ /* 0x000fe20000000800 */
[----:B0-----:R-:W-:Y:S02]  /*9ca0*/  IMAD R0, R3, 0x80, R0 ;  /* 0x0000008003007824 */ /* 0x001fe400078e0200 */
[----:B-1----:R-:W-:Y:S02]  /*9cb0*/  IMAD R3, R6, UR4, RZ ;  /* 0x0000000406037c24 */ /* 0x002fe4000f8e02ff */
[----:B------:R-:W-:-:S05]  /*9cc0*/  VIADD R0, R0, 0xffffff80 ;  /* 0xffffff8000007836 */ /* 0x000fca0000000000 */
[----:B------:R-:W-:-:S13]  /*9cd0*/  ISETP.GE.AND P0, PT, R0, R3, PT ;  /* 0x000000030000720c */ /* 0x000fda0003f06270 */
[----:B------:R-:W-:Y:S05]  /*9ce0*/  @P0 BRA `(.L_x_8) ;  /* 0x0000005000600947 */ /* 0x000fea0003800000 */
[----:B------:R-:W-:Y:S01]  /*9cf0*/  ISETP.NE.AND P0, PT, R6, 0x1, PT ;  /* 0x000000010600780c */ /* 0x000fe20003f05270 */
[----:B------:R-:W0:Y:S01]  /*9d00*/  LDC.64 R10, c[0x0][0xbd8] ;  /* 0x0002f600ff0a7b82 */ /* 0x000e220000000a00 */
[----:B------:R-:W-:Y:S01]  /*9d10*/  USHF.R.S32.HI UR6, URZ, 0x1f, UR43 ;  /* 0x0000001f3f067899 */ /* 0x000fe2000801142b */
[----:B------:R-:W-:Y:S01]  /*9d20*/  IMAD.MOV.U32 R5, RZ, RZ, R0 ;  /* 0x000000ffff057224 */ /* 0x000fe200078e0000 */
[----:B------:R-:W-:Y:S02]  /*9d30*/  ULDC.64 UR8, c[0x0][0xbd0] ;  /* 0x0002f40000087ab9 */ /* 0x000fe40000000a00 */
[----:B------:R-:W-:Y:S02]  /*9d40*/  UIMAD UR6, UR6, UR8, URZ ;  /* 0x00000008060672a4 */ /* 0x000fe4000f8e023f */
[----:B------:R-:W-:Y:S01]  /*9d50*/  UIMAD.WIDE.U32 UR4, UR43, UR8, URZ ;  /* 0x000000082b0472a5 */ /* 0x000fe2000f8e003f */
[----:B------:R-:W1:Y:S01]  /*9d60*/  S2UR UR7, SR_CTAID.Y ;  /* 0x00000000000779c3 */ /* 0x000e620000002600 */
[----:B------:R-:W-:-:S04]  /*9d70*/  UIMAD UR6, UR43, UR9, UR6 ;  /* 0x000000092b0672a4 */ /* 0x000fc8000f8e0206 */
[----:B------:R-:W-:Y:S02]  /*9d80*/  UIADD3 UR6, UR5, UR6, URZ ;  /* 0x0000000605067290 */ /* 0x000fe4000fffe03f */
[----:B------:R-:W-:Y:S01]  /*9d90*/  IMAD.U32 R3, RZ, RZ, UR5 ;  /* 0x00000005ff037e24 */ /* 0x000fe2000f8e00ff */
[----:B------:R-:W2:Y:S01]  /*9da0*/  @P0 LDC R7, c[0x0][0xbec] ;  /* 0x0002fb00ff070b82 */ /* 0x000ea20000000800 */
[----:B------:R-:W-:Y:S01]  /*9db0*/  IMAD.U32 R2, RZ, RZ, UR4 ;  /* 0x00000004ff027e24 */ /* 0x000fe2000f8e00ff */
[----:B------:R-:W-:Y:S01]  /*9dc0*/  ULDC.64 UR4, c[0x0][0xbe0] ;  /* 0x0002f80000047ab9 */ /* 0x000fe20000000a00 */
[----:B------:R-:W-:-:S05]  /*9dd0*/  IMAD.U32 R3, RZ, RZ, UR6 ;  /* 0x00000006ff037e24 */ /* 0x000fca000f8e00ff */
[----:B------:R-:W3:Y:S01]  /*9de0*/  @P0 LDC R9, c[0x0][0xbf0] ;  /* 0x0002fc00ff090b82 */ /* 0x000ee20000000800 */
[C---:B0-----:R-:W-:Y:S02]  /*9df0*/  IMAD R12, R10.reuse, UR38, RZ ;  /* 0x000000260a0c7c24 */ /* 0x041fe4000f8e02ff */
[----:B------:R-:W-:-:S04]  /*9e00*/  IMAD.WIDE.U32 R2, R10, UR37, R2 ;  /* 0x000000250a027c25 */ /* 0x000fc8000f8e0002 */
[----:B------:R-:W-:Y:S01]  /*9e10*/  IMAD R11, R11, UR37, R12 ;  /* 0x000000250b0b7c24 */ /* 0x000fe2000f8e020c */
[----:B------:R-:W1:Y:S03]  /*9e20*/  LDC R8, c[0x0][0xc50] ;  /* 0x00031400ff087b82 */ /* 0x000e660000000800 */
[----:B------:R-:W-:Y:S02]  /*9e30*/  IMAD.IADD R3, R11, 0x1, R3 ;  /* 0x000000010b037824 */ /* 0x000fe400078e0203 */
[----:B--2---:R-:W-:-:S04]  /*9e40*/  @P0 IMAD.HI.U32 R4, R0, R7, RZ ;  /* 0x0000000700040227 */ /* 0x004fc800078e00ff */
[----:B------:R-:W-:Y:S01]  /*9e50*/  IMAD R7, RZ, RZ, -UR43 ;  /* 0x8000002bff077e24 */ /* 0x000fe2000f8e02ff */
[----:B---3--:R-:W-:-:S03]  /*9e60*/  @P0 SHF.R.U32.HI R5, RZ, R9, R4 ;  /* 0x00000009ff050219 */ /* 0x008fc60000011604 */
[----:B-1----:R-:W-:Y:S01]  /*9e70*/  IMAD R9, R8, R7, UR7 ;  /* 0x0000000708097e24 */ /* 0x002fe2000f8e0207 */
[----:B------:R-:W-:-:S03]  /*9e80*/  IADD3 R7, -R5, RZ, RZ ;  /* 0x000000ff05077210 */ /* 0x000fc60007ffe1ff */
[----:B------:R-:W-:Y:S01]  /*9e90*/  IMAD.WIDE.U32 R2, R9, UR4, R2 ;  /* 0x0000000409027c25 */ /* 0x000fe2000f8e0002 */
[----:B------:R-:W-:-:S03]  /*9ea0*/  SHF.R.S32.HI R4, RZ, 0x1f, R9 ;  /* 0x0000001fff047819 */ /* 0x000fc60000011409 */
[----:B------:R-:W-:Y:S01]  /*9eb0*/  IMAD R7, R6, R7, R0 ;  /* 0x0000000706077224 */ /* 0x000fe200078e0200 */
[----:B------:R-:W-:Y:S01]  /*9ec0*/  IADD3 R2, P0, R5, R2, RZ ;  /* 0x0000000205027210 */ /* 0x000fe20007f1e0ff */
[----:B------:R-:W-:-:S03]  /*9ed0*/  IMAD R4, R4, UR4, RZ ;  /* 0x0000000404047c24 */ /* 0x000fc6000f8e02ff */
[----:B------:R-:W-:Y:S01]  /*9ee0*/  SHF.R.S32.HI R0, RZ, 0x1f, R7 ;  /* 0x0000001fff007819 */ /* 0x000fe20000011407 */
[----:B------:R-:W-:Y:S01]  /*9ef0*/  IMAD R4, R9, UR5, R4 ;  /* 0x0000000509047c24 */ /* 0x000fe2000f8e0204 */
[----:B------:R-:W-:Y:S01]  /*9f00*/  SHF.R.S32.HI R9, RZ, 0x1f, R5 ;  /* 0x0000001fff097819 */ /* 0x000fe20000011405 */
[----:B------:R-:W-:Y:S02]  /*9f10*/  ULDC.64 UR4, c[0x0][0xbc8] ;  /* 0x0002f20000047ab9 */ /* 0x000fe40000000a00 */
[----:B------:R-:W-:Y:S01]  /*9f20*/  IMAD R0, R0, UR4, RZ ;  /* 0x0000000400007c24 */ /* 0x000fe2000f8e02ff */
[----:B------:R-:W-:-:S03]  /*9f30*/  IADD3.X R3, R9, R3, R4, P0, !PT ;  /* 0x0000000309037210 */ /* 0x000fc600007fe404 */
[C---:B------:R-:W-:Y:S02]  /*9f40*/  IMAD R5, R7.reuse, UR5, R0 ;  /* 0x0000000507057c24 */ /* 0x040fe4000f8e0200 */
[----:B------:R-:W-:Y:S01]  /*9f50*/  IMAD.WIDE.U32 R2, R7, UR4, R2 ;  /* 0x0000000407027c25 */ /* 0x000fe2000f8e0002 */
[----:B------:R-:W-:-:S03]  /*9f60*/  ULDC.64 UR4, c[0x0][0xba8] ;  /* 0x0002ea0000047ab9 */ /* 0x000fc60000000a00 */
[----:B------:R-:W-:Y:S01]  /*9f70*/  IMAD.IADD R3, R3, 0x1, R5 ;  /* 0x0000000103037824 */ /* 0x000fe200078e0205 */
[----:B------:R-:W-:-:S04]  /*9f80*/  LEA R4, P0, R2, UR4, 0x2 ;  /* 0x0000000402047c11 */ /* 0x000fc8000f8010ff */
[----:B------:R-:W-:Y:S01]  /*9f90*/  LEA.HI.X R5, R2, UR5, R3, 0x2, P0 ;  /* 0x0000000502057c11 */ /* 0x000fe200080f1403 */
[----:B------:R-:W-:-:S05]  /*9fa0*/  IMAD.MOV.U32 R3, RZ, RZ, -0x800000 ;  /* 0xff800000ff037424 */ /* 0x000fca00078e00ff */
[----:B------:R0:W-:Y:S01]  /*9fb0*/  STG.E desc[UR48][R4.64], R3 ;  /* 0x0000000304007986 */ /* 0x0001e2000c101930 */
[----:B------:R-:W-:Y:S05]  /*9fc0*/  BRA `(.L_x_8) ;  /* 0x0000004c00a87947 */ /* 0x000fea0003800000 */
.L_x_6:
[----:B------:R-:W-:-:S08]  /*9fd0*/  NOP ;  /* 0x0000000000007918 */ /* 0x000fd00000000000 */
[----:B------:R-:W0:-:S00]  /*9fe0*/  USETMAXREG.DEALLOC.CTAPOOL 0x28 ;  /* 0x00000028000079c8 */ /* 0x000e0000080e0500 */
[----:B0-----:R-:W-:Y:S01]  /*9ff0*/  LOP3.LUT R19, R0, 0x3, RZ, 0xc0, !PT ;  /* 0x0000000300137812 */ /* 0x001fe200078ec0ff */
[----:B------:R-:W0:Y:S05]  /*a000*/  S2R R27, SR_CTAID.Z ;  /* 0x00000000001b7919 */ /* 0x000e2a0000002700 */
[----:B------:R-:W1:Y:S01]  /*a010*/  S2UR UR6, SR_CTAID.Y ;  /* 0x00000000000679c3 */ /* 0x000e620000002600 */
[----:B------:R-:W2:Y:S02]  /*a020*/  SHFL.IDX PT, R0, R19, RZ, 0x1f ;  /* 0x00001fff13007589 */ /* 0x000ea400000e0000 */
[----:B--2---:R-:W-:-:S13]  /*a030*/  ISETP.NE.AND P0, PT, R0, RZ, PT ;  /* 0x000000ff0000720c */ /* 0x004fda0003f05270 */
[----:B01----:R-:W-:Y:S05]  /*a040*/  @!P0 BRA `(.L_x_38) ;  /* 0x0000000000288947 */ /* 0x003fea0003800000 */
[----:B------:R-:W-:Y:S01]  /*a050*/  ULDC UR7, c[0x0][0xc50] ;  /* 0x0003140000077ab9 */ /* 0x000fe20000000800 */
[----:B------:R-:W-:Y:S01]  /*a060*/  UMOV UR40, UR6 ;  /* 0x0000000600287c82 */ /* 0x000fe20008000000 */
[----:B------:R-:W-:-:S06]  /*a070*/  UISETP.NE.AND UP0, UPT, UR7, 0x1, UPT ;  /* 0x000000010700788c */ /* 0x000fcc000bf05270 */
[----:B------:R-:W-:-:S13]  /*a080*/  PLOP3.LUT P0, PT, PT, PT, UP0, 0x80, 0x0 ;  /* 0x000000000000781c */ /* 0x000fda0003f0f008 */
[----:B------:R-:W-:Y:S05]  /*a090*/  @!P0 BRA `(.L_x_39) ;  /* 0x0000000000308947 */ /* 0x000fea0003800000 */
[----:B------:R-:W-:Y:S01]  /*a0a0*/  ULDC UR4, c[0x0][0xc54] ;  /* 0x0003150000047ab9 */ /* 0x000fe20000000800 */
[----:B------:R-:W-:Y:S01]  /*a0b0*/  ULDC UR40, c[0x0][0xc58] ;  /* 0x0003160000287ab9 */ /* 0x000fe20000000800 */
[----:B------:R-:W-:-:S04]  /*a0c0*/  UIMAD.WIDE.U32 UR4, UR6, UR4, URZ ;  /* 0x00000004060472a5 */ /* 0x000fc8000f8e003f */
[----:B------:R-:W-:Y:S01]  /*a0d0*/  USHF.R.U32.HI UR40, URZ, UR40, UR5 ;  /* 0x000000283f287299 */ /* 0x000fe20008011605 */
[----:B------:R-:W-:Y:S11]  /*a0e0*/  BRA `(.L_x_39) ;  /* 0x00000000001c7947 */ /* 0x000ff60003800000 */
.L_x_38:
[----:B------:R-:W-:Y:S01]  /*a0f0*/  ULDC UR7, c[0x0][0xc50] ;  /* 0x0003140000077ab9 */ /* 0x000fe20000000800 */
[----:B------:R-:W-:Y:S01]  /*a100*/  UMOV UR40, UR6 ;  /* 0x0000000600287c82 */ /* 0x000fe20008000000 */
[----:B------:R-:W-:-:S11]  /*a110*/  UISETP.NE.AND UP0, UPT, UR7, 0x1, UPT ;  /* 0x000000010700788c */ /* 0x000fd6000bf05270 */
[----:B------:R-:W-:Y:S01]  /*a120*/  @UP0 ULDC UR4, c[0x0][0xc54] ;  /* 0x0003150000040ab9 */ /* 0x000fe20000000800 */
[----:B------:R-:W-:Y:S01]  /*a130*/  @UP0 ULDC UR8, c[0x0][0xc58] ;  /* 0x0003160000080ab9 */ /* 0x000fe20000000800 */
[----:B------:R-:W-:-:S04]  /*a140*/  UIMAD.WIDE.U32 UR4, UR6, UR4, URZ ;  /* 0x00000004060472a5 */ /* 0x000fc8000f8e003f */
[----:B------:R-:W-:-:S12]  /*a150*/  @UP0 USHF.R.U32.HI UR40, URZ, UR8, UR5 ;  /* 0x000000083f280299 */ /* 0x000fd80008011605 */
.L_x_39:
[----:B------:R-:W-:Y:S01]  /*a160*/  ISETP.GE.AND P0, PT, R27, RZ, PT ;  /* 0x000000ff1b00720c */ /* 0x000fe20003f06270 */
[----:B------:R-:W-:Y:S01]  /*a170*/  UIADD3 UR4, -UR40, URZ, URZ ;  /* 0x0000003f28047290 */ /* 0x000fe2000fffe13f */
[----:B------:R-:W-:Y:S02]  /*a180*/  IMAD.MOV.U32 R30, RZ, RZ, 0x1 ;  /* 0x00000001ff1e7424 */ /* 0x000fe400078e00ff */
[----:B------:R-:W-:Y:S01]  /*a190*/  IMAD.MOV.U32 R0, RZ, RZ, RZ ;  /* 0x000000ffff007224 */ /* 0x000fe200078e00ff */
[----:B------:R-:W-:Y:S01]  /*a1a0*/  UIMAD UR6, UR7, UR4, UR6 ;  /* 0x00000004070672a4 */ /* 0x000fe2000f8e0206 */
[----:B------:R-:W-:-:S07]  /*a1b0*/  IMAD.MOV.U32 R2, RZ, RZ, 0x1 ;  /* 0x00000001ff027424 */ /* 0x000fce00078e00ff */
[----:B------:R-:W-:Y:S05]  /*a1c0*/  @!P0 BRA `(.L_x_40) ;  /* 0x0000004800588947 */ /* 0x000fea0003800000 */
[----:B------:R-:W0:Y:S01]  /*a1d0*/  LDC.64 R2, c[0x0][0xa28] ;  /* 0x00028a00ff027b82 */ /* 0x000e220000000a00 */
[----:B------:R-:W-:Y:S01]  /*a1e0*/  ULDC.64 UR4, c[0x0][0x418] ;  /* 0x0001060000047ab9 */ /* 0x000fe20000000a00 */
[----:B------:R-:W-:Y:S01]  /*a1f0*/  ULDC UR38, c[0x0][0x2f0] ;  /* 0x0000bc0000267ab9 */ /* 0x000fe20000000800 */
[----:B------:R-:W-:Y:S01]  /*a200*/  IMAD.MOV.U32 R18, RZ, RZ, RZ ;  /* 0x000000ffff127224 */ /* 0x000fe200078e00ff */
[----:B0-----:R-:W-:-:S04]  /*a210*/  ISETP.NE.U32.AND P0, PT, R2, RZ, PT ;  /* 0x000000ff0200720c */ /* 0x001fc80003f05070 */
[----:B------:R-:W-:Y:S01]  /*a220*/  ISETP.NE.AND.EX P0, PT, R3, RZ, PT, P0 ;  /* 0x000000ff0300720c */ /* 0x000fe20003f05300 */
[----:B------:R-:W-:-:S03]  /*a230*/  UISETP.NE.U32.AND UP0, UPT, UR4, URZ, UPT ;  /* 0x0000003f0400728c */ /* 0x000fc6000bf05070 */
[----:B------:R-:W-:-:S09]  /*a240*/  ULDC UR4, c[0x0][0x424] ;  /* 0x0001090000047ab9 */ /* 0x000fd20000000800 */
[----:B------:R-:W0:Y:S01]  /*a250*/  @P0 LDC.64 R2, c[0x0][0xa28] ;  /* 0x00028a00ff020b82 */ /* 0x000e220000000a00 */
[----:B------:R-:W-:-:S04]  /*a260*/  UISETP.NE.AND.EX UP0, UPT, UR5, URZ, UPT, UP0 ;  /* 0x0000003f0500728c */ /* 0x000fc8000bf05300 */
[----:B------:R-:W-:-:S04]  /*a270*/  USEL UR4, UR4, 0x1, UP0 ;  /* 0x0000000104047887 */ /* 0x000fc80008000000 */
[----:B------:R-:W-:Y:S01]  /*a280*/  UIMAD UR38, UR4, UR38, URZ ;  /* 0x00000026042672a4 */ /* 0x000fe2000f8e023f */
[----:B------:R-:W1:Y:S03]  /*a290*/  S2R R25, SR_CTAID.X ;  /* 0x0000000000197919 */ /* 0x000e660000002500 */
[----:B------:R-:W-:Y:S02]  /*a2a0*/  UISETP.GE.AND UP0, UPT, UR38, 0x1, UPT ;  /* 0x000000012600788c */ /* 0x000fe4000bf06270 */
[----:B------:R-:W-:Y:S01]  /*a2b0*/  UIADD3 UR4, UR38, 0x9f, URZ ;  /* 0x0000009f26047890 */ /* 0x000fe2000fffe03f */
[----:B0-----:R-:W-:-:S05]  /*a2c0*/  @P0 IMAD.WIDE R2, R27, 0x4, R2 ;  /* 0x000000041b020825 */ /* 0x001fca00078e0202 */
[----:B------:R0:W5:Y:S01]  /*a2d0*/  @P0 LDG.E R18, desc[UR48][R2.64] ;  /* 0x0000003002120981 */ /* 0x000162000c1e1900 */
[----:B------:R-:W-:Y:S01]  /*a2e0*/  PLOP3.LUT P0, PT, PT, PT, UP0, 0x80, 0x0 ;  /* 0x000000000000781c */ /* 0x000fe20003f0f008 */
[----:B------:R-:W-:Y:S02]  /*a2f0*/  UIMAD.WIDE UR4, UR4, 0x66666667, URZ ;  /* 0x66666667040478a5 */ /* 0x000fe4000f8e023f */
[----:B------:R-:W-:Y:S02]  /*a300*/  ULOP3.LUT UR44, UR6, 0xffff, URZ, 0xc0, !UPT ;  /* 0x0000ffff062c7892 */ /* 0x000fe4000f8ec03f */
[----:B------:R-:W-:Y:S01]  /*a310*/  USHF.R.U32.HI UR41, URZ, 0x1f, UR5 ;  /* 0x0000001f3f297899 */ /* 0x000fe20008011605 */
[----:B------:R-:W-:-:S03]  /*a320*/  UMOV UR37, URZ ;  /* 0x0000003f00257c82 */ /* 0x000fc60008000000 */
[----:B------:R-:W-:-:S04]  /*a330*/  ULEA.HI.SX32 UR41, UR5, UR41, 0x1a ;  /* 0x0000002905297291 */ /* 0x000fc8000f8fd23f */
[----:B01----:R-:W-:Y:S08]  /*a340*/  @!P0 BRA `(.L_x_41) ;  /* 0x0000000000848947 */ /* 0x003ff00003800000 */
[----:B------:R-:W-:Y:S01]  /*a350*/  USHF.R.U32.HI UR6, URZ, 0x10, UR6 ;  /* 0x000000103f067899 */ /* 0x000fe20008011606 */
[----:B------:R-:W-:-:S03]  /*a360*/  UMOV UR4, URZ ;  /* 0x0000003f00047c82 */ /* 0x000fc60008000000 */
[----:B------:R-:W-:-:S11]  /*a370*/  UISETP.NE.AND UP0, UPT, UR6, URZ, UPT ;  /* 0x0000003f0600728c */ /* 0x000fd6000bf05270 */
[----:B------:R-:W-:Y:S02]  /*a380*/  @!UP0 ULDC UR6, c[0x0][0x9f0] ;  /* 0x00027c0000068ab9 */ /* 0x000fe40000000800 */
[----:B------:R-:W-:Y:S01]  /*a390*/  IABS R0, UR6 ;  /* 0x0000000600007c13 */ /* 0x000fe20008000000 */
[----:B------:R-:W-:Y:S02]  /*a3a0*/  UIADD3 UR7, UR41, -0x1, UR6 ;  /* 0xffffffff29077890 */ /* 0x000fe4000fffe006 */
[----:B------:R-:W-:Y:S02]  /*a3b0*/  IABS R4, UR6 ;  /* 0x0000000600047c13 */ /* 0x000fe40008000000 */
[----:B------:R-:W-:Y:S02]  /*a3c0*/  R2UR UR10, R0 ;  /* 0x00000000000a72ca */ /* 0x000fe400000e0000 */
[----:B------:R-:W-:Y:S01]  /*a3d0*/  IABS R3, UR7 ;  /* 0x0000000700037c13 */ /* 0x000fe20008000000 */
[----:B------:R-:W-:-:S03]  /*a3e0*/  ULOP3.LUT UR7, UR7, UR6, URZ, 0x3c, !UPT ;  /* 0x0000000607077292 */ /* 0x000fc6000f8e3c3f */
[----:B------:R-:W-:-:S07]  /*a3f0*/  R2UR UR9, R3 ;  /* 0x00000000030972ca */ /* 0x000fce00000e0000 */
        /* <DEDUP_REMOVED lines=18> */
[----:B------:R-:W-:Y:S02]  /*a520*/  UISETP.NE.AND UP0, UPT, UR6, URZ, UPT ;  /* 0x0000003f0600728c */ /* 0x000fe4000bf05270 */
[----:B------:R-:W-:-:S09]  /*a530*/  @!UP1 UIADD3 UR5, -UR5, URZ, URZ ;  /* 0x0000003f05059290 */ /* 0x000fd2000fffe13f */
[----:B------:R-:W-:-:S07]  /*a540*/  @!UP0 ULOP3.LUT UR5, URZ, UR6, URZ, 0x33, !UPT ;  /* 0x000000063f058292 */ /* 0x000fce000f8e333f */
[----:B------:R-:W-:-:S05]  /*a550*/  UMOV UR37, UR5 ;  /* 0x0000000500257c82 */ /* 0x000fca0008000000 */
.L_x_41:
[----:B------:R-:W-:Y:S02]  /*a560*/  UIMAD UR45, UR44, UR37, URZ ;  /* 0x000000252c2d72a4 */ /* 0x000fe4000f8e023f */
[----:B------:R-:W-:Y:S01]  /*a570*/  MOV R3, UR37 ;  /* 0x0000002500037c02 */ /* 0x000fe20008000f00 */
[----:B------:R-:W-:-:S03]  /*a580*/  IMAD.MOV.U32 R2, RZ, RZ, 0x1 ;  /* 0x00000001ff027424 */ /* 0x000fc600078e00ff */
[----:B------:R-:W-:-:S05]  /*a590*/  IMAD.U32 R0, RZ, RZ, UR45 ;  /* 0x0000002dff007e24 */ /* 0x000fca000f8e00ff */
[----:B------:R-:W-:-:S04]  /*a5a0*/  VIADDMNMX R0, R0, R3, UR41, PT ;  /* 0x0000002900007e46 */ /* 0x000fc8000b800103 */
[----:B------:R-:W-:Y:S01]  /*a5b0*/  R2UR UR46, R0 ;  /* 0x00000000002e72ca */ /* 0x000fe200000e0000 */
[----:B------:R-:W-:-:S12]  /*a5c0*/  IMAD.MOV.U32 R0, RZ, RZ, RZ ;  /* 0x000000ffff007224 */ /* 0x000fd800078e00ff */
[----:B------:R-:W-:-:S06]  /*a5d0*/  UISETP.GT.AND UP0, UPT, UR46, UR45, UPT ;  /* 0x0000002d2e00728c */ /* 0x000fcc000bf04270 */
[----:B------:R-:W-:-:S13]  /*a5e0*/  PLOP3.LUT P0, PT, PT, PT, UP0, 0x80, 0x0 ;  /* 0x000000000000781c */ /* 0x000fda0003f0f008 */
[----:B------:R-:W-:Y:S05]  /*a5f0*/  @!P0 BRA `(.L_x_40) ;  /* 0x00000044004c8947 */ /* 0x000fea0003800000 */
[----:B------:R-:W0:Y:S01]  /*a600*/  S2UR UR4, SR_CgaCtaId ;  /* 0x00000000000479c3 */ /* 0x000e220000008800 */
[----:B------:R-:W-:-:S04]  /*a610*/  MOV R0, 0x400 ;  /* 0x0000040000007802 */ /* 0x000fc80000000f00 */
[----:B------:R-:W-:-:S13]  /*a620*/  R2UR UR42, R0 ;  /* 0x00000000002a72ca */ /* 0x000fda00000e0000 */
[----:B0-----:R-:W-:-:S04]  /*a630*/  ULEA UR42, UR4, UR42, 0x18 ;  /* 0x0000002a042a7291 */ /* 0x001fc8000f8ec03f */
[----:B------:R-:W-:-:S04]  /*a640*/  UIADD3 UR4, UR42, 0x18400, URZ ;  /* 0x000184002a047890 */ /* 0x000fc8000fffe03f */
[----:B------:R-:W-:-:S06]  /*a650*/  ULOP3.LUT UP0, URZ, UR4, 0x3ff, URZ, 0xc0, !UPT ;  /* 0x000003ff043f7892 */ /* 0x000fcc000f80c03f */
[----:B------:R-:W-:-:S13]  /*a660*/  PLOP3.LUT P0, PT, PT, PT, UP0, 0x80, 0x0 ;  /* 0x000000000000781c */ /* 0x000fda0003f0f008 */
[----:B------:R-:W-:Y:S05]  /*a670*/  @!P0 BRA `(.L_x_42) ;  /* 0x0000000000408947 */ /* 0x000fea0003800000 */
[----:B------:R-:W-:Y:S01]  /*a680*/  MOV R2, 0x0 ;  /* 0x0000000000027802 */ /* 0x000fe20000000f00 */
[----:B------:R-:W-:Y:S01]  /*a690*/  ULDC.64 UR4, c[0x4][0x98] ;  /* 0x0100260000047ab9 */ /* 0x000fe20000000a00 */
[----:B------:R-:W-:Y:S01]  /*a6a0*/  ULDC.64 UR6, c[0x4][0xa0] ;  /* 0x0100280000067ab9 */ /* 0x000fe20000000a00 */
[----:B------:R-:W-:Y:S01]  /*a6b0*/  IMAD.U32 R4, RZ, RZ, UR4 ;  /* 0x00000004ff047e24 */ /* 0x000fe2000f8e00ff */
[----:B------:R-:W-:Y:S01]  /*a6c0*/  MOV R8, 0x70 ;  /* 0x0000007000087802 */ /* 0x000fe20000000f00 */
[----:B------:R-:W-:Y:S01]  /*a6d0*/  IMAD.U32 R5, RZ, RZ, UR5 ;  /* 0x00000005ff057e24 */ /* 0x000fe2000f8e00ff */
[----:B------:R-:W0:Y:S01]  /*a6e0*/  LDC.64 R2, c[0x4][R2] ;  /* 0x0100000002027b82 */ /* 0x000e220000000a00 */
[----:B------:R-:W-:Y:S01]  /*a6f0*/  ULDC.64 UR4, c[0x4][0x8] ;  /* 0x0100020000047ab9 */ /* 0x000fe20000000a00 */
[----:B------:R-:W-:Y:S02]  /*a700*/  IMAD.U32 R6, RZ, RZ, UR6 ;  /* 0x00000006ff067e24 */ /* 0x000fe4000f8e00ff */
[----:B------:R-:W-:-:S02]  /*a710*/  IMAD.U32 R7, RZ, RZ, UR7 ;  /* 0x00000007ff077e24 */ /* 0x000fc4000f8e00ff */
[----:B------:R-:W-:Y:S02]  /*a720*/  IMAD.U32 R10, RZ, RZ, UR4 ;  /* 0x00000004ff0a7e24 */ /* 0x000fe4000f8e00ff */
[----:B------:R-:W-:Y:S02]  /*a730*/  IMAD.U32 R11, RZ, RZ, UR5 ;  /* 0x00000005ff0b7e24 */ /* 0x000fe4000f8e00ff */
[----:B------:R-:W-:Y:S02]  /*a740*/  IMAD.MOV.U32 R12, RZ, RZ, 0x1 ;  /* 0x00000001ff0c7424 */ /* 0x000fe400078e00ff */
[----:B------:R-:W-:-:S07]  /*a750*/  IMAD.MOV.U32 R13, RZ, RZ, RZ ;  /* 0x000000ffff0d7224 */ /* 0x000fce00078e00ff */
[----:B------:R-:W-:-:S07]  /*a760*/  LEPC R20, `(.L_x_42) ;  /* 0x000000001014794e */ /* 0x000fce0000000000 */
[----:B0----5:R-:W-:Y:S05]  /*a770*/  CALL.ABS.NOINC R2 ;  /* 0x0000000002007343 */ /* 0x021fea0003c00000 */
.L_x_42:
[----:B------:R-:W-:-:S06]  /*a780*/  UIADD3 UR4, UR42, 0xa400, URZ ;  /* 0x0000a4002a047890 */ /* 0x000fcc000fffe03f */
[----:B------:R-:W-:-:S05]  /*a790*/  IMAD.U32 R17, RZ, RZ, UR4 ;  /* 0x00000004ff117e24 */ /* 0x000fca000f8e00ff */
[----:B------:R-:W-:-:S13]  /*a7a0*/  LOP3.LUT P0, RZ, R17, 0x3ff, RZ, 0xc0, !PT ;  /* 0x000003ff11ff7812 */ /* 0x000fda000780c0ff */
        /* <DEDUP_REMOVED lines=17> */
.L_x_43:
        /* <DEDUP_REMOVED lines=20> */
.L_x_44:
[----:B------:R-:W-:-:S13]  /*aa00*/  LOP3.LUT P6, RZ, R17, 0x3ff, RZ, 0xc0, !PT ;  /* 0x000003ff11ff7812 */ /* 0x000fda00078cc0ff */
[----:B------:R-:W-:Y:S05]  /*aa10*/  @!P6 BRA `(.L_x_45) ;  /* 0x000000000040e947 */ /* 0x000fea0003800000 */
[----:B------:R-:W-:Y:S01]  /*aa20*/  MOV R2, 0x0 ;  /* 0x0000000000027802 */ /* 0x000fe20000000f00 */
[----:B------:R-:W-:Y:S01]  /*aa30*/  ULDC.64 UR4, c[0x4][0x98] ;  /* 0x0100260000047ab9 */ /* 0x000fe20000000a00 */
[----:B------:R-:W-:Y:S01]  /*aa40*/  ULDC.64 UR6, c[0x4][0xa0] ;  /* 0x0100280000067ab9 */ /* 0x000fe20000000a00 */
[----:B------:R-:W-:Y:S01]  /*aa50*/  IMAD.U32 R4, RZ, RZ, UR4 ;  /* 0x00000004ff047e24 */ /* 0x000fe2000f8e00ff */
[----:B------:R-:W-:Y:S01]  /*aa60*/  MOV R13, RZ ;  /* 0x000000ff000d7202 */ /* 0x000fe20000000f00 */
        /* <DEDUP_REMOVED lines=8> */
[----:B------:R-:W-:-:S07]  /*aaf0*/  IMAD.MOV.U32 R12, RZ, RZ, 0x1 ;  /* 0x00000001ff0c7424 */ /* 0x000fce00078e00ff */
[----:B------:R-:W-:-:S07]  /*ab00*/  LEPC R20, `(.L_x_45) ;  /* 0x000000001014794e */ /* 0x000fce0000000000 */
[----:B0----5:R-:W-:Y:S05]  /*ab10*/  CALL.ABS.NOINC R2 ;  /* 0x0000000002007343 */ /* 0x021fea0003c00000 */
.L_x_45:
[----:B------:R-:W0:Y:S01]  /*ab20*/  LDC.64 R2, c[0x0][0x9f8] ;  /* 0x00027e00ff027b82 */ /* 0x000e220000000a00 */
[----:B------:R-:W-:-:S07]  /*ab30*/  IMAD.MOV.U32 R31, RZ, RZ, R27 ;  /* 0x000000ffff1f7224 */ /* 0x000fce00078e001b */
[----:B------:R-:W1:Y:S01]  /*ab40*/  LDC R20, c[0x0][0x430] ;  /* 0x00010c00ff147b82 */ /* 0x000e620000000800 */
[----:B0-----:R-:W-:-:S04]  /*ab50*/  ISETP.NE.U32.AND P0, PT, R2, RZ, PT ;  /* 0x000000ff0200720c */ /* 0x001fc80003f05070 */
[----:B------:R-:W-:-:S13]  /*ab60*/  ISETP.NE.AND.EX P0, PT, R3, RZ, PT, P0 ;  /* 0x000000ff0300720c */ /* 0x000fda0003f05300 */
[----:B------:R-:W0:Y:S02]  /*ab70*/  @P0 LDC.64 R2, c[0x0][0x9f8] ;  /* 0x00027e00ff020b82 */ /* 0x000e240000000a00 */
[----:B0-----:R-:W-:-:S05]  /*ab80*/  @P0 IMAD.WIDE R2, R27, 0x4, R2 ;  /* 0x000000041b020825 */ /* 0x001fca00078e0202 */
[----:B------:R0:W5:Y:S01]  /*ab90*/  @P0 LDG.E R31, desc[UR48][R2.64] ;  /* 0x00000030021f0981 */ /* 0x000162000c1e1900 */
[C---:B------:R-:W-:Y:S01]  /*aba0*/  IMAD.SHL.U32 R29, R16.reuse, 0x10, RZ ;  /* 0x00000010101d7824 */ /* 0x040fe200078e00ff */
[----:B------:R-:W-:Y:S01]  /*abb0*/  UMOV UR4, 0xffffffff ;  /* 0xffffffff00047882 */ /* 0x000fe20000000000 */
[----:B------:R-:W-:-:S03]  /*abc0*/  LOP3.LUT R26, R16, 0x7f, RZ, 0xc0, !PT ;  /* 0x0000007f101a7812 */ /* 0x000fc600078ec0ff */
[----:B------:R-:W-:Y:S02]  /*abd0*/  LOP3.LUT R29, R29, 0x70, RZ, 0xc0, !PT ;  /* 0x000000701d1d7812 */ /* 0x000fe400078ec0ff */
[----:B------:R-:W-:Y:S01]  /*abe0*/  SHF.R.U32.HI R24, RZ, 0x3, R26 ;  /* 0x00000003ff187819 */ /* 0x000fe2000001161a */
[----:B-1----:R-:W-:Y:S06]  /*abf0*/  BRA.DIV UR4, `(.L_x_46) ;  /* 0x00000046041c7947 */ /* 0x002fec000b800000 */
.L_x_96:
[----:B------:R-:W-:Y:S01]  /*ac00*/  UMOV UR4, 0xa0 ;  /* 0x000000a000047882 */ /* 0x000fe20000000000 */
[----:B------:R-:W-:Y:S01]  /*ac10*/  LOP3.LUT R23, R24, R29, RZ, 0xfc, !PT ;  /* 0x0000001d18177212 */ /* 0x000fe200078efcff */
[----:B------:R-:W-:Y:S01]  /*ac20*/  UIMAD UR4, UR46, UR4, -0xa0 ;  /* 0xffffff602e0474a4 */ /* 0x000fe2000f8e0204 */
[----:B------:R-:W-:Y:S01]  /*ac30*/  ISETP.NE.AND P3, PT, R20, 0x1, PT ;  /* 0x000000011400780c */ /* 0x000fe20003f65270 */
[----:B------:R-:W-:Y:S01]  /*ac40*/  IMAD.MOV.U32 R10, RZ, RZ, RZ ;  /* 0x000000ffff0a7224 */ /* 0x000fe200078e00ff */
[----:B------:R-:W-:Y:S02]  /*ac50*/  LOP3.LUT R19, R24, 0x80, R29, 0xfe, !PT ;  /* 0x0000008018137812 */ /* 0x000fe400078efe1d */
[----:B-----5:R-:W-:Y:S01]  /*ac60*/  SHF.R.S32.HI R35, RZ, 0x1f, R31 ;  /* 0x0000001fff237819 */ /* 0x020fe2000001141f */
[----:B------:R-:W-:Y:S01]  /*ac70*/  VIADD R11, R23, UR4 ;  /* 0x00000004170b7c36 */ /* 0x000fe20008000000 */
[----:B------:R-:W-:Y:S01]  /*ac80*/  LOP3.LUT R0, R0, 0xfffffff7, RZ, 0xc0, !PT ;  /* 0xfffffff700007812 */ /* 0x000fe200078ec0ff */
[----:B------:R-:W-:-:S03]  /*ac90*/  VIADD R13, R19, UR4 ;  /* 0x00000004130d7c36 */ /* 0x000fc60008000000 */
[C---:B------:R-:W-:Y:S01]  /*aca0*/  ISETP.GE.AND P1, PT, R11.reuse, UR38, PT ;  /* 0x000000260b007c0c */ /* 0x040fe2000bf26270 */
[--C-:B------:R-:W-:Y:S01]  /*acb0*/  IMAD.IADD R11, R11, 0x1, R18.reuse ;  /* 0x000000010b0b7824 */ /* 0x100fe200078e0212 */
[C---:B------:R-:W-:Y:S01]  /*acc0*/  ISETP.GE.AND P0, PT, R13.reuse, UR38, PT ;  /* 0x000000260d007c0c */ /* 0x040fe2000bf06270 */
[----:B0-----:R-:W0:Y:S01]  /*acd0*/  @P3 LDC R2, c[0x0][0x434] ;  /* 0x00010d00ff023b82 */ /* 0x001e220000000800 */
[----:B------:R-:W-:Y:S02]  /*ace0*/  IMAD.IADD R13, R13, 0x1, R18 ;  /* 0x000000010d0d7824 */ /* 0x000fe400078e0212 */
[C---:B------:R-:W-:Y:S01]  /*acf0*/  IMAD.SHL.U32 R14, R16.reuse, 0x4, RZ ;  /* 0x00000004100e7824 */ /* 0x040fe200078e00ff */
[----:B------:R-:W-:Y:S01]  /*ad00*/  ISETP.GT.U32.OR P0, PT, R19, 0x9f, P0 ;  /* 0x0000009f1300780c */ /* 0x000fe20000704470 */
[----:B------:R-:W-:Y:S01]  /*ad10*/  IMAD.MOV.U32 R12, RZ, RZ, R11 ;  /* 0x000000ffff0c7224 */ /* 0x000fe200078e000b */
[----:B------:R-:W-:Y:S02]  /*ad20*/  MOV R15, R13 ;  /* 0x0000000d000f7202 */ /* 0x000fe40000000f00 */
[----:B------:R-:W1:Y:S01]  /*ad30*/  @P3 LDC R3, c[0x0][0x438] ;  /* 0x00010e00ff033b82 */ /* 0x000e620000000800 */
[----:B------:R-:W-:-:S02]  /*ad40*/  SHF.L.U32 R37, R16, 0x7, RZ ;  /* 0x0000000710257819 */ /* 0x000fc400000006ff */
[----:B------:R-:W-:-:S05]  /*ad50*/  @P3 LOP3.LUT R0, R0, 0x8, RZ, 0xfc, !PT ;  /* 0x0000000800003812 */ /* 0x000fca00078efcff */
[----:B------:R-:W2:Y:S01]  /*ad60*/  @!P1 LDC.64 R4, c[0x0][0x428] ;  /* 0x00010a00ff049b82 */ /* 0x000ea20000000a00 */
[----:B0-----:R-:W-:-:S07]  /*ad70*/  @P3 IMAD.HI.U32 R2, R11, R2, RZ ;  /* 0x000000020b023227 */ /* 0x001fce00078e00ff */
[----:B------:R-:W0:Y:S01]  /*ad80*/  @!P1 LDC.64 R6, c[0x0][0x418] ;  /* 0x00010600ff069b82 */ /* 0x000e220000000a00 */
[----:B-1----:R-:W-:-:S07]  /*ad90*/  @P3 SHF.R.U32.HI R12, RZ, R3, R2 ;  /* 0x00000003ff0c3219 */ /* 0x002fce0000011602 */
[----:B------:R-:W1:Y:S01]  /*ada0*/  @P3 LDC R17, c[0x0][0x438] ;  /* 0x00010e00ff113b82 */ /* 0x000e620000000800 */
[----:B------:R-:W-:Y:S01]  /*adb0*/  @!P1 SHF.R.S32.HI R3, RZ, 0x1f, R12 ;  /* 0x0000001fff039819 */ /* 0x000fe2000001140c */
[----:B--2---:R-:W-:-:S06]  /*adc0*/  @!P1 IMAD R2, R35, R4, RZ ;  /* 0x0000000423029224 */ /* 0x004fcc00078e02ff */
[----:B------:R-:W2:Y:S01]  /*add0*/  @!P0 LDC.64 R8, c[0x0][0x428] ;  /* 0x00010a00ff088b82 */ /* 0x000ea20000000a00 */
[----:B------:R-:W-:Y:S02]  /*ade0*/  @!P1 IMAD R5, R31, R5, R2 ;  /* 0x000000051f059224 */ /* 0x000fe400078e0202 */
[----:B------:R-:W-:-:S04]  /*adf0*/  @!P1 IMAD.MOV.U32 R2, RZ, RZ, R12 ;  /* 0x000000ffff029224 */ /* 0x000fc800078e000c */
[----:B------:R-:W-:Y:S02]  /*ae00*/  @!P1 IMAD.WIDE.U32 R2, R31, R4, R2 ;  /* 0x000000041f029225 */ /* 0x000fe400078e0002 */
[----:B------:R-:W3:Y:S02]  /*ae10*/  @P3 LDC R4, c[0x0][0x434] ;  /* 0x00010d00ff043b82 */ /* 0x000ee40000000800 */
[----:B------:R-:W-:Y:S01]  /*ae20*/  @!P1 IMAD.IADD R3, R3, 0x1, R5 ;  /* 0x0000000103039824 */ /* 0x000fe200078e0205 */
[----:B0-----:R-:W-:-:S04]  /*ae30*/  @!P1 LEA R6, P2, R2, R6, 0x2 ;  /* 0x0000000602069211 */ /* 0x001fc800078410ff */
[----:B------:R-:W-:Y:S02]  /*ae40*/  @!P1 LEA.HI.X R7, R2, R7, R3, 0x2, P2 ;  /* 0x0000000702079211 */ /* 0x000fe400010f1403 */
[----:B------:R-:W-:Y:S01]  /*ae50*/  LOP3.LUT R0, R0, 0xfffffffd, RZ, 0xc0, !PT ;  /* 0xfffffffd00007812 */ /* 0x000fe200078ec0ff */
[----:B------:R-:W-:Y:S02]  /*ae60*/  ULOP3.LUT UR4, UR36, 0x2, URZ, 0xfc, !UPT ;  /* 0x0000000224047892 */ /* 0x000fe4000f8efc3f */
[----:B------:R0:W5:Y:S01]  /*ae70*/  @!P1 LDG.E R10, desc[UR48][R6.64] ;  /* 0x00000030060a9981 */ /* 0x000162000c1e1900 */
[----:B---3--:R-:W-:Y:S02]  /*ae80*/  @P3 IMAD.HI.U32 R2, R13, R4, RZ ;  /* 0x000000040d023227 */ /* 0x008fe400078e00ff */
[----:B------:R-:W3:Y:S03]  /*ae90*/  @!P0 LDC.64 R4, c[0x0][0x418] ;  /* 0x00010600ff048b82 */ /* 0x000ee60000000a00 */
[----:B-1----:R-:W-:Y:S01]  /*aea0*/  @P3 SHF.R.U32.HI R15, RZ, R17, R2 ;  /* 0x00000011ff0f3219 */ /* 0x002fe20000011602 */
[----:B--2---:R-:W-:-:S03]  /*aeb0*/  @!P0 IMAD R2, R35, R8, RZ ;  /* 0x0000000823028224 */ /* 0x004fc600078e02ff */
[--C-:B------:R-:W-:Y:S01]  /*aec0*/  @!P0 SHF.R.S32.HI R3, RZ, 0x1f, R15.reuse ;  /* 0x0000001fff038819 */ /* 0x100fe2000001140f */
[----:B------:R-:W-:Y:S02]  /*aed0*/  @!P0 IMAD R9, R31, R9, R2 ;  /* 0x000000091f098224 */ /* 0x000fe400078e0202 */
[----:B------:R-:W-:-:S04]  /*aee0*/  @!P0 IMAD.MOV.U32 R2, RZ, RZ, R15 ;  /* 0x000000ffff028224 */ /* 0x000fc800078e000f */
[----:B------:R-:W-:-:S04]  /*aef0*/  @!P0 IMAD.WIDE.U32 R2, R31, R8, R2 ;  /* 0x000000081f028225 */ /* 0x000fc800078e0002 */
[----:B------:R-:W-:Y:S01]  /*af00*/  @!P0 IMAD.IADD R3, R9, 0x1, R3 ;  /* 0x0000000109038824 */ /* 0x000fe200078e0203 */
[----:B---3--:R-:W-:-:S04]  /*af10*/  @!P0 LEA R4, P2, R2, R4, 0x2 ;  /* 0x0000000402048211 */ /* 0x008fc800078410ff */
[----:B------:R-:W-:Y:S01]  /*af20*/  @!P0 LEA.HI.X R5, R2, R5, R3, 0x2, P2 ;  /* 0x0000000502058211 */ /* 0x000fe200010f1403 */
[----:B------:R-:W-:-:S05]  /*af30*/  IMAD.SHL.U32 R2, R16, 0x20, RZ ;  /* 0x0000002010027824 */ /* 0x000fca00078e00ff */
[----:B------:R-:W-:-:S04]  /*af40*/  LOP3.LUT R3, R2, 0x80, RZ, 0xc0, !PT ;  /* 0x0000008002037812 */ /* 0x000fc800078ec0ff */
[----:B------:R-:W-:-:S04]  /*af50*/  LOP3.LUT R3, R3, 0x10, R16, 0xf8, !PT ;  /* 0x0000001003037812 */ /* 0x000fc800078ef810 */
[----:B------:R-:W-:Y:S02]  /*af60*/  LOP3.LUT R9, R3, 0x10, R14, 0x78, !PT ;  /* 0x0000001003097812 */ /* 0x000fe400078e780e */
[----:B------:R-:W-:Y:S02]  /*af70*/  SHF.R.U32.HI R3, RZ, 0x5, R26 ;  /* 0x00000005ff037819 */ /* 0x000fe4000001161a */
[C---:B------:R-:W-:Y:S01]  /*af80*/  LOP3.LUT R14, R2.reuse, 0x60, RZ, 0xc0, !PT ;  /* 0x00000060020e7812 */ /* 0x040fe200078ec0ff */
[----:B------:R-:W-:Y:S01]  /*af90*/  IMAD.MOV.U32 R8, RZ, RZ, RZ ;  /* 0x000000ffff087224 */ /* 0x000fe200078e00ff */
[----:B------:R-:W-:Y:S01]  /*afa0*/  LOP3.LUT R36, R2, 0x100, RZ, 0xc0, !PT ;  /* 0x0000010002247812 */ /* 0x000fe200078ec0ff */
[----:B------:R-:W-:Y:S02]  /*afb0*/  IMAD.MOV R2, RZ, RZ, -R15 ;  /* 0x000000ffff027224 */ /* 0x000fe400078e0a0f */
[----:B------:R-:W-:Y:S02]  /*afc0*/  IMAD R14, R3, 0x200, R14 ;  /* 0x00000200030e7824 */ /* 0x000fe400078e020e */
[----:B------:R1:W5:Y:S03]  /*afd0*/  @!P0 LDG.E R8, desc[UR48][R4.64] ;  /* 0x0000003004088981 */ /* 0x000366000c1e1900 */
[----:B------:R-:W-:Y:S01]  /*afe0*/  IADD3 R36, R9, R14, R36 ;  /* 0x0000000e09247210 */ /* 0x000fe20007ffe024 */
[----:B------:R-:W-:Y:S01]  /*aff0*/  IMAD R9, R20, R2, R13 ;  /* 0x0000000214097224 */ /* 0x000fe200078e020d */
[----:B------:R-:W-:-:S02]  /*b000*/  LOP3.LUT R2, R37, 0x380, RZ, 0xc0, !PT ;  /* 0x0000038025027812 */ /* 0x000fc400078ec0ff */
[----:B------:R-:W-:-:S03]  /*b010*/  ISETP.GT.U32.AND P0, PT, R19, 0x9f, PT ;  /* 0x0000009f1300780c */ /* 0x000fc60003f04070 */
[----:B------:R-:W-:-:S05]  /*b020*/  IMAD R2, R3, 0x10, R2 ;  /* 0x0000001003027824 */ /* 0x000fca00078e0202 */
[----:B------:R-:W-:-:S04]  /*b030*/  LOP3.LUT R2, R2, R29, RZ, 0x3c, !PT ;  /* 0x0000001d02027212 */ /* 0x000fc800078e3cff */
[----:B------:R-:W-:Y:S01]  /*b040*/  LOP3.LUT R37, R2, 0xc00, R37, 0xf8, !PT ;  /* 0x00000c0002257812 */ /* 0x000fe200078ef825 */
[----:B------:R-:W-:Y:S01]  /*b050*/  IMAD.MOV.U32 R2, RZ, RZ, 0x40 ;  /* 0x00000040ff027424 */ /* 0x000fe200078e00ff */
[----:B------:R-:W-:Y:S02]  /*b060*/  @P0 LOP3.LUT R0, R0, 0x2, RZ, 0xfc, !PT ;  /* 0x0000000200000812 */ /* 0x000fe400078efcff */
[----:B------:R-:W-:-:S04]  /*b070*/  LOP3.LUT P0, RZ, R16, 0x4, RZ, 0xc0, !PT ;  /* 0x0000000410ff7812 */ /* 0x000fc8000780c0ff */
[----:B------:R-:W-:Y:S01]  /*b080*/  SEL R2, R2, 0xffffffc0, !P0 ;  /* 0xffffffc002027807 */ /* 0x000fe20004000000 */
[----:B------:R-:W-:-:S04]  /*b090*/  IMAD.U32 R3, RZ, RZ, UR4 ;  /* 0x00000004ff037e24 */ /* 0x000fc8000f8e00ff */
[----:B------:R1:W-:Y:S01]  /*b0a0*/  STL [R1], R2 ;  /* 0x0000000201007387 */ /* 0x0003e20000100800 */
[----:B------:R-:W-:Y:S01]  /*b0b0*/  ISETP.NE.AND P1, PT, R3, 0x3, PT ;  /* 0x000000030300780c */ /* 0x000fe20003f25270 */
[----:B0-----:R-:W-:Y:S01]  /*b0c0*/  IMAD.MOV R6, RZ, RZ, -R12 ;  /* 0x000000ffff067224 */ /* 0x001fe200078e0a0c */
[----:B------:R-:W-:Y:S01]  /*b0d0*/  LOP3.LUT R0, R0, 0xfffffffb, RZ, 0xc0, !PT ;  /* 0xfffffffb00007812 */ /* 0x000fe200078ec0ff */
[----:B------:R-:W-:Y:S02]  /*b0e0*/  IMAD.U32 R33, RZ, RZ, UR40 ;  /* 0x00000028ff217e24 */ /* 0x000fe4000f8e00ff */
[----:B------:R-:W-:Y:S02]  /*b0f0*/  IMAD R6, R20, R6, R11 ;  /* 0x0000000614067224 */ /* 0x000fe400078e020b */
[----:B------:R-:W-:Y:S01]  /*b100*/  IMAD.U32 R11, RZ, RZ, UR46 ;  /* 0x0000002eff0b7e24 */ /* 0x000fe2000f8e00ff */
[----:B------:R-:W-:Y:S02]  /*b110*/  SHF.R.U32.HI R12, RZ, 0x3, R16 ;  /* 0x00000003ff0c7819 */ /* 0x000fe40000011610 */
[----:B------:R-:W-:Y:S01]  /*b120*/  SHF.R.S32.HI R33, RZ, 0x1f, R33 ;  /* 0x0000001fff217819 */ /* 0x000fe20000011421 */
[----:B------:R-:W-:-:S02]  /*b130*/  VIADD R11, R11, 0xffffffff ;  /* 0xffffffff0b0b7836 */ /* 0x000fc40000000000 */
[----:B------:R-:W-:Y:S01]  /*b140*/  @P1 LOP3.LUT R0, R0, 0x4, RZ, 0xfc, !PT ;  /* 0x0000000400001812 */ /* 0x000fe200078efcff */
[----:B-1----:R-:W-:Y:S06]  /*b150*/  @!P1 BRA `(.L_x_47) ;  /* 0x0000000000049947 */ /* 0x002fec0003800000 */
[----:B------:R-:W-:Y:S01]  /*b160*/  BPT.TRAP 0x1 ;  /* 0x000000040000795c */ /* 0x000fe20000300000 */
.L_x_47:
[----:B------:R-:W-:-:S05]  /*b170*/  IMAD.MOV.U32 R30, RZ, RZ, 0x1 ;  /* 0x00000001ff1e7424 */ /* 0x000fca00078e00ff */
[----:B------:R-:W-:-:S04]  /*b180*/  SHF.L.U32 R30, R30, 0x1f, RZ ;  /* 0x0000001f1e1e7819 */ /* 0x000fc800000006ff */
[----:B------:R-:W0:Y:S02]  /*b190*/  SYNCS.PHASECHK.TRANS64.TRYWAIT P0, [UR42+0x22880], R30 ;  /* 0x0228801eff0075a7 */ /* 0x000e24000800016a */
[----:B0-----:R-:W-:Y:S05]  /*b1a0*/  @!P0 BRA `(.L_x_48) ;  /* 0x0000003c00d08947 */ /* 0x001fea0003800000 */
.L_x_97:
[----:B------:R-:W-:Y:S01]  /*b1b0*/  SHF.R.S32.HI R20, RZ, 0x1f, R6 ;  /* 0x0000001fff147819 */ /* 0x000fe20000011406 */
[----:B------:R-:W-:Y:S01]  /*b1c0*/  ULDC.64 UR4, c[0x0][0x328] ;  /* 0x0000ca0000047ab9 */ /* 0x000fe20000000a00 */
[----:B------:R-:W-:Y:S01]  /*b1d0*/  SHF.R.S32.HI R22, RZ, 0x1f, R9 ;  /* 0x0000001fff167819 */ /* 0x000fe20000011409 */
[----:B------:R-:W-:Y:S01]  /*b1e0*/  IMAD.WIDE.U32 R4, R6, UR4, RZ ;  /* 0x0000000406047c25 */ /* 0x000fe2000f8e00ff */
[----:B-----5:R-:W-:Y:S01]  /*b1f0*/  SHF.R.S32.HI R19, RZ, 0x1f, R10 ;  /* 0x0000001fff137819 */ /* 0x020fe2000001140a */
[----:B------:R-:W1:Y:S01]  /*b200*/  LDC R14, c[0x0][0x2f4] ;  /* 0x0000bd00ff0e7b82 */ /* 0x000e620000000800 */
[----:B------:R-:W-:Y:S01]  /*b210*/  SHF.R.S32.HI R21, RZ, 0x1f, R8 ;  /* 0x0000001fff157819 */ /* 0x000fe20000011408 */
[----:B0-----:R-:W-:Y:S01]  /*b220*/  IMAD R3, R20, UR4, RZ ;  /* 0x0000000414037c24 */ /* 0x001fe2000f8e02ff */
[----:B------:R-:W-:Y:S01]  /*b230*/  R2UR UR6, R33 ;  /* 0x00000000210672ca */ /* 0x000fe200000e0000 */
[----:B------:R-:W-:Y:S01]  /*b240*/  IMAD R2, R22, UR4, RZ ;  /* 0x0000000416027c24 */ /* 0x000fe2000f8e02ff */
[----:B------:R-:W-:Y:S01]  /*b250*/  LOP3.LUT R0, R0, 0xffffff7f, RZ, 0xc0, !PT ;  /* 0xffffff7f00007812 */ /* 0x000fe200078ec0ff */
[----:B------:R-:W-:-:S02]  /*b260*/  IMAD R7, R6, UR5, R3 ;  /* 0x0000000506077c24 */ /* 0x000fc4000f8e0203 */
[C---:B------:R-:W-:Y:S02]  /*b270*/  IMAD R13, R9.reuse, UR5, R2 ;  /* 0x00000005090d7c24 */ /* 0x040fe4000f8e0202 */
[----:B------:R-:W-:Y:S01]  /*b280*/  IMAD.WIDE.U32 R2, R9, UR4, RZ ;  /* 0x0000000409027c25 */ /* 0x000fe2000f8e00ff */
[----:B------:R-:W-:-:S03]  /*b290*/  ULDC.64 UR4, c[0x0][0x338] ;  /* 0x0000ce0000047ab9 */ /* 0x000fc60000000a00 */
[----:B------:R-:W-:Y:S02]  /*b2a0*/  IMAD.IADD R3, R3, 0x1, R13 ;  /* 0x0000000103037824 */ /* 0x000fe400078e020d */
[----:B------:R-:W-:Y:S02]  /*b2b0*/  IMAD.IADD R5, R5, 0x1, R7 ;  /* 0x0000000105057824 */ /* 0x000fe400078e0207 */
[----:B------:R-:W-:Y:S02]  /*b2c0*/  IMAD R13, R19, UR4, RZ ;  /* 0x00000004130d7c24 */ /* 0x000fe4000f8e02ff */
[----:B------:R-:W-:Y:S02]  /*b2d0*/  IMAD R7, R21, UR4, RZ ;  /* 0x0000000415077c24 */ /* 0x000fe4000f8e02ff */
[C---:B------:R-:W-:Y:S02]  /*b2e0*/  IMAD R13, R10.reuse, UR5, R13 ;  /* 0x000000050a0d7c24 */ /* 0x040fe4000f8e020d */
[----:B------:R-:W-:Y:S01]  /*b2f0*/  IMAD.WIDE.U32 R4, R10, UR4, R4 ;  /* 0x000000040a047c25 */ /* 0x000fe2000f8e0004 */
[----:B-1----:R-:W-:-:S03]  /*b300*/  ISETP.GE.AND P2, PT, R29, R14, PT ;  /* 0x0000000e1d00720c */ /* 0x002fc60003f46270 */
[C---:B------:R-:W-:Y:S01]  /*b310*/  IMAD R7, R8.reuse, UR5, R7 ;  /* 0x0000000508077c24 */ /* 0x040fe2000f8e0207 */
[----:B------:R-:W-:Y:S01]  /*b320*/  IADD3 R5, R5, R13, RZ ;  /* 0x0000000d05057210 */ /* 0x000fe20007ffe0ff */
[----:B------:R-:W-:Y:S01]  /*b330*/  IMAD.WIDE.U32 R2, R8, UR4, R2 ;  /* 0x0000000408027c25 */ /* 0x000fe2000f8e0002 */
[----:B------:R-:W-:-:S03]  /*b340*/  ULDC.64 UR4, c[0x0][0x330] ;  /* 0x0000cc0000047ab9 */ /* 0x000fc60000000a00 */
[----:B------:R-:W-:Y:S02]  /*b350*/  IMAD.IADD R3, R3, 0x1, R7 ;  /* 0x0000000103037824 */ /* 0x000fe400078e0207 */
[----:B------:R-:W-:Y:S01]  /*b360*/  IMAD.U32 R7, RZ, RZ, UR4 ;  /* 0x00000004ff077e24 */ /* 0x000fe2000f8e00ff */
[----:B------:R-:W-:Y:S01]  /*b370*/  UIMAD UR4, UR6, UR4, URZ ;  /* 0x00000004060472a4 */ /* 0x000fe2000f8e023f */
[----:B------:R-:W-:Y:S02]  /*b380*/  IMAD.SHL.U32 R34, R26, 0x10, RZ ;  /* 0x000000101a227824 */ /* 0x000fe400078e00ff */
[C---:B------:R-:W-:Y:S01]  /*b390*/  IMAD.WIDE.U32 R4, R7.reuse, UR40, R4 ;  /* 0x0000002807047c25 */ /* 0x040fe2000f8e0004 */
[----:B------:R-:W-:Y:S01]  /*b3a0*/  ULDC.64 UR6, c[0x0][0x318] ;  /* 0x0000c60000067ab9 */ /* 0x000fe20000000a00 */
[----:B------:R-:W-:Y:S02]  /*b3b0*/  UIMAD UR4, UR40, UR5, UR4 ;  /* 0x00000005280472a4 */ /* 0x000fe4000f8e0204 */
[----:B------:R-:W-:Y:S01]  /*b3c0*/  IMAD.WIDE.U32 R2, R7, UR40, R2 ;  /* 0x0000002807027c25 */ /* 0x000fe2000f8e0002 */
[----:B------:R-:W-:-:S03]  /*b3d0*/  IADD3 R16, P0, R4, UR6, RZ ;  /* 0x0000000604107c10 */ /* 0x000fc6000ff1e0ff */
[----:B------:R-:W-:-:S05]  /*b3e0*/  IMAD.U32 R7, RZ, RZ, UR7 ;  /* 0x00000007ff077e24 */ /* 0x000fca000f8e00ff */
[----:B------:R-:W-:Y:S02]  /*b3f0*/  IADD3.X R17, R7, UR4, R5, P0, !PT ;  /* 0x0000000407117c10 */ /* 0x000fe400087fe405 */
[----:B------:R-:W-:Y:S01]  /*b400*/  IADD3 R4, P0, R2, UR6, RZ ;  /* 0x0000000602047c10 */ /* 0x000fe2000ff1e0ff */
[----:B------:R-:W-:-:S03]  /*b410*/  IMAD.MOV.U32 R2, RZ, RZ, -0xa0 ;  /* 0xffffff60ff027424 */ /* 0x000fc600078e00ff */
[----:B------:R-:W-:Y:S01]  /*b420*/  IADD3.X R7, R7, UR4, R3, P0, !PT ;  /* 0x0000000407077c10 */ /* 0x000fe200087fe403 */
[----:B------:R-:W-:Y:S01]  /*b430*/  IMAD R5, R11, R2, UR38 ;  /* 0x000000260b057e24 */ /* 0x000fe2000f8e0202 */
[----:B------:R-:W-:Y:S01]  /*b440*/  UMOV UR4, 0xffffffff ;  /* 0xffffffff00047882 */ /* 0x000fe20000000000 */
[C---:B------:R-:W-:Y:S02]  /*b450*/  IMAD.SHL.U32 R2, R12.reuse, 0x80, RZ ;  /* 0x000000800c027824 */ /* 0x040fe400078e00ff */
[----:B------:R-:W-:Y:S02]  /*b460*/  IMAD.IADD R5, R5, 0x1, -R24 ;  /* 0x0000000105057824 */ /* 0x000fe400078e0a18 */
[----:B------:R-:W-:Y:S01]  /*b470*/  IMAD.SHL.U32 R3, R12, 0x10, RZ ;  /* 0x000000100c037824 */ /* 0x000fe200078e00ff */
[----:B------:R-:W-:Y:S02]  /*b480*/  LOP3.LUT R2, R29, 0x380, R2, 0xf8, !PT ;  /* 0x000003801d027812 */ /* 0x000fe400078ef802 */
[----:B------:R-:W-:-:S02]  /*b490*/  ISETP.GE.AND P0, PT, R5, 0x1, PT ;  /* 0x000000010500780c */ /* 0x000fc40003f06270 */
[----:B------:R-:W-:-:S04]  /*b4a0*/  LOP3.LUT R3, R2, 0x70, R3, 0x78, !PT ;  /* 0x0000007002037812 */ /* 0x000fc800078e7803 */
[----:B------:R-:W-:-:S07]  /*b4b0*/  LOP3.LUT R34, R3, 0x400, R34, 0xf8, !PT ;  /* 0x0000040003227812 */ /* 0x000fce00078ef822 */
[----:B------:R-:W-:Y:S01]  /*b4c0*/  @P0 LOP3.LUT R0, R0, 0x80, RZ, 0xfc, !PT ;  /* 0x0000008000000812 */ /* 0x000fe200078efcff */
[----:B------:R-:W-:Y:S06]  /*b4d0*/  BRA.DIV UR4, `(.L_x_49) ;  /* 0x0000003e041c7947 */ /* 0x000fec000b800000 */
[----:B------:R-:W0:Y:S01]  /*b4e0*/  SHFL.IDX PT, R14, R16, RZ, 0x181f ;  /* 0x00181fff100e7589 */ /* 0x000e2200000e0000 */
[C---:B------:R-:W-:Y:S02]  /*b4f0*/  ISETP.LT.OR P0, PT, R5.reuse, 0x1, P2 ;  /* 0x000000010500780c */ /* 0x040fe40001701670 */
[----:B------:R-:W-:Y:S01]  /*b500*/  IADD3 R28, R34, UR42, RZ ;  /* 0x0000002a221c7c10 */ /* 0x000fe2000fffe0ff */
[----:B------:R-:W1:Y:S01]  /*b510*/  SHFL.IDX PT, R3, R17, RZ, 0x181f ;  /* 0x00181fff11037589 */ /* 0x000e6200000e0000 */
[----:B------:R-:W-:Y:S02]  /*b520*/  LOP3.LUT R0, R0, 0xffffffdf, RZ, 0xc0, !PT ;  /* 0xffffffdf00007812 */ /* 0x000fe400078ec0ff */
[C---:B------:R-:W-:Y:S01]  /*b530*/  ISETP.GE.AND P6, PT, R5.reuse, 0x61, PT ;  /* 0x000000610500780c */ /* 0x040fe20003fc6270 */
[----:B------:R-:W-:Y:S01]  /*b540*/  SHFL.IDX PT, R11, R16, 0x7, 0x181f ;  /* 0x00f81f00100b7f89 */ /* 0x000fe200000e0000 */
[C---:B------:R-:W-:Y:S02]  /*b550*/  ISETP.GE.AND P5, PT, R5.reuse, 0x31, PT ;  /* 0x000000310500780c */ /* 0x040fe40003fa6270 */
[C---:B------:R-:W-:Y:S01]  /*b560*/  ISETP.GE.AND P4, PT, R5.reuse, 0x41, PT ;  /* 0x000000410500780c */ /* 0x040fe20003f86270 */
[----:B------:R-:W-:Y:S01]  /*b570*/  SHFL.IDX PT, R12, R4, RZ, 0x181f ;  /* 0x00181fff040c7589 */ /* 0x000fe200000e0000 */
[----:B------:R-:W-:-:S02]  /*b580*/  ISETP.GE.AND P3, PT, R5, 0x51, PT ;  /* 0x000000510500780c */ /* 0x000fc40003f66270 */
[----:B0-----:R-:W-:Y:S02]  /*b590*/  IADD3 R2, P1, R29, R14, RZ ;  /* 0x0000000e1d027210 */ /* 0x001fe40007f3e0ff */
[----:B------:R-:W0:Y:S03]  /*b5a0*/  SHFL.IDX PT, R14, R16, 0x1, 0x181f ;  /* 0x00381f00100e7f89 */ /* 0x000e2600000e0000 */
[----:B-1----:R-:W-:-:S05]  /*b5b0*/  IMAD.X R3, RZ, RZ, R3, P1 ;  /* 0x000000ffff037224 */ /* 0x002fca00008e0603 */
[----:B------:R1:W-:Y:S01]  /*b5c0*/  LDGSTS.E.BYPASS.LTC128B.128 [R28+0xa400], desc[UR48][R2.64], !P0 ;  /* 0x0a400000021c7fae */ /* 0x0003e2000c101d70 */
[----:B------:R-:W-:-:S03]  /*b5d0*/  ISETP.LT.OR P0, PT, R5, 0x11, P2 ;  /* 0x000000110500780c */ /* 0x000fc60001701670 */
[----:B-1----:R-:W1:Y:S01]  /*b5e0*/  SHFL.IDX PT, R3, R17, 0x1, 0x181f ;  /* 0x00381f0011037f89 */ /* 0x002e6200000e0000 */
[----:B0-----:R-:W-:-:S03]  /*b5f0*/  IADD3 R2, P1, R29, R14, RZ ;  /* 0x0000000e1d027210 */ /* 0x001fc60007f3e0ff */
[----:B------:R-:W0:Y:S02]  /*b600*/  SHFL.IDX PT, R14, R16, 0x2, 0x181f ;  /* 0x00581f00100e7f89 */ /* 0x000e2400000e0000 */
        /* <DEDUP_REMOVED lines=23> */
[----:B------:R-:W-:Y:S02]  /*b780*/  SHFL.IDX PT, R14, R4, 0x1, 0x181f ;  /* 0x00381f00040e7f89 */ /* 0x000fe400000e0000 */
[----:B-1----:R-:W-:-:S05]  /*b790*/  IMAD.X R3, RZ, RZ, R3, P1 ;  /* 0x000000ffff037224 */ /* 0x002fca00008e0603 */
[----:B------:R0:W-:Y:S01]  /*b7a0*/  LDGSTS.E.BYPASS.LTC128B.128 [R28+0xcc00], desc[UR48][R2.64], !P0 ;  /* 0x0cc00000021c7fae */ /* 0x0001e2000c101d70 */
[----:B------:R-:W-:-:S03]  /*b7b0*/  ISETP.LT.OR P0, PT, R5, 0x61, P2 ;  /* 0x000000610500780c */ /* 0x000fc60001701670 */
[----:B0-----:R-:W0:Y:S04]  /*b7c0*/  SHFL.IDX PT, R2, R16, 0x6, 0x181f ;  /* 0x00d81f0010027f89 */ /* 0x001e2800000e0000 */
[----:B------:R-:W1:Y:S04]  /*b7d0*/  SHFL.IDX PT, R3, R17, 0x6, 0x181f ;  /* 0x00d81f0011037f89 */ /* 0x000e6800000e0000 */
[----:B------:R-:W2:Y:S04]  /*b7e0*/  SHFL.IDX PT, R17, R17, 0x7, 0x181f ;  /* 0x00f81f0011117f89 */ /* 0x000ea800000e0000 */
[----:B------:R-:W3:Y:S04]  /*b7f0*/  SHFL.IDX PT, R16, R7, RZ, 0x181f ;  /* 0x00181fff07107589 */ /* 0x000ee800000e0000 */
[----:B------:R-:W4:Y:S01]  /*b800*/  SHFL.IDX PT, R7, R7, 0x1, 0x181f ;  /* 0x00381f0007077f89 */ /* 0x000f2200000e0000 */
[----:B0-----:R-:W-:-:S05]  /*b810*/  IADD3 R2, P1, R29, R2, RZ ;  /* 0x000000021d027210 */ /* 0x001fca0007f3e0ff */
[----:B-1----:R-:W-:-:S05]  /*b820*/  IMAD.X R3, RZ, RZ, R3, P1 ;  /* 0x000000ffff037224 */ /* 0x002fca00008e0603 */
[----:B------:R0:W-:Y:S01]  /*b830*/  LDGSTS.E.BYPASS.LTC128B.128 [R28+0xd400], desc[UR48][R2.64], !P0 ;  /* 0x0d400000021c7fae */ /* 0x0001e2000c101d70 */
[----:B------:R-:W-:Y:S02]  /*b840*/  ISETP.LT.OR P0, PT, R5, 0x71, P2 ;  /* 0x000000710500780c */ /* 0x000fe40001701670 */
[----:B0-----:R-:W-:-:S05]  /*b850*/  IADD3 R2, P1, R29, R11, RZ ;  /* 0x0000000b1d027210 */ /* 0x001fca0007f3e0ff */
[----:B--2---:R-:W-:-:S06]  /*b860*/  IMAD.X R3, RZ, RZ, R17, P1 ;  /* 0x000000ffff037224 */ /* 0x004fcc00008e0611 */
[----:B------:R0:W-:Y:S01]  /*b870*/  LDGSTS.E.BYPASS.LTC128B.128 [R28+0xdc00], desc[UR48][R2.64], !P0 ;  /* 0x0dc00000021c7fae */ /* 0x0001e2000c101d70 */
[----:B------:R-:W-:Y:S02]  /*b880*/  ISETP.LT.OR P0, PT, R5, 0x81, P2 ;  /* 0x000000810500780c */ /* 0x000fe40001701670 */
[----:B0-----:R-:W-:-:S05]  /*b890*/  IADD3 R2, P1, R29, R12, RZ ;  /* 0x0000000c1d027210 */ /* 0x001fca0007f3e0ff */
[----:B---3--:R-:W-:Y:S01]  /*b8a0*/  IMAD.X R3, RZ, RZ, R16, P1 ;  /* 0x000000ffff037224 */ /* 0x008fe200008e0610 */
[----:B------:R-:W-:-:S05]  /*b8b0*/  ISETP.GE.AND P1, PT, R5, 0x11, PT ;  /* 0x000000110500780c */ /* 0x000fca0003f26270 */
[----:B------:R0:W-:Y:S01]  /*b8c0*/  LDGSTS.E.BYPASS.LTC128B.128 [R28+0xe400], desc[UR48][R2.64], !P0 ;  /* 0x0e400000021c7fae */ /* 0x0001e2000c101d70 */
[----:B------:R-:W-:-:S07]  /*b8d0*/  ISETP.GE.AND P0, PT, R5, 0x21, PT ;  /* 0x000000210500780c */ /* 0x000fce0003f06270 */
[----:B------:R-:W-:Y:S02]  /*b8e0*/  @P1 LOP3.LUT R0, R0, 0x20, RZ, 0xfc, !PT ;  /* 0x0000002000001812 */ /* 0x000fe400078efcff */
[----:B------:R-:W-:Y:S02]  /*b8f0*/  ISETP.GE.AND P1, PT, R5, 0x81, PT ;  /* 0x000000810500780c */ /* 0x000fe40003f26270 */
[----:B------:R-:W-:-:S04]  /*b900*/  LOP3.LUT R0, R0, 0xffffffef, RZ, 0xc0, !PT ;  /* 0xffffffef00007812 */ /* 0x000fc800078ec0ff */
[----:B------:R-:W-:Y:S02]  /*b910*/  @P0 LOP3.LUT R0, R0, 0x10, RZ, 0xfc, !PT ;  /* 0x0000001000000812 */ /* 0x000fe400078efcff */
[----:B------:R-:W-:Y:S02]  /*b920*/  ISETP.GE.AND P0, PT, R5, 0x71, PT ;  /* 0x000000710500780c */ /* 0x000fe40003f06270 */
[----:B------:R-:W-:-:S04]  /*b930*/  LOP3.LUT R0, R0, 0xffffffbf, RZ, 0xc0, !PT ;  /* 0xffffffbf00007812 */ /* 0x000fc800078ec0ff */
[----:B------:R-:W-:Y:S02]  /*b940*/  @P6 LOP3.LUT R0, R0, 0x40, RZ, 0xfc, !PT ;  /* 0x0000004000006812 */ /* 0x000fe400078efcff */
[----:B------:R-:W-:Y:S02]  /*b950*/  ISETP.GE.AND P6, PT, R5, 0x91, PT ;  /* 0x000000910500780c */ /* 0x000fe40003fc6270 */
[----:B------:R-:W-:-:S11]  /*b960*/  LOP3.LUT R0, R0, 0xfffffeff, RZ, 0xc0, !PT ;  /* 0xfffffeff00007812 */ /* 0x000fd600078ec0ff */
[----:B0---4-:R-:W-:-:S07]  /*b970*/  @P6 LOP3.LUT R0, R0, 0x100, RZ, 0xfc, !PT ;  /* 0x0000010000006812 */ /* 0x011fce00078efcff */
.L_x_119:
[----:B------:R-:W-:Y:S02]  /*b980*/  ISETP.LT.OR P2, PT, R5, 0x91, P2 ;  /* 0x000000910500780c */ /* 0x000fe40001741670 */
[----:B------:R-:W-:-:S05]  /*b990*/  IADD3 R2, P6, R29, R14, RZ ;  /* 0x0000000e1d027210 */ /* 0x000fca0007fde0ff */
[----:B------:R-:W-:-:S06]  /*b9a0*/  IMAD.X R3, RZ, RZ, R7, P6 ;  /* 0x000000ffff037224 */ /* 0x000fcc00030e0607 */
[----:B------:R-:W-:Y:S01]  /*b9b0*/  @!PT LDS RZ, [RZ] ;  /* 0x00000000fffff984 */ /* 0x000fe20000000800 */
[----:B------:R-:W-:Y:S01]  /*b9c0*/  @!PT LDS RZ, [RZ] ;  /* 0x00000000fffff984 */ /* 0x000fe20000000800 */
[----:B------:R-:W-:Y:S01]  /*b9d0*/  @!PT LDS RZ, [RZ] ;  /* 0x00000000fffff984 */ /* 0x000fe20000000800 */
[----:B------:R0:W-:Y:S01]  /*b9e0*/  LDGSTS.E.BYPASS.LTC128B.128 [R28+0xec00], desc[UR48][R2.64], !P2 ;  /* 0x0ec00000021c7fae */ /* 0x0001e2000d101d70 */
[----:B------:R-:W-:Y:S01]  /*b9f0*/  NOP ;  /* 0x0000000000007918 */ /* 0x000fe20000000000 */
[----:B------:R-:W-:Y:S02]  /*ba00*/  SYNCS.ARRIVE.TRANS64.RED.A0T1 RZ, [UR42+0x22870], RZ ;  /* 0x022870ffffff79a7 */ /* 0x000fe4000820042a */
[----:B------:R-:W-:Y:S01]  /*ba10*/  ARRIVES.LDGSTSBAR.64.TRANSCNT [UR42+0x22870] ;  /* 0x02287000ff0079b0 */ /* 0x000fe20008000aaa */
[----:B------:R-:W-:Y:S01]  /*ba20*/  NOP ;  /* 0x0000000000007918 */ /* 0x000fe20000000000 */
[----:B------:R-:W-:-:S06]  /*ba30*/  ULOP3.LUT UR4, UR36, 0x2, URZ, 0xfc, !UPT ;  /* 0x0000000224047892 */ /* 0x000fcc000f8efc3f */
[----:B------:R-:W-:-:S04]  /*ba40*/  MOV R11, UR4 ;  /* 0x00000004000b7c02 */ /* 0x000fc80008000f00 */
[----:B------:R-:W-:-:S13]  /*ba50*/  ISETP.NE.AND P6, PT, R11, 0x3, PT ;  /* 0x000000030b00780c */ /* 0x000fda0003fc5270 */
[----:B0-----:R-:W-:Y:S05]  /*ba60*/  @!P6 BRA `(.L_x_50) ;  /* 0x000000000004e947 */ /* 0x001fea0003800000 */
[----:B------:R-:W-:Y:S01]  /*ba70*/  BPT.TRAP 0x1 ;  /* 0x000000040000795c */ /* 0x000fe20000300000 */
.L_x_50:
[----:B------:R-:W-:Y:S01]  /*ba80*/  SYNCS.ARRIVE.TRANS64.A1T0 RZ, [UR42+0x22870], RZ ;  /* 0x022870ffffff79a7 */ /* 0x000fe2000810002a */
[----:B------:R-:W-:Y:S05]  /*ba90*/  @!P6 BRA `(.L_x_51) ;  /* 0x000000000004e947 */ /* 0x000fea0003800000 */
[----:B------:R-:W-:Y:S01]  /*baa0*/  BPT.TRAP 0x1 ;  /* 0x000000040000795c */ /* 0x000fe20000300000 */
.L_x_51:
[----:B------:R-:W0:Y:S02]  /*bab0*/  SYNCS.PHASECHK.TRANS64.TRYWAIT P2, [UR42+0x22840], R30 ;  /* 0x0228401eff0075a7 */ /* 0x000e24000804016a */
[----:B0-----:R-:W-:Y:S05]  /*bac0*/  @!P2 BRA `(.L_x_52) ;  /* 0x0000004000a4a947 */ /* 0x001fea0003800000 */
.L_x_120:
[----:B------:R-:W-:Y:S01]  /*bad0*/  ULDC.64 UR8, c[0x0][0x300] ;  /* 0x0000c00000087ab9 */ /* 0x000fe20000000a00 */
[----:B------:R-:W-:Y:S01]  /*bae0*/  ULDC.64 UR10, c[0x0][0x310] ;  /* 0x0000c400000a7ab9 */ /* 0x000fe20000000a00 */
[----:B0-----:R-:W-:Y:S01]  /*baf0*/  IMAD R3, R20, UR8, RZ ;  /* 0x0000000814037c24 */ /* 0x001fe2000f8e02ff */
[----:B------:R-:W-:Y:S01]  /*bb00*/  R2UR UR6, R33 ;  /* 0x00000000210672ca */ /* 0x000fe200000e0000 */
[----:B------:R-:W-:Y:S01]  /*bb10*/  IMAD R19, R19, UR10, RZ ;  /* 0x0000000a13137c24 */ /* 0x000fe2000f8e02ff */
[----:B------:R-:W-:Y:S01]  /*bb20*/  ULDC.64 UR4, c[0x0][0x308] ;  /* 0x0000c20000047ab9 */ /* 0x000fe20000000a00 */
[C---:B------:R-:W-:Y:S01]  /*bb30*/  IMAD R5, R6.reuse, UR9, R3 ;  /* 0x0000000906057c24 */ /* 0x040fe2000f8e0203 */
[----:B------:R-:W0:Y:S01]  /*bb40*/  LDC R16, c[0x0][0x2f4] ;  /* 0x0000bd00ff107b82 */ /* 0x000e220000000800 */
[----:B------:R-:W-:Y:S01]  /*bb50*/  IMAD.WIDE.U32 R2, R6, UR8, RZ ;  /* 0x0000000806027c25 */ /* 0x000fe2000f8e00ff */
[----:B------:R-:W-:-:S03]  /*bb60*/  LOP3.LUT R0, R0, 0xfffffffe, RZ, 0xc0, !PT ;  /* 0xfffffffe00007812 */ /* 0x000fc600078ec0ff */
[----:B------:R-:W-:Y:S02]  /*bb70*/  IMAD.IADD R3, R3, 0x1, R5 ;  /* 0x0000000103037824 */ /* 0x000fe400078e0205 */
[C---:B------:R-:W-:Y:S02]  /*bb80*/  IMAD R19, R10.reuse, UR11, R19 ;  /* 0x0000000b0a137c24 */ /* 0x040fe4000f8e0213 */
[----:B------:R-:W-:-:S04]  /*bb90*/  IMAD.WIDE.U32 R2, R10, UR10, R2 ;  /* 0x0000000a0a027c25 */ /* 0x000fc8000f8e0002 */
[----:B------:R-:W-:Y:S02]  /*bba0*/  IMAD.IADD R3, R3, 0x1, R19 ;  /* 0x0000000103037824 */ /* 0x000fe400078e0213 */
[----:B------:R-:W-:Y:S01]  /*bbb0*/  IMAD.U32 R5, RZ, RZ, UR4 ;  /* 0x00000004ff057e24 */ /* 0x000fe2000f8e00ff */
[----:B------:R-:W-:Y:S01]  /*bbc0*/  UIMAD UR4, UR6, UR4, URZ ;  /* 0x00000004060472a4 */ /* 0x000fe2000f8e023f */
[----:B------:R-:W-:Y:S02]  /*bbd0*/  IMAD R22, R22, UR8, RZ ;  /* 0x0000000816167c24 */ /* 0x000fe4000f8e02ff */
[----:B------:R-:W-:Y:S01]  /*bbe0*/  IMAD.WIDE.U32 R2, R5, UR40, R2 ;  /* 0x0000002805027c25 */ /* 0x000fe2000f8e0002 */
[----:B------:R-:W-:Y:S01]  /*bbf0*/  ULDC.64 UR6, c[0x0][0x2e8] ;  /* 0x0000ba0000067ab9 */ /* 0x000fe20000000a00 */
[----:B------:R-:W-:Y:S02]  /*bc00*/  UIMAD UR4, UR40, UR5, UR4 ;  /* 0x00000005280472a4 */ /* 0x000fe4000f8e0204 */
[----:B------:R-:W-:Y:S01]  /*bc10*/  IMAD.U32 R4, RZ, RZ, UR7 ;  /* 0x00000007ff047e24 */ /* 0x000fe2000f8e00ff */
[----:B------:R-:W-:Y:S01]  /*bc20*/  IADD3 R7, P2, R2, UR6, RZ ;  /* 0x0000000602077c10 */ /* 0x000fe2000ff5e0ff */
[----:B------:R-:W-:-:S02]  /*bc30*/  IMAD R11, R9, UR9, R22 ;  /* 0x00000009090b7c24 */ /* 0x000fc4000f8e0216 */
[----:B------:R-:W-:Y:S01]  /*bc40*/  IMAD R21, R21, UR10, RZ ;  /* 0x0000000a15157c24 */ /* 0x000fe2000f8e02ff */
[----:B------:R-:W-:Y:S01]  /*bc50*/  IADD3.X R6, R4, UR4, R3, P2, !PT ;  /* 0x0000000404067c10 */ /* 0x000fe200097fe403 */
[----:B------:R-:W-:-:S04]  /*bc60*/  IMAD.WIDE.U32 R2, R9, UR8, RZ ;  /* 0x0000000809027c25 */ /* 0x000fc8000f8e00ff */
[----:B------:R-:W-:Y:S02]  /*bc70*/  IMAD.IADD R3, R3, 0x1, R11 ;  /* 0x0000000103037824 */ /* 0x000fe400078e020b */
[C---:B------:R-:W-:Y:S02]  /*bc80*/  IMAD R21, R8.reuse, UR11, R21 ;  /* 0x0000000b08157c24 */ /* 0x040fe4000f8e0215 */
[----:B------:R-:W-:-:S04]  /*bc90*/  IMAD.WIDE.U32 R2, R8, UR10, R2 ;  /* 0x0000000a08027c25 */ /* 0x000fc8000f8e0002 */
[----:B------:R-:W-:Y:S02]  /*bca0*/  IMAD.IADD R3, R3, 0x1, R21 ;  /* 0x0000000103037824 */ /* 0x000fe400078e0215 */
[----:B------:R-:W-:-:S03]  /*bcb0*/  IMAD.WIDE.U32 R2, R5, UR40, R2 ;  /* 0x0000002805027c25 */ /* 0x000fc6000f8e0002 */
[----:B------:R-:W-:-:S04]  /*bcc0*/  IADD3 R5, P2, R2, UR6, RZ ;  /* 0x0000000602057c10 */ /* 0x000fc8000ff5e0ff */
[----:B------:R-:W-:Y:S01]  /*bcd0*/  IADD3.X R4, R4, UR4, R3, P2, !PT ;  /* 0x0000000404047c10 */ /* 0x000fe200097fe403 */
[----:B------:R-:W-:Y:S01]  /*bce0*/  UMOV UR4, 0xffffffff ;  /* 0xffffffff00047882 */ /* 0x000fe20000000000 */
[----:B0-----:R-:W-:-:S13]  /*bcf0*/  ISETP.GE.AND P2, PT, R29, R16, PT ;  /* 0x000000101d00720c */ /* 0x001fda0003f46270 */
[----:B------:R-:W-:Y:S01]  /*bd00*/  @P2 LOP3.LUT R0, R0, 0x1, RZ, 0xfc, !PT ;  /* 0x0000000100002812 */ /* 0x000fe200078efcff */
[----:B------:R-:W-:Y:S06]  /*bd10*/  BRA.DIV UR4, `(.L_x_53) ;  /* 0x0000004204287947 */ /* 0x000fec000b800000 */
[----:B------:R-:W0:Y:S01]  /*bd20*/  SHFL.IDX PT, R14, R7, RZ, 0x181f ;  /* 0x00181fff070e7589 */ /* 0x000e2200000e0000 */
[----:B------:R-:W-:Y:S02]  /*bd30*/  P2R R10, PR, RZ, 0x8 ;  /* 0x00000008ff0a7803 */ /* 0x000fe40000000000 */
[C---:B------:R-:W-:Y:S01]  /*bd40*/  LOP3.LUT P3, RZ, R0.reuse, 0x80, RZ, 0xc0, !PT ;  /* 0x0000008000ff7812 */ /* 0x040fe2000786c0ff */
[----:B------:R-:W1:Y:S01]  /*bd50*/  SHFL.IDX PT, R2, R6, RZ, 0x181f ;  /* 0x00181fff06027589 */ /* 0x000e6200000e0000 */
[----:B------:R-:W-:Y:S02]  /*bd60*/  ISETP.GE.AND P6, PT, R29, R16, PT ;  /* 0x000000101d00720c */ /* 0x000fe40003fc6270 */
[----:B------:R-:W-:Y:S02]  /*bd70*/  P2R R9, PR, RZ, 0x1 ;  /* 0x00000001ff097803 */ /* 0x000fe40000000000 */
[----:B------:R-:W-:Y:S02]  /*bd80*/  LOP3.LUT P0, RZ, R0, 0x20, RZ, 0xc0, !PT ;  /* 0x0000002000ff7812 */ /* 0x000fe4000780c0ff */
[----:B------:R-:W-:-:S02]  /*bd90*/  P2R R8, PR, RZ, 0x2 ;  /* 0x00000002ff087803 */ /* 0x000fc40000000000 */
[----:B------:R-:W-:-:S03]  /*bda0*/  LOP3.LUT P1, RZ, R0, 0x10, RZ, 0xc0, !PT ;  /* 0x0000001000ff7812 */ /* 0x000fc6000782c0ff */
[----:B0-----:R-:W-:-:S05]  /*bdb0*/  @P3 IADD3 R14, P2, R29, R14, RZ ;  /* 0x0000000e1d0e3210 */ /* 0x001fca0007f5e0ff */
[----:B-1----:R-:W-:Y:S02]  /*bdc0*/  @P3 IMAD.X R3, RZ, RZ, R2, P2 ;  /* 0x000000ffff033224 */ /* 0x002fe400010e0602 */
[----:B------:R-:W-:Y:S02]  /*bdd0*/  @P3 IMAD.MOV.U32 R2, RZ, RZ, R14 ;  /* 0x000000ffff023224 */ /* 0x000fe400078e000e */
[----:B------:R-:W0:Y:S04]  /*bde0*/  SHFL.IDX PT, R14, R7, 0x1, 0x181f ;  /* 0x00381f00070e7f89 */ /* 0x000e2800000e0000 */
[----:B------:R0:W-:Y:S01]  /*bdf0*/  @P3 LDGSTS.E.BYPASS.LTC128B.128 [R28+0x18400], desc[UR48][R2.64], !P6 ;  /* 0x18400000021c3fae */ /* 0x0001e2000f101d70 */
[----:B------:R-:W-:-:S03]  /*be00*/  ISETP.NE.AND P3, PT, R10, RZ, PT ;  /* 0x000000ff0a00720c */ /* 0x000fc60003f65270 */
[----:B------:R-:W1:Y:S01]  /*be10*/  SHFL.IDX PT, R10, R6, 0x1, 0x181f ;  /* 0x00381f00060a7f89 */ /* 0x000e6200000e0000 */
[----:B0-----:R-:W-:-:S03]  /*be20*/  @P0 IADD3 R2, P2, R29, R14, RZ ;  /* 0x0000000e1d020210 */ /* 0x001fc60007f5e0ff */
[----:B------:R-:W0:Y:S02]  /*be30*/  SHFL.IDX PT, R14, R7, 0x2, 0x181f ;  /* 0x00581f00070e7f89 */ /* 0x000e2400000e0000 */
[----:B-1----:R-:W-:-:S05]  /*be40*/  @P0 IMAD.X R3, RZ, RZ, R10, P2 ;  /* 0x000000ffff030224 */ /* 0x002fca00010e060a */
[----:B------:R1:W-:Y:S01]  /*be50*/  @P0 LDGSTS.E.BYPASS.LTC128B.128 [R28+0x18c00], desc[UR48][R2.64], !P6 ;  /* 0x18c00000021c0fae */ /* 0x0003e2000f101d70 */
[----:B------:R-:W-:-:S03]  /*be60*/  ISETP.NE.AND P0, PT, R9, RZ, PT ;  /* 0x000000ff0900720c */ /* 0x000fc60003f05270 */
[----:B------:R-:W2:Y:S01]  /*be70*/  SHFL.IDX PT, R9, R6, 0x2, 0x181f ;  /* 0x00581f0006097f89 */ /* 0x000ea200000e0000 */
[----:B0-----:R-:W-:-:S05]  /*be80*/  @P1 IADD3 R14, P2, R29, R14, RZ ;  /* 0x0000000e1d0e1210 */ /* 0x001fca0007f5e0ff */
[----:B-1----:R-:W-:Y:S02]  /*be90*/  @P1 IMAD.MOV.U32 R2, RZ, RZ, R14 ;  /* 0x000000ffff021224 */ /* 0x002fe400078e000e */
[----:B------:R-:W0:Y:S01]  /*bea0*/  SHFL.IDX PT, R14, R7, 0x3, 0x181f ;  /* 0x00781f00070e7f89 */ /* 0x000e2200000e0000 */
[----:B--2---:R-:W-:-:S05]  /*beb0*/  @P1 IADD3.X R9, RZ, R9, RZ, P2, !PT ;  /* 0x00000009ff091210 */ /* 0x004fca00017fe4ff */
[----:B------:R-:W-:-:S05]  /*bec0*/  @P1 IMAD.MOV.U32 R3, RZ, RZ, R9 ;  /* 0x000000ffff031224 */ /* 0x000fca00078e0009 */
[----:B------:R1:W-:Y:S01]  /*bed0*/  @P1 LDGSTS.E.BYPASS.LTC128B.128 [R28+0x19400], desc[UR48][R2.64], !P6 ;  /* 0x19400000021c1fae */ /* 0x0003e2000f101d70 */
[----:B------:R-:W-:-:S03]  /*bee0*/  ISETP.NE.AND P1, PT, R8, RZ, PT ;  /* 0x000000ff0800720c */ /* 0x000fc60003f25270 */
[----:B------:R-:W2:Y:S01]  /*bef0*/  SHFL.IDX PT, R8, R6, 0x3, 0x181f ;  /* 0x00781f0006087f89 */ /* 0x000ea200000e0000 */
[----:B0-----:R-:W-:-:S05]  /*bf00*/  @P5 IADD3 R14, P2, R29, R14, RZ ;  /* 0x0000000e1d0e5210 */ /* 0x001fca0007f5e0ff */
[----:B-1----:R-:W-:Y:S02]  /*bf10*/  @P5 IMAD.MOV.U32 R2, RZ, RZ, R14 ;  /* 0x000000ffff025224 */ /* 0x002fe400078e000e */
[----:B------:R-:W0:Y:S01]  /*bf20*/  SHFL.IDX PT, R14, R7, 0x4, 0x181f ;  /* 0x00981f00070e7f89 */ /* 0x000e2200000e0000 */
[----:B--2---:R-:W-:-:S03]  /*bf30*/  @P5 IMAD.X R9, RZ, RZ, R8, P2 ;  /* 0x000000ffff095224 */ /* 0x004fc600010e0608 */
[----:B------:R-:W1:Y:S01]  /*bf40*/  SHFL.IDX PT, R8, R6, 0x4, 0x181f ;  /* 0x00981f0006087f89 */ /* 0x000e6200000e0000 */
[----:B------:R-:W-:-:S05]  /*bf50*/  @P5 IMAD.MOV.U32 R3, RZ, RZ, R9 ;  /* 0x000000ffff035224 */ /* 0x000fca00078e0009 */
[----:B------:R2:W-:Y:S01]  /*bf60*/  @P5 LDGSTS.E.BYPASS.LTC128B.128 [R28+0x19c00], desc[UR48][R2.64], !P6 ;  /* 0x19c00000021c5fae */ /* 0x0005e2000f101d70 */
[----:B0-----:R-:W-:Y:S02]  /*bf70*/  @P4 IADD3 R14, P2, R29, R14, RZ ;  /* 0x0000000e1d0e4210 */ /* 0x001fe40007f5e0ff */
[----:B------:R-:W-:-:S03]  /*bf80*/  LOP3.LUT P5, RZ, R0, 0x40, RZ, 0xc0, !PT ;  /* 0x0000004000ff7812 */ /* 0x000fc600078ac0ff */
[----:B--2---:R-:W-:Y:S02]  /*bf90*/  @P4 IMAD.MOV.U32 R2, RZ, RZ, R14 ;  /* 0x000000ffff024224 */ /* 0x004fe400078e000e */
[----:B------:R-:W0:Y:S01]  /*bfa0*/  SHFL.IDX PT, R14, R7, 0x5, 0x181f ;  /* 0x00b81f00070e7f89 */ /* 0x000e2200000e0000 */
[----:B-1----:R-:W-:-:S03]  /*bfb0*/  @P4 IMAD.X R9, RZ, RZ, R8, P2 ;  /* 0x000000ffff094224 */ /* 0x002fc600010e0608 */
[----:B------:R-:W1:Y:S01]  /*bfc0*/  SHFL.IDX PT, R8, R6, 0x5, 0x181f ;  /* 0x00b81f0006087f89 */ /* 0x000e6200000e0000 */
[----:B------:R-:W-:-:S05]  /*bfd0*/  @P4 IMAD.MOV.U32 R3, RZ, RZ, R9 ;  /* 0x000000ffff034224 */ /* 0x000fca00078e0009 */
[----:B------:R2:W-:Y:S01]  /*bfe0*/  @P4 LDGSTS.E.BYPASS.LTC128B.128 [R28+0x1a400], desc[UR48][R2.64], !P6 ;  /* 0x1a400000021c4fae */ /* 0x0005e2000f101d70 */
[----:B0-----:R-:W-:-:S04]  /*bff0*/  @P3 IADD3 R14, P2, R29, R14, RZ ;  /* 0x0000000e1d0e3210 */ /* 0x001fc80007f5e0ff */
[----:B--2---:R-:W-:Y:S01]  /*c000*/  @P3 MOV R2, R14 ;  /* 0x0000000e00023202 */ /* 0x004fe20000000f00 */
[----:B-1----:R-:W-:Y:S01]  /*c010*/  @P3 IMAD.X R9, RZ, RZ, R8, P2 ;  /* 0x000000ffff093224 */ /* 0x002fe200010e0608 */
[----:B------:R-:W0:Y:S03]  /*c020*/  SHFL.IDX PT, R14, R7, 0x6, 0x181f ;  /* 0x00d81f00070e7f89 */ /* 0x000e2600000e0000 */
[----:B------:R-:W-:Y:S01]  /*c030*/  @P3 IMAD.MOV.U32 R3, RZ, RZ, R9 ;  /* 0x000000ffff033224 */ /* 0x000fe200078e0009 */
[----:B------:R-:W1:Y:S04]  /*c040*/  SHFL.IDX PT, R8, R6, 0x6, 0x181f ;  /* 0x00d81f0006087f89 */ /* 0x000e6800000e0000 */
[----:B------:R2:W-:Y:S01]  /*c050*/  @P3 LDGSTS.E.BYPASS.LTC128B.128 [R28+0x1ac00], desc[UR48][R2.64], !P6 ;  /* 0x1ac00000021c3fae */ /* 0x0005e2000f101d70 */
[----:B0-----:R-:W-:-:S05]  /*c060*/  @P5 IADD3 R14, P2, R29, R14, RZ ;  /* 0x0000000e1d0e5210 */ /* 0x001fca0007f5e0ff */
[----:B--2---:R-:W-:Y:S02]  /*c070*/  @P5 IMAD.MOV.U32 R2, RZ, RZ, R14 ;  /* 0x000000ffff025224 */ /* 0x004fe400078e000e */
[----:B------:R-:W0:Y:S01]  /*c080*/  SHFL.IDX PT, R14, R7, 0x7, 0x181f ;  /* 0x00f81f00070e7f89 */ /* 0x000e2200000e0000 */
[----:B-1----:R-:W-:-:S03]  /*c090*/  @P5 IMAD.X R9, RZ, RZ, R8, P2 ;  /* 0x000000ffff095224 */ /* 0x002fc600010e0608 */
[----:B------:R-:W1:Y:S01]  /*c0a0*/  SHFL.IDX PT, R8, R6, 0x7, 0x181f ;  /* 0x00f81f0006087f89 */ /* 0x000e6200000e0000 */
[----:B------:R-:W-:-:S03]  /*c0b0*/  @P5 IMAD.MOV.U32 R3, RZ, RZ, R9 ;  /* 0x000000ffff035224 */ /* 0x000fc600078e0009 */
[----:B------:R-:W-:Y:S04]  /*c0c0*/  SHFL.IDX PT, R6, R4, 0x1, 0x181f ;  /* 0x00381f0004067f89 */ /* 0x000fe800000e0000 */
[----:B------:R2:W-:Y:S01]  /*c0d0*/  @P5 LDGSTS.E.BYPASS.LTC128B.128 [R28+0x1b400], desc[UR48][R2.64], !P6 ;  /* 0x1b400000021c5fae */ /* 0x0005e2000f101d70 */
[----:B0-----:R-:W-:-:S03]  /*c0e0*/  @P0 IADD3 R9, P2, R29, R14, RZ ;  /* 0x0000000e1d090210 */ /* 0x001fc60007f5e0ff */
[----:B------:R-:W0:Y:S02]  /*c0f0*/  SHFL.IDX PT, R14, R5, RZ, 0x181f ;  /* 0x00181fff050e7589 */ /* 0x000e2400000e0000 */
[----:B-1----:R-:W-:Y:S02]  /*c100*/  @P0 IMAD.X R10, RZ, RZ, R8, P2 ;  /* 0x000000ffff0a0224 */ /* 0x002fe400010e0608 */
[----:B------:R-:W1:Y:S01]  /*c110*/  SHFL.IDX PT, R8, R4, RZ, 0x181f ;  /* 0x00181fff04087589 */ /* 0x000e6200000e0000 */
[----:B--2---:R-:W-:Y:S02]  /*c120*/  @P0 IMAD.MOV.U32 R2, RZ, RZ, R9 ;  /* 0x000000ffff020224 */ /* 0x004fe400078e0009 */
[----:B------:R-:W-:-:S05]  /*c130*/  @P0 IMAD.MOV.U32 R3, RZ, RZ, R10 ;  /* 0x000000ffff030224 */ /* 0x000fca00078e000a */
[----:B------:R2:W-:Y:S01]  /*c140*/  @P0 LDGSTS.E.BYPASS.LTC128B.128 [R28+0x1bc00], desc[UR48][R2.64], !P6 ;  /* 0x1bc00000021c0fae */ /* 0x0005e2000f101d70 */
[----:B0-----:R-:W-:-:S05]  /*c150*/  @P1 IADD3 R14, P0, R29, R14, RZ ;  /* 0x0000000e1d0e1210 */ /* 0x001fca0007f1e0ff */
[----:B-1----:R-:W-:Y:S02]  /*c160*/  @P1 IMAD.X R9, RZ, RZ, R8, P0 ;  /* 0x000000ffff091224 */ /* 0x002fe400000e0608 */
[----:B--2---:R-:W-:Y:S02]  /*c170*/  @P1 IMAD.MOV.U32 R2, RZ, RZ, R14 ;  /* 0x000000ffff021224 */ /* 0x004fe400078e000e */
[----:B------:R0:W1:Y:S01]  /*c180*/  SHFL.IDX PT, R14, R5, 0x1, 0x181f ;  /* 0x00381f00050e7f89 */ /* 0x00006200000e0000 */
[----:B------:R-:W-:-:S05]  /*c190*/  @P1 MOV R3, R9 ;  /* 0x0000000900031202 */ /* 0x000fca0000000f00 */
[----:B------:R0:W-:Y:S02]  /*c1a0*/  @P1 LDGSTS.E.BYPASS.LTC128B.128 [R28+0x1c400], desc[UR48][R2.64], !P6 ;  /* 0x1c400000021c1fae */ /* 0x0001e4000f101d70 */
.L_x_142:
[----:B------:R-:W-:Y:S02]  /*c1b0*/  LOP3.LUT P2, RZ, R0, 0x100, RZ, 0xc0, !PT ;  /* 0x0000010000ff7812 */ /* 0x000fe4000784c0ff */
[----:B------:R-:W-:-:S11]  /*c1c0*/  ISETP.GE.AND P1, PT, R29, R16, PT ;  /* 0x000000101d00720c */ /* 0x000fd60003f26270 */
[----:B01----:R-:W-:-:S05]  /*c1d0*/  @P2 IADD3 R2, P0, R29, R14, RZ ;  /* 0x0000000e1d022210 */ /* 0x003fca0007f1e0ff */
[----:B------:R-:W-:-:S05]  /*c1e0*/  @P2 IMAD.X R3, RZ, RZ, R6, P0 ;  /* 0x000000ffff032224 */ /* 0x000fca00000e0606 */
[----:B------:R-:W-:Y:S01]  /*c1f0*/  @!PT LDS RZ, [RZ] ;  /* 0x00000000fffff984 */ /* 0x000fe20000000800 */
[----:B------:R-:W-:Y:S01]  /*c200*/  @!PT LDS RZ, [RZ] ;  /* 0x00000000fffff984 */ /* 0x000fe20000000800 */
[----:B------:R-:W-:Y:S01]  /*c210*/  @!PT LDS RZ, [RZ] ;  /* 0x00000000fffff984 */ /* 0x000fe20000000800 */
[----:B------:R0:W-:Y:S01]  /*c220*/  @P2 LDGSTS.E.BYPASS.LTC128B.128 [R28+0x1cc00], desc[UR48][R2.64], !P1 ;  /* 0x1cc00000021c2fae */ /* 0x0001e2000c901d70 */
[----:B------:R-:W-:Y:S01]  /*c230*/  NOP ;  /* 0x0000000000007918 */ /* 0x000fe20000000000 */
[----:B------:R-:W-:Y:S02]  /*c240*/  SYNCS.ARRIVE.TRANS64.RED.A0T1 RZ, [UR42+0x22830], RZ ;  /* 0x022830ffffff79a7 */ /* 0x000fe4000820042a */
[----:B------:R-:W-:Y:S01]  /*c250*/  ARRIVES.LDGSTSBAR.64.TRANSCNT [UR42+0x22830] ;  /* 0x02283000ff0079b0 */ /* 0x000fe20008000aaa */
[----:B------:R-:W-:Y:S01]  /*c260*/  NOP ;  /* 0x0000000000007918 */ /* 0x000fe20000000000 */
[----:B------:R-:W-:-:S06]  /*c270*/  ULOP3.LUT UR4, UR36, 0x2, URZ, 0xfc, !UPT ;  /* 0x0000000224047892 */ /* 0x000fcc000f8efc3f */
[----:B------:R-:W-:-:S05]  /*c280*/  IMAD.U32 R4, RZ, RZ, UR4 ;  /* 0x00000004ff047e24 */ /* 0x000fca000f8e00ff */
[----:B------:R-:W-:-:S13]  /*c290*/  ISETP.NE.AND P1, PT, R4, 0x3, PT ;  /* 0x000000030400780c */ /* 0x000fda0003f25270 */
[----:B0-----:R-:W-:Y:S05]  /*c2a0*/  @!P1 BRA `(.L_x_54) ;  /* 0x0000000000049947 */ /* 0x001fea0003800000 */
[----:B------:R-:W-:Y:S01]  /*c2b0*/  BPT.TRAP 0x1 ;  /* 0x000000040000795c */ /* 0x000fe20000300000 */
.L_x_54:
[----:B------:R-:W-:Y:S01]  /*c2c0*/  SYNCS.ARRIVE.TRANS64.A1T0 RZ, [UR42+0x22830], RZ ;  /* 0x022830ffffff79a7 */ /* 0x000fe2000810002a */
[----:B------:R-:W-:Y:S05]  /*c2d0*/  WARPSYNC.ALL ;  /* 0x0000000000007948 */ /* 0x000fea0003800000 */
[----:B------:R-:W-:Y:S01]  /*c2e0*/  UIADD3 UR5, UR42, 0x14400, URZ ;  /* 0x000144002a057890 */ /* 0x000fe2000fffe03f */
[----:B------:R-:W-:Y:S01]  /*c2f0*/  R2UR UR4, R33 ;  /* 0x00000000210472ca */ /* 0x000fe200000e0000 */
[----:B------:R-:W-:Y:S01]  /*c300*/  ULDC.64 UR6, c[0x0][0x2d8] ;  /* 0x0000b60000067ab9 */ /* 0x000fe20000000a00 */
[----:B------:R-:W-:Y:S01]  /*c310*/  SHF.R.S32.HI R16, RZ, 0x1f, R27 ;  /* 0x0000001fff107819 */ /* 0x000fe2000001141b */
[----:B------:R-:W-:Y:S02]  /*c320*/  ULOP3.LUT UP0, URZ, UR5, 0x3ff, URZ, 0xc0, !UPT ;  /* 0x000003ff053f7892 */ /* 0x000fe4000f80c03f */
[----:B------:R-:W-:Y:S01]  /*c330*/  UIMAD.WIDE.U32 UR38, UR40, UR6, URZ ;  /* 0x00000006282672a5 */ /* 0x000fe2000f8e003f */
[----:B------:R-:W-:Y:S03]  /*c340*/  BAR.SYNC.DEFER_BLOCKING 0x8, 0x180 ;  /* 0x0206000000007b1d */ /* 0x000fe60000010000 */
[----:B------:R-:W-:-:S04]  /*c350*/  PLOP3.LUT P0, PT, PT, PT, UP0, 0x80, 0x0 ;  /* 0x000000000000781c */ /* 0x000fc80003f0f008 */
[----:B------:R-:W-:-:S04]  /*c360*/  UIMAD UR4, UR4, UR6, URZ ;  /* 0x00000006040472a4 */ /* 0x000fc8000f8e023f */
[----:B------:R-:W-:-:S04]  /*c370*/  UIMAD UR4, UR40, UR7, UR4 ;  /* 0x00000007280472a4 */ /* 0x000fc8000f8e0204 */
[----:B------:R-:W-:Y:S01]  /*c380*/  UIADD3 UR43, UR39, UR4, URZ ;  /* 0x00000004272b7290 */ /* 0x000fe2000fffe03f */
[----:B------:R-:W-:Y:S11]  /*c390*/  @!P0 BRA `(.L_x_55) ;  /* 0x0000000000408947 */ /* 0x000ff60003800000 */
[----:B------:R-:W-:Y:S01]  /*c3a0*/  MOV R2, 0x0 ;  /* 0x0000000000027802 */ /* 0x000fe20000000f00 */
[----:B------:R-:W-:Y:S01]  /*c3b0*/  ULDC.64 UR6, c[0x4][0x98] ;  /* 0x0100260000067ab9 */ /* 0x000fe20000000a00 */
[----:B------:R-:W-:Y:S01]  /*c3c0*/  ULDC.64 UR8, c[0x4][0xa0] ;  /* 0x0100280000087ab9 */ /* 0x000fe20000000a00 */
[----:B------:R-:W-:Y:S01]  /*c3d0*/  ULDC.64 UR4, c[0x4][0x28] ;  /* 0x01000a0000047ab9 */ /* 0x000fe20000000a00 */
[----:B------:R-:W-:Y:S01]  /*c3e0*/  IMAD.U32 R4, RZ, RZ, UR6 ;  /* 0x00000006ff047e24 */ /* 0x000fe2000f8e00ff */
[----:B------:R-:W-:Y:S01]  /*c3f0*/  MOV R12, 0x1 ;  /* 0x00000001000c7802 */ /* 0x000fe20000000f00 */
[----:B------:R-:W0:Y:S01]  /*c400*/  LDC.64 R2, c[0x4][R2] ;  /* 0x0100000002027b82 */ /* 0x000e220000000a00 */
[----:B------:R-:W-:Y:S02]  /*c410*/  IMAD.U32 R5, RZ, RZ, UR7 ;  /* 0x00000007ff057e24 */ /* 0x000fe4000f8e00ff */
[----:B------:R-:W-:Y:S02]  /*c420*/  IMAD.U32 R6, RZ, RZ, UR8 ;  /* 0x00000008ff067e24 */ /* 0x000fe4000f8e00ff */
[----:B------:R-:W-:-:S02]  /*c430*/  IMAD.U32 R7, RZ, RZ, UR9 ;  /* 0x00000009ff077e24 */ /* 0x000fc4000f8e00ff */
[----:B------:R-:W-:Y:S02]  /*c440*/  IMAD.U32 R10, RZ, RZ, UR4 ;  /* 0x00000004ff0a7e24 */ /* 0x000fe4000f8e00ff */
[----:B------:R-:W-:Y:S02]  /*c450*/  IMAD.U32 R11, RZ, RZ, UR5 ;  /* 0x00000005ff0b7e24 */ /* 0x000fe4000f8e00ff */
[----:B------:R-:W-:Y:S02]  /*c460*/  IMAD.MOV.U32 R8, RZ, RZ, 0x70 ;  /* 0x00000070ff087424 */ /* 0x000fe400078e00ff */
[----:B------:R-:W-:-:S07]  /*c470*/  IMAD.MOV.U32 R13, RZ, RZ, RZ ;  /* 0x000000ffff0d7224 */ /* 0x000fce00078e00ff */
[----:B------:R-:W-:-:S07]  /*c480*/  LEPC R20, `(.L_x_55) ;  /* 0x000000001014794e */ /* 0x000fce0000000000 */
[----:B0-----:R-:W-:Y:S05]  /*c490*/  CALL.ABS.NOINC R2 ;  /* 0x0000000002007343 */ /* 0x001fea0003c00000 */
.L_x_55:
[----:B------:R-:W0:Y:S01]  /*c4a0*/  LDC R6, c[0x0][0x448] ;  /* 0x00011200ff067b82 */ /* 0x000e220000000800 */
[----:B------:R-:W-:Y:S01]  /*c4b0*/  IMAD R23, R25, 0x80, R23 ;  /* 0x0000008019177824 */ /* 0x000fe200078e0217 */
[----:B------:R-:W-:Y:S01]  /*c4c0*/  ULDC.64 UR4, c[0x0][0x2e0] ;  /* 0x0000b80000047ab9 */ /* 0x000fe20000000a00 */
[----:B------:R-:W-:Y:S01]  /*c4d0*/  IMAD.U32 R4, RZ, RZ, UR38 ;  /* 0x00000026ff047e24 */ /* 0x000fe2000f8e00ff */
[----:B------:R-:W-:Y:S01]  /*c4e0*/  ULDC UR6, c[0x0][0x2b8] ;  /* 0x0000ae0000067ab9 */ /* 0x000fe20000000800 */
[----:B------:R-:W-:Y:S02]  /*c4f0*/  IMAD.U32 R5, RZ, RZ, UR39 ;  /* 0x00000027ff057e24 */ /* 0x000fe4000f8e00ff */
[----:B------:R-:W-:Y:S02]  /*c500*/  IMAD.MOV.U32 R5, RZ, RZ, R23 ;  /* 0x000000ffff057224 */ /* 0x000fe400078e0017 */
[----:B------:R-:W-:Y:S02]  /*c510*/  IMAD R16, R16, UR4, RZ ;  /* 0x0000000410107c24 */ /* 0x000fe4000f8e02ff */
[----:B------:R-:W-:-:S02]  /*c520*/  IMAD.U32 R3, RZ, RZ, UR43 ;  /* 0x0000002bff037e24 */ /* 0x000fc4000f8e00ff */
[----:B------:R-:W-:Y:S02]  /*c530*/  IMAD.MOV.U32 R2, RZ, RZ, R4 ;  /* 0x000000ffff027224 */ /* 0x000fe400078e0004 */
[C---:B------:R-:W-:Y:S02]  /*c540*/  IMAD R7, R27.reuse, UR5, R16 ;  /* 0x000000051b077c24 */ /* 0x040fe4000f8e0210 */
[----:B------:R-:W-:Y:S01]  /*c550*/  IMAD.WIDE.U32 R2, R27, UR4, R2 ;  /* 0x000000041b027c25 */ /* 0x000fe2000f8e0002 */
[----:B------:R-:W-:-:S03]  /*c560*/  ULDC.64 UR4, c[0x0][0x2d0] ;  /* 0x0000b40000047ab9 */ /* 0x000fc60000000a00 */
[----:B------:R-:W-:Y:S01]  /*c570*/  IMAD.IADD R3, R3, 0x1, R7 ;  /* 0x0000000103037824 */ /* 0x000fe200078e0207 */
[----:B0-----:R-:W-:-:S13]  /*c580*/  ISETP.NE.AND P0, PT, R6, 0x1, PT ;  /* 0x000000010600780c */ /* 0x001fda0003f05270 */
[----:B------:R-:W0:Y:S08]  /*c590*/  @P0 LDC R0, c[0x0][0x44c] ;  /* 0x00011300ff000b82 */ /* 0x000e300000000800 */
[----:B------:R-:W1:Y:S01]  /*c5a0*/  @P0 LDC R9, c[0x0][0x450] ;  /* 0x00011400ff090b82 */ /* 0x000e620000000800 */
[----:B0-----:R-:W-:-:S05]  /*c5b0*/  @P0 IMAD.HI.U32 R0, R23, R0, RZ ;  /* 0x0000000017000227 */ /* 0x001fca00078e00ff */
[----:B-1----:R-:W-:Y:S02]  /*c5c0*/  @P0 SHF.R.U32.HI R5, RZ, R9, R0 ;  /* 0x00000009ff050219 */ /* 0x002fe40000011600 */
[----:B------:R-:W-:Y:S02]  /*c5d0*/  ISETP.GE.AND P0, PT, R29, UR6, PT ;  /* 0x000000061d007c0c */ /* 0x000fe4000bf06270 */
[----:B------:R-:W-:Y:S01]  /*c5e0*/  SHF.R.S32.HI R0, RZ, 0x1f, R5 ;  /* 0x0000001fff007819 */ /* 0x000fe20000011405 */
[----:B------:R-:W-:-:S04]  /*c5f0*/  IMAD.WIDE.U32 R2, R5, UR4, R2 ;  /* 0x0000000405027c25 */ /* 0x000fc8000f8e0002 */
[----:B------:R-:W-:-:S04]  /*c600*/  IMAD R0, R0, UR4, RZ ;  /* 0x0000000400007c24 */ /* 0x000fc8000f8e02ff */
[----:B------:R-:W-:Y:S01]  /*c610*/  IMAD R7, R5, UR5, R0 ;  /* 0x0000000505077c24 */ /* 0x000fe2000f8e0200 */
[----:B------:R-:W-:Y:S01]  /*c620*/  ULDC.64 UR4, c[0x0][0x2c8] ;  /* 0x0000b20000047ab9 */ /* 0x000fe20000000a00 */
[----:B------:R-:W-:-:S03]  /*c630*/  IMAD.MOV R0, RZ, RZ, -R5 ;  /* 0x000000ffff007224 */ /* 0x000fc600078e0a05 */
[----:B------:R-:W-:Y:S01]  /*c640*/  IADD3 R3, R3, R7, RZ ;  /* 0x0000000703037210 */ /* 0x000fe20007ffe0ff */
[----:B------:R-:W-:-:S04]  /*c650*/  IMAD R23, R6, R0, R23 ;  /* 0x0000000006177224 */ /* 0x000fc800078e0217 */
[----:B------:R-:W-:Y:S01]  /*c660*/  IMAD.WIDE.U32 R2, R23, UR4, R2 ;  /* 0x0000000417027c25 */ /* 0x000fe2000f8e0002 */
[----:B------:R-:W-:-:S05]  /*c670*/  SHF.R.S32.HI R0, RZ, 0x1f, R23 ;  /* 0x0000001fff007819 */ /* 0x000fca0000011417 */
[----:B------:R-:W-:-:S04]  /*c680*/  IMAD R0, R0, UR4, RZ ;  /* 0x0000000400007c24 */ /* 0x000fc8000f8e02ff */
[----:B------:R-:W-:Y:S01]  /*c690*/  IMAD R5, R23, UR5, R0 ;  /* 0x0000000517057c24 */ /* 0x000fe2000f8e0200 */
[----:B------:R-:W-:Y:S02]  /*c6a0*/  ULDC.64 UR4, c[0x0][0x280] ;  /* 0x0000a00000047ab9 */ /* 0x000fe40000000a00 */
[----:B------:R-:W-:Y:S01]  /*c6b0*/  IADD3 R0, P1, R2, UR4, RZ ;  /* 0x0000000402007c10 */ /* 0x000fe2000ff3e0ff */
[----:B------:R-:W-:-:S03]  /*c6c0*/  UMOV UR4, 0xffffffff ;  /* 0xffffffff00047882 */ /* 0x000fc60000000000 */
[----:B------:R-:W-:Y:S01]  /*c6d0*/  IADD3.X R5, R3, UR5, R5, P1, !PT ;  /* 0x0000000503057c10 */ /* 0x000fe20008ffe405 */
[----:B------:R-:W-:Y:S08]  /*c6e0*/  BRA.DIV UR4, `(.L_x_56) ;  /* 0x0000004204ac7947 */ /* 0x000ff0000b800000 */
[----:B------:R-:W0:Y:S01]  /*c6f0*/  SHFL.IDX PT, R14, R0, RZ, 0x181f ;  /* 0x00181fff000e7589 */ /* 0x000e2200000e0000 */
[----:B------:R-:W-:Y:S01]  /*c700*/  ULDC UR4, c[0x0][0x288] ;  /* 0x0000a20000047ab9 */ /* 0x000fe20000000800 */
[----:B------:R-:W-:Y:S02]  /*c710*/  IMAD R25, R25, 0x80, R24 ;  /* 0x0000008019197824 */ /* 0x000fe400078e0218 */
[----:B------:R-:W1:Y:S01]  /*c720*/  SHFL.IDX PT, R2, R5, RZ, 0x181f ;  /* 0x00181fff05027589 */ /* 0x000e6200000e0000 */
[----:B------:R-:W-:Y:S02]  /*c730*/  IMAD R4, R6, UR4, RZ ;  /* 0x0000000406047c24 */ /* 0x000fe4000f8e02ff */
[C---:B------:R-:W-:Y:S01]  /*c740*/  VIADD R7, R25.reuse, 0x10 ;  /* 0x0000001019077836 */ /* 0x040fe20000000000 */
[----:B------:R-:W2:Y:S01]  /*c750*/  SHFL.IDX PT, R8, R0, 0x1, 0x181f ;  /* 0x00381f0000087f89 */ /* 0x000ea200000e0000 */
[C---:B------:R-:W-:Y:S01]  /*c760*/  VIADD R11, R25.reuse, 0x20 ;  /* 0x00000020190b7836 */ /* 0x040fe20000000000 */
[----:B------:R-:W-:-:S02]  /*c770*/  ISETP.GE.AND P1, PT, R25, R4, PT ;  /* 0x000000041900720c */ /* 0x000fc40003f26270 */
[----:B------:R-:W3:Y:S11]  /*c780*/  SHFL.IDX PT, R6, R5, 0x1, 0x181f ;  /* 0x00381f0005067f89 */ /* 0x000ef600000e0000 */
[----:B0-----:R-:W-:-:S05]  /*c790*/  @!P1 IADD3 R14, P2, R29, R14, RZ ;  /* 0x0000000e1d0e9210 */ /* 0x001fca0007f5e0ff */
[----:B-1----:R-:W-:Y:S01]  /*c7a0*/  @!P1 IMAD.X R3, RZ, RZ, R2, P2 ;  /* 0x000000ffff039224 */ /* 0x002fe200010e0602 */
[-C--:B------:R-:W-:Y:S01]  /*c7b0*/  ISETP.GE.AND P2, PT, R7, R4.reuse, PT ;  /* 0x000000040700720c */ /* 0x080fe20003f46270 */
[----:B------:R-:W-:Y:S01]  /*c7c0*/  @!P1 IMAD.MOV.U32 R2, RZ, RZ, R14 ;  /* 0x000000ffff029224 */ /* 0x000fe200078e000e */
[----:B------:R-:W-:Y:S04]  /*c7d0*/  SHFL.IDX PT, R7, R5, 0x2, 0x181f ;  /* 0x00581f0005077f89 */ /* 0x000fe800000e0000 */
[----:B------:R-:W0:Y:S04]  /*c7e0*/  SHFL.IDX PT, R14, R0, 0x2, 0x181f ;  /* 0x00581f00000e7f89 */ /* 0x000e2800000e0000 */
[----:B------:R1:W-:Y:S01]  /*c7f0*/  @!P1 LDGSTS.E.BYPASS.LTC128B.128 [R28+0x14400], desc[UR48][R2.64], !P0 ;  /* 0x14400000021c9fae */ /* 0x0003e2000c101d70 */
[----:B------:R-:W-:-:S02]  /*c800*/  ISETP.GE.AND P1, PT, R11, R4, PT ;  /* 0x000000040b00720c */ /* 0x000fc40003f26270 */
[----:B--2---:R-:W-:-:S05]  /*c810*/  @!P2 IADD3 R8, P3, R29, R8, RZ ;  /* 0x000000081d08a210 */ /* 0x004fca0007f7e0ff */
[----:B---3--:R-:W-:Y:S02]  /*c820*/  @!P2 IMAD.X R9, RZ, RZ, R6, P3 ;  /* 0x000000ffff09a224 */ /* 0x008fe400018e0606 */
[----:B------:R-:W-:Y:S01]  /*c830*/  SHFL.IDX PT, R6, R5, 0x3, 0x181f ;  /* 0x00781f0005067f89 */ /* 0x000fe200000e0000 */
[----:B-1----:R-:W-:Y:S02]  /*c840*/  @!P2 IMAD.MOV.U32 R2, RZ, RZ, R8 ;  /* 0x000000ffff02a224 */ /* 0x002fe400078e0008 */
[----:B------:R-:W-:Y:S01]  /*c850*/  @!P2 IMAD.MOV.U32 R3, RZ, RZ, R9 ;  /* 0x000000ffff03a224 */ /* 0x000fe200078e0009 */
[----:B------:R-:W1:Y:S01]  /*c860*/  SHFL.IDX PT, R8, R0, 0x3, 0x181f ;  /* 0x00781f0000087f89 */ /* 0x000e6200000e0000 */
[----:B------:R-:W-:-:S03]  /*c870*/  VIADD R9, R25, 0x30 ;  /* 0x0000003019097836 */ /* 0x000fc60000000000 */
[----:B------:R2:W-:Y:S01]  /*c880*/  @!P2 LDGSTS.E.BYPASS.LTC128B.128 [R28+0x14c00], desc[UR48][R2.64], !P0 ;  /* 0x14c00000021cafae */ /* 0x0005e2000c101d70 */
[----:B0-----:R-:W-:-:S04]  /*c890*/  @!P1 IADD3 R14, P2, R29, R14, RZ ;  /* 0x0000000e1d0e9210 */ /* 0x001fc80007f5e0ff */
[----:B--2---:R-:W-:Y:S01]  /*c8a0*/  @!P1 IADD3.X R3, RZ, R7, RZ, P2, !PT ;  /* 0x00000007ff039210 */ /* 0x004fe200017fe4ff */
[----:B------:R-:W-:Y:S01]  /*c8b0*/  @!P1 IMAD.MOV.U32 R2, RZ, RZ, R14 ;  /* 0x000000ffff029224 */ /* 0x000fe200078e000e */
[----:B------:R-:W-:Y:S01]  /*c8c0*/  ISETP.GE.AND P2, PT, R9, R4, PT ;  /* 0x000000040900720c */ /* 0x000fe20003f46270 */
[----:B------:R-:W0:Y:S01]  /*c8d0*/  SHFL.IDX PT, R14, R0, 0x4, 0x181f ;  /* 0x00981f00000e7f89 */ /* 0x000e2200000e0000 */
[----:B------:R-:W-:-:S03]  /*c8e0*/  VIADD R9, R25, 0x40 ;  /* 0x0000004019097836 */ /* 0x000fc60000000000 */
[----:B------:R1:W-:Y:S04]  /*c8f0*/  @!P1 LDGSTS.E.BYPASS.LTC128B.128 [R28+0x15400], desc[UR48][R2.64], !P0 ;  /* 0x15400000021c9fae */ /* 0x0003e8000c101d70 */
[----:B------:R-:W2:Y:S04]  /*c900*/  SHFL.IDX PT, R7, R5, 0x4, 0x181f ;  /* 0x00981f0005077f89 */ /* 0x000ea800000e0000 */
[----:B-1----:R-:W-:Y:S02]  /*c910*/  @!P2 IADD3 R2, P1, R29, R8, RZ ;  /* 0x000000081d02a210 */ /* 0x002fe40007f3e0ff */
[----:B------:R-:W1:Y:S03]  /*c920*/  SHFL.IDX PT, R8, R0, 0x5, 0x181f ;  /* 0x00b81f0000087f89 */ /* 0x000e6600000e0000 */
[----:B------:R-:W-:Y:S01]  /*c930*/  @!P2 IMAD.X R3, RZ, RZ, R6, P1 ;  /* 0x000000ffff03a224 */ /* 0x000fe200008e0606 */
[----:B------:R-:W-:Y:S01]  /*c940*/  ISETP.GE.AND P1, PT, R9, R4, PT ;  /* 0x000000040900720c */ /* 0x000fe20003f26270 */
[----:B------:R-:W3:Y:S01]  /*c950*/  SHFL.IDX PT, R6, R5, 0x5, 0x181f ;  /* 0x00b81f0005067f89 */ /* 0x000ee200000e0000 */
[----:B------:R-:W-:-:S03]  /*c960*/  VIADD R9, R25, 0x50 ;  /* 0x0000005019097836 */ /* 0x000fc60000000000 */
[----:B------:R0:W-:Y:S08]  /*c970*/  @!P2 LDGSTS.E.BYPASS.LTC128B.128 [R28+0x15c00], desc[UR48][R2.64], !P0 ;  /* 0x15c00000021cafae */ /* 0x0001f0000c101d70 */
[----:B0-----:R-:W-:Y:S02]  /*c980*/  @!P1 IADD3 R2, P2, R29, R14, RZ ;  /* 0x0000000e1d029210 */ /* 0x001fe40007f5e0ff */
[----:B------:R-:W0:Y:S03]  /*c990*/  SHFL.IDX PT, R14, R0, 0x6, 0x181f ;  /* 0x00d81f00000e7f89 */ /* 0x000e2600000e0000 */
[----:B--2---:R-:W-:Y:S01]  /*c9a0*/  @!P1 IMAD.X R3, RZ, RZ, R7, P2 ;  /* 0x000000ffff039224 */ /* 0x004fe200010e0607 */
[----:B------:R-:W-:Y:S01]  /*c9b0*/  ISETP.GE.AND P2, PT, R9, R4, PT ;  /* 0x000000040900720c */ /* 0x000fe20003f46270 */
[----:B------:R-:W2:Y:S01]  /*c9c0*/  SHFL.IDX PT, R7, R5, 0x6, 0x181f ;  /* 0x00d81f0005077f89 */ /* 0x000ea200000e0000 */
[----:B------:R-:W-:-:S03]  /*c9d0*/  VIADD R9, R25, 0x60 ;  /* 0x0000006019097836 */ /* 0x000fc60000000000 */
[----:B------:R1:W-:Y:S08]  /*c9e0*/  @!P1 LDGSTS.E.BYPASS.LTC128B.128 [R28+0x16400], desc[UR48][R2.64], !P0 ;  /* 0x16400000021c9fae */ /* 0x0003f0000c101d70 */
[----:B-1----:R-:W-:-:S05]  /*c9f0*/  @!P2 IADD3 R2, P1, R29, R8, RZ ;  /* 0x000000081d02a210 */ /* 0x002fca0007f3e0ff */
[----:B---3--:R-:W-:Y:S01]  /*ca00*/  @!P2 IMAD.X R3, RZ, RZ, R6, P1 ;  /* 0x000000ffff03a224 */ /* 0x008fe200008e0606 */
[----:B------:R-:W-:Y:S01]  /*ca10*/  ISETP.GE.AND P1, PT, R9, R4, PT ;  /* 0x000000040900720c */ /* 0x000fe20003f26270 */
[----:B------:R1:W3:Y:S04]  /*ca20*/  SHFL.IDX PT, R6, R5, 0x7, 0x181f ;  /* 0x00f81f0005067f89 */ /* 0x0002e800000e0000 */
[----:B------:R4:W-:Y:S08]  /*ca30*/  @!P2 LDGSTS.E.BYPASS.LTC128B.128 [R28+0x16c00], desc[UR48][R2.64], !P0 ;  /* 0x16c00000021cafae */ /* 0x0009f0000c101d70 */
[----:B0-----:R-:W-:-:S02]  /*ca40*/  @!P1 IADD3 R8, P2, R29, R14, RZ ;  /* 0x0000000e1d089210 */ /* 0x001fc40007f5e0ff */
[----:B------:R1:W0:Y:S03]  /*ca50*/  SHFL.IDX PT, R14, R0, 0x7, 0x181f ;  /* 0x00f81f00000e7f89 */ /* 0x00022600000e0000 */
[----:B--2---:R-:W-:Y:S02]  /*ca60*/  @!P1 IMAD.X R9, RZ, RZ, R7, P2 ;  /* 0x000000ffff099224 */ /* 0x004fe400010e0607 */
[----:B----4-:R-:W-:-:S03]  /*ca70*/  @!P1 IMAD.MOV.U32 R2, RZ, RZ, R8 ;  /* 0x000000ffff029224 */ /* 0x010fc600078e0008 */
[----:B------:R-:W-:-:S05]  /*ca80*/  @!P1 MOV R3, R9 ;  /* 0x0000000900039202 */ /* 0x000fca0000000f00 */
[----:B---3--:R1:W-:Y:S02]  /*ca90*/  @!P1 LDGSTS.E.BYPASS.LTC128B.128 [R28+0x17400], desc[UR48][R2.64], !P0 ;  /* 0x17400000021c9fae */ /* 0x0083e4000c101d70 */
.L_x_159:
[----:B------:R-:W-:Y:S02]  /*caa0*/  VIADD R25, R25, 0x70 ;  /* 0x0000007019197836 */ /* 0x000fe40000000000 */
[----:B-1----:R-:W-:-:S03]  /*cab0*/  IMAD.MOV.U32 R0, RZ, RZ, 0x1 ;  /* 0x00000001ff007424 */ /* 0x002fc600078e00ff */
[----:B------:R-:W-:Y:S02]  /*cac0*/  ISETP.GE.AND P1, PT, R25, R4, PT ;  /* 0x000000041900720c */ /* 0x000fe40003f26270 */
[----:B------:R-:W-:-:S11]  /*cad0*/  SHF.L.U32 R0, R0, 0x1f, RZ ;  /* 0x0000001f00007819 */ /* 0x000fd600000006ff */
[----:B0-----:R-:W-:-:S05]  /*cae0*/  @!P1 IADD3 R2, P2, R29, R14, RZ ;  /* 0x0000000e1d029210 */ /* 0x001fca0007f5e0ff */
[----:B------:R-:W-:-:S05]  /*caf0*/  @!P1 IMAD.X R3, RZ, RZ, R6, P2 ;  /* 0x000000ffff039224 */ /* 0x000fca00010e0606 */
[----:B------:R-:W-:Y:S01]  /*cb00*/  @!PT LDS RZ, [RZ] ;  /* 0x00000000fffff984 */ /* 0x000fe20000000800 */
[----:B------:R-:W-:Y:S01]  /*cb10*/  @!PT LDS RZ, [RZ] ;  /* 0x00000000fffff984 */ /* 0x000fe20000000800 */
[----:B------:R-:W-:Y:S01]  /*cb20*/  @!PT LDS RZ, [RZ] ;  /* 0x00000000fffff984 */ /* 0x000fe20000000800 */
[----:B------:R0:W-:Y:S01]  /*cb30*/  @!P1 LDGSTS.E.BYPASS.LTC128B.128 [R28+0x17c00], desc[UR48][R2.64], !P0 ;  /* 0x17c00000021c9fae */ /* 0x0001e2000c101d70 */
[----:B------:R-:W-:Y:S01]  /*cb40*/  NOP ;  /* 0x0000000000007918 */ /* 0x000fe20000000000 */
[----:B------:R-:W-:Y:S02]  /*cb50*/  SYNCS.ARRIVE.TRANS64.RED.A0T1 RZ, [UR42+0x22800], RZ ;  /* 0x022800ffffff79a7 */ /* 0x000fe4000820042a */
[----:B------:R-:W-:Y:S01]  /*cb60*/  ARRIVES.LDGSTSBAR.64.TRANSCNT [UR42+0x22800] ;  /* 0x02280000ff0079b0 */ /* 0x000fe20008000aaa */
[----:B------:R-:W-:Y:S01]  /*cb70*/  NOP ;  /* 0x0000000000007918 */ /* 0x000fe20000000000 */
[----:B------:R-:W-:Y:S01]  /*cb80*/  SYNCS.ARRIVE.TRANS64.A1T0 RZ, [UR42+0x22800], RZ ;  /* 0x022800ffffff79a7 */ /* 0x000fe2000810002a */
[----:B------:R-:W1:Y:S02]  /*cb90*/  SYNCS.PHASECHK.TRANS64.TRYWAIT P0, [UR42+0x22820], R0 ;  /* 0x02282000ff0075a7 */ /* 0x000e64000800016a */
[----:B01----:R-:W-:Y:S05]  /*cba0*/  @!P0 BRA `(.L_x_57) ;  /* 0x0000004400d48947 */ /* 0x003fea0003800000 */
.L_x_160:
[----:B------:R-:W-:Y:S01]  /*cbb0*/  UIADD3 UR4, UR46, -0x2, URZ ;  /* 0xfffffffe2e047890 */ /* 0x000fe2000fffe03f */
[----:B------:R-:W-:-:S03]  /*cbc0*/  IMAD.MOV.U32 R30, RZ, RZ, 0x1 ;  /* 0x00000001ff1e7424 */ /* 0x000fc600078e00ff */
[----:B------:R-:W-:-:S06]  /*cbd0*/  UISETP.GE.AND UP0, UPT, UR4, UR45, UPT ;  /* 0x0000002d0400728c */ /* 0x000fcc000bf06270 */
[----:B------:R-:W-:-:S13]  /*cbe0*/  PLOP3.LUT P0, PT, PT, PT, UP0, 0x80, 0x0 ;  /* 0x000000000000781c */ /* 0x000fda0003f0f008 */
[----:B------:R-:W-:Y:S05]  /*cbf0*/  @!P0 BRA `(.L_x_58) ;  /* 0x0000001800088947 */ /* 0x000fea0003800000 */
[----:B------:R-:W-:Y:S01]  /*cc00*/  UIADD3 UR4, UR44, 0x1, URZ ;  /* 0x000000012c047890 */ /* 0x000fe2000fffe03f */
[----:B------:R-:W-:Y:S01]  /*cc10*/  IADD3 R18, R29, R18, R24 ;  /* 0x000000121d127210 */ /* 0x000fe20007ffe018 */
[----:B------:R-:W-:Y:S01]  /*cc20*/  IMAD.MOV.U32 R21, RZ, RZ, 0x1 ;  /* 0x00000001ff157424 */ /* 0x000fe200078e00ff */
[----:B0-----:R-:W-:Y:S01]  /*cc30*/  LOP3.LUT R3, RZ, UR41, RZ, 0x33, !PT ;  /* 0x00000029ff037c12 */ /* 0x001fe2000f8e33ff */
[----:B------:R-:W-:Y:S01]  /*cc40*/  UIMAD UR4, UR4, UR37, URZ ;  /* 0x00000025040472a4 */ /* 0x000fe2000f8e023f */
[----:B------:R-:W-:Y:S02]  /*cc50*/  IMAD.MOV.U32 R20, RZ, RZ, RZ ;  /* 0x000000ffff147224 */ /* 0x000fe400078e00ff */
[----:B------:R-:W-:-:S03]  /*cc60*/  VIADD R18, R18, 0xfffffe20 ;  /* 0xfffffe2012127836 */ /* 0x000fc60000000000 */
[----:B------:R-:W-:-:S04]  /*cc70*/  LOP3.LUT R0, RZ, UR4, RZ, 0x33, !PT ;  /* 0x00000004ff007c12 */ /* 0x000fc8000f8e33ff */
[----:B------:R-:W-:-:S04]  /*cc80*/  VIMNMX R3, R0, R3, !PT ;  /* 0x0000000300037248 */ /* 0x000fc80007fe0100 */
[C---:B------:R-:W-:Y:S01]  /*cc90*/  IADD3 R32, -R3.reuse, -0x2, RZ ;  /* 0xfffffffe03207810 */ /* 0x040fe20007ffe1ff */
[----:B------:R-:W-:-:S07]  /*cca0*/  IMAD R0, R3, -0xa0, R18 ;  /* 0xffffff6003007824 */ /* 0x000fce00078e0212 */
.L_x_73:
[----:B0-----:R-:W0:Y:S01]  /*ccb0*/  LDC R2, c[0x0][0x430] ;  /* 0x00010c00ff027b82 */ /* 0x001e220000000800 */
[----:B------:R-:W1:Y:S01]  /*ccc0*/  S2R R6, SR_TID.X ;  /* 0x0000000000067919 */ /* 0x000e620000002100 */
[----:B------:R-:W-:Y:S01]  /*ccd0*/  VIADD R11, R0, 0x80 ;  /* 0x00000080000b7836 */ /* 0x000fe20000000000 */
[----:B------:R-:W-:Y:S01]  /*cce0*/  ULDC.64 UR4, c[0x0][0x428] ;  /* 0x00010a0000047ab9 */ /* 0x000fe20000000a00 */
[----:B------:R-:W-:Y:S01]  /*ccf0*/  IMAD.MOV.U32 R10, RZ, RZ, R0 ;  /* 0x000000ffff0a7224 */ /* 0x000fe200078e0000 */
[----:B0-----:R-:W-:Y:S02]  /*cd00*/  ISETP.NE.AND P0, PT, R2, 0x1, PT ;  /* 0x000000010200780c */ /* 0x001fe40003f05270 */
[----:B-1----:R-:W-:-:S11]  /*cd10*/  LOP3.LUT R6, R6, 0x7f, RZ, 0xc0, !PT ;  /* 0x0000007f06067812 */ /* 0x002fd600078ec0ff */
[----:B------:R-:W0:Y:S01]  /*cd20*/  @P0 LDC R3, c[0x0][0x434] ;  /* 0x00010d00ff030b82 */ /* 0x000e220000000800 */
[----:B------:R-:W-:-:S04]  /*cd30*/  SHF.R.U32.HI R6, RZ, 0x3, R6 ;  /* 0x00000003ff067819 */ /* 0x000fc80000011606 */
[----:B------:R-:W-:-:S03]  /*cd40*/  LOP3.LUT R6, R6, 0x80, R29, 0xfe, !PT ;  /* 0x0000008006067812 */ /* 0x000fc600078efe1d */
[----:B------:R-:W1:Y:S01]  /*cd50*/  @P0 LDC R5, c[0x0][0x438] ;  /* 0x00010e00ff050b82 */ /* 0x000e620000000800 */
[----:B------:R-:W-:-:S07]  /*cd60*/  ISETP.GT.U32.AND P1, PT, R6, 0x9f, PT ;  /* 0x0000009f0600780c */ /* 0x000fce0003f24070 */
[----:B------:R-:W2:Y:S08]  /*cd70*/  @P0 LDC R4, c[0x0][0x434] ;  /* 0x00010d00ff040b82 */ /* 0x000eb00000000800 */
[----:B------:R-:W3:Y:S01]  /*cd80*/  @P0 LDC R7, c[0x0][0x438] ;  /* 0x00010e00ff070b82 */ /* 0x000ee20000000800 */
[----:B0-----:R-:W-:-:S05]  /*cd90*/  @P0 IMAD.HI.U32 R2, R0, R3, RZ ;  /* 0x0000000300020227 */ /* 0x001fca00078e00ff */
[----:B-1----:R-:W-:-:S04]  /*cda0*/  @P0 SHF.R.U32.HI R10, RZ, R5, R2 ;  /* 0x00000005ff0a0219 */ /* 0x002fc80000011602 */
[----:B------:R-:W-:Y:S01]  /*cdb0*/  SHF.R.S32.HI R5, RZ, 0x1f, R10 ;  /* 0x0000001fff057819 */ /* 0x000fe2000001140a */
[----:B--2---:R-:W-:Y:S01]  /*cdc0*/  @P0 IMAD.HI.U32 R2, R11, R4, RZ ;  /* 0x000000040b020227 */ /* 0x004fe200078e00ff */
[----:B------:R-:W-:-:S05]  /*cdd0*/  MOV R4, R10 ;  /* 0x0000000a00047202 */ /* 0x000fca0000000f00 */
[----:B------:R-:W-:Y:S01]  /*cde0*/  IMAD.WIDE.U32 R4, R31, UR4, R4 ;  /* 0x000000041f047c25 */ /* 0x000fe2000f8e0004 */
[----:B---3--:R-:W-:-:S03]  /*cdf0*/  @P0 SHF.R.U32.HI R11, RZ, R7, R2 ;  /* 0x00000007ff0b0219 */ /* 0x008fc60000011602 */
[----:B------:R-:W-:Y:S01]  /*ce00*/  IMAD R2, R35, UR4, RZ ;  /* 0x0000000423027c24 */ /* 0x000fe2000f8e02ff */
[----:B------:R-:W-:-:S03]  /*ce10*/  @!P1 SHF.R.S32.HI R3, RZ, 0x1f, R11 ;  /* 0x0000001fff039819 */ /* 0x000fc6000001140b */
[----:B------:R-:W-:Y:S02]  /*ce20*/  IMAD R9, R31, UR5, R2 ;  /* 0x000000051f097c24 */ /* 0x000fe4000f8e0202 */
[----:B------:R-:W-:Y:S02]  /*ce30*/  @!P1 IMAD.MOV.U32 R2, RZ, RZ, R11 ;  /* 0x000000ffff029224 */ /* 0x000fe400078e000b */
[----:B------:R-:W-:Y:S02]  /*ce40*/  IMAD.IADD R5, R9, 0x1, R5 ;  /* 0x0000000109057824 */ /* 0x000fe400078e0205 */
[----:B------:R-:W-:Y:S01]  /*ce50*/  @!P1 IMAD.WIDE.U32 R2, R31, UR4, R2 ;  /* 0x000000041f029c25 */ /* 0x000fe2000f8e0002 */
[----:B------:R-:W-:Y:S02]  /*ce60*/  ULDC.64 UR4, c[0x0][0x418] ;  /* 0x0001060000047ab9 */ /* 0x000fe40000000a00 */
[----:B------:R-:W-:Y:S01]  /*ce70*/  LEA R6, P0, R4, UR4, 0x2 ;  /* 0x0000000404067c11 */ /* 0x000fe2000f8010ff */
[----:B------:R-:W-:-:S03]  /*ce80*/  @!P1 IMAD.IADD R3, R9, 0x1, R3 ;  /* 0x0000000109039824 */ /* 0x000fc600078e0203 */
[----:B------:R-:W-:Y:S01]  /*ce90*/  LEA.HI.X R7, R4, UR5, R5, 0x2, P0 ;  /* 0x0000000504077c11 */ /* 0x000fe200080f1405 */
[----:B------:R-:W-:Y:S01]  /*cea0*/  ULOP3.LUT UR6, UR36, 0x2, URZ, 0xfc, !UPT ;  /* 0x0000000224067892 */ /* 0x000fe2000f8efc3f */
[----:B------:R-:W-:-:S03]  /*ceb0*/  @!P1 LEA R4, P0, R2, UR4, 0x2 ;  /* 0x0000000402049c11 */ /* 0x000fc6000f8010ff */
[----:B------:R-:W2:Y:S01]  /*cec0*/  LDG.E R9, desc[UR48][R6.64] ;  /* 0x0000003006097981 */ /* 0x000ea2000c1e1900 */
[----:B------:R-:W-:Y:S01]  /*ced0*/  IMAD.MOV.U32 R8, RZ, RZ, RZ ;  /* 0x000000ffff087224 */ /* 0x000fe200078e00ff */
[----:B------:R-:W-:Y:S01]  /*cee0*/  @!P1 LEA.HI.X R5, R2, UR5, R3, 0x2, P0 ;  /* 0x0000000502059c11 */ /* 0x000fe200080f1403 */
[----:B------:R-:W-:Y:S02]  /*cef0*/  IMAD.U32 R12, RZ, RZ, UR6 ;  /* 0x00000006ff0c7e24 */ /* 0x000fe4000f8e00ff */
[----:B------:R-:W-:Y:S02]  /*cf00*/  VIADD R2, R20, 0x1 ;  /* 0x0000000114027836 */ /* 0x000fe40000000000 */
[----:B------:R0:W5:Y:S01]  /*cf10*/  @!P1 LDG.E R8, desc[UR48][R4.64] ;  /* 0x0000003004089981 */ /* 0x000162000c1e1900 */
[----:B------:R-:W-:Y:S02]  /*cf20*/  ISETP.NE.AND P2, PT, R12, 0x3, PT ;  /* 0x000000030c00780c */ /* 0x000fe40003f45270 */
[----:B------:R-:W-:Y:S01]  /*cf30*/  ISETP.NE.AND P1, PT, R2, 0x2, PT ;  /* 0x000000020200780c */ /* 0x000fe20003f25270 */
[----:B------:R-:W-:-:S03]  /*cf40*/  VIADD R32, R32, 0xffffffff ;  /* 0xffffffff20207836 */ /* 0x000fc60000000000 */
[----:B------:R-:W-:Y:S02]  /*cf50*/  SEL R30, RZ, 0x1, P1 ;  /* 0x00000001ff1e7807 */ /* 0x000fe40000800000 */
[----:B------:R-:W-:Y:S02]  /*cf60*/  ISETP.GT.AND P0, PT, R32, UR45, PT ;  /* 0x0000002d20007c0c */ /* 0x000fe4000bf04270 */
[----:B------:R-:W-:Y:S02]  /*cf70*/  SEL R2, R2, RZ, P1 ;  /* 0x000000ff02027207 */ /* 0x000fe40000800000 */
[----:B------:R-:W-:Y:S02]  /*cf80*/  LOP3.LUT R30, R21, R30, RZ, 0x3c, !PT ;  /* 0x0000001e151e7212 */ /* 0x000fe400078e3cff */
[----:B--2---:R-:W-:Y:S01]  /*cf90*/  SHF.R.S32.HI R24, RZ, 0x1f, R9 ;  /* 0x0000001fff187819 */ /* 0x004fe20000011409 */
[----:B0-----:R-:W-:Y:S06]  /*cfa0*/  @!P2 BRA `(.L_x_59) ;  /* 0x000000000004a947 */ /* 0x001fec0003800000 */
[----:B------:R-:W-:Y:S01]  /*cfb0*/  BPT.TRAP 0x1 ;  /* 0x000000040000795c */ /* 0x000fe20000300000 */
.L_x_59:
[----:B------:R-:W-:Y:S02]  /*cfc0*/  LEA R3, R2, UR42, 0x3 ;  /* 0x0000002a02037c11 */ /* 0x000fe4000f8e18ff */
[----:B------:R-:W-:-:S04]  /*cfd0*/  SHF.L.U32 R25, R30, 0x1f, RZ ;  /* 0x0000001f1e197819 */ /* 0x000fc800000006ff */
[----:B------:R-:W0:Y:S02]  /*cfe0*/  SYNCS.PHASECHK.TRANS64.TRYWAIT P1, [R3+URZ+0x22880], R25 ;  /* 0x02288019030075a7 */ /* 0x000e24000802017f */
[----:B0-----:R-:W-:Y:S05]  /*cff0*/  @!P1 BRA `(.L_x_60) ;  /* 0x0000004000d89947 */ /* 0x001fea0003800000 */
.L_x_161:
[----:B------:R-:W-:Y:S01]  /*d000*/  ULDC UR4, c[0x0][0x430] ;  /* 0x00010c0000047ab9 */ /* 0x000fe20000000800 */
[----:B-----5:R-:W-:Y:S01]  /*d010*/  SHF.R.S32.HI R26, RZ, 0x1f, R8 ;  /* 0x0000001fff1a7819 */ /* 0x020fe20000011408 */
[----:B------:R-:W-:Y:S01]  /*d020*/  UIADD3 UR4, -UR4, URZ, URZ ;  /* 0x0000003f04047290 */ /* 0x000fe2000fffe13f */
[----:B------:R-:W-:Y:S01]  /*d030*/  R2UR UR6, R33 ;  /* 0x00000000210672ca */ /* 0x000fe200000e0000 */
[----:B------:R-:W1:Y:S04]  /*d040*/  LDC R14, c[0x0][0x2f4] ;  /* 0x0000bd00ff0e7b82 */ /* 0x000e680000000800 */
[--C-:B------:R-:W-:Y:S02]  /*d050*/  IMAD R11, R11, UR4, R0.reuse ;  /* 0x000000040b0b7c24 */ /* 0x100fe4000f8e0200 */
[----:B------:R-:W-:Y:S01]  /*d060*/  IMAD R16, R10, UR4, R0 ;  /* 0x000000040a107c24 */ /* 0x000fe2000f8e0200 */
[----:B------:R-:W-:Y:S01]  /*d070*/  ULDC.64 UR4, c[0x0][0x328] ;  /* 0x0000ca0000047ab9 */ /* 0x000fe20000000a00 */
[----:B------:R-:W-:-:S02]  /*d080*/  VIADD R10, R11, 0x80 ;  /* 0x000000800b0a7836 */ /* 0x000fc40000000000 */
[----:B------:R-:W-:Y:S01]  /*d090*/  IMAD.WIDE.U32 R6, R16, UR4, RZ ;  /* 0x0000000410067c25 */ /* 0x000fe2000f8e00ff */
[----:B------:R-:W-:Y:S02]  /*d0a0*/  SHF.R.S32.HI R22, RZ, 0x1f, R16 ;  /* 0x0000001fff167819 */ /* 0x000fe40000011410 */
[----:B------:R-:W-:Y:S01]  /*d0b0*/  SHF.R.S32.HI R23, RZ, 0x1f, R10 ;  /* 0x0000001fff177819 */ /* 0x000fe2000001140a */
[----:B------:R-:W-:-:S04]  /*d0c0*/  IMAD.WIDE.U32 R4, R10, UR4, RZ ;  /* 0x000000040a047c25 */ /* 0x000fc8000f8e00ff */
[----:B------:R-:W-:Y:S02]  /*d0d0*/  IMAD R11, R23, UR4, RZ ;  /* 0x00000004170b7c24 */ /* 0x000fe4000f8e02ff */
[----:B------:R-:W-:Y:S02]  /*d0e0*/  IMAD R13, R22, UR4, RZ ;  /* 0x00000004160d7c24 */ /* 0x000fe4000f8e02ff */
[----:B------:R-:W-:Y:S02]  /*d0f0*/  IMAD R11, R10, UR5, R11 ;  /* 0x000000050a0b7c24 */ /* 0x000fe4000f8e020b */
[----:B------:R-:W-:Y:S01]  /*d100*/  IMAD R13, R16, UR5, R13 ;  /* 0x00000005100d7c24 */ /* 0x000fe2000f8e020d */
[----:B------:R-:W-:Y:S01]  /*d110*/  ULDC.64 UR4, c[0x0][0x338] ;  /* 0x0000ce0000047ab9 */ /* 0x000fe20000000a00 */
[----:B-1----:R-:W-:Y:S01]  /*d120*/  ISETP.GE.AND P2, PT, R29, R14, PT ;  /* 0x0000000e1d00720c */ /* 0x002fe20003f46270 */
[----:B------:R-:W-:Y:S01]  /*d130*/  IMAD R12, R24, UR4, RZ ;  /* 0x00000004180c7c24 */ /* 0x000fe2000f8e02ff */
[----:B------:R-:W-:Y:S01]  /*d140*/  IADD3 R5, R5, R11, RZ ;  /* 0x0000000b05057210 */ /* 0x000fe20007ffe0ff */
[----:B------:R-:W-:-:S02]  /*d150*/  IMAD R11, R26, UR4, RZ ;  /* 0x000000041a0b7c24 */ /* 0x000fc4000f8e02ff */
[----:B------:R-:W-:Y:S02]  /*d160*/  IMAD.IADD R7, R7, 0x1, R13 ;  /* 0x0000000107077824 */ /* 0x000fe400078e020d */
[C---:B------:R-:W-:Y:S02]  /*d170*/  IMAD R11, R8.reuse, UR5, R11 ;  /* 0x00000005080b7c24 */ /* 0x040fe4000f8e020b */
[----:B------:R-:W-:-:S04]  /*d180*/  IMAD.WIDE.U32 R4, R8, UR4, R4 ;  /* 0x0000000408047c25 */ /* 0x000fc8000f8e0004 */
[C---:B------:R-:W-:Y:S02]  /*d190*/  IMAD R12, R9.reuse, UR5, R12 ;  /* 0x00000005090c7c24 */ /* 0x040fe4000f8e020c */
[----:B------:R-:W-:Y:S01]  /*d1a0*/  IMAD.WIDE.U32 R6, R9, UR4, R6 ;  /* 0x0000000409067c25 */ /* 0x000fe2000f8e0006 */
[----:B------:R-:W-:-:S03]  /*d1b0*/  ULDC.64 UR4, c[0x0][0x330] ;  /* 0x0000cc0000047ab9 */ /* 0x000fc60000000a00 */
[----:B------:R-:W-:Y:S02]  /*d1c0*/  IMAD.IADD R5, R5, 0x1, R11 ;  /* 0x0000000105057824 */ /* 0x000fe400078e020b */
[----:B------:R-:W-:Y:S02]  /*d1d0*/  IMAD.IADD R7, R7, 0x1, R12 ;  /* 0x0000000107077824 */ /* 0x000fe400078e020c */
[----:B------:R-:W-:Y:S01]  /*d1e0*/  IMAD.U32 R11, RZ, RZ, UR4 ;  /* 0x00000004ff0b7e24 */ /* 0x000fe2000f8e00ff */
[----:B------:R-:W-:-:S03]  /*d1f0*/  UIMAD UR4, UR6, UR4, URZ ;  /* 0x00000004060472a4 */ /* 0x000fc6000f8e023f */
[C---:B------:R-:W-:Y:S01]  /*d200*/  IMAD.WIDE.U32 R6, R11.reuse, UR40, R6 ;  /* 0x000000280b067c25 */ /* 0x040fe2000f8e0006 */
[----:B------:R-:W-:Y:S01]  /*d210*/  ULDC.64 UR6, c[0x0][0x318] ;  /* 0x0000c60000067ab9 */ /* 0x000fe20000000a00 */
[----:B------:R-:W-:Y:S02]  /*d220*/  UIMAD UR4, UR40, UR5, UR4 ;  /* 0x00000005280472a4 */ /* 0x000fe4000f8e0204 */
[----:B------:R-:W-:Y:S01]  /*d230*/  IMAD.U32 R19, RZ, RZ, UR7 ;  /* 0x00000007ff137e24 */ /* 0x000fe2000f8e00ff */
[----:B------:R-:W-:Y:S01]  /*d240*/  IADD3 R6, P1, R6, UR6, RZ ;  /* 0x0000000606067c10 */ /* 0x000fe2000ff3e0ff */
[----:B------:R-:W-:-:S03]  /*d250*/  IMAD.WIDE.U32 R4, R11, UR40, R4 ;  /* 0x000000280b047c25 */ /* 0x000fc6000f8e0004 */
[----:B------:R-:W-:Y:S02]  /*d260*/  IADD3.X R7, R19, UR4, R7, P1, !PT ;  /* 0x0000000413077c10 */ /* 0x000fe40008ffe407 */
[----:B------:R-:W-:-:S04]  /*d270*/  IADD3 R18, P1, R4, UR6, RZ ;  /* 0x0000000604127c10 */ /* 0x000fc8000ff3e0ff */
[----:B------:R-:W-:Y:S01]  /*d280*/  IADD3.X R19, R19, UR4, R5, P1, !PT ;  /* 0x0000000413137c10 */ /* 0x000fe20008ffe405 */
[----:B------:R-:W-:-:S03]  /*d290*/  UMOV UR4, 0xffffffff ;  /* 0xffffffff00047882 */ /* 0x000fc60000000000 */
[----:B------:R-:W-:Y:S05]  /*d2a0*/  BRA.DIV UR4, `(.L_x_61) ;  /* 0x0000004204407947 */ /* 0x000fea000b800000 */
[----:B------:R-:W1:Y:S01]  /*d2b0*/  SHFL.IDX PT, R4, R6, RZ, 0x181f ;  /* 0x00181fff06047589 */ /* 0x000e6200000e0000 */
[----:B------:R-:W-:-:S03]  /*d2c0*/  IMAD R17, R2, 0x5000, R28 ;  /* 0x0000500002117824 */ /* 0x000fc600078e021c */
[----:B------:R-:W2:Y:S04]  /*d2d0*/  SHFL.IDX PT, R5, R7, RZ, 0x181f ;  /* 0x00181fff07057589 */ /* 0x000ea800000e0000 */
[----:B------:R-:W3:Y:S04]  /*d2e0*/  SHFL.IDX PT, R11, R6, 0x1, 0x181f ;  /* 0x00381f00060b7f89 */ /* 0x000ee800000e0000 */
[----:B------:R-:W4:Y:S04]  /*d2f0*/  SHFL.IDX PT, R27, R7, 0x1, 0x181f ;  /* 0x00381f00071b7f89 */ /* 0x000f2800000e0000 */
[----:B------:R-:W-:Y:S01]  /*d300*/  SHFL.IDX PT, R14, R18, 0x1, 0x181f ;  /* 0x00381f00120e7f89 */ /* 0x000fe200000e0000 */
[----:B-1----:R-:W-:-:S05]  /*d310*/  IADD3 R4, P1, R29, R4, RZ ;  /* 0x000000041d047210 */ /* 0x002fca0007f3e0ff */
[----:B--2---:R-:W-:-:S05]  /*d320*/  IMAD.X R5, RZ, RZ, R5, P1 ;  /* 0x000000ffff057224 */ /* 0x004fca00008e0605 */
[----:B------:R3:W-:Y:S02]  /*d330*/  LDGSTS.E.BYPASS.LTC128B.128 [R17+0xa400], desc[UR48][R4.64], !P2 ;  /* 0x0a40000004117fae */ /* 0x0007e4000d101d70 */
[C---:B---3--:R-:W-:Y:S02]  /*d340*/  IADD3 R4, P1, R29.reuse, R11, RZ ;  /* 0x0000000b1d047210 */ /* 0x048fe40007f3e0ff */
[----:B------:R-:W-:Y:S03]  /*d350*/  SHFL.IDX PT, R11, R6, 0x7, 0x181f ;  /* 0x00f81f00060b7f89 */ /* 0x000fe600000e0000 */
[----:B----4-:R-:W-:Y:S02]  /*d360*/  IMAD.X R5, RZ, RZ, R27, P1 ;  /* 0x000000ffff057224 */ /* 0x010fe400008e061b */
[----:B------:R-:W-:Y:S04]  /*d370*/  SHFL.IDX PT, R27, R7, 0x6, 0x181f ;  /* 0x00d81f00071b7f89 */ /* 0x000fe800000e0000 */
[----:B------:R1:W-:Y:S04]  /*d380*/  LDGSTS.E.BYPASS.LTC128B.128 [R17+0xac00], desc[UR48][R4.64], !P2 ;  /* 0x0ac0000004117fae */ /* 0x0003e8000d101d70 */
[----:B-1----:R-:W1:Y:S04]  /*d390*/  SHFL.IDX PT, R4, R6, 0x2, 0x181f ;  /* 0x00581f0006047f89 */ /* 0x002e6800000e0000 */
[----:B------:R-:W2:Y:S01]  /*d3a0*/  SHFL.IDX PT, R5, R7, 0x2, 0x181f ;  /* 0x00581f0007057f89 */ /* 0x000ea200000e0000 */
[----:B-1----:R-:W-:-:S05]  /*d3b0*/  IADD3 R4, P1, R29, R4, RZ ;  /* 0x000000041d047210 */ /* 0x002fca0007f3e0ff */
[----:B--2---:R-:W-:-:S05]  /*d3c0*/  IMAD.X R5, RZ, RZ, R5, P1 ;  /* 0x000000ffff057224 */ /* 0x004fca00008e0605 */
        /* <DEDUP_REMOVED lines=13> */
[----:B-1----:R-:W-:-:S04]  /*d4a0*/  IADD3 R4, P1, R29, R4, RZ ;  /* 0x000000041d047210 */ /* 0x002fc80007f3e0ff */
[----:B--2---:R-:W-:-:S05]  /*d4b0*/  IADD3.X R5, RZ, R5, RZ, P1, !PT ;  /* 0x00000005ff057210 */ /* 0x004fca0000ffe4ff */
[----:B------:R1:W-:Y:S04]  /*d4c0*/  LDGSTS.E.BYPASS.LTC128B.128 [R17+0xcc00], desc[UR48][R4.64], !P2 ;  /* 0x0cc0000004117fae */ /* 0x0003e8000d101d70 */
[----:B-1----:R-:W1:Y:S04]  /*d4d0*/  SHFL.IDX PT, R4, R6, 0x6, 0x181f ;  /* 0x00d81f0006047f89 */ /* 0x002e6800000e0000 */
[----:B------:R-:W-:Y:S04]  /*d4e0*/  SHFL.IDX PT, R6, R19, RZ, 0x181f ;  /* 0x00181fff13067589 */ /* 0x000fe800000e0000 */
[----:B------:R-:W-:Y:S01]  /*d4f0*/  SHFL.IDX PT, R19, R19, 0x1, 0x181f ;  /* 0x00381f0013137f89 */ /* 0x000fe200000e0000 */
[----:B-1----:R-:W-:-:S05]  /*d500*/  IADD3 R4, P1, R29, R4, RZ ;  /* 0x000000041d047210 */ /* 0x002fca0007f3e0ff */
[----:B------:R-:W-:-:S05]  /*d510*/  IMAD.X R5, RZ, RZ, R27, P1 ;  /* 0x000000ffff057224 */ /* 0x000fca00008e061b */
[----:B------:R1:W-:Y:S04]  /*d520*/  LDGSTS.E.BYPASS.LTC128B.128 [R17+0xd400], desc[UR48][R4.64], !P2 ;  /* 0x0d40000004117fae */ /* 0x0003e8000d101d70 */
[----:B-1----:R-:W1:Y:S01]  /*d530*/  SHFL.IDX PT, R5, R7, 0x7, 0x181f ;  /* 0x00f81f0007057f89 */ /* 0x002e6200000e0000 */
[----:B------:R-:W-:-:S03]  /*d540*/  IADD3 R4, P1, R29, R11, RZ ;  /* 0x0000000b1d047210 */ /* 0x000fc60007f3e0ff */
[----:B------:R-:W2:Y:S02]  /*d550*/  SHFL.IDX PT, R7, R18, RZ, 0x181f ;  /* 0x00181fff12077589 */ /* 0x000ea400000e0000 */
[----:B-1----:R-:W-:-:S05]  /*d560*/  IMAD.X R5, RZ, RZ, R5, P1 ;  /* 0x000000ffff057224 */ /* 0x002fca00008e0605 */
[----:B------:R2:W-:Y:S02]  /*d570*/  LDGSTS.E.BYPASS.LTC128B.128 [R17+0xdc00], desc[UR48][R4.64], !P2 ;  /* 0x0dc0000004117fae */ /* 0x0005e4000d101d70 */
[----:B--2---:R-:W-:-:S05]  /*d580*/  IADD3 R4, P1, R29, R7, RZ ;  /* 0x000000071d047210 */ /* 0x004fca0007f3e0ff */
[----:B------:R-:W-:-:S05]  /*d590*/  IMAD.X R5, RZ, RZ, R6, P1 ;  /* 0x000000ffff057224 */ /* 0x000fca00008e0606 */
[----:B------:R1:W-:Y:S03]  /*d5a0*/  LDGSTS.E.BYPASS.LTC128B.128 [R17+0xe400], desc[UR48][R4.64], !P2 ;  /* 0x0e40000004117fae */ /* 0x0003e6000d101d70 */
.L_x_183:
[----:B------:R-:W-:Y:S02]  /*d5b0*/  R2UR UR4, R3 ;  /* 0x00000000030472ca */ /* 0x000fe400000e0000 */
[----:B-1----:R-:W-:-:S05]  /*d5c0*/  IADD3 R4, P1, R29, R14, RZ ;  /* 0x0000000e1d047210 */ /* 0x002fca0007f3e0ff */
[----:B------:R-:W-:-:S05]  /*d5d0*/  IMAD.X R5, RZ, RZ, R19, P1 ;  /* 0x000000ffff057224 */ /* 0x000fca00008e0613 */
        /* <DEDUP_REMOVED lines=9> */
[----:B------:R-:W-:-:S05]  /*d670*/  IMAD.U32 R7, RZ, RZ, UR5 ;  /* 0x00000005ff077e24 */ /* 0x000fca000f8e00ff */
[----:B------:R-:W-:-:S13]  /*d680*/  ISETP.NE.AND P2, PT, R7, 0x3, PT ;  /* 0x000000030700780c */ /* 0x000fda0003f45270 */
[----:B-1----:R-:W-:Y:S05]  /*d690*/  @!P2 BRA `(.L_x_62) ;  /* 0x000000000004a947 */ /* 0x002fea0003800000 */
[----:B------:R-:W-:Y:S01]  /*d6a0*/  BPT.TRAP 0x1 ;  /* 0x000000040000795c */ /* 0x000fe20000300000 */
.L_x_62:
[----:B------:R1:W-:Y:S01]  /*d6b0*/  SYNCS.ARRIVE.TRANS64.A1T0 RZ, [R3+URZ+0x22870], RZ ;  /* 0x022870ff03ff79a7 */ /* 0x0003e2000810003f */
[----:B------:R-:W-:Y:S05]  /*d6c0*/  @!P2 BRA `(.L_x_63) ;  /* 0x000000000004a947 */ /* 0x000fea0003800000 */
[----:B------:R-:W-:Y:S01]  /*d6d0*/  BPT.TRAP 0x1 ;  /* 0x000000040000795c */ /* 0x000fe20000300000 */
.L_x_63:
[----:B------:R-:W2:Y:S02]  /*d6e0*/  SYNCS.PHASECHK.TRANS64.TRYWAIT P1, [R3+URZ+0x22840], R25 ;  /* 0x02284019030075a7 */ /* 0x000ea4000802017f */
[----:B--2---:R-:W-:Y:S05]  /*d6f0*/  @!P1 BRA `(.L_x_64) ;  /* 0x0000004400e49947 */ /* 0x004fea0003800000 */
.L_x_184:
[----:B------:R-:W-:Y:S01]  /*d700*/  ULDC.64 UR4, c[0x0][0x300] ;  /* 0x0000c00000047ab9 */ /* 0x000fe20000000a00 */
[----:B------:R-:W-:Y:S01]  /*d710*/  ULDC.64 UR6, c[0x0][0x310] ;  /* 0x0000c40000067ab9 */ /* 0x000fe20000000a00 */
[----:B------:R-:W-:Y:S01]  /*d720*/  IMAD R5, R22, UR4, RZ ;  /* 0x0000000416057c24 */ /* 0x000fe2000f8e02ff */
[----:B------:R-:W3:Y:S01]  /*d730*/  LDC R12, c[0x0][0x2f4] ;  /* 0x0000bd00ff0c7b82 */ /* 0x000ee20000000800 */
[----:B------:R-:W-:Y:S02]  /*d740*/  IMAD R23, R23, UR4, RZ ;  /* 0x0000000417177c24 */ /* 0x000fe4000f8e02ff */
[C---:B------:R-:W-:Y:S02]  /*d750*/  IMAD R7, R16.reuse, UR5, R5 ;  /* 0x0000000510077c24 */ /* 0x040fe4000f8e0205 */
[----:B------:R-:W-:-:S04]  /*d760*/  IMAD.WIDE.U32 R4, R16, UR4, RZ ;  /* 0x0000000410047c25 */ /* 0x000fc8000f8e00ff */
[----:B------:R-:W-:Y:S02]  /*d770*/  IMAD.IADD R5, R5, 0x1, R7 ;  /* 0x0000000105057824 */ /* 0x000fe400078e0207 */
[----:B------:R-:W-:Y:S02]  /*d780*/  IMAD R23, R10, UR5, R23 ;  /* 0x000000050a177c24 */ /* 0x000fe4000f8e0217 */
[----:B------:R-:W-:-:S04]  /*d790*/  IMAD.WIDE.U32 R6, R9, UR6, R4 ;  /* 0x0000000609067c25 */ /* 0x000fc8000f8e0004 */
[----:B------:R-:W-:Y:S01]  /*d7a0*/  IMAD.WIDE.U32 R4, R10, UR4, RZ ;  /* 0x000000040a047c25 */ /* 0x000fe2000f8e00ff */
[----:B------:R-:W-:-:S03]  /*d7b0*/  ULDC.64 UR4, c[0x0][0x308] ;  /* 0x0000c20000047ab9 */ /* 0x000fc60000000a00 */
[----:B------:R-:W-:Y:S02]  /*d7c0*/  IMAD R24, R24, UR6, RZ ;  /* 0x0000000618187c24 */ /* 0x000fe4000f8e02ff */
[----:B------:R-:W-:Y:S01]  /*d7d0*/  IMAD.IADD R5, R5, 0x1, R23 ;  /* 0x0000000105057824 */ /* 0x000fe200078e0217 */
[----:B---3--:R-:W-:Y:S01]  /*d7e0*/  ISETP.GE.AND P2, PT, R29, R12, PT ;  /* 0x0000000c1d00720c */ /* 0x008fe20003f46270 */
[----:B------:R-:W-:Y:S02]  /*d7f0*/  IMAD R11, R9, UR7, R24 ;  /* 0x00000007090b7c24 */ /* 0x000fe4000f8e0218 */
[----:B------:R-:W-:Y:S02]  /*d800*/  IMAD R9, R26, UR6, RZ ;  /* 0x000000061a097c24 */ /* 0x000fe4000f8e02ff */
[----:B------:R-:W-:Y:S01]  /*d810*/  IMAD.WIDE.U32 R4, R8, UR6, R4 ;  /* 0x0000000608047c25 */ /* 0x000fe2000f8e0004 */
[----:B------:R-:W-:-:S03]  /*d820*/  R2UR UR6, R33 ;  /* 0x00000000210672ca */ /* 0x000fc600000e0000 */
[----:B------:R-:W-:Y:S02]  /*d830*/  IMAD R9, R8, UR7, R9 ;  /* 0x0000000708097c24 */ /* 0x000fe4000f8e0209 */
[----:B------:R-:W-:Y:S02]  /*d840*/  IMAD.IADD R7, R7, 0x1, R11 ;  /* 0x0000000107077824 */ /* 0x000fe400078e020b */
[----:B------:R-:W-:Y:S01]  /*d850*/  IMAD.IADD R5, R5, 0x1, R9 ;  /* 0x0000000105057824 */ /* 0x000fe200078e0209 */
[----:B------:R-:W-:-:S05]  /*d860*/  MOV R9, UR4 ;  /* 0x0000000400097c02 */ /* 0x000fca0008000f00 */
[----:B------:R-:W-:Y:S01]  /*d870*/  UIMAD UR4, UR6, UR4, URZ ;  /* 0x00000004060472a4 */ /* 0x000fe2000f8e023f */
[C---:B------:R-:W-:Y:S02]  /*d880*/  IMAD.WIDE.U32 R6, R9.reuse, UR40, R6 ;  /* 0x0000002809067c25 */ /* 0x040fe4000f8e0006 */
[----:B------:R-:W-:Y:S01]  /*d890*/  ULDC.64 UR6, c[0x0][0x2e8] ;  /* 0x0000ba0000067ab9 */ /* 0x000fe20000000a00 */
[----:B------:R-:W-:Y:S01]  /*d8a0*/  UIMAD UR4, UR40, UR5, UR4 ;  /* 0x00000005280472a4 */ /* 0x000fe2000f8e0204 */
        /* <DEDUP_REMOVED lines=8> */
[----:B------:R-:W3:Y:S01]  /*d930*/  SHFL.IDX PT, R14, R6, RZ, 0x181f ;  /* 0x00181fff060e7589 */ /* 0x000ee200000e0000 */
[----:B------:R-:W-:-:S03]  /*d940*/  IMAD R8, R2, 0x5000, R34 ;  /* 0x0000500002087824 */ /* 0x000fc600078e0222 */
[----:B------:R-:W4:Y:S01]  /*d950*/  SHFL.IDX PT, R5, R7, RZ, 0x181f ;  /* 0x00181fff07057589 */ /* 0x000f2200000e0000 */
[----:B------:R-:W-:-:S03]  /*d960*/  VIADD R8, R8, UR42 ;  /* 0x0000002a08087c36 */ /* 0x000fc60008000000 */
[----:B------:R-:W-:Y:S04]  /*d970*/  SHFL.IDX PT, R17, R7, 0x1, 0x181f ;  /* 0x00381f0007117f89 */ /* 0x000fe800000e0000 */
[----:B------:R-:W-:Y:S04]  /*d980*/  SHFL.IDX PT, R18, R6, 0x2, 0x181f ;  /* 0x00581f0006127f89 */ /* 0x000fe800000e0000 */
[----:B------:R-:W-:Y:S04]  /*d990*/  SHFL.IDX PT, R16, R7, 0x2, 0x181f ;  /* 0x00581f0007107f89 */ /* 0x000fe800000e0000 */
[----:B------:R-:W-:Y:S01]  /*d9a0*/  SHFL.IDX PT, R19, R6, 0x6, 0x181f ;  /* 0x00d81f0006137f89 */ /* 0x000fe200000e0000 */
[----:B---3--:R-:W-:-:S03]  /*d9b0*/  IADD3 R4, P1, R29, R14, RZ ;  /* 0x0000000e1d047210 */ /* 0x008fc60007f3e0ff */
[----:B------:R-:W-:Y:S04]  /*d9c0*/  SHFL.IDX PT, R11, R6, 0x7, 0x181f ;  /* 0x00f81f00060b7f89 */ /* 0x000fe800000e0000 */
[----:B------:R-:W3:Y:S01]  /*d9d0*/  SHFL.IDX PT, R14, R6, 0x1, 0x181f ;  /* 0x00381f00060e7f89 */ /* 0x000ee200000e0000 */
[----:B----4-:R-:W-:-:S05]  /*d9e0*/  IMAD.X R5, RZ, RZ, R5, P1 ;  /* 0x000000ffff057224 */ /* 0x010fca00008e0605 */
[----:B------:R3:W-:Y:S02]  /*d9f0*/  LDGSTS.E.BYPASS.LTC128B.128 [R8+0x18400], desc[UR48][R4.64], !P2 ;  /* 0x1840000004087fae */ /* 0x0007e4000d101d70 */
[C---:B---3--:R-:W-:Y:S02]  /*da00*/  IADD3 R4, P1, R29.reuse, R14, RZ ;  /* 0x0000000e1d047210 */ /* 0x048fe40007f3e0ff */
[----:B------:R-:W3:Y:S03]  /*da10*/  SHFL.IDX PT, R14, R6, 0x3, 0x181f ;  /* 0x00781f00060e7f89 */ /* 0x000ee600000e0000 */
[----:B------:R-:W-:Y:S02]  /*da20*/  IMAD.X R5, RZ, RZ, R17, P1 ;  /* 0x000000ffff057224 */ /* 0x000fe400008e0611 */
[----:B------:R-:W4:Y:S04]  /*da30*/  SHFL.IDX PT, R17, R7, 0x3, 0x181f ;  /* 0x00781f0007117f89 */ /* 0x000f2800000e0000 */
[----:B------:R5:W-:Y:S02]  /*da40*/  LDGSTS.E.BYPASS.LTC128B.128 [R8+0x18c00], desc[UR48][R4.64], !P2 ;  /* 0x18c0000004087fae */ /* 0x000be4000d101d70 */
[----:B-----5:R-:W-:-:S02]  /*da50*/  IADD3 R4, P1, R29, R18, RZ ;  /* 0x000000121d047210 */ /* 0x020fc40007f3e0ff */
[----:B------:R-:W5:Y:S03]  /*da60*/  SHFL.IDX PT, R18, R6, 0x4, 0x181f ;  /* 0x00981f0006127f89 */ /* 0x000f6600000e0000 */
[----:B------:R-:W-:Y:S02]  /*da70*/  IMAD.X R5, RZ, RZ, R16, P1 ;  /* 0x000000ffff057224 */ /* 0x000fe400008e0610 */
[----:B------:R-:W0:Y:S04]  /*da80*/  SHFL.IDX PT, R16, R7, 0x4, 0x181f ;  /* 0x00981f0007107f89 */ /* 0x000e2800000e0000 */
[----:B------:R3:W-:Y:S02]  /*da90*/  LDGSTS.E.BYPASS.LTC128B.128 [R8+0x19400], desc[UR48][R4.64], !P2 ;  /* 0x1940000004087fae */ /* 0x0007e4000d101d70 */
[----:B---3--:R-:W-:-:S02]  /*daa0*/  IADD3 R4, P1, R29, R14, RZ ;  /* 0x0000000e1d047210 */ /* 0x008fc40007f3e0ff */
[----:B------:R-:W3:Y:S03]  /*dab0*/  SHFL.IDX PT, R14, R6, 0x5, 0x181f ;  /* 0x00b81f00060e7f89 */ /* 0x000ee600000e0000 */
[----:B----4-:R-:W-:Y:S01]  /*dac0*/  IMAD.X R5, RZ, RZ, R17, P1 ;  /* 0x000000ffff057224 */ /* 0x010fe200008e0611 */
[----:B------:R-:W-:Y:S04]  /*dad0*/  SHFL.IDX PT, R6, R10, RZ, 0x181f ;  /* 0x00181fff0a067589 */ /* 0x000fe800000e0000 */
[----:B------:R5:W-:Y:S04]  /*dae0*/  LDGSTS.E.BYPASS.LTC128B.128 [R8+0x19c00], desc[UR48][R4.64], !P2 ;  /* 0x19c0000004087fae */ /* 0x000be8000d101d70 */
[----:B------:R-:W-:Y:S01]  /*daf0*/  SHFL.IDX PT, R17, R7, 0x6, 0x181f ;  /* 0x00d81f0007117f89 */ /* 0x000fe200000e0000 */
[----:B-----5:R-:W-:-:S03]  /*db00*/  IADD3 R4, P1, R29, R18, RZ ;  /* 0x000000121d047210 */ /* 0x020fc60007f3e0ff */
[----:B------:R-:W4:Y:S02]  /*db10*/  SHFL.IDX PT, R18, R7, 0x5, 0x181f ;  /* 0x00b81f0007127f89 */ /* 0x000f2400000e0000 */
[----:B0-----:R-:W-:Y:S02]  /*db20*/  IMAD.X R5, RZ, RZ, R16, P1 ;  /* 0x000000ffff057224 */ /* 0x001fe400008e0610 */
[----:B------:R-:W0:Y:S04]  /*db30*/  SHFL.IDX PT, R16, R7, 0x7, 0x181f ;  /* 0x00f81f0007107f89 */ /* 0x000e2800000e0000 */
[----:B------:R3:W-:Y:S02]  /*db40*/  LDGSTS.E.BYPASS.LTC128B.128 [R8+0x1a400], desc[UR48][R4.64], !P2 ;  /* 0x1a40000004087fae */ /* 0x0007e4000d101d70 */
[----:B---3--:R-:W-:-:S02]  /*db50*/  IADD3 R4, P1, R29, R14, RZ ;  /* 0x0000000e1d047210 */ /* 0x008fc40007f3e0ff */
[----:B------:R-:W3:Y:S03]  /*db60*/  SHFL.IDX PT, R14, R9, RZ, 0x181f ;  /* 0x00181fff090e7589 */ /* 0x000ee600000e0000 */
[----:B----4-:R-:W-:-:S05]  /*db70*/  IMAD.X R5, RZ, RZ, R18, P1 ;  /* 0x000000ffff057224 */ /* 0x010fca00008e0612 */
[----:B------:R4:W-:Y:S02]  /*db80*/  LDGSTS.E.BYPASS.LTC128B.128 [R8+0x1ac00], desc[UR48][R4.64], !P2 ;  /* 0x1ac0000004087fae */ /* 0x0009e4000d101d70 */
[----:B----4-:R-:W-:-:S05]  /*db90*/  IADD3 R4, P1, R29, R19, RZ ;  /* 0x000000131d047210 */ /* 0x010fca0007f3e0ff */
[----:B------:R-:W-:-:S05]  /*dba0*/  IMAD.X R5, RZ, RZ, R17, P1 ;  /* 0x000000ffff057224 */ /* 0x000fca00008e0611 */
[----:B------:R4:W-:Y:S02]  /*dbb0*/  LDGSTS.E.BYPASS.LTC128B.128 [R8+0x1b400], desc[UR48][R4.64], !P2 ;  /* 0x1b40000004087fae */ /* 0x0009e4000d101d70 */
[----:B----4-:R-:W-:-:S04]  /*dbc0*/  IADD3 R4, P1, R29, R11, RZ ;  /* 0x0000000b1d047210 */ /* 0x010fc80007f3e0ff */
[----:B0-----:R-:W-:-:S05]  /*dbd0*/  IADD3.X R5, RZ, R16, RZ, P1, !PT ;  /* 0x00000010ff057210 */ /* 0x001fca0000ffe4ff */
[----:B------:R3:W-:Y:S02]  /*dbe0*/  LDGSTS.E.BYPASS.LTC128B.128 [R8+0x1bc00], desc[UR48][R4.64], !P2 ;  /* 0x1bc0000004087fae */ /* 0x0007e4000d101d70 */
[----:B---3--:R-:W-:Y:S02]  /*dbf0*/  IADD3 R4, P1, R29, R14, RZ ;  /* 0x0000000e1d047210 */ /* 0x008fe40007f3e0ff */
[----:B------:R0:W3:Y:S03]  /*dc00*/  SHFL.IDX PT, R14, R9, 0x1, 0x181f ;  /* 0x00381f00090e7f89 */ /* 0x0000e600000e0000 */
[----:B------:R-:W-:Y:S02]  /*dc10*/  IMAD.X R5, RZ, RZ, R6, P1 ;  /* 0x000000ffff057224 */ /* 0x000fe400008e0606 */
[----:B------:R0:W4:Y:S04]  /*dc20*/  SHFL.IDX PT, R6, R10, 0x1, 0x181f ;  /* 0x00381f000a067f89 */ /* 0x00012800000e0000 */
[----:B------:R0:W-:Y:S02]  /*dc30*/  LDGSTS.E.BYPASS.LTC128B.128 [R8+0x1c400], desc[UR48][R4.64], !P2 ;  /* 0x1c40000004087fae */ /* 0x0001e4000d101d70 */
.L_x_206:
[----:B------:R-:W-:Y:S02]  /*dc40*/  R2UR UR4, R3 ;  /* 0x00000000030472ca */ /* 0x000fe400000e0000 */
[----:B0--3--:R-:W-:-:S05]  /*dc50*/  IADD3 R4, P1, R29, R14, RZ ;  /* 0x0000000e1d047210 */ /* 0x009fca0007f3e0ff */
[----:B----4-:R-:W-:-:S05]  /*dc60*/  IMAD.X R5, RZ, RZ, R6, P1 ;  /* 0x000000ffff057224 */ /* 0x010fca00008e0606 */
        /* <DEDUP_REMOVED lines=13> */
.L_x_66:
[----:B------:R-:W-:Y:S01]  /*dd40*/  IMAD.U32 R4, RZ, RZ, UR36 ;  /* 0x00000024ff047e24 */ /* 0x000fe2000f8e00ff */
[----:B------:R0:W-:Y:S04]  /*dd50*/  SYNCS.ARRIVE.TRANS64.A1T0 RZ, [R3+URZ+0x22830], RZ ;  /* 0x022830ff03ff79a7 */ /* 0x0001e8000810003f */
[----:B------:R-:W-:-:S04]  /*dd60*/  LOP3.LUT R4, R4, 0x1, RZ, 0xfc, !PT ;  /* 0x0000000104047812 */ /* 0x000fc800078efcff */
[----:B------:R-:W-:-:S13]  /*dd70*/  ISETP.NE.AND P1, PT, R4, 0x3, PT ;  /* 0x000000030400780c */ /* 0x000fda0003f25270 */
[----:B0-----:R-:W-:Y:S05]  /*dd80*/  @!P1 BRA `(.L_x_67) ;  /* 0x0000000000049947 */ /* 0x001fea0003800000 */
[----:B------:R-:W-:Y:S01]  /*dd90*/  BPT.TRAP 0x1 ;  /* 0x000000040000795c */ /* 0x000fe20000300000 */
.L_x_67:
[----:B-12---:R-:W-:Y:S02]  /*dda0*/  LOP3.LUT R3, R21, 0x1, RZ, 0x3c, !PT ;  /* 0x0000000115037812 */ /* 0x006fe400078e3cff */
[----:B------:R-:W-:Y:S02]  /*ddb0*/  LEA R6, R20, UR42, 0x3 ;  /* 0x0000002a14067c11 */ /* 0x000fe4000f8e18ff */
[----:B------:R-:W-:-:S04]  /*ddc0*/  SHF.L.U32 R3, R3, 0x1f, RZ ;  /* 0x0000001f03037819 */ /* 0x000fc800000006ff */
[----:B------:R-:W0:Y:S02]  /*ddd0*/  SYNCS.PHASECHK.TRANS64.TRYWAIT P2, [R6+URZ+0x22870], R3 ;  /* 0x02287003060075a7 */ /* 0x000e24000804017f */
[----:B0-----:R-:W-:Y:S05]  /*dde0*/  @!P2 BRA `(.L_x_68) ;  /* 0x0000004800e0a947 */ /* 0x001fea0003800000 */
.L_x_207:
[----:B------:R-:W-:-:S06]  /*ddf0*/  ULOP3.LUT UR4, UR36, 0x2, URZ, 0xfc, !UPT ;  /* 0x0000000224047892 */ /* 0x000fcc000f8efc3f */
[----:B------:R-:W-:-:S05]  /*de00*/  IMAD.U32 R4, RZ, RZ, UR4 ;  /* 0x00000004ff047e24 */ /* 0x000fca000f8e00ff */
[----:B------:R-:W-:-:S13]  /*de10*/  ISETP.NE.AND P2, PT, R4, 0x3, PT ;  /* 0x000000030400780c */ /* 0x000fda0003f45270 */
[----:B------:R-:W-:Y:S05]  /*de20*/  @!P2 BRA `(.L_x_69) ;  /* 0x000000000004a947 */ /* 0x000fea0003800000 */
[----:B------:R-:W-:Y:S01]  /*de30*/  BPT.TRAP 0x1 ;  /* 0x000000040000795c */ /* 0x000fe20000300000 */
.L_x_69:
[----:B------:R-:W-:Y:S01]  /*de40*/  SHF.L.U32 R5, R21, 0x1f, RZ ;  /* 0x0000001f15057819 */ /* 0x000fe200000006ff */
[----:B0-----:R-:W-:-:S03]  /*de50*/  IMAD R3, R20, 0x5000, RZ ;  /* 0x0000500014037824 */ /* 0x001fc600078e02ff */
[----:B------:R-:W0:Y:S02]  /*de60*/  SYNCS.PHASECHK.TRANS64.TRYWAIT P2, [R6+URZ+0x22860], R5 ;  /* 0x02286005060075a7 */ /* 0x000e24000804017f */
[----:B------:R-:W-:Y:S01]  /*de70*/  LOP3.LUT R4, R3, R37, RZ, 0xfc, !PT ;  /* 0x0000002503047212 */ /* 0x000fe200078efcff */
[----:B0-----:R-:W-:Y:S06]  /*de80*/  @!P2 BRA `(.L_x_70) ;  /* 0x0000004800cca947 */ /* 0x001fec0003800000 */
.L_x_208:
[----:B------:R-:W2:Y:S01]  /*de90*/  LDL R7, [R1] ;  /* 0x0000000001077983 */ /* 0x000ea20000100800 */
[----:B0-----:R-:W-:Y:S01]  /*dea0*/  VIADD R5, R4, UR42 ;  /* 0x0000002a04057c36 */ /* 0x001fe20008000000 */
[----:B------:R-:W-:Y:S05]  /*deb0*/  WARPSYNC.ALL ;  /* 0x0000000000007948 */ /* 0x000fea0003800000 */
[----:B------:R-:W0:Y:S01]  /*dec0*/  LDSM.16.MT88.4 R16, [R4+UR42+0xa400] ;  /* 0x00a4002a0410783b */ /* 0x000e220008004200 */
[----:B------:R-:W-:Y:S01]  /*ded0*/  IADD3 R3, R3, UR42, R36 ;  /* 0x0000002a03037c10 */ /* 0x000fe2000fffe024 */
[----:B------:R-:W-:Y:S01]  /*dee0*/  ULOP3.LUT UR4, UR36, 0x2, URZ, 0xfc, !UPT ;  /* 0x0000000224047892 */ /* 0x000fe2000f8efc3f */
[----:B0-----:R-:W-:-:S02]  /*def0*/  PRMT R12, R16, 0x6420, R17 ;  /* 0x00006420100c7816 */ /* 0x001fc40000000011 */
[----:B------:R-:W-:Y:S02]  /*df00*/  PRMT R13, R16, 0x7531, R17 ;  /* 0x00007531100d7816 */ /* 0x000fe40000000011 */
[C-C-:B------:R-:W-:Y:S02]  /*df10*/  PRMT R14, R18.reuse, 0x6420, R19.reuse ;  /* 0x00006420120e7816 */ /* 0x140fe40000000013 */
[----:B------:R-:W-:Y:S01]  /*df20*/  PRMT R15, R18, 0x7531, R19 ;  /* 0x00007531120f7816 */ /* 0x000fe20000000013 */
[----:B--2---:R-:W-:Y:S02]  /*df30*/  IMAD.IADD R5, R7, 0x1, R5 ;  /* 0x0000000107057824 */ /* 0x004fe400078e0205 */
[----:B------:R-:W-:-:S03]  /*df40*/  IMAD.U32 R7, RZ, RZ, UR4 ;  /* 0x00000004ff077e24 */ /* 0x000fc6000f8e00ff */
[----:B------:R-:W0:Y:S02]  /*df50*/  LDSM.16.MT88.4 R8, [R5+0xa400] ;  /* 0x00a400000508783b */ /* 0x000e240000004200 */
[----:B------:R-:W-:Y:S02]  /*df60*/  ISETP.NE.AND P2, PT, R7, 0x3, PT ;  /* 0x000000030700780c */ /* 0x000fe40003f45270 */
[----:B------:R-:W-:Y:S01]  /*df70*/  STSM.16.M88.4 [R3+0x400], R12 ;  /* 0x0004000c03007844 */ /* 0x000fe20000000200 */
[C-C-:B0-----:R-:W-:Y:S02]  /*df80*/  PRMT R20, R8.reuse, 0x6420, R9.reuse ;  /* 0x0000642008147816 */ /* 0x141fe40000000009 */
[----:B------:R-:W-:Y:S02]  /*df90*/  PRMT R21, R8, 0x7531, R9 ;  /* 0x0000753108157816 */ /* 0x000fe40000000009 */
[C-C-:B------:R-:W-:Y:S02]  /*dfa0*/  PRMT R22, R10.reuse, 0x6420, R11.reuse ;  /* 0x000064200a167816 */ /* 0x140fe4000000000b */
[----:B------:R-:W-:-:S05]  /*dfb0*/  PRMT R23, R10, 0x7531, R11 ;  /* 0x000075310a177816 */ /* 0x000fca000000000b */
[----:B------:R-:W-:Y:S04]  /*dfc0*/  STSM.16.M88.4 [R3+0xc00], R20 ;  /* 0x000c001403007844 */ /* 0x000fe80000000200 */
[----:B------:R-:W0:Y:S04]  /*dfd0*/  LDSM.16.MT88.4 R8, [R4+UR42+0xb400] ;  /* 0x00b4002a0408783b */ /* 0x000e280008004200 */
[----:B------:R-:W1:Y:S01]  /*dfe0*/  LDSM.16.MT88.4 R12, [R5+0xb400] ;  /* 0x00b40000050c783b */ /* 0x000e620000004200 */
[C-C-:B0-----:R-:W-:Y:S02]  /*dff0*/  PRMT R16, R8.reuse, 0x6420, R9.reuse ;  /* 0x0000642008107816 */ /* 0x141fe40000000009 */
[----:B------:R-:W-:-:S02]  /*e000*/  PRMT R17, R8, 0x7531, R9 ;  /* 0x0000753108117816 */ /* 0x000fc40000000009 */
[C-C-:B------:R-:W-:Y:S02]  /*e010*/  PRMT R18, R10.reuse, 0x6420, R11.reuse ;  /* 0x000064200a127816 */ /* 0x140fe4000000000b */
[----:B------:R-:W-:Y:S02]  /*e020*/  PRMT R19, R10, 0x7531, R11 ;  /* 0x000075310a137816 */ /* 0x000fe4000000000b */
[C-C-:B-1----:R-:W-:Y:S02]  /*e030*/  PRMT R24, R12.reuse, 0x6420, R13.reuse ;  /* 0x000064200c187816 */ /* 0x142fe4000000000d */
[----:B------:R-:W-:Y:S01]  /*e040*/  PRMT R25, R12, 0x7531, R13 ;  /* 0x000075310c197816 */ /* 0x000fe2000000000d */
[----:B------:R-:W-:Y:S01]  /*e050*/  STSM.16.M88.4 [R3+0x1400], R16 ;  /* 0x0014001003007844 */ /* 0x000fe20000000200 */
        /* <DEDUP_REMOVED lines=35> */
[----:B------:R0:W-:Y:S01]  /*e290*/  STSM.16.M88.4 [R3+0x4400], R16 ;  /* 0x0044001003007844 */ /* 0x0001e20000000200 */
[C-C-:B------:R-:W-:Y:S02]  /*e2a0*/  PRMT R10, R14.reuse, 0x6420, R15.reuse ;  /* 0x000064200e0a7816 */ /* 0x140fe4000000000f */
[----:B------:R-:W-:-:S05]  /*e2b0*/  PRMT R11, R14, 0x7531, R15 ;  /* 0x000075310e0b7816 */ /* 0x000fca000000000f */
[----:B------:R0:W-:Y:S01]  /*e2c0*/  STSM.16.M88.4 [R3+0x4c00], R8 ;  /* 0x004c000803007844 */ /* 0x0001e20000000200 */
[----:B------:R-:W-:Y:S01]  /*e2d0*/  @!PT LDS RZ, [RZ] ;  /* 0x00000000fffff984 */ /* 0x000fe20000000800 */
[----:B------:R-:W-:Y:S01]  /*e2e0*/  @!PT LDS RZ, [RZ] ;  /* 0x00000000fffff984 */ /* 0x000fe20000000800 */
[----:B------:R-:W-:Y:S01]  /*e2f0*/  @!PT LDS RZ, [RZ] ;  /* 0x00000000fffff984 */ /* 0x000fe20000000800 */
[----:B------:R-:W-:Y:S01]  /*e300*/  @!PT LDS RZ, [RZ] ;  /* 0x00000000fffff984 */ /* 0x000fe20000000800 */
[----:B------:R1:W-:Y:S06]  /*e310*/  MEMBAR.ALL.CTA ;  /* 0x0000000000007992 */ /* 0x0003ec0000008000 */
[----:B-1----:R-:W1:Y:S01]  /*e320*/  FENCE.VIEW.ASYNC.S ;  /* 0x00000000000073c6 */ /* 0x002e620000000000 */
[----:B------:R-:W-:Y:S05]  /*e330*/  @!P2 BRA `(.L_x_71) ;  /* 0x000000000004a947 */ /* 0x000fea0003800000 */
[----:B------:R-:W-:Y:S01]  /*e340*/  BPT.TRAP 0x1 ;  /* 0x000000040000795c */ /* 0x000fe20000300000 */
.L_x_71:
[----:B-1----:R1:W-:Y:S01]  /*e350*/  SYNCS.ARRIVE.TRANS64.A1T0 RZ, [R6+URZ+0x22850], RZ ;  /* 0x022850ff06ff79a7 */ /* 0x0023e2000810003f */
[----:B------:R-:W-:Y:S06]  /*e360*/  BAR.SYNC.DEFER_BLOCKING 0x2, 0x80 ;  /* 0x0082000000007b1d */ /* 0x000fec0000010000 */
[----:B------:R-:W-:Y:S05]  /*e370*/  @!P1 BRA `(.L_x_72) ;  /* 0x0000000000049947 */ /* 0x000fea0003800000 */
[----:B------:R-:W-:Y:S01]  /*e380*/  BPT.TRAP 0x1 ;  /* 0x000000040000795c */ /* 0x000fe20000300000 */
.L_x_72:
[----:B0-----:R-:W0:Y:S01]  /*e390*/  S2R R3, SR_CgaCtaId ;  /* 0x0000000000037919 */ /* 0x001e220000008800 */
[----:B-1----:R-:W-:Y:S01]  /*e3a0*/  VIADD R6, R6, 0x22880 ;  /* 0x0002288006067836 */ /* 0x002fe20000000000 */
[----:B------:R-:W-:Y:S01]  /*e3b0*/  IADD3 R0, R0, -0xa0, RZ ;  /* 0xffffff6000007810 */ /* 0x000fe20007ffe0ff */
[----:B------:R-:W-:Y:S02]  /*e3c0*/  IMAD.MOV.U32 R20, RZ, RZ, R2 ;  /* 0x000000ffff147224 */ /* 0x000fe400078e0002 */
[----:B------:R-:W-:Y:S01]  /*e3d0*/  IMAD.MOV.U32 R21, RZ, RZ, R30 ;  /* 0x000000ffff157224 */ /* 0x000fe200078e001e */
[----:B0-----:R-:W-:-:S04]  /*e3e0*/  PRMT R6, R3, 0x654, R6 ;  /* 0x0000065403067816 */ /* 0x001fc80000000006 */
[----:B------:R0:W-:Y:S01]  /*e3f0*/  SYNCS.ARRIVE.TRANS64.RED.A1T0 RZ, [R6+URZ], RZ ;  /* 0x000000ff06ff79a7 */ /* 0x0001e2000810043f */
[----:B------:R-:W-:Y:S05]  /*e400*/  @P0 BRA `(.L_x_73) ;  /* 0xffffffe800280947 */ /* 0x000fea000383ffff */
[----:B------:R-:W-:Y:S05]  /*e410*/  BRA `(.L_x_74) ;  /* 0x0000000000047947 */ /* 0x000fea0003800000 */
.L_x_58:
[----:B------:R-:W-:-:S07]  /*e420*/  IMAD.MOV.U32 R2, RZ, RZ, RZ ;  /* 0x000000ffff027224 */ /* 0x000fce00078e00ff */
.L_x_74:
[----:B------:R-:W-:-:S06]  /*e430*/  ULOP3.LUT UR4, UR36, 0x1, URZ, 0xfc, !UPT ;  /* 0x0000000124047892 */ /* 0x000fcc000f8efc3f */
[----:B0-----:R-:W-:-:S05]  /*e440*/  IMAD.U32 R0, RZ, RZ, UR4 ;  /* 0x00000004ff007e24 */ /* 0x001fca000f8e00ff */
[----:B------:R-:W-:-:S13]  /*e450*/  ISETP.NE.AND P1, PT, R0, 0x3, PT ;  /* 0x000000030000780c */ /* 0x000fda0003f25270 */
[----:B------:R-:W-:Y:S05]  /*e460*/  @!P1 BRA `(.L_x_75) ;  /* 0x0000000000049947 */ /* 0x000fea0003800000 */
[----:B------:R-:W-:Y:S01]  /*e470*/  BPT.TRAP 0x1 ;  /* 0x000000040000795c */ /* 0x000fe20000300000 */
.L_x_75:
[----:B------:R-:W-:Y:S01]  /*e480*/  LOP3.LUT R0, R30, 0x1, RZ, 0x3c, !PT ;  /* 0x000000011e007812 */ /* 0x000fe200078e3cff */
[----:B------:R-:W-:Y:S01]  /*e490*/  BSSY B0, `(.L_x_76) ;  /* 0x0000005000007945 */ /* 0x000fe20003800000 */
[----:B------:R-:W-:Y:S02]  /*e4a0*/  LEA R3, R2, UR42, 0x3 ;  /* 0x0000002a02037c11 */ /* 0x000fe4000f8e18ff */
[----:B------:R-:W-:-:S04]  /*e4b0*/  SHF.L.U32 R0, R0, 0x1f, RZ ;  /* 0x0000001f00007819 */ /* 0x000fc800000006ff */
[----:B------:R-:W0:Y:S02]  /*e4c0*/  SYNCS.PHASECHK.TRANS64.TRYWAIT P0, [R3+URZ+0x22870], R0 ;  /* 0x02287000030075a7 */ /* 0x000e24000800017f */
[----:B0-----:R-:W-:Y:S05]  /*e4d0*/  @!P0 BRA `(.L_x_77) ;  /* 0x00000044004c8947 */ /* 0x001fea0003800000 */
.L_x_209:
[----:B------:R-:W-:Y:S05]  /*e4e0*/  BSYNC B0 ;  /* 0x0000000000007941 */ /* 0x000fea0003800000 */
.L_x_76:
[----:B------:R-:W-:-:S06]  /*e4f0*/  ULOP3.LUT UR4, UR36, 0x2, URZ, 0xfc, !UPT ;  /* 0x0000000224047892 */ /* 0x000fcc000f8efc3f */
[----:B------:R-:W-:-:S05]  /*e500*/  IMAD.U32 R4, RZ, RZ, UR4 ;  /* 0x00000004ff047e24 */ /* 0x000fca000f8e00ff */
[----:B------:R-:W-:-:S13]  /*e510*/  ISETP.NE.AND P0, PT, R4, 0x3, PT ;  /* 0x000000030400780c */ /* 0x000fda0003f05270 */
[----:B------:R-:W-:Y:S05]  /*e520*/  @!P0 BRA `(.L_x_78) ;  /* 0x0000000000048947 */ /* 0x000fea0003800000 */
[----:B------:R-:W-:Y:S01]  /*e530*/  BPT.TRAP 0x1 ;  /* 0x000000040000795c */ /* 0x000fe20000300000 */
.L_x_78:
[----:B------:R-:W2:Y:S01]  /*e540*/  LDL.LU R5, [R1] ;  /* 0x0000000001057983 */ /* 0x000ea20000300800 */
[----:B------:R-:W-:Y:S01]  /*e550*/  SHF.L.U32 R4, R30, 0x1f, RZ ;  /* 0x0000001f1e047819 */ /* 0x000fe200000006ff */
[----:B------:R-:W-:-:S03]  /*e560*/  IMAD R12, R2, 0x5000, RZ ;  /* 0x00005000020c7824 */ /* 0x000fc600078e02ff */
[----:B------:R-:W1:Y:S02]  /*e570*/  SYNCS.PHASECHK.TRANS64.TRYWAIT P0, [R3+URZ+0x22860], R4 ;  /* 0x02286004030075a7 */ /* 0x000e64000800017f */
[----:B------:R-:W-:-:S05]  /*e580*/  LOP3.LUT R37, R12, R37, RZ, 0xfc, !PT ;  /* 0x000000250c257212 */ /* 0x000fca00078efcff */
[----:B0-----:R-:W-:-:S04]  /*e590*/  VIADD R0, R37, UR42 ;  /* 0x0000002a25007c36 */ /* 0x001fc80008000000 */
[----:B--2---:R-:W-:Y:S01]  /*e5a0*/  IMAD.IADD R0, R5, 0x1, R0 ;  /* 0x0000000105007824 */ /* 0x004fe200078e0200 */
[----:B-1----:R-:W-:Y:S06]  /*e5b0*/  @!P0 BRA `(.L_x_79) ;  /* 0x0000004400288947 */ /* 0x002fec0003800000 */
.L_x_210:
[----:B------:R-:W-:Y:S05]  /*e5c0*/  WARPSYNC.ALL ;  /* 0x0000000000007948 */ /* 0x000fea0003800000 */
[----:B------:R-:W1:Y:S01]  /*e5d0*/  LDSM.16.MT88.4 R8, [R37+UR42+0xa400] ;  /* 0x00a4002a2508783b */ /* 0x000e620008004200 */
[----:B------:R-:W-:Y:S01]  /*e5e0*/  IADD3 R36, R12, UR42, R36 ;  /* 0x0000002a0c247c10 */ /* 0x000fe2000fffe024 */
[----:B------:R-:W-:Y:S02]  /*e5f0*/  ULOP3.LUT UR4, UR36, 0x2, URZ, 0xfc, !UPT ;  /* 0x0000000224047892 */ /* 0x000fe4000f8efc3f */
[----:B0-----:R-:W0:Y:S04]  /*e600*/  LDSM.16.MT88.4 R4, [R0+0xa400] ;  /* 0x00a400000004783b */ /* 0x001e280000004200 */
[----:B------:R-:W-:-:S05]  /*e610*/  IMAD.U32 R16, RZ, RZ, UR4 ;  /* 0x00000004ff107e24 */ /* 0x000fca000f8e00ff */
[----:B------:R-:W-:Y:S02]  /*e620*/  ISETP.NE.AND P0, PT, R16, 0x3, PT ;  /* 0x000000031000780c */ /* 0x000fe40003f05270 */
[C-C-:B-1----:R-:W-:Y:S02]  /*e630*/  PRMT R12, R8.reuse, 0x6420, R9.reuse ;  /* 0x00006420080c7816 */ /* 0x142fe40000000009 */
[----:B------:R-:W-:Y:S02]  /*e640*/  PRMT R13, R8, 0x7531, R9 ;  /* 0x00007531080d7816 */ /* 0x000fe40000000009 */
[C-C-:B------:R-:W-:Y:S02]  /*e650*/  PRMT R14, R10.reuse, 0x6420, R11.reuse ;  /* 0x000064200a0e7816 */ /* 0x140fe4000000000b */
[----:B------:R-:W-:Y:S02]  /*e660*/  PRMT R15, R10, 0x7531, R11 ;  /* 0x000075310a0f7816 */ /* 0x000fe4000000000b */
[----:B0-----:R-:W-:-:S02]  /*e670*/  PRMT R8, R4, 0x6420, R5 ;  /* 0x0000642004087816 */ /* 0x001fc40000000005 */
        /* <DEDUP_REMOVED lines=61> */
.L_x_80:
[----:B-1----:R1:W-:Y:S01]  /*ea50*/  SYNCS.ARRIVE.TRANS64.A1T0 RZ, [R3+URZ+0x22850], RZ ;  /* 0x022850ff03ff79a7 */ /* 0x0023e2000810003f */
[----:B------:R-:W-:Y:S06]  /*ea60*/  BAR.SYNC.DEFER_BLOCKING 0x2, 0x80 ;  /* 0x0082000000007b1d */ /* 0x000fec0000010000 */
[----:B------:R-:W-:Y:S05]  /*ea70*/  @!P1 BRA `(.L_x_81) ;  /* 0x0000000000049947 */ /* 0x000fea0003800000 */
[----:B------:R-:W-:Y:S01]  /*ea80*/  BPT.TRAP 0x1 ;  /* 0x000000040000795c */ /* 0x000fe20000300000 */
.L_x_81:
[----:B------:R-:W2:Y:S01]  /*ea90*/  S2R R0, SR_CgaCtaId ;  /* 0x0000000000007919 */ /* 0x000ea20000008800 */
[----:B-1----:R-:W-:-:S05]  /*eaa0*/  VIADD R3, R3, 0x22880 ;  /* 0x0002288003037836 */ /* 0x002fca0000000000 */
[----:B--2---:R-:W-:Y:S02]  /*eab0*/  PRMT R3, R0, 0x654, R3 ;  /* 0x0000065400037816 */ /* 0x004fe40000000003 */
[----:B------:R-:W-:Y:S01]  /*eac0*/  IADD3 R0, R2, 0x1, RZ ;  /* 0x0000000102007810 */ /* 0x000fe20007ffe0ff */
[----:B------:R-:W-:Y:S01]  /*ead0*/  IMAD.MOV.U32 R2, RZ, RZ, RZ ;  /* 0x000000ffff027224 */ /* 0x000fe200078e00ff */
[----:B------:R1:W-:Y:S02]  /*eae0*/  SYNCS.ARRIVE.TRANS64.RED.A1T0 RZ, [R3+URZ], RZ ;  /* 0x000000ff03ff79a7 */ /* 0x0003e4000810043f */
[----:B------:R-:W-:-:S04]  /*eaf0*/  ISETP.NE.AND P0, PT, R0, 0x2, PT ;  /* 0x000000020000780c */ /* 0x000fc80003f05270 */
[----:B------:R-:W-:Y:S02]  /*eb00*/  SEL R0, R0, RZ, P0 ;  /* 0x000000ff00007207 */ /* 0x000fe40000000000 */
[----:B-1----:R-:W-:-:S04]  /*eb10*/  SEL R3, RZ, 0x1, P0 ;  /* 0x00000001ff037807 */ /* 0x002fc80000000000 */
[----:B------:R-:W-:-:S07]  /*eb20*/  LOP3.LUT R30, R30, R3, RZ, 0x3c, !PT ;  /* 0x000000031e1e7212 */ /* 0x000fce00078e3cff */
.L_x_40:
[----:B0-----:R-:W0:Y:S01]  /*eb30*/  S2R R4, SR_CgaCtaId ;  /* 0x0000000000047919 */ /* 0x001e220000008800 */
[----:B------:R-:W-:Y:S02]  /*eb40*/  MOV R3, 0x400 ;  /* 0x0000040000037802 */ /* 0x000fe40000000f00 */
[----:B------:R-:W-:Y:S02]  /*eb50*/  SHF.L.U32 R2, R2, 0x1f, RZ ;  /* 0x0000001f02027819 */ /* 0x000fe400000006ff */
[----:B0-----:R-:W-:-:S04]  /*eb60*/  LEA R7, R4, R3, 0x18 ;  /* 0x0000000304077211 */ /* 0x001fc800078ec0ff */
[----:B------:R-:W0:Y:S02]  /*eb70*/  SYNCS.PHASECHK.TRANS64.TRYWAIT P0, [R7+URZ+0x22820], R2 ;  /* 0x02282002070075a7 */ /* 0x000e24000800017f */
[----:B0-----:R-:W-:Y:S05]  /*eb80*/  @!P0 BRA `(.L_x_82) ;  /* 0x0000003c00c88947 */ /* 0x001fea0003800000 */
.L_x_211:
[----:B------:R-:W1:Y:S02]  /*eb90*/  S2R R3, SR_TID.X ;  /* 0x0000000000037919 */ /* 0x000e640000002100 */
[----:B-1----:R-:W-:-:S04]  /*eba0*/  SHF.R.U32.HI R3, RZ, 0x5, R3 ;  /* 0x00000005ff037819 */ /* 0x002fc80000011603 */
[----:B------:R-:W-:-:S05]  /*ebb0*/  LOP3.LUT R3, R3, 0x3, RZ, 0xc0, !PT ;  /* 0x0000000303037812 */ /* 0x000fca00078ec0ff */
[----:B0-----:R-:W0:Y:S02]  /*ebc0*/  SHFL.IDX PT, R2, R3, RZ, 0x1f ;  /* 0x00001fff03027589 */ /* 0x001e2400000e0000 */
[----:B0-----:R-:W-:-:S13]  /*ebd0*/  ISETP.NE.AND P0, PT, R2, RZ, PT ;  /* 0x000000ff0200720c */ /* 0x001fda0003f05270 */
[----:B------:R-:W-:Y:S05]  /*ebe0*/  @P0 BRA `(.L_x_8) ;  /* 0x0000000000a00947 */ /* 0x000fea0003800000 */
[----:B------:R-:W-:-:S13]  /*ebf0*/  ELECT P0, URZ, PT ;  /* 0x00000000003f782f */ /* 0x000fda0003800000 */
[----:B------:R-:W-:Y:S05]  /*ec00*/  @!P0 BRA `(.L_x_8) ;  /* 0x0000000000988947 */ /* 0x000fea0003800000 */
[----:B------:R-:W-:-:S06]  /*ec10*/  ULOP3.LUT UR4, UR36, 0x2, URZ, 0xfc, !UPT ;  /* 0x0000000224047892 */ /* 0x000fcc000f8efc3f */
[----:B------:R-:W-:-:S05]  /*ec20*/  IMAD.U32 R2, RZ, RZ, UR4 ;  /* 0x00000004ff027e24 */ /* 0x000fca000f8e00ff */
[----:B------:R-:W-:-:S13]  /*ec30*/  ISETP.NE.AND P0, PT, R2, 0x3, PT ;  /* 0x000000030200780c */ /* 0x000fda0003f05270 */
[----:B------:R-:W-:Y:S05]  /*ec40*/  @!P0 BRA `(.L_x_83) ;  /* 0x0000000000048947 */ /* 0x000fea0003800000 */
[----:B------:R-:W-:Y:S01]  /*ec50*/  BPT.TRAP 0x1 ;  /* 0x000000040000795c */ /* 0x000fe20000300000 */
.L_x_83:
[----:B------:R-:W-:Y:S01]  /*ec60*/  IMAD R5, R0, 0x8, R7 ;  /* 0x0000000800057824 */ /* 0x000fe200078e0207 */
[----:B------:R-:W-:Y:S01]  /*ec70*/  SHF.L.U32 R2, R30, 0x1f, RZ ;  /* 0x0000001f1e027819 */ /* 0x000fe200000006ff */
[----:B------:R-:W-:-:S03]  /*ec80*/  VIADD R0, R0, 0x1 ;  /* 0x0000000100007836 */ /* 0x000fc60000000000 */
[----:B------:R-:W0:Y:S02]  /*ec90*/  SYNCS.PHASECHK.TRANS64.TRYWAIT P1, [R5+URZ+0x22840], R2 ;  /* 0x02284002050075a7 */ /* 0x000e24000802017f */
[----:B------:R-:W-:-:S04]  /*eca0*/  ISETP.NE.AND P2, PT, R0, 0x2, PT ;  /* 0x000000020000780c */ /* 0x000fc80003f45270 */
[----:B------:R-:W-:Y:S01]  /*ecb0*/  SEL R3, RZ, 0x1, P2 ;  /* 0x00000001ff037807 */ /* 0x000fe20001000000 */
[----:B0-----:R-:W-:Y:S08]  /*ecc0*/  @!P1 BRA `(.L_x_84) ;  /* 0x0000003c008c9947 */ /* 0x001ff00003800000 */
.L_x_212:
[----:B------:R-:W-:Y:S02]  /*ecd0*/  SEL R0, R0, RZ, P2 ;  /* 0x000000ff00007207 */ /* 0x000fe40001000000 */
[----:B------:R-:W-:Y:S01]  /*ece0*/  LOP3.LUT R3, R30, R3, RZ, 0x3c, !PT ;  /* 0x000000031e037212 */ /* 0x000fe200078e3cff */
[----:B------:R-:W-:Y:S06]  /*ecf0*/  @!P0 BRA `(.L_x_85) ;  /* 0x0000000000048947 */ /* 0x000fec0003800000 */
[----:B------:R-:W-:Y:S01]  /*ed00*/  BPT.TRAP 0x1 ;  /* 0x000000040000795c */ /* 0x000fe20000300000 */
.L_x_85:
[----:B------:R-:W-:Y:S01]  /*ed10*/  IMAD R7, R0, 0x8, R7 ;  /* 0x0000000800077824 */ /* 0x000fe200078e0207 */
[----:B------:R-:W-:-:S04]  /*ed20*/  SHF.L.U32 R0, R3, 0x1f, RZ ;  /* 0x0000001f03007819 */ /* 0x000fc800000006ff */
[----:B------:R-:W1:Y:S02]  /*ed30*/  SYNCS.PHASECHK.TRANS64.TRYWAIT P1, [R7+URZ+0x22840], R0 ;  /* 0x02284000070075a7 */ /* 0x000e64000802017f */
[----:B-1----:R-:W-:Y:S05]  /*ed40*/  @!P1 BRA `(.L_x_86) ;  /* 0x0000003c00809947 */ /* 0x002fea0003800000 */
.L_x_213:
[----:B------:R-:W-:Y:S05]  /*ed50*/  @!P0 BRA `(.L_x_87) ;  /* 0x0000000000048947 */ /* 0x000fea0003800000 */
[----:B------:R-:W-:Y:S01]  /*ed60*/  BPT.TRAP 0x1 ;  /* 0x000000040000795c */ /* 0x000fe20000300000 */
.L_x_87:
[----:B------:R-:W2:Y:S02]  /*ed70*/  SYNCS.PHASECHK.TRANS64.TRYWAIT P1, [R5+URZ+0x22860], R2 ;  /* 0x02286002050075a7 */ /* 0x000ea4000802017f */
[----:B--2---:R-:W-:Y:S05]  /*ed80*/  @!P1 BRA `(.L_x_88) ;  /* 0x0000003c00849947 */ /* 0x004fea0003800000 */
.L_x_214:
[----:B------:R-:W-:Y:S05]  /*ed90*/  @!P0 BRA `(.L_x_89) ;  /* 0x0000000000048947 */ /* 0x000fea0003800000 */
[----:B------:R-:W-:Y:S01]  /*eda0*/  BPT.TRAP 0x1 ;  /* 0x000000040000795c */ /* 0x000fe20000300000 */
.L_x_89:
[----:B------:R-:W3:Y:S02]  /*edb0*/  SYNCS.PHASECHK.TRANS64.TRYWAIT P1, [R7+URZ+0x22860], R0 ;  /* 0x02286000070075a7 */ /* 0x000ee4000802017f */
[----:B---3--:R-:W-:Y:S05]  /*edc0*/  @!P1 BRA `(.L_x_90) ;  /* 0x0000003c00889947 */ /* 0x008fea0003800000 */
.L_x_215:
[----:B------:R-:W-:Y:S05]  /*edd0*/  @!P0 BRA `(.L_x_91) ;  /* 0x0000000000048947 */ /* 0x000fea0003800000 */
[----:B------:R-:W-:Y:S01]  /*ede0*/  BPT.TRAP 0x1 ;  /* 0x000000040000795c */ /* 0x000fe20000300000 */
.L_x_91:
[----:B------:R-:W4:Y:S02]  /*edf0*/  SYNCS.PHASECHK.TRANS64.TRYWAIT P1, [R5+URZ+0x22880], R2 ;  /* 0x02288002050075a7 */ /* 0x000f24000802017f */
[----:B----4-:R-:W-:Y:S05]  /*ee00*/  @!P1 BRA `(.L_x_92) ;  /* 0x0000003c008c9947 */ /* 0x010fea0003800000 */
.L_x_216:
[----:B------:R-:W-:Y:S05]  /*ee10*/  @!P0 BRA `(.L_x_93) ;  /* 0x0000000000048947 */ /* 0x000fea0003800000 */
[----:B------:R-:W-:Y:S01]  /*ee20*/  BPT.TRAP 0x1 ;  /* 0x000000040000795c */ /* 0x000fe20000300000 */
.L_x_93:
[----:B------:R0:W0:Y:S02]  /*ee30*/  SYNCS.PHASECHK.TRANS64.TRYWAIT P0, [R7+URZ+0x22880], R0 ;  /* 0x02288000070075a7 */ /* 0x000024000800017f */
[----:B0-----:R-:W-:Y:S05]  /*ee40*/  @!P0 NANOSLEEP.SYNCS 0x989680 ;  /* 0x009896800000895d */ /* 0x001fea0003900000 */
[----:B------:R-:W0:Y:S02]  /*ee50*/  @!P0 SYNCS.PHASECHK.TRANS64 P0, [R7+URZ+0x22880], R0 ;  /* 0x02288000070085a7 */ /* 0x000e24000800007f */
[----:B0-----:R-:W-:Y:S05]  /*ee60*/  @!P0 BRA `(.L_x_93) ;  /* 0xfffffffc00f08947 */ /* 0x001fea000383ffff */
.L_x_8:
[----:B------:R-:W-:Y:S05]  /*ee70*/  BSYNC B6 ;  /* 0x0000000000067941 */ /* 0x000fea0003800000 */
.L_x_5:
[----:B------:R-:W-:Y:S05]  /*ee80*/  EXIT ;  /* 0x000000000000794d */ /* 0x000fea0003800000 */
.L_x_12:
[----:B0-----:R-:W-:-:S04]  /*ee90*/  IMAD.U32 R3, RZ, RZ, UR41 ;  /* 0x00000029ff037e24 */ /* 0x001fc8000f8e00ff */
[----:B------:R0:W1:Y:S03]  /*eea0*/  SYNCS.PHASECHK.TRANS64.TRYWAIT P0, [R3+URZ+0x22800], R0 ;  /* 0x02280000030075a7 */ /* 0x000066000800017f */
[----:B-1----:R-:W-:Y:S05]  /*eeb0*/  @!P0 NANOSLEEP.SYNCS 0x989680 ;  /* 0x009896800000895d */ /* 0x002fea0003900000 */
[----:B------:R-:W1:Y:S02]  /*eec0*/  @!P0 SYNCS.PHASECHK.TRANS64 P0, [R3+URZ+0x22800], R0 ;  /* 0x02280000030085a7 */ /* 0x000e64000800007f */
[----:B-1----:R-:W-:Y:S05]  /*eed0*/  @!P0 BRA `(.L_x_12) ;  /* 0xfffffffc00ec8947 */ /* 0x002fea000383ffff */
[----:B------:R-:W-:Y:S05]  /*eee0*/  BRA `(.L_x_94) ;  /* 0xffffff2400b47947 */ /* 0x000fea000383ffff */
.L_x_16:
[----:B-1----:R-:W-:-:S04]  /*eef0*/  IMAD.U32 R5, RZ, RZ, UR41 ;  /* 0x00000029ff057e24 */ /* 0x002fc8000f8e00ff */
[----:B------:R1:W2:Y:S03]  /*ef00*/  SYNCS.PHASECHK.TRANS64.TRYWAIT P1, [R5+URZ+0x22830], R0 ;  /* 0x02283000050075a7 */ /* 0x0002a6000802017f */
[----:B--2---:R-:W-:Y:S05]  /*ef10*/  @!P1 NANOSLEEP.SYNCS 0x989680 ;  /* 0x009896800000995d */ /* 0x004fea0003900000 */
[----:B------:R-:W2:Y:S02]  /*ef20*/  @!P1 SYNCS.PHASECHK.TRANS64 P1, [R5+URZ+0x22830], R0 ;  /* 0x02283000050095a7 */ /* 0x000ea4000802007f */
[----:B--2---:R-:W-:Y:S05]  /*ef30*/  @!P1 BRA `(.L_x_16) ;  /* 0xfffffffc00ec9947 */ /* 0x004fea000383ffff */
[----:B------:R-:W-:Y:S05]  /*ef40*/  BRA `(.L_x_15) ;  /* 0xffffff2400d07947 */ /* 0x000fea000383ffff */
.L_x_22:
[----:B-1----:R-:W-:-:S04]  /*ef50*/  IMAD.U32 R3, RZ, RZ, UR4 ;  /* 0x00000004ff037e24 */ /* 0x002fc8000f8e00ff */
[----:B------:R1:W2:Y:S03]  /*ef60*/  SYNCS.PHASECHK.TRANS64.TRYWAIT P1, [R3+URZ+0x22830], R0 ;  /* 0x02283000030075a7 */ /* 0x0002a6000802017f */
[----:B--2---:R-:W-:Y:S05]  /*ef70*/  @!P1 NANOSLEEP.SYNCS 0x989680 ;  /* 0x009896800000995d */ /* 0x004fea0003900000 */
[----:B------:R-:W2:Y:S02]  /*ef80*/  @!P1 SYNCS.PHASECHK.TRANS64 P1, [R3+URZ+0x22830], R0 ;  /* 0x02283000030095a7 */ /* 0x000ea4000802007f */
[----:B--2---:R-:W-:Y:S05]  /*ef90*/  @!P1 BRA `(.L_x_22) ;  /* 0xfffffffc00ec9947 */ /* 0x004fea000383ffff */
[----:B------:R-:W-:Y:S05]  /*efa0*/  BRA `(.L_x_19) ;  /* 0xffffff5400fc7947 */ /* 0x000fea000383ffff */
.L_x_26:
[----:B-1----:R-:W-:-:S04]  /*efb0*/  IMAD.U32 R13, RZ, RZ, UR4 ;  /* 0x00000004ff0d7e24 */ /* 0x002fc8000f8e00ff */
[----:B------:R1:W2:Y:S03]  /*efc0*/  SYNCS.PHASECHK.TRANS64.TRYWAIT P1, [R13+URZ+0x22850], R0 ;  /* 0x022850000d0075a7 */ /* 0x0002a6000802017f */
[----:B--2---:R-:W-:Y:S05]  /*efd0*/  @!P1 NANOSLEEP.SYNCS 0x989680 ;  /* 0x009896800000995d */ /* 0x004fea0003900000 */
[----:B------:R-:W2:Y:S02]  /*efe0*/  @!P1 SYNCS.PHASECHK.TRANS64 P1, [R13+URZ+0x22850], R0 ;  /* 0x022850000d0095a7 */ /* 0x000ea4000802007f */
[----:B--2---:R-:W-:Y:S05]  /*eff0*/  @!P1 BRA `(.L_x_26) ;  /* 0xfffffffc00ec9947 */ /* 0x004fea000383ffff */
[----:B------:R-:W-:Y:S05]  /*f000*/  BRA `(.L_x_23) ;  /* 0xffffff6000307947 */ /* 0x000fea000383ffff */
.L_x_33:
[----:B-1----:R-:W-:-:S04]  /*f010*/  MOV R5, UR9 ;  /* 0x0000000900057c02 */ /* 0x002fc80008000f00 */
[----:B------:R1:W2:Y:S03]  /*f020*/  SYNCS.PHASECHK.TRANS64.TRYWAIT P1, [R5+URZ+0x22850], R2 ;  /* 0x02285002050075a7 */ /* 0x0002a6000802017f */
[----:B--2---:R-:W-:Y:S05]  /*f030*/  @!P1 NANOSLEEP.SYNCS 0x989680 ;  /* 0x009896800000995d */ /* 0x004fea0003900000 */
[----:B------:R-:W2:Y:S02]  /*f040*/  @!P1 SYNCS.PHASECHK.TRANS64 P1, [R5+URZ+0x22850], R2 ;  /* 0x02285002050095a7 */ /* 0x000ea4000802007f */
[----:B--2---:R-:W-:Y:S05]  /*f050*/  @!P1 BRA `(.L_x_33) ;  /* 0xfffffffc00ec9947 */ /* 0x004fea000383ffff */
[----:B------:R-:W-:Y:S05]  /*f060*/  BRA `(.L_x_32) ;  /* 0xffffff8000087947 */ /* 0x000fea000383ffff */
.L_x_46:
[----:B------:R-:W-:Y:S02]  /*f070*/  IMAD.MOV.U32 R13, RZ, RZ, R19 ;  /* 0x000000ffff0d7224 */ /* 0x000fe400078e0013 */
[----:B------:R-:W-:Y:S02]  /*f080*/  IMAD.MOV.U32 R12, RZ, RZ, RZ ;  /* 0x000000ffff0c7224 */ /* 0x000fe400078e00ff */
[----:B------:R-:W-:Y:S02]  /*f090*/  IMAD.MOV.U32 R11, RZ, RZ, 0x1f ;  /* 0x0000001fff0b7424 */ /* 0x000fe400078e00ff */
[----:B------:R-:W-:-:S07]  /*f0a0*/  IMAD.MOV.U32 R15, RZ, RZ, -0x1 ;  /* 0xffffffffff0f7424 */ /* 0x000fce00078e00ff */
[----:B0----5:R-:W-:Y:S05]  /*f0b0*/  WARPSYNC.COLLECTIVE R15, `(.L_x_95) ;  /* 0x000000000f087348 */ /* 0x021fea0003c00000 */
[----:B------:R1:W2:Y:S02]  /*f0c0*/  SHFL.IDX P6, R14, R13, R12, R11 ;  /* 0x0000000c0d0e7389 */ /* 0x0002a400000c000b */
[----:B012--5:R-:W-:Y:S01]  /*f0d0*/  ENDCOLLECTIVE ;  /* 0x000000000000791b */ /* 0x027fe20003800000 */
.L_x_95:
[----:B------:R-:W-:Y:S05]  /*f0e0*/  BRA `(.L_x_96) ;  /* 0xffffffb800c47947 */ /* 0x000fea000383ffff */
.L_x_48:
[----:B0-----:R-:W-:-:S04]  /*f0f0*/  IMAD.U32 R3, RZ, RZ, UR42 ;  /* 0x0000002aff037e24 */ /* 0x001fc8000f8e00ff */
[----:B------:R0:W1:Y:S03]  /*f100*/  SYNCS.PHASECHK.TRANS64.TRYWAIT P0, [R3+URZ+0x22880], R30 ;  /* 0x0228801e030075a7 */ /* 0x000066000800017f */
[----:B-1----:R-:W-:Y:S05]  /*f110*/  @!P0 NANOSLEEP.SYNCS 0x989680 ;  /* 0x009896800000895d */ /* 0x002fea0003900000 */
[----:B------:R-:W1:Y:S02]  /*f120*/  @!P0 SYNCS.PHASECHK.TRANS64 P0, [R3+URZ+0x22880], R30 ;  /* 0x0228801e030085a7 */ /* 0x000e64000800007f */
[----:B-1----:R-:W-:Y:S05]  /*f130*/  @!P0 BRA `(.L_x_48) ;  /* 0xfffffffc00ec8947 */ /* 0x002fea000383ffff */
[----:B------:R-:W-:Y:S05]  /*f140*/  BRA `(.L_x_97) ;  /* 0xffffffc000187947 */ /* 0x000fea000383ffff */
.L_x_49:
[----:B------:R-:W-:Y:S01]  /*f150*/  BSSY B0, `(.L_x_98) ;  /* 0x0000008000007945 */ /* 0x000fe20003800000 */
[----:B------:R-:W-:Y:S02]  /*f160*/  IMAD.MOV.U32 R13, RZ, RZ, R17 ;  /* 0x000000ffff0d7224 */ /* 0x000fe400078e0011 */
[----:B------:R-:W-:Y:S02]  /*f170*/  IMAD.MOV.U32 R12, RZ, RZ, RZ ;  /* 0x000000ffff0c7224 */ /* 0x000fe400078e00ff */
[----:B------:R-:W-:Y:S02]  /*f180*/  IMAD.MOV.U32 R11, RZ, RZ, 0x181f ;  /* 0x0000181fff0b7424 */ /* 0x000fe400078e00ff */
[----:B------:R-:W-:-:S07]  /*f190*/  IMAD.MOV.U32 R15, RZ, RZ, -0x1 ;  /* 0xffffffffff0f7424 */ /* 0x000fce00078e00ff */
[----:B------:R-:W-:Y:S05]  /*f1a0*/  WARPSYNC.COLLECTIVE R15, `(.L_x_99) ;  /* 0x000000000f087348 */ /* 0x000fea0003c00000 */
[----:B------:R0:W1:Y:S02]  /*f1b0*/  SHFL.IDX P6, R14, R13, R12, R11 ;  /* 0x0000000c0d0e7389 */ /* 0x00006400000c000b */
[----:B01----:R-:W-:Y:S01]  /*f1c0*/  ENDCOLLECTIVE ;  /* 0x000000000000791b */ /* 0x003fe20003800000 */
.L_x_99:
[----:B------:R-:W-:Y:S05]  /*f1d0*/  BSYNC B0 ;  /* 0x0000000000007941 */ /* 0x000fea0003800000 */
.L_x_98:
[----:B------:R-:W-:Y:S01]  /*f1e0*/  IMAD.MOV.U32 R13, RZ, RZ, R16 ;  /* 0x000000ffff0d7224 */ /* 0x000fe200078e0010 */
[----:B------:R-:W-:Y:S01]  /*f1f0*/  MOV R3, R14 ;  /* 0x0000000e00037202 */ /* 0x000fe20000000f00 */
[----:B------:R-:W-:Y:S01]  /*f200*/  IMAD.MOV.U32 R12, RZ, RZ, RZ ;  /* 0x000000ffff0c7224 */ /* 0x000fe200078e00ff */
[C---:B------:R-:W-:Y:S01]  /*f210*/  ISETP.LT.OR P1, PT, R5.reuse, 0x1, P2 ;  /* 0x000000010500780c */ /* 0x040fe20001721670 */
[----:B------:R-:W-:Y:S01]  /*f220*/  IMAD.MOV.U32 R11, RZ, RZ, 0x181f ;  /* 0x0000181fff0b7424 */ /* 0x000fe200078e00ff */
[----:B------:R-:W-:Y:S01]  /*f230*/  LOP3.LUT R0, R0, 0xffffffdf, RZ, 0xc0, !PT ;  /* 0xffffffdf00007812 */ /* 0x000fe200078ec0ff */
[----:B------:R-:W-:Y:S01]  /*f240*/  IMAD.MOV.U32 R15, RZ, RZ, -0x1 ;  /* 0xffffffffff0f7424 */ /* 0x000fe200078e00ff */
[C---:B------:R-:W-:Y:S01]  /*f250*/  ISETP.GE.AND P5, PT, R5.reuse, 0x31, PT ;  /* 0x000000310500780c */ /* 0x040fe20003fa6270 */
[----:B------:R-:W-:Y:S01]  /*f260*/  VIADD R28, R34, UR42 ;  /* 0x0000002a221c7c36 */ /* 0x000fe20008000000 */
[----:B------:R-:W-:-:S13]  /*f270*/  ISETP.GE.AND P4, PT, R5, 0x41, PT ;  /* 0x000000410500780c */ /* 0x000fda0003f86270 */
[----:B------:R-:W-:Y:S05]  /*f280*/  WARPSYNC.COLLECTIVE R15, `(.L_x_100) ;  /* 0x000000000f087348 */ /* 0x000fea0003c00000 */
[----:B------:R0:W1:Y:S02]  /*f290*/  SHFL.IDX P6, R14, R13, R12, R11 ;  /* 0x0000000c0d0e7389 */ /* 0x00006400000c000b */
[----:B01----:R-:W-:Y:S01]  /*f2a0*/  ENDCOLLECTIVE ;  /* 0x000000000000791b */ /* 0x003fe20003800000 */
.L_x_100:
[----:B------:R-:W-:Y:S01]  /*f2b0*/  ISETP.GE.AND P3, PT, R5, 0x51, PT ;  /* 0x000000510500780c */ /* 0x000fe20003f66270 */
[----:B------:R-:W-:Y:S02]  /*f2c0*/  IMAD.MOV.U32 R13, RZ, RZ, R17 ;  /* 0x000000ffff0d7224 */ /* 0x000fe400078e0011 */
[----:B------:R-:W-:Y:S01]  /*f2d0*/  IMAD.MOV.U32 R12, RZ, RZ, 0x1 ;  /* 0x00000001ff0c7424 */ /* 0x000fe200078e00ff */
[----:B------:R-:W-:-:S13]  /*f2e0*/  IADD3 R2, P0, R29, R14, RZ ;  /* 0x0000000e1d027210 */ /* 0x000fda0007f1e0ff */
[----:B------:R-:W-:Y:S05]  /*f2f0*/  WARPSYNC.COLLECTIVE R15, `(.L_x_101) ;  /* 0x000000000f087348 */ /* 0x000fea0003c00000 */
[----:B------:R0:W1:Y:S02]  /*f300*/  SHFL.IDX P6, R14, R13, R12, R11 ;  /* 0x0000000c0d0e7389 */ /* 0x00006400000c000b */
[----:B01----:R-:W-:Y:S01]  /*f310*/  ENDCOLLECTIVE ;  /* 0x000000000000791b */ /* 0x003fe20003800000 */
.L_x_101:
[----:B------:R-:W-:-:S05]  /*f320*/  IMAD.X R3, RZ, RZ, R3, P0 ;  /* 0x000000ffff037224 */ /* 0x000fca00000e0603 */
[----:B------:R-:W-:Y:S01]  /*f330*/  @!PT LDS RZ, [RZ] ;  /* 0x00000000fffff984 */ /* 0x000fe20000000800 */
[----:B------:R-:W-:Y:S01]  /*f340*/  @!PT LDS RZ, [RZ] ;  /* 0x00000000fffff984 */ /* 0x000fe20000000800 */
[----:B------:R-:W-:Y:S01]  /*f350*/  @!PT LDS RZ, [RZ] ;  /* 0x00000000fffff984 */ /* 0x000fe20000000800 */
[----:B------:R0:W-:Y:S01]  /*f360*/  LDGSTS.E.BYPASS.LTC128B.128 [R28+0xa400], desc[UR48][R2.64], !P1 ;  /* 0x0a400000021c7fae */ /* 0x0001e2000c901d70 */
[----:B------:R-:W-:Y:S02]  /*f370*/  ISETP.LT.OR P1, PT, R5, 0x11, P2 ;  /* 0x000000110500780c */ /* 0x000fe40001721670 */
[----:B------:R-:W-:Y:S01]  /*f380*/  MOV R13, R16 ;  /* 0x00000010000d7202 */ /* 0x000fe20000000f00 */
[----:B0-----:R-:W-:-:S10]  /*f390*/  IMAD.MOV.U32 R3, RZ, RZ, R14 ;  /* 0x000000ffff037224 */ /* 0x001fd400078e000e */
[----:B------:R-:W-:Y:S05]  /*f3a0*/  WARPSYNC.COLLECTIVE R15, `(.L_x_102) ;  /* 0x000000000f087348 */ /* 0x000fea0003c00000 */
[----:B------:R0:W1:Y:S02]  /*f3b0*/  SHFL.IDX P6, R14, R13, R12, R11 ;  /* 0x0000000c0d0e7389 */ /* 0x00006400000c000b */
[----:B01----:R-:W-:Y:S01]  /*f3c0*/  ENDCOLLECTIVE ;  /* 0x000000000000791b */ /* 0x003fe20003800000 */
.L_x_102:
[----:B------:R-:W-:Y:S02]  /*f3d0*/  IMAD.MOV.U32 R13, RZ, RZ, R17 ;  /* 0x000000ffff0d7224 */ /* 0x000fe400078e0011 */
[----:B------:R-:W-:Y:S01]  /*f3e0*/  IMAD.MOV.U32 R12, RZ, RZ, 0x2 ;  /* 0x00000002ff0c7424 */ /* 0x000fe200078e00ff */
[----:B------:R-:W-:-:S13]  /*f3f0*/  IADD3 R2, P0, R29, R14, RZ ;  /* 0x0000000e1d027210 */ /* 0x000fda0007f1e0ff */
[----:B------:R-:W-:Y:S05]  /*f400*/  WARPSYNC.COLLECTIVE R15, `(.L_x_103) ;  /* 0x000000000f087348 */ /* 0x000fea0003c00000 */
[----:B------:R0:W1:Y:S02]  /*f410*/  SHFL.IDX P6, R14, R13, R12, R11 ;  /* 0x0000000c0d0e7389 */ /* 0x00006400000c000b */
[----:B01----:R-:W-:Y:S01]  /*f420*/  ENDCOLLECTIVE ;  /* 0x000000000000791b */ /* 0x003fe20003800000 */
.L_x_103:
[----:B------:R-:W-:-:S05]  /*f430*/  IMAD.X R3, RZ, RZ, R3, P0 ;  /* 0x000000ffff037224 */ /* 0x000fca00000e0603 */
[----:B------:R-:W-:Y:S01]  /*f440*/  @!PT LDS RZ, [RZ] ;  /* 0x00000000fffff984 */ /* 0x000fe20000000800 */
[----:B------:R-:W-:Y:S01]  /*f450*/  @!PT LDS RZ, [RZ] ;  /* 0x00000000fffff984 */ /* 0x000fe20000000800 */
[----:B------:R-:W-:Y:S01]  /*f460*/  @!PT LDS RZ, [RZ] ;  /* 0x00000000fffff984 */ /* 0x000fe20000000800 */
[----:B------:R0:W-:Y:S01]  /*f470*/  LDGSTS.E.BYPASS.LTC128B.128 [R28+0xac00], desc[UR48][R2.64], !P1 ;  /* 0x0ac00000021c7fae */ /* 0x0001e2000c901d70 */
[----:B------:R-:W-:Y:S01]  /*f480*/  ISETP.LT.OR P1, PT, R5, 0x21, P2 ;  /* 0x000000210500780c */ /* 0x000fe20001721670 */
[----:B------:R-:W-:Y:S02]  /*f490*/  IMAD.MOV.U32 R13, RZ, RZ, R16 ;  /* 0x000000ffff0d7224 */ /* 0x000fe400078e0010 */
[----:B0-----:R-:W-:-:S10]  /*f4a0*/  IMAD.MOV.U32 R3, RZ, RZ, R14 ;  /* 0x000000ffff037224 */ /* 0x001fd400078e000e */
[----:B------:R-:W-:Y:S05]  /*f4b0*/  WARPSYNC.COLLECTIVE R15, `(.L_x_104) ;  /* 0x000000000f087348 */ /* 0x000fea0003c00000 */
[----:B------:R0:W1:Y:S02]  /*f4c0*/  SHFL.IDX P6, R14, R13, R12, R11 ;  /* 0x0000000c0d0e7389 */ /* 0x00006400000c000b */
[----:B01----:R-:W-:Y:S01]  /*f4d0*/  ENDCOLLECTIVE ;  /* 0x000000000000791b */ /* 0x003fe20003800000 */
.L_x_104:
[----:B------:R-:W-:Y:S02]  /*f4e0*/  IMAD.MOV.U32 R13, RZ, RZ, R17 ;  /* 0x000000ffff0d7224 */ /* 0x000fe400078e0011 */
[----:B------:R-:W-:Y:S01]  /*f4f0*/  IMAD.MOV.U32 R12, RZ, RZ, 0x3 ;  /* 0x00000003ff0c7424 */ /* 0x000fe200078e00ff */
[----:B------:R-:W-:-:S13]  /*f500*/  IADD3 R2, P0, R29, R14, RZ ;  /* 0x0000000e1d027210 */ /* 0x000fda0007f1e0ff */
[----:B------:R-:W-:Y:S05]  /*f510*/  WARPSYNC.COLLECTIVE R15, `(.L_x_105) ;  /* 0x000000000f087348 */ /* 0x000fea0003c00000 */
[----:B------:R0:W1:Y:S02]  /*f520*/  SHFL.IDX P6, R14, R13, R12, R11 ;  /* 0x0000000c0d0e7389 */ /* 0x00006400000c000b */
[----:B01----:R-:W-:Y:S01]  /*f530*/  ENDCOLLECTIVE ;  /* 0x000000000000791b */ /* 0x003fe20003800000 */
.L_x_105:
        /* <DEDUP_REMOVED lines=11> */
.L_x_106:
[----:B------:R-:W-:Y:S02]  /*f5f0*/  IMAD.MOV.U32 R13, RZ, RZ, R17 ;  /* 0x000000ffff0d7224 */ /* 0x000fe400078e0011 */
[----:B------:R-:W-:Y:S01]  /*f600*/  IMAD.MOV.U32 R12, RZ, RZ, 0x4 ;  /* 0x00000004ff0c7424 */ /* 0x000fe200078e00ff */
[----:B------:R-:W-:-:S13]  /*f610*/  IADD3 R2, P0, R29, R14, RZ ;  /* 0x0000000e1d027210 */ /* 0x000fda0007f1e0ff */
[----:B------:R-:W-:Y:S05]  /*f620*/  WARPSYNC.COLLECTIVE R15, `(.L_x_107) ;  /* 0x000000000f087348 */ /* 0x000fea0003c00000 */
[----:B------:R0:W1:Y:S02]  /*f630*/  SHFL.IDX P6, R14, R13, R12, R11 ;  /* 0x0000000c0d0e7389 */ /* 0x00006400000c000b */
[----:B01----:R-:W-:Y:S01]  /*f640*/  ENDCOLLECTIVE ;  /* 0x000000000000791b */ /* 0x003fe20003800000 */
.L_x_107:
        /* <DEDUP_REMOVED lines=11> */
.L_x_108:
[----:B------:R-:W-:Y:S02]  /*f700*/  IMAD.MOV.U32 R13, RZ, RZ, R17 ;  /* 0x000000ffff0d7224 */ /* 0x000fe400078e0011 */
[----:B------:R-:W-:Y:S01]  /*f710*/  IMAD.MOV.U32 R12, RZ, RZ, 0x5 ;  /* 0x00000005ff0c7424 */ /* 0x000fe200078e00ff */
[----:B------:R-:W-:-:S13]  /*f720*/  IADD3 R2, P0, R29, R14, RZ ;  /* 0x0000000e1d027210 */ /* 0x000fda0007f1e0ff */
[----:B------:R-:W-:Y:S05]  /*f730*/  WARPSYNC.COLLECTIVE R15, `(.L_x_109) ;  /* 0x000000000f087348 */ /* 0x000fea0003c00000 */
[----:B------:R0:W1:Y:S02]  /*f740*/  SHFL.IDX P6, R14, R13, R12, R11 ;  /* 0x0000000c0d0e7389 */ /* 0x00006400000c000b */
[----:B01----:R-:W-:Y:S01]  /*f750*/  ENDCOLLECTIVE ;  /* 0x000000000000791b */ /* 0x003fe20003800000 */
.L_x_109:
        /* <DEDUP_REMOVED lines=11> */
.L_x_110:
[----:B------:R-:W-:Y:S02]  /*f810*/  IMAD.MOV.U32 R13, RZ, RZ, R17 ;  /* 0x000000ffff0d7224 */ /* 0x000fe400078e0011 */
[----:B------:R-:W-:Y:S01]  /*f820*/  IMAD.MOV.U32 R12, RZ, RZ, 0x6 ;  /* 0x00000006ff0c7424 */ /* 0x000fe200078e00ff */
[----:B------:R-:W-:-:S13]  /*f830*/  IADD3 R2, P0, R29, R14, RZ ;  /* 0x0000000e1d027210 */ /* 0x000fda0007f1e0ff */
[----:B------:R-:W-:Y:S05]  /*f840*/  WARPSYNC.COLLECTIVE R15, `(.L_x_111) ;  /* 0x000000000f087348 */ /* 0x000fea0003c00000 */
[----:B------:R0:W1:Y:S02]  /*f850*/  SHFL.IDX P6, R14, R13, R12, R11 ;  /* 0x0000000c0d0e7389 */ /* 0x00006400000c000b */
[----:B01----:R-:W-:Y:S01]  /*f860*/  ENDCOLLECTIVE ;  /* 0x000000000000791b */ /* 0x003fe20003800000 */
.L_x_111:
        /* <DEDUP_REMOVED lines=11> */
.L_x_112:
[----:B------:R-:W-:Y:S02]  /*f920*/  IMAD.MOV.U32 R13, RZ, RZ, R17 ;  /* 0x000000ffff0d7224 */ /* 0x000fe400078e0011 */
[----:B------:R-:W-:Y:S02]  /*f930*/  IMAD.MOV.U32 R12, RZ, RZ, 0x7 ;  /* 0x00000007ff0c7424 */ /* 0x000fe400078e00ff */
[----:B------:R-:W-:-:S07]  /*f940*/  IMAD.MOV.U32 R2, RZ, RZ, R14 ;  /* 0x000000ffff027224 */ /* 0x000fce00078e000e */
[----:B------:R-:W-:Y:S05]  /*f950*/  WARPSYNC.COLLECTIVE R15, `(.L_x_113) ;  /* 0x000000000f087348 */ /* 0x000fea0003c00000 */
[----:B------:R0:W1:Y:S02]  /*f960*/  SHFL.IDX P6, R14, R13, R12, R11 ;  /* 0x0000000c0d0e7389 */ /* 0x00006400000c000b */
[----:B01----:R-:W-:Y:S01]  /*f970*/  ENDCOLLECTIVE ;  /* 0x000000000000791b */ /* 0x003fe20003800000 */
.L_x_113:
[----:B------:R-:W-:-:S05]  /*f980*/  IADD3 R2, P0, R29, R2, RZ ;  /* 0x000000021d027210 */ /* 0x000fca0007f1e0ff */
[----:B------:R-:W-:-:S05]  /*f990*/  IMAD.X R3, RZ, RZ, R3, P0 ;  /* 0x000000ffff037224 */ /* 0x000fca00000e0603 */
[----:B------:R-:W-:Y:S01]  /*f9a0*/  @!PT LDS RZ, [RZ] ;  /* 0x00000000fffff984 */ /* 0x000fe20000000800 */
[----:B------:R-:W-:Y:S01]  /*f9b0*/  @!PT LDS RZ, [RZ] ;  /* 0x00000000fffff984 */ /* 0x000fe20000000800 */
[----:B------:R-:W-:Y:S01]  /*f9c0*/  @!PT LDS RZ, [RZ] ;  /* 0x00000000fffff984 */ /* 0x000fe20000000800 */
[----:B------:R0:W-:Y:S01]  /*f9d0*/  LDGSTS.E.BYPASS.LTC128B.128 [R28+0xd400], desc[UR48][R2.64], !P1 ;  /* 0x0d400000021c7fae */ /* 0x0001e2000c901d70 */
[----:B------:R-:W-:Y:S01]  /*f9e0*/  IMAD.MOV.U32 R13, RZ, RZ, R16 ;  /* 0x000000ffff0d7224 */ /* 0x000fe200078e0010 */
[----:B------:R-:W-:Y:S02]  /*f9f0*/  ISETP.LT.OR P1, PT, R5, 0x71, P2 ;  /* 0x000000710500780c */ /* 0x000fe40001721670 */
[----:B------:R-:W-:-:S11]  /*fa00*/  MOV R17, R14 ;  /* 0x0000000e00117202 */ /* 0x000fd60000000f00 */
[----:B0-----:R-:W-:Y:S05]  /*fa10*/  WARPSYNC.COLLECTIVE R15, `(.L_x_114) ;  /* 0x000000000f087348 */ /* 0x001fea0003c00000 */
[----:B------:R1:W2:Y:S02]  /*fa20*/  SHFL.IDX P6, R14, R13, R12, R11 ;  /* 0x0000000c0d0e7389 */ /* 0x0002a400000c000b */
[----:B012---:R-:W-:Y:S01]  /*fa30*/  ENDCOLLECTIVE ;  /* 0x000000000000791b */ /* 0x007fe20003800000 */
.L_x_114:
[----:B------:R-:W-:Y:S02]  /*fa40*/  IMAD.MOV.U32 R13, RZ, RZ, R7 ;  /* 0x000000ffff0d7224 */ /* 0x000fe400078e0007 */
[----:B------:R-:W-:Y:S02]  /*fa50*/  IMAD.MOV.U32 R12, RZ, RZ, RZ ;  /* 0x000000ffff0c7224 */ /* 0x000fe400078e00ff */
[----:B------:R-:W-:-:S05]  /*fa60*/  IMAD.MOV.U32 R11, RZ, RZ, R14 ;  /* 0x000000ffff0b7224 */ /* 0x000fca00078e000e */
[----:B------:R-:W-:Y:S01]  /*fa70*/  IADD3 R2, P0, R29, R11, RZ ;  /* 0x0000000b1d027210 */ /* 0x000fe20007f1e0ff */
[----:B------:R-:W-:-:S04]  /*fa80*/  IMAD.MOV.U32 R11, RZ, RZ, 0x181f ;  /* 0x0000181fff0b7424 */ /* 0x000fc800078e00ff */
[----:B------:R-:W-:-:S08]  /*fa90*/  IMAD.X R3, RZ, RZ, R17, P0 ;  /* 0x000000ffff037224 */ /* 0x000fd000000e0611 */
[----:B------:R-:W-:Y:S05]  /*faa0*/  WARPSYNC.COLLECTIVE R15, `(.L_x_115) ;  /* 0x000000000f087348 */ /* 0x000fea0003c00000 */
[----:B------:R0:W1:Y:S02]  /*fab0*/  SHFL.IDX P6, R14, R13, R12, R11 ;  /* 0x0000000c0d0e7389 */ /* 0x00006400000c000b */
[----:B01----:R-:W-:Y:S01]  /*fac0*/  ENDCOLLECTIVE ;  /* 0x000000000000791b */ /* 0x003fe20003800000 */
.L_x_115:
[----:B------:R-:W-:Y:S01]  /*fad0*/  @!PT LDS RZ, [RZ] ;  /* 0x00000000fffff984 */ /* 0x000fe20000000800 */
[----:B------:R-:W-:Y:S01]  /*fae0*/  @!PT LDS RZ, [RZ] ;  /* 0x00000000fffff984 */ /* 0x000fe20000000800 */
[----:B------:R-:W-:Y:S01]  /*faf0*/  @!PT LDS RZ, [RZ] ;  /* 0x00000000fffff984 */ /* 0x000fe20000000800 */
[----:B------:R0:W-:Y:S01]  /*fb00*/  LDGSTS.E.BYPASS.LTC128B.128 [R28+0xdc00], desc[UR48][R2.64], !P1 ;  /* 0x0dc00000021c7fae */ /* 0x0001e2000c901d70 */
[----:B------:R-:W-:Y:S01]  /*fb10*/  ISETP.LT.OR P1, PT, R5, 0x81, P2 ;  /* 0x000000810500780c */ /* 0x000fe20001721670 */
[----:B------:R-:W-:Y:S02]  /*fb20*/  IMAD.MOV.U32 R13, RZ, RZ, R4 ;  /* 0x000000ffff0d7224 */ /* 0x000fe400078e0004 */
[----:B------:R-:W-:-:S10]  /*fb30*/  IMAD.MOV.U32 R16, RZ, RZ, R14 ;  /* 0x000000ffff107224 */ /* 0x000fd400078e000e */
[----:B0-----:R-:W-:Y:S05]  /*fb40*/  WARPSYNC.COLLECTIVE R15, `(.L_x_116) ;  /* 0x000000000f087348 */ /* 0x001fea0003c00000 */
[----:B------:R1:W2:Y:S02]  /*fb50*/  SHFL.IDX P6, R14, R13, R12, R11 ;  /* 0x0000000c0d0e7389 */ /* 0x0002a400000c000b */
[----:B012---:R-:W-:Y:S01]  /*fb60*/  ENDCOLLECTIVE ;  /* 0x000000000000791b */ /* 0x007fe20003800000 */
.L_x_116:
[----:B------:R-:W-:Y:S02]  /*fb70*/  IMAD.MOV.U32 R13, RZ, RZ, R7 ;  /* 0x000000ffff0d7224 */ /* 0x000fe400078e0007 */
[----:B------:R-:W-:-:S05]  /*fb80*/  IMAD.MOV.U32 R12, RZ, RZ, R14 ;  /* 0x000000ffff0c7224 */ /* 0x000fca00078e000e */
[----:B------:R-:W-:Y:S01]  /*fb90*/  IADD3 R2, P0, R29, R12, RZ ;  /* 0x0000000c1d027210 */ /* 0x000fe20007f1e0ff */
[----:B------:R-:W-:-:S03]  /*fba0*/  IMAD.MOV.U32 R12, RZ, RZ, 0x1 ;  /* 0x00000001ff0c7424 */ /* 0x000fc600078e00ff */
[----:B------:R-:W-:-:S09]  /*fbb0*/  IADD3.X R3, RZ, R16, RZ, P0, !PT ;  /* 0x00000010ff037210 */ /* 0x000fd200007fe4ff */
[----:B------:R-:W-:Y:S05]  /*fbc0*/  WARPSYNC.COLLECTIVE R15, `(.L_x_117) ;  /* 0x000000000f087348 */ /* 0x000fea0003c00000 */
[----:B------:R0:W1:Y:S02]  /*fbd0*/  SHFL.IDX P6, R14, R13, R12, R11 ;  /* 0x0000000c0d0e7389 */ /* 0x00006400000c000b */
[----:B01----:R-:W-:Y:S01]  /*fbe0*/  ENDCOLLECTIVE ;  /* 0x000000000000791b */ /* 0x003fe20003800000 */
.L_x_117:
[C---:B------:R-:W-:Y:S01]  /*fbf0*/  ISETP.GE.AND P0, PT, R5.reuse, 0x21, PT ;  /* 0x000000210500780c */ /* 0x040fe20003f06270 */
[----:B------:R-:W-:Y:S01]  /*fc00*/  @!PT LDS RZ, [RZ] ;  /* 0x00000000fffff984 */ /* 0x000fe20000000800 */
[----:B------:R-:W-:Y:S01]  /*fc10*/  @!PT LDS RZ, [RZ] ;  /* 0x00000000fffff984 */ /* 0x000fe20000000800 */
[----:B------:R-:W-:Y:S01]  /*fc20*/  @!PT LDS RZ, [RZ] ;  /* 0x00000000fffff984 */ /* 0x000fe20000000800 */
[----:B------:R0:W-:Y:S01]  /*fc30*/  LDGSTS.E.BYPASS.LTC128B.128 [R28+0xe400], desc[UR48][R2.64], !P1 ;  /* 0x0e400000021c7fae */ /* 0x0001e2000c901d70 */
[----:B------:R-:W-:Y:S01]  /*fc40*/  ISETP.GE.AND P1, PT, R5, 0x11, PT ;  /* 0x000000110500780c */ /* 0x000fe20003f26270 */
[----:B------:R-:W-:-:S12]  /*fc50*/  IMAD.MOV.U32 R13, RZ, RZ, R4 ;  /* 0x000000ffff0d7224 */ /* 0x000fd800078e0004 */
[----:B------:R-:W-:Y:S02]  /*fc60*/  @P1 LOP3.LUT R0, R0, 0x20, RZ, 0xfc, !PT ;  /* 0x0000002000001812 */ /* 0x000fe400078efcff */
[----:B------:R-:W-:Y:S02]  /*fc70*/  ISETP.GE.AND P1, PT, R5, 0x81, PT ;  /* 0x000000810500780c */ /* 0x000fe40003f26270 */
[----:B------:R-:W-:Y:S01]  /*fc80*/  LOP3.LUT R0, R0, 0xffffffef, RZ, 0xc0, !PT ;  /* 0xffffffef00007812 */ /* 0x000fe200078ec0ff */
[----:B0-----:R-:W-:-:S10]  /*fc90*/  IMAD.MOV.U32 R7, RZ, RZ, R14 ;  /* 0x000000ffff077224 */ /* 0x001fd400078e000e */
[----:B------:R-:W-:Y:S05]  /*fca0*/  WARPSYNC.COLLECTIVE R15, `(.L_x_118) ;  /* 0x000000000f087348 */ /* 0x000fea0003c00000 */
[----:B------:R0:W1:Y:S02]  /*fcb0*/  SHFL.IDX P6, R14, R13, R12, R11 ;  /* 0x0000000c0d0e7389 */ /* 0x00006400000c000b */
[----:B01----:R-:W-:Y:S01]  /*fcc0*/  ENDCOLLECTIVE ;  /* 0x000000000000791b */ /* 0x003fe20003800000 */
.L_x_118:
[----:B------:R-:W-:Y:S02]  /*fcd0*/  @P0 LOP3.LUT R0, R0, 0x10, RZ, 0xfc, !PT ;  /* 0x0000001000000812 */ /* 0x000fe400078efcff */
[C---:B------:R-:W-:Y:S02]  /*fce0*/  ISETP.GE.AND P0, PT, R5.reuse, 0x71, PT ;  /* 0x000000710500780c */ /* 0x040fe40003f06270 */
[----:B------:R-:W-:Y:S02]  /*fcf0*/  LOP3.LUT R0, R0, 0xffffffbf, RZ, 0xc0, !PT ;  /* 0xffffffbf00007812 */ /* 0x000fe400078ec0ff */
[----:B------:R-:W-:-:S13]  /*fd00*/  ISETP.GE.AND P6, PT, R5, 0x61, PT ;  /* 0x000000610500780c */ /* 0x000fda0003fc6270 */
[----:B------:R-:W-:Y:S02]  /*fd10*/  @P6 LOP3.LUT R0, R0, 0x40, RZ, 0xfc, !PT ;  /* 0x0000004000006812 */ /* 0x000fe400078efcff */
[----:B------:R-:W-:Y:S02]  /*fd20*/  ISETP.GE.AND P6, PT, R5, 0x91, PT ;  /* 0x000000910500780c */ /* 0x000fe40003fc6270 */
[----:B------:R-:W-:-:S11]  /*fd30*/  LOP3.LUT R0, R0, 0xfffffeff, RZ, 0xc0, !PT ;  /* 0xfffffeff00007812 */ /* 0x000fd600078ec0ff */
[----:B------:R-:W-:Y:S01]  /*fd40*/  @P6 LOP3.LUT R0, R0, 0x100, RZ, 0xfc, !PT ;  /* 0x0000010000006812 */ /* 0x000fe200078efcff */
[----:B------:R-:W-:Y:S06]  /*fd50*/  BRA `(.L_x_119) ;  /* 0xffffffbc00087947 */ /* 0x000fec000383ffff */
.L_x_52:
[----:B0-----:R-:W-:-:S04]  /*fd60*/  IMAD.U32 R3, RZ, RZ, UR42 ;  /* 0x0000002aff037e24 */ /* 0x001fc8000f8e00ff */
[----:B------:R0:W1:Y:S03]  /*fd70*/  SYNCS.PHASECHK.TRANS64.TRYWAIT P2, [R3+URZ+0x22840], R30 ;  /* 0x0228401e030075a7 */ /* 0x000066000804017f */
[----:B-1----:R-:W-:Y:S05]  /*fd80*/  @!P2 NANOSLEEP.SYNCS 0x989680 ;  /* 0x009896800000a95d */ /* 0x002fea0003900000 */
[----:B------:R-:W1:Y:S02]  /*fd90*/  @!P2 SYNCS.PHASECHK.TRANS64 P2, [R3+URZ+0x22840], R30 ;  /* 0x0228401e0300a5a7 */ /* 0x000e64000804007f */
[----:B-1----:R-:W-:Y:S05]  /*fda0*/  @!P2 BRA `(.L_x_52) ;  /* 0xfffffffc00eca947 */ /* 0x002fea000383ffff */
[----:B------:R-:W-:Y:S05]  /*fdb0*/  BRA `(.L_x_120) ;  /* 0xffffffbc00447947 */ /* 0x000fea000383ffff */
.L_x_53:
        /* <DEDUP_REMOVED lines=8> */
.L_x_122:
[----:B------:R-:W-:Y:S05]  /*fe40*/  BSYNC B0 ;  /* 0x0000000000007941 */ /* 0x000fea0003800000 */
.L_x_121:
[----:B------:R-:W-:Y:S01]  /*fe50*/  IMAD.MOV.U32 R13, RZ, RZ, R7 ;  /* 0x000000ffff0d7224 */ /* 0x000fe200078e0007 */
[----:B------:R-:W-:Y:S01]  /*fe60*/  MOV R2, R14 ;  /* 0x0000000e00027202 */ /* 0x000fe20000000f00 */
[----:B------:R-:W-:Y:S01]  /*fe70*/  IMAD.MOV.U32 R12, RZ, RZ, RZ ;  /* 0x000000ffff0c7224 */ /* 0x000fe200078e00ff */
[----:B------:R-:W-:Y:S01]  /*fe80*/  P2R R8, PR, RZ, 0x2 ;  /* 0x00000002ff087803 */ /* 0x000fe20000000000 */
[----:B------:R-:W-:Y:S01]  /*fe90*/  IMAD.MOV.U32 R11, RZ, RZ, 0x181f ;  /* 0x0000181fff0b7424 */ /* 0x000fe200078e00ff */
[----:B------:R-:W-:Y:S01]  /*fea0*/  ISETP.GE.AND P1, PT, R29, R16, PT ;  /* 0x000000101d00720c */ /* 0x000fe20003f26270 */
[----:B------:R-:W-:Y:S01]  /*feb0*/  IMAD.MOV.U32 R15, RZ, RZ, -0x1 ;  /* 0xffffffffff0f7424 */ /* 0x000fe200078e00ff */
[----:B------:R-:W-:Y:S02]  /*fec0*/  P2R R9, PR, RZ, 0x1 ;  /* 0x00000001ff097803 */ /* 0x000fe40000000000 */
[----:B------:R-:W-:-:S13]  /*fed0*/  LOP3.LUT P0, RZ, R0, 0x20, RZ, 0xc0, !PT ;  /* 0x0000002000ff7812 */ /* 0x000fda000780c0ff */
[----:B------:R-:W-:Y:S05]  /*fee0*/  WARPSYNC.COLLECTIVE R15, `(.L_x_123) ;  /* 0x000000000f087348 */ /* 0x000fea0003c00000 */
[----:B------:R0:W1:Y:S02]  /*fef0*/  SHFL.IDX P6, R14, R13, R12, R11 ;  /* 0x0000000c0d0e7389 */ /* 0x00006400000c000b */
[----:B01----:R-:W-:Y:S01]  /*ff00*/  ENDCOLLECTIVE ;  /* 0x000000000000791b */ /* 0x003fe20003800000 */
.L_x_123:
[----:B------:R-:W-:Y:S02]  /*ff10*/  IMAD.MOV.U32 R13, RZ, RZ, R6 ;  /* 0x000000ffff0d7224 */ /* 0x000fe400078e0006 */
[----:B------:R-:W-:Y:S01]  /*ff20*/  IMAD.MOV.U32 R12, RZ, RZ, 0x1 ;  /* 0x00000001ff0c7424 */ /* 0x000fe200078e00ff */
[----:B------:R-:W-:-:S13]  /*ff30*/  LOP3.LUT P6, RZ, R0, 0x80, RZ, 0xc0, !PT ;  /* 0x0000008000ff7812 */ /* 0x000fda00078cc0ff */
[----:B------:R-:W-:-:S05]  /*ff40*/  @P6 IADD3 R14, P2, R29, R14, RZ ;  /* 0x0000000e1d0e6210 */ /* 0x000fca0007f5e0ff */
[----:B------:R-:W-:Y:S02]  /*ff50*/  @P6 IMAD.X R3, RZ, RZ, R2, P2 ;  /* 0x000000ffff036224 */ /* 0x000fe400010e0602 */
[----:B------:R-:W-:-:S05]  /*ff60*/  @P6 IMAD.MOV.U32 R2, RZ, RZ, R14 ;  /* 0x000000ffff026224 */ /* 0x000fca00078e000e */
[----:B------:R-:W-:Y:S01]  /*ff70*/  @!PT LDS RZ, [RZ] ;  /* 0x00000000fffff984 */ /* 0x000fe20000000800 */
[----:B------:R-:W-:Y:S01]  /*ff80*/  @!PT LDS RZ, [RZ] ;  /* 0x00000000fffff984 */ /* 0x000fe20000000800 */
[----:B------:R-:W-:Y:S01]  /*ff90*/  @!PT LDS RZ, [RZ] ;  /* 0x00000000fffff984 */ /* 0x000fe20000000800 */
[----:B------:R0:W-:Y:S01]  /*ffa0*/  @P6 LDGSTS.E.BYPASS.LTC128B.128 [R28+0x18400], desc[UR48][R2.64], !P1 ;  /* 0x18400000021c6fae */ /* 0x0001e2000c901d70 */
[----:B------:R-:W-:-:S13]  /*ffb0*/  LOP3.LUT P1, RZ, R0, 0x10, RZ, 0xc0, !PT ;  /* 0x0000001000ff7812 */ /* 0x000fda000782c0ff */
[----:B0-----:R-:W-:Y:S05]  /*ffc0*/  WARPSYNC.COLLECTIVE R15, `(.L_x_124) ;  /* 0x000000000f087348 */ /* 0x001fea0003c00000 */
[----:B------:R1:W2:Y:S02]  /*ffd0*/  SHFL.IDX P6, R14, R13, R12, R11 ;  /* 0x0000000c0d0e7389 */ /* 0x0002a400000c000b */
[----:B012---:R-:W-:Y:S01]  /*ffe0*/  ENDCOLLECTIVE ;  /* 0x000000000000791b */ /* 0x007fe20003800000 */
.L_x_124:
[----:B------:R-:W-:Y:S01]  /*fff0*/  MOV R13, R7 ;  /* 0x00000007000d7202 */ /* 0x000fe20000000f00 */
[----:B------:R-:W-:-:S07]  /*10000*/  IMAD.MOV.U32 R10, RZ, RZ, R14 ;  /* 0x000000ffff0a7224 */ /* 0x000fce00078e000e */
[----:B------:R-:W-:Y:S05]  /*10010*/  WARPSYNC.COLLECTIVE R15, `(.L_x_125) ;  /* 0x000000000f087348 */ /* 0x000fea0003c00000 */
[----:B------:R0:W1:Y:S02]  /*10020*/  SHFL.IDX P6, R14, R13, R12, R11 ;  /* 0x0000000c0d0e7389 */ /* 0x00006400000c000b */
[----:B01----:R-:W-:Y:S01]  /*10030*/  ENDCOLLECTIVE ;  /* 0x000000000000791b */ /* 0x003fe20003800000 */
.L_x_125:
[----:B------:R-:W-:Y:S02]  /*10040*/  IMAD.MOV.U32 R13, RZ, RZ, R6 ;  /* 0x000000ffff0d7224 */ /* 0x000fe400078e0006 */
[----:B------:R-:W-:Y:S01]  /*10050*/  IMAD.MOV.U32 R12, RZ, RZ, 0x2 ;  /* 0x00000002ff0c7424 */ /* 0x000fe200078e00ff */
[C---:B------:R-:W-:Y:S02]  /*10060*/  ISETP.GE.AND P6, PT, R29.reuse, R16, PT ;  /* 0x000000101d00720c */ /* 0x040fe40003fc6270 */
[----:B------:R-:W-:-:S05]  /*10070*/  @P0 IADD3 R2, P2, R29, R14, RZ ;  /* 0x0000000e1d020210 */ /* 0x000fca0007f5e0ff */
[----:B------:R-:W-:-:S06]  /*10080*/  @P0 IMAD.X R3, RZ, RZ, R10, P2 ;  /* 0x000000ffff030224 */ /* 0x000fcc00010e060a */
[----:B------:R-:W-:Y:S01]  /*10090*/  @!PT LDS RZ, [RZ] ;  /* 0x00000000fffff984 */ /* 0x000fe20000000800 */
[----:B------:R-:W-:Y:S01]  /*100a0*/  @!PT LDS RZ, [RZ] ;  /* 0x00000000fffff984 */ /* 0x000fe20000000800 */
[----:B------:R-:W-:Y:S01]  /*100b0*/  @!PT LDS RZ, [RZ] ;  /* 0x00000000fffff984 */ /* 0x000fe20000000800 */
[----:B------:R0:W-:Y:S01]  /*100c0*/  @P0 LDGSTS.E.BYPASS.LTC128B.128 [R28+0x18c00], desc[UR48][R2.64], !P6 ;  /* 0x18c00000021c0fae */ /* 0x0001e2000f101d70 */
[----:B------:R-:W-:-:S13]  /*100d0*/  ISETP.NE.AND P0, PT, R9, RZ, PT ;  /* 0x000000ff0900720c */ /* 0x000fda0003f05270 */
[----:B0-----:R-:W-:Y:S05]  /*100e0*/  WARPSYNC.COLLECTIVE R15, `(.L_x_126) ;  /* 0x000000000f087348 */ /* 0x001fea0003c00000 */
[----:B------:R1:W2:Y:S02]  /*100f0*/  SHFL.IDX P6, R14, R13, R12, R11 ;  /* 0x0000000c0d0e7389 */ /* 0x0002a400000c000b */
[----:B012---:R-:W-:Y:S01]  /*10100*/  ENDCOLLECTIVE ;  /* 0x000000000000791b */ /* 0x007fe20003800000 */
.L_x_126:
[----:B------:R-:W-:Y:S02]  /*10110*/  IMAD.MOV.U32 R13, RZ, RZ, R7 ;  /* 0x000000ffff0d7224 */ /* 0x000fe400078e0007 */
[----:B------:R-:W-:-:S07]  /*10120*/  IMAD.MOV.U32 R9, RZ, RZ, R14 ;  /* 0x000000ffff097224 */ /* 0x000fce00078e000e */
[----:B------:R-:W-:Y:S05]  /*10130*/  WARPSYNC.COLLECTIVE R15, `(.L_x_127) ;  /* 0x000000000f087348 */ /* 0x000fea0003c00000 */
[----:B------:R0:W1:Y:S02]  /*10140*/  SHFL.IDX P6, R14, R13, R12, R11 ;  /* 0x0000000c0d0e7389 */ /* 0x00006400000c000b */
[----:B01----:R-:W-:Y:S01]  /*10150*/  ENDCOLLECTIVE ;  /* 0x000000000000791b */ /* 0x003fe20003800000 */
.L_x_127:
[----:B------:R-:W-:Y:S01]  /*10160*/  IMAD.MOV.U32 R13, RZ, RZ, R6 ;  /* 0x000000ffff0d7224 */ /* 0x000fe200078e0006 */
[----:B------:R-:W-:Y:S02]  /*10170*/  MOV R12, 0x3 ;  /* 0x00000003000c7802 */ /* 0x000fe40000000f00 */
[C---:B------:R-:W-:Y:S02]  /*10180*/  @P1 IADD3 R14, P2, R29.reuse, R14, RZ ;  /* 0x0000000e1d0e1210 */ /* 0x040fe40007f5e0ff */
[----:B------:R-:W-:-:S03]  /*10190*/  ISETP.GE.AND P6, PT, R29, R16, PT ;  /* 0x000000101d00720c */ /* 0x000fc60003fc6270 */
[----:B------:R-:W-:Y:S02]  /*101a0*/  @P1 IMAD.X R9, RZ, RZ, R9, P2 ;  /* 0x000000ffff091224 */ /* 0x000fe400010e0609 */
[----:B------:R-:W-:Y:S02]  /*101b0*/  @P1 IMAD.MOV.U32 R2, RZ, RZ, R14 ;  /* 0x000000ffff021224 */ /* 0x000fe400078e000e */
[----:B------:R-:W-:-:S06]  /*101c0*/  @P1 IMAD.MOV.U32 R3, RZ, RZ, R9 ;  /* 0x000000ffff031224 */ /* 0x000fcc00078e0009 */
        /* <DEDUP_REMOVED lines=8> */
.L_x_128:
[----:B------:R-:W-:Y:S02]  /*10250*/  IMAD.MOV.U32 R13, RZ, RZ, R7 ;  /* 0x000000ffff0d7224 */ /* 0x000fe400078e0007 */
[----:B------:R-:W-:-:S07]  /*10260*/  IMAD.MOV.U32 R8, RZ, RZ, R14 ;  /* 0x000000ffff087224 */ /* 0x000fce00078e000e */
[----:B------:R-:W-:Y:S05]  /*10270*/  WARPSYNC.COLLECTIVE R15, `(.L_x_129) ;  /* 0x000000000f087348 */ /* 0x000fea0003c00000 */
[----:B------:R0:W1:Y:S02]  /*10280*/  SHFL.IDX P6, R14, R13, R12, R11 ;  /* 0x0000000c0d0e7389 */ /* 0x00006400000c000b */
[----:B01----:R-:W-:Y:S01]  /*10290*/  ENDCOLLECTIVE ;  /* 0x000000000000791b */ /* 0x003fe20003800000 */
.L_x_129:
[----:B------:R-:W-:Y:S02]  /*102a0*/  IMAD.MOV.U32 R13, RZ, RZ, R6 ;  /* 0x000000ffff0d7224 */ /* 0x000fe400078e0006 */
[----:B------:R-:W-:Y:S01]  /*102b0*/  IMAD.MOV.U32 R12, RZ, RZ, 0x4 ;  /* 0x00000004ff0c7424 */ /* 0x000fe200078e00ff */
        /* <DEDUP_REMOVED lines=9> */
[----:B------:R-:W-:-:S13]  /*10350*/  ISETP.GE.AND P5, PT, R29, R16, PT ;  /* 0x000000101d00720c */ /* 0x000fda0003fa6270 */
[----:B0-----:R-:W-:Y:S05]  /*10360*/  WARPSYNC.COLLECTIVE R15, `(.L_x_130) ;  /* 0x000000000f087348 */ /* 0x001fea0003c00000 */
[----:B------:R1:W2:Y:S02]  /*10370*/  SHFL.IDX P6, R14, R13, R12, R11 ;  /* 0x0000000c0d0e7389 */ /* 0x0002a400000c000b */
[----:B012---:R-:W-:Y:S01]  /*10380*/  ENDCOLLECTIVE ;  /* 0x000000000000791b */ /* 0x007fe20003800000 */
.L_x_130:
[----:B------:R-:W-:Y:S02]  /*10390*/  IMAD.MOV.U32 R13, RZ, RZ, R7 ;  /* 0x000000ffff0d7224 */ /* 0x000fe400078e0007 */
[----:B------:R-:W-:-:S07]  /*103a0*/  IMAD.MOV.U32 R8, RZ, RZ, R14 ;  /* 0x000000ffff087224 */ /* 0x000fce00078e000e */
[----:B------:R-:W-:Y:S05]  /*103b0*/  WARPSYNC.COLLECTIVE R15, `(.L_x_131) ;  /* 0x000000000f087348 */ /* 0x000fea0003c00000 */
[----:B------:R0:W1:Y:S02]  /*103c0*/  SHFL.IDX P6, R14, R13, R12, R11 ;  /* 0x0000000c0d0e7389 */ /* 0x00006400000c000b */
[----:B01----:R-:W-:Y:S01]  /*103d0*/  ENDCOLLECTIVE ;  /* 0x000000000000791b */ /* 0x003fe20003800000 */
.L_x_131:
[----:B------:R-:W-:Y:S02]  /*103e0*/  IMAD.MOV.U32 R13, RZ, RZ, R6 ;  /* 0x000000ffff0d7224 */ /* 0x000fe400078e0006 */
[----:B------:R-:W-:Y:S01]  /*103f0*/  IMAD.MOV.U32 R12, RZ, RZ, 0x5 ;  /* 0x00000005ff0c7424 */ /* 0x000fe200078e00ff */
[----:B------:R-:W-:-:S04]  /*10400*/  @P4 IADD3 R14, P2, R29, R14, RZ ;  /* 0x0000000e1d0e4210 */ /* 0x000fc80007f5e0ff */
[----:B------:R-:W-:Y:S01]  /*10410*/  @P4 IADD3.X R9, RZ, R8, RZ, P2, !PT ;  /* 0x00000008ff094210 */ /* 0x000fe200017fe4ff */
[----:B------:R-:W-:-:S08]  /*10420*/  @P4 IMAD.MOV.U32 R2, RZ, RZ, R14 ;  /* 0x000000ffff024224 */ /* 0x000fd000078e000e */
[----:B------:R-:W-:Y:S05]  /*10430*/  WARPSYNC.COLLECTIVE R15, `(.L_x_132) ;  /* 0x000000000f087348 */ /* 0x000fea0003c00000 */
[----:B------:R0:W1:Y:S02]  /*10440*/  SHFL.IDX P6, R14, R13, R12, R11 ;  /* 0x0000000c0d0e7389 */ /* 0x00006400000c000b */
[----:B01----:R-:W-:Y:S01]  /*10450*/  ENDCOLLECTIVE ;  /* 0x000000000000791b */ /* 0x003fe20003800000 */
.L_x_132:
[----:B------:R-:W-:-:S05]  /*10460*/  @P4 IMAD.MOV.U32 R3, RZ, RZ, R9 ;  /* 0x000000ffff034224 */ /* 0x000fca00078e0009 */
[----:B------:R-:W-:Y:S01]  /*10470*/  @!PT LDS RZ, [RZ] ;  /* 0x00000000fffff984 */ /* 0x000fe20000000800 */
[----:B------:R-:W-:Y:S01]  /*10480*/  @!PT LDS RZ, [RZ] ;  /* 0x00000000fffff984 */ /* 0x000fe20000000800 */
[----:B------:R-:W-:Y:S01]  /*10490*/  @!PT LDS RZ, [RZ] ;  /* 0x00000000fffff984 */ /* 0x000fe20000000800 */
[----:B------:R0:W-:Y:S01]  /*104a0*/  @P4 LDGSTS.E.BYPASS.LTC128B.128 [R28+0x1a400], desc[UR48][R2.64], !P5 ;  /* 0x1a400000021c4fae */ /* 0x0001e2000e901d70 */
[----:B------:R-:W-:Y:S01]  /*104b0*/  LOP3.LUT P4, RZ, R0, 0x40, RZ, 0xc0, !PT ;  /* 0x0000004000ff7812 */ /* 0x000fe2000788c0ff */
[----:B------:R-:W-:Y:S02]  /*104c0*/  IMAD.MOV.U32 R13, RZ, RZ, R7 ;  /* 0x000000ffff0d7224 */ /* 0x000fe400078e0007 */
[----:B------:R-:W-:-:S10]  /*104d0*/  IMAD.MOV.U32 R8, RZ, RZ, R14 ;  /* 0x000000ffff087224 */ /* 0x000fd400078e000e */
[----:B0-----:R-:W-:Y:S05]  /*104e0*/  WARPSYNC.COLLECTIVE R15, `(.L_x_133) ;  /* 0x000000000f087348 */ /* 0x001fea0003c00000 */
[----:B------:R1:W2:Y:S02]  /*104f0*/  SHFL.IDX P6, R14, R13, R12, R11 ;  /* 0x0000000c0d0e7389 */ /* 0x0002a400000c000b */
[----:B012---:R-:W-:Y:S01]  /*10500*/  ENDCOLLECTIVE ;  /* 0x000000000000791b */ /* 0x007fe20003800000 */
.L_x_133:
[----:B------:R-:W-:Y:S01]  /*10510*/  MOV R13, R6 ;  /* 0x00000006000d7202 */ /* 0x000fe20000000f00 */
[----:B------:R-:W-:Y:S01]  /*10520*/  IMAD.MOV.U32 R12, RZ, RZ, 0x6 ;  /* 0x00000006ff0c7424 */ /* 0x000fe200078e00ff */
[----:B------:R-:W-:-:S05]  /*10530*/  @P3 IADD3 R14, P2, R29, R14, RZ ;  /* 0x0000000e1d0e3210 */ /* 0x000fca0007f5e0ff */
[----:B------:R-:W-:-:S08]  /*10540*/  @P3 IMAD.MOV.U32 R2, RZ, RZ, R14 ;  /* 0x000000ffff023224 */ /* 0x000fd000078e000e */
[----:B------:R-:W-:Y:S05]  /*10550*/  WARPSYNC.COLLECTIVE R15, `(.L_x_134) ;  /* 0x000000000f087348 */ /* 0x000fea0003c00000 */
[----:B------:R0:W1:Y:S02]  /*10560*/  SHFL.IDX P6, R14, R13, R12, R11 ;  /* 0x0000000c0d0e7389 */ /* 0x00006400000c000b */
[----:B01----:R-:W-:Y:S01]  /*10570*/  ENDCOLLECTIVE ;  /* 0x000000000000791b */ /* 0x003fe20003800000 */
.L_x_134:
[----:B------:R-:W-:-:S04]  /*10580*/  @P3 IMAD.X R9, RZ, RZ, R8, P2 ;  /* 0x000000ffff093224 */ /* 0x000fc800010e0608 */
[----:B------:R-:W-:-:S05]  /*10590*/  @P3 IMAD.MOV.U32 R3, RZ, RZ, R9 ;  /* 0x000000ffff033224 */ /* 0x000fca00078e0009 */
[----:B------:R-:W-:Y:S01]  /*105a0*/  @!PT LDS RZ, [RZ] ;  /* 0x00000000fffff984 */ /* 0x000fe20000000800 */
[----:B------:R-:W-:Y:S01]  /*105b0*/  @!PT LDS RZ, [RZ] ;  /* 0x00000000fffff984 */ /* 0x000fe20000000800 */
[----:B------:R-:W-:Y:S01]  /*105c0*/  @!PT LDS RZ, [RZ] ;  /* 0x00000000fffff984 */ /* 0x000fe20000000800 */
[----:B------:R0:W-:Y:S01]  /*105d0*/  @P3 LDGSTS.E.BYPASS.LTC128B.128 [R28+0x1ac00], desc[UR48][R2.64], !P5 ;  /* 0x1ac00000021c3fae */ /* 0x0001e2000e901d70 */
[----:B------:R-:W-:Y:S02]  /*105e0*/  IMAD.MOV.U32 R13, RZ, RZ, R7 ;  /* 0x000000ffff0d7224 */ /* 0x000fe400078e0007 */
[----:B------:R-:W-:-:S07]  /*105f0*/  IMAD.MOV.U32 R8, RZ, RZ, R14 ;  /* 0x000000ffff087224 */ /* 0x000fce00078e000e */
[----:B0-----:R-:W-:Y:S05]  /*10600*/  WARPSYNC.COLLECTIVE R15, `(.L_x_135) ;  /* 0x000000000f087348 */ /* 0x001fea0003c00000 */
[----:B------:R1:W2:Y:S02]  /*10610*/  SHFL.IDX P6, R14, R13, R12, R11 ;  /* 0x0000000c0d0e7389 */ /* 0x0002a400000c000b */
[----:B012---:R-:W-:Y:S01]  /*10620*/  ENDCOLLECTIVE ;  /* 0x000000000000791b */ /* 0x007fe20003800000 */
.L_x_135:
[----:B------:R-:W-:Y:S02]  /*10630*/  IMAD.MOV.U32 R13, RZ, RZ, R6 ;  /* 0x000000ffff0d7224 */ /* 0x000fe400078e0006 */
[----:B------:R-:W-:Y:S01]  /*10640*/  IMAD.MOV.U32 R12, RZ, RZ, 0x7 ;  /* 0x00000007ff0c7424 */ /* 0x000fe200078e00ff */
[----:B------:R-:W-:-:S05]  /*10650*/  @P4 IADD3 R14, P2, R29, R14, RZ ;  /* 0x0000000e1d0e4210 */ /* 0x000fca0007f5e0ff */
[----:B------:R-:W-:-:S08]  /*10660*/  @P4 IMAD.MOV.U32 R2, RZ, RZ, R14 ;  /* 0x000000ffff024224 */ /* 0x000fd000078e000e */
[----:B------:R-:W-:Y:S05]  /*10670*/  WARPSYNC.COLLECTIVE R15, `(.L_x_136) ;  /* 0x000000000f087348 */ /* 0x000fea0003c00000 */
[----:B------:R0:W1:Y:S02]  /*10680*/  SHFL.IDX P6, R14, R13, R12, R11 ;  /* 0x0000000c0d0e7389 */ /* 0x00006400000c000b */
[----:B01----:R-:W-:Y:S01]  /*10690*/  ENDCOLLECTIVE ;  /* 0x000000000000791b */ /* 0x003fe20003800000 */
.L_x_136:
[----:B------:R-:W-:-:S04]  /*106a0*/  @P4 IMAD.X R9, RZ, RZ, R8, P2 ;  /* 0x000000ffff094224 */ /* 0x000fc800010e0608 */
[----:B------:R-:W-:-:S05]  /*106b0*/  @P4 IMAD.MOV.U32 R3, RZ, RZ, R9 ;  /* 0x000000ffff034224 */ /* 0x000fca00078e0009 */
[----:B------:R-:W-:Y:S01]  /*106c0*/  @!PT LDS RZ, [RZ] ;  /* 0x00000000fffff984 */ /* 0x000fe20000000800 */
[----:B------:R-:W-:Y:S01]  /*106d0*/  @!PT LDS RZ, [RZ] ;  /* 0x00000000fffff984 */ /* 0x000fe20000000800 */
[----:B------:R-:W-:Y:S01]  /*106e0*/  @!PT LDS RZ, [RZ] ;  /* 0x00000000fffff984 */ /* 0x000fe20000000800 */
[----:B------:R0:W-:Y:S01]  /*106f0*/  @P4 LDGSTS.E.BYPASS.LTC128B.128 [R28+0x1b400], desc[UR48][R2.64], !P5 ;  /* 0x1b400000021c4fae */ /* 0x0001e2000e901d70 */
[----:B------:R-:W-:Y:S01]  /*10700*/  MOV R13, R7 ;  /* 0x00000007000d7202 */ /* 0x000fe20000000f00 */
[----:B------:R-:W-:-:S07]  /*10710*/  IMAD.MOV.U32 R8, RZ, RZ, R14 ;  /* 0x000000ffff087224 */ /* 0x000fce00078e000e */
[----:B0-----:R-:W-:Y:S05]  /*10720*/  WARPSYNC.COLLECTIVE R15, `(.L_x_137) ;  /* 0x000000000f087348 */ /* 0x001fea0003c00000 */
[----:B------:R1:W2:Y:S02]  /*10730*/  SHFL.IDX P6, R14, R13, R12, R11 ;  /* 0x0000000c0d0e7389 */ /* 0x0002a400000c000b */
[----:B012---:R-:W-:Y:S01]  /*10740*/  ENDCOLLECTIVE ;  /* 0x000000000000791b */ /* 0x007fe20003800000 */
.L_x_137:
[----:B------:R-:W-:Y:S02]  /*10750*/  IMAD.MOV.U32 R13, RZ, RZ, R4 ;  /* 0x000000ffff0d7224 */ /* 0x000fe400078e0004 */
[----:B------:R-:W-:Y:S01]  /*10760*/  IMAD.MOV.U32 R12, RZ, RZ, RZ ;  /* 0x000000ffff0c7224 */ /* 0x000fe200078e00ff */
[----:B------:R-:W-:-:S13]  /*10770*/  @P0 IADD3 R9, P2, R29, R14, RZ ;  /* 0x0000000e1d090210 */ /* 0x000fda0007f5e0ff */
[----:B------:R-:W-:Y:S05]  /*10780*/  WARPSYNC.COLLECTIVE R15, `(.L_x_138) ;  /* 0x000000000f087348 */ /* 0x000fea0003c00000 */
[----:B------:R0:W1:Y:S02]  /*10790*/  SHFL.IDX P6, R14, R13, R12, R11 ;  /* 0x0000000c0d0e7389 */ /* 0x00006400000c000b */
[----:B01----:R-:W-:Y:S01]  /*107a0*/  ENDCOLLECTIVE ;  /* 0x000000000000791b */ /* 0x003fe20003800000 */
.L_x_138:
[----:B------:R-:W-:Y:S02]  /*107b0*/  @P0 IMAD.X R10, RZ, RZ, R8, P2 ;  /* 0x000000ffff0a0224 */ /* 0x000fe400010e0608 */
[----:B------:R-:W-:Y:S02]  /*107c0*/  @P0 IMAD.MOV.U32 R2, RZ, RZ, R9 ;  /* 0x000000ffff020224 */ /* 0x000fe400078e0009 */
        /* <DEDUP_REMOVED lines=10> */
.L_x_139:
[----:B------:R-:W-:Y:S02]  /*10870*/  IMAD.MOV.U32 R13, RZ, RZ, R4 ;  /* 0x000000ffff0d7224 */ /* 0x000fe400078e0004 */
[----:B------:R-:W-:Y:S01]  /*10880*/  IMAD.MOV.U32 R12, RZ, RZ, 0x1 ;  /* 0x00000001ff0c7424 */ /* 0x000fe200078e00ff */
[----:B------:R-:W-:-:S05]  /*10890*/  @P1 IADD3 R14, P0, R29, R14, RZ ;  /* 0x0000000e1d0e1210 */ /* 0x000fca0007f1e0ff */
[----:B------:R-:W-:-:S08]  /*108a0*/  @P1 IMAD.MOV.U32 R2, RZ, RZ, R14 ;  /* 0x000000ffff021224 */ /* 0x000fd000078e000e */
[----:B------:R-:W-:Y:S05]  /*108b0*/  WARPSYNC.COLLECTIVE R15, `(.L_x_140) ;  /* 0x000000000f087348 */ /* 0x000fea0003c00000 */
[----:B------:R0:W1:Y:S02]  /*108c0*/  SHFL.IDX P6, R14, R13, R12, R11 ;  /* 0x0000000c0d0e7389 */ /* 0x00006400000c000b */
[----:B01----:R-:W-:Y:S01]  /*108d0*/  ENDCOLLECTIVE ;  /* 0x000000000000791b */ /* 0x003fe20003800000 */
.L_x_140:
[----:B------:R-:W-:-:S05]  /*108e0*/  @P1 IMAD.X R9, RZ, RZ, R8, P0 ;  /* 0x000000ffff091224 */ /* 0x000fca00000e0608 */
[----:B------:R-:W-:-:S05]  /*108f0*/  @P1 MOV R3, R9 ;  /* 0x0000000900031202 */ /* 0x000fca0000000f00 */
        /* <DEDUP_REMOVED lines=9> */
.L_x_141:
[----:B------:R-:W-:Y:S05]  /*10990*/  BRA `(.L_x_142) ;  /* 0xffffffb800047947 */ /* 0x000fea000383ffff */
.L_x_56:
[----:B------:R-:W-:Y:S02]  /*109a0*/  IMAD.MOV.U32 R13, RZ, RZ, R5 ;  /* 0x000000ffff0d7224 */ /* 0x000fe400078e0005 */
[----:B------:R-:W-:Y:S02]  /*109b0*/  IMAD.MOV.U32 R12, RZ, RZ, RZ ;  /* 0x000000ffff0c7224 */ /* 0x000fe400078e00ff */
[----:B------:R-:W-:Y:S02]  /*109c0*/  IMAD.MOV.U32 R11, RZ, RZ, 0x181f ;  /* 0x0000181fff0b7424 */ /* 0x000fe400078e00ff */
[----:B------:R-:W-:Y:S02]  /*109d0*/  IMAD.MOV.U32 R15, RZ, RZ, -0x1 ;  /* 0xffffffffff0f7424 */ /* 0x000fe400078e00ff */
[----:B------:R-:W-:-:S07]  /*109e0*/  IMAD R25, R25, 0x80, R24 ;  /* 0x0000008019197824 */ /* 0x000fce00078e0218 */
[----:B------:R-:W-:Y:S05]  /*109f0*/  WARPSYNC.COLLECTIVE R15, `(.L_x_143) ;  /* 0x000000000f087348 */ /* 0x000fea0003c00000 */
[----:B------:R0:W1:Y:S02]  /*10a00*/  SHFL.IDX P6, R14, R13, R12, R11 ;  /* 0x0000000c0d0e7389 */ /* 0x00006400000c000b */
[----:B01----:R-:W-:Y:S01]  /*10a10*/  ENDCOLLECTIVE ;  /* 0x000000000000791b */ /* 0x003fe20003800000 */
.L_x_143:
[----:B------:R-:W-:Y:S01]  /*10a20*/  VIADD R7, R25, 0x10 ;  /* 0x0000001019077836 */ /* 0x000fe20000000000 */
[----:B------:R-:W-:Y:S01]  /*10a30*/  MOV R13, R0 ;  /* 0x00000000000d7202 */ /* 0x000fe20000000f00 */
[----:B------:R-:W-:-:S07]  /*10a40*/  IMAD.MOV.U32 R2, RZ, RZ, R14 ;  /* 0x000000ffff027224 */ /* 0x000fce00078e000e */
[----:B------:R-:W-:Y:S05]  /*10a50*/  WARPSYNC.COLLECTIVE R15, `(.L_x_144) ;  /* 0x000000000f087348 */ /* 0x000fea0003c00000 */
[----:B------:R0:W1:Y:S02]  /*10a60*/  SHFL.IDX P6, R14, R13, R12, R11 ;  /* 0x0000000c0d0e7389 */ /* 0x00006400000c000b */
[----:B01----:R-:W-:Y:S01]  /*10a70*/  ENDCOLLECTIVE ;  /* 0x000000000000791b */ /* 0x003fe20003800000 */
.L_x_144:
[----:B------:R-:W-:Y:S02]  /*10a80*/  ULDC UR4, c[0x0][0x288] ;  /* 0x0000a20000047ab9 */ /* 0x000fe40000000800 */
[----:B------:R-:W-:-:S05]  /*10a90*/  IMAD R4, R6, UR4, RZ ;  /* 0x0000000406047c24 */ /* 0x000fca000f8e02ff */
[----:B------:R-:W-:Y:S01]  /*10aa0*/  ISETP.GE.AND P1, PT, R25, R4, PT ;  /* 0x000000041900720c */ /* 0x000fe20003f26270 */
[----:B------:R-:W-:Y:S02]  /*10ab0*/  IMAD.MOV.U32 R13, RZ, RZ, R5 ;  /* 0x000000ffff0d7224 */ /* 0x000fe400078e0005 */
[----:B------:R-:W-:-:S10]  /*10ac0*/  IMAD.MOV.U32 R12, RZ, RZ, 0x1 ;  /* 0x00000001ff0c7424 */ /* 0x000fd400078e00ff */
[----:B------:R-:W-:-:S05]  /*10ad0*/  @!P1 IADD3 R14, P2, R29, R14, RZ ;  /* 0x0000000e1d0e9210 */ /* 0x000fca0007f5e0ff */
[----:B------:R-:W-:Y:S02]  /*10ae0*/  @!P1 IMAD.X R3, RZ, RZ, R2, P2 ;  /* 0x000000ffff039224 */ /* 0x000fe400010e0602 */
[----:B------:R-:W-:-:S07]  /*10af0*/  @!P1 IMAD.MOV.U32 R2, RZ, RZ, R14 ;  /* 0x000000ffff029224 */ /* 0x000fce00078e000e */
[----:B------:R-:W-:Y:S05]  /*10b00*/  WARPSYNC.COLLECTIVE R15, `(.L_x_145) ;  /* 0x000000000f087348 */ /* 0x000fea0003c00000 */
[----:B------:R0:W1:Y:S02]  /*10b10*/  SHFL.IDX P6, R14, R13, R12, R11 ;  /* 0x0000000c0d0e7389 */ /* 0x00006400000c000b */
[----:B01----:R-:W-:Y:S01]  /*10b20*/  ENDCOLLECTIVE ;  /* 0x000000000000791b */ /* 0x003fe20003800000 */
.L_x_145:
[----:B------:R-:W-:Y:S01]  /*10b30*/  @!PT LDS RZ, [RZ] ;  /* 0x00000000fffff984 */ /* 0x000fe20000000800 */
[----:B------:R-:W-:Y:S01]  /*10b40*/  @!PT LDS RZ, [RZ] ;  /* 0x00000000fffff984 */ /* 0x000fe20000000800 */
[----:B------:R-:W-:Y:S01]  /*10b50*/  @!PT LDS RZ, [RZ] ;  /* 0x00000000fffff984 */ /* 0x000fe20000000800 */
[----:B------:R0:W-:Y:S01]  /*10b60*/  @!P1 LDGSTS.E.BYPASS.LTC128B.128 [R28+0x14400], desc[UR48][R2.64], !P0 ;  /* 0x14400000021c9fae */ /* 0x0001e2000c101d70 */
[----:B------:R-:W-:Y:S01]  /*10b70*/  ISETP.GE.AND P1, PT, R7, R4, PT ;  /* 0x000000040700720c */ /* 0x000fe20003f26270 */
[----:B------:R-:W-:Y:S02]  /*10b80*/  VIADD R7, R25, 0x20 ;  /* 0x0000002019077836 */ /* 0x000fe40000000000 */
[----:B------:R-:W-:Y:S02]  /*10b90*/  IMAD.MOV.U32 R13, RZ, RZ, R0 ;  /* 0x000000ffff0d7224 */ /* 0x000fe400078e0000 */
[----:B------:R-:W-:-:S08]  /*10ba0*/  IMAD.MOV.U32 R6, RZ, RZ, R14 ;  /* 0x000000ffff067224 */ /* 0x000fd000078e000e */
[----:B0-----:R-:W-:Y:S05]  /*10bb0*/  WARPSYNC.COLLECTIVE R15, `(.L_x_146) ;  /* 0x000000000f087348 */ /* 0x001fea0003c00000 */
[----:B------:R1:W2:Y:S02]  /*10bc0*/  SHFL.IDX P6, R14, R13, R12, R11 ;  /* 0x0000000c0d0e7389 */ /* 0x0002a400000c000b */
[----:B012---:R-:W-:Y:S01]  /*10bd0*/  ENDCOLLECTIVE ;  /* 0x000000000000791b */ /* 0x007fe20003800000 */
.L_x_146:
[----:B------:R-:W-:Y:S02]  /*10be0*/  IMAD.MOV.U32 R13, RZ, RZ, R5 ;  /* 0x000000ffff0d7224 */ /* 0x000fe400078e0005 */
[----:B------:R-:W-:Y:S02]  /*10bf0*/  IMAD.MOV.U32 R12, RZ, RZ, 0x2 ;  /* 0x00000002ff0c7424 */ /* 0x000fe400078e00ff */
[----:B------:R-:W-:-:S07]  /*10c00*/  IMAD.MOV.U32 R8, RZ, RZ, R14 ;  /* 0x000000ffff087224 */ /* 0x000fce00078e000e */
[----:B------:R-:W-:Y:S05]  /*10c10*/  WARPSYNC.COLLECTIVE R15, `(.L_x_147) ;  /* 0x000000000f087348 */ /* 0x000fea0003c00000 */
[----:B------:R0:W1:Y:S02]  /*10c20*/  SHFL.IDX P6, R14, R13, R12, R11 ;  /* 0x0000000c0d0e7389 */ /* 0x00006400000c000b */
[----:B01----:R-:W-:Y:S01]  /*10c30*/  ENDCOLLECTIVE ;  /* 0x000000000000791b */ /* 0x003fe20003800000 */
.L_x_147:
[----:B------:R-:W-:-:S04]  /*10c40*/  @!P1 IADD3 R8, P3, R29, R8, RZ ;  /* 0x000000081d089210 */ /* 0x000fc80007f7e0ff */
[----:B------:R-:W-:Y:S01]  /*10c50*/  @!P1 IADD3.X R9, RZ, R6, RZ, P3, !PT ;  /* 0x00000006ff099210 */ /* 0x000fe20001ffe4ff */
[----:B------:R-:W-:-:S04]  /*10c60*/  @!P1 IMAD.MOV.U32 R2, RZ, RZ, R8 ;  /* 0x000000ffff029224 */ /* 0x000fc800078e0008 */
[----:B------:R-:W-:Y:S02]  /*10c70*/  @!P1 IMAD.MOV.U32 R3, RZ, RZ, R9 ;  /* 0x000000ffff039224 */ /* 0x000fe400078e0009 */
[----:B------:R-:W-:-:S03]  /*10c80*/  IMAD.MOV.U32 R13, RZ, RZ, R0 ;  /* 0x000000ffff0d7224 */ /* 0x000fc600078e0000 */
[----:B------:R-:W-:Y:S01]  /*10c90*/  @!PT LDS RZ, [RZ] ;  /* 0x00000000fffff984 */ /* 0x000fe20000000800 */
[----:B------:R-:W-:Y:S01]  /*10ca0*/  @!PT LDS RZ, [RZ] ;  /* 0x00000000fffff984 */ /* 0x000fe20000000800 */
[----:B------:R-:W-:Y:S01]  /*10cb0*/  @!PT LDS RZ, [RZ] ;  /* 0x00000000fffff984 */ /* 0x000fe20000000800 */
[----:B------:R0:W-:Y:S01]  /*10cc0*/  @!P1 LDGSTS.E.BYPASS.LTC128B.128 [R28+0x14c00], desc[UR48][R2.64], !P0 ;  /* 0x14c00000021c9fae */ /* 0x0001e2000c101d70 */
[----:B------:R-:W-:Y:S01]  /*10cd0*/  ISETP.GE.AND P1, PT, R7, R4, PT ;  /* 0x000000040700720c */ /* 0x000fe20003f26270 */
[----:B------:R-:W-:-:S12]  /*10ce0*/  IMAD.MOV.U32 R7, RZ, RZ, R14 ;  /* 0x000000ffff077224 */ /* 0x000fd800078e000e */
[----:B0-----:R-:W-:Y:S05]  /*10cf0*/  WARPSYNC.COLLECTIVE R15, `(.L_x_148) ;  /* 0x000000000f087348 */ /* 0x001fea0003c00000 */
[----:B------:R1:W2:Y:S02]  /*10d00*/  SHFL.IDX P6, R14, R13, R12, R11 ;  /* 0x0000000c0d0e7389 */ /* 0x0002a400000c000b */
[----:B012---:R-:W-:Y:S01]  /*10d10*/  ENDCOLLECTIVE ;  /* 0x000000000000791b */ /* 0x007fe20003800000 */
.L_x_148:
[----:B------:R-:W-:Y:S02]  /*10d20*/  IMAD.MOV.U32 R13, RZ, RZ, R5 ;  /* 0x000000ffff0d7224 */ /* 0x000fe400078e0005 */
[----:B------:R-:W-:Y:S01]  /*10d30*/  IMAD.MOV.U32 R12, RZ, RZ, 0x3 ;  /* 0x00000003ff0c7424 */ /* 0x000fe200078e00ff */
[----:B------:R-:W-:-:S05]  /*10d40*/  @!P1 IADD3 R14, P2, R29, R14, RZ ;  /* 0x0000000e1d0e9210 */ /* 0x000fca0007f5e0ff */
[----:B------:R-:W-:-:S08]  /*10d50*/  @!P1 IMAD.MOV.U32 R2, RZ, RZ, R14 ;  /* 0x000000ffff029224 */ /* 0x000fd000078e000e */
[----:B------:R-:W-:Y:S05]  /*10d60*/  WARPSYNC.COLLECTIVE R15, `(.L_x_149) ;  /* 0x000000000f087348 */ /* 0x000fea0003c00000 */
[----:B------:R0:W1:Y:S02]  /*10d70*/  SHFL.IDX P6, R14, R13, R12, R11 ;  /* 0x0000000c0d0e7389 */ /* 0x00006400000c000b */
[----:B01----:R-:W-:Y:S01]  /*10d80*/  ENDCOLLECTIVE ;  /* 0x000000000000791b */ /* 0x003fe20003800000 */
.L_x_149:
[----:B------:R-:W-:Y:S01]  /*10d90*/  @!P1 IMAD.X R3, RZ, RZ, R7, P2 ;  /* 0x000000ffff039224 */ /* 0x000fe200010e0607 */
[----:B------:R-:W-:-:S04]  /*10da0*/  IADD3 R7, R25, 0x30, RZ ;  /* 0x0000003019077810 */ /* 0x000fc80007ffe0ff */
[----:B------:R-:W-:Y:S01]  /*10db0*/  ISETP.GE.AND P2, PT, R7, R4, PT ;  /* 0x000000040700720c */ /* 0x000fe20003f46270 */
[----:B------:R-:W-:Y:S01]  /*10dc0*/  @!PT LDS RZ, [RZ] ;  /* 0x00000000fffff984 */ /* 0x000fe20000000800 */
[----:B------:R-:W-:Y:S01]  /*10dd0*/  @!PT LDS RZ, [RZ] ;  /* 0x00000000fffff984 */ /* 0x000fe20000000800 */
[----:B------:R-:W-:Y:S01]  /*10de0*/  @!PT LDS RZ, [RZ] ;  /* 0x00000000fffff984 */ /* 0x000fe20000000800 */
[----:B------:R0:W-:Y:S01]  /*10df0*/  @!P1 LDGSTS.E.BYPASS.LTC128B.128 [R28+0x15400], desc[UR48][R2.64], !P0 ;  /* 0x15400000021c9fae */ /* 0x0001e2000c101d70 */
[----:B------:R-:W-:Y:S02]  /*10e00*/  VIADD R7, R25, 0x40 ;  /* 0x0000004019077836 */ /* 0x000fe40000000000 */
[----:B------:R-:W-:Y:S02]  /*10e10*/  IMAD.MOV.U32 R13, RZ, RZ, R0 ;  /* 0x000000ffff0d7224 */ /* 0x000fe400078e0000 */
[----:B------:R-:W-:-:S07]  /*10e20*/  IMAD.MOV.U32 R6, RZ, RZ, R14 ;  /* 0x000000ffff067224 */ /* 0x000fce00078e000e */
[----:B0-----:R-:W-:Y:S05]  /*10e30*/  WARPSYNC.COLLECTIVE R15, `(.L_x_150) ;  /* 0x000000000f087348 */ /* 0x001fea0003c00000 */
[----:B------:R1:W2:Y:S02]  /*10e40*/  SHFL.IDX P6, R14, R13, R12, R11 ;  /* 0x0000000c0d0e7389 */ /* 0x0002a400000c000b */
[----:B012---:R-:W-:Y:S01]  /*10e50*/  ENDCOLLECTIVE ;  /* 0x000000000000791b */ /* 0x007fe20003800000 */
.L_x_150:
[----:B------:R-:W-:Y:S02]  /*10e60*/  IMAD.MOV.U32 R13, RZ, RZ, R5 ;  /* 0x000000ffff0d7224 */ /* 0x000fe400078e0005 */
[----:B------:R-:W-:Y:S02]  /*10e70*/  IMAD.MOV.U32 R12, RZ, RZ, 0x4 ;  /* 0x00000004ff0c7424 */ /* 0x000fe400078e00ff */
[----:B------:R-:W-:-:S07]  /*10e80*/  IMAD.MOV.U32 R8, RZ, RZ, R14 ;  /* 0x000000ffff087224 */ /* 0x000fce00078e000e */
[----:B------:R-:W-:Y:S05]  /*10e90*/  WARPSYNC.COLLECTIVE R15, `(.L_x_151) ;  /* 0x000000000f087348 */ /* 0x000fea0003c00000 */
[----:B------:R0:W1:Y:S02]  /*10ea0*/  SHFL.IDX P6, R14, R13, R12, R11 ;  /* 0x0000000c0d0e7389 */ /* 0x00006400000c000b */
[----:B01----:R-:W-:Y:S01]  /*10eb0*/  ENDCOLLECTIVE ;  /* 0x000000000000791b */ /* 0x003fe20003800000 */
.L_x_151:
[----:B------:R-:W-:-:S05]  /*10ec0*/  @!P2 IADD3 R2, P1, R29, R8, RZ ;  /* 0x000000081d02a210 */ /* 0x000fca0007f3e0ff */
[----:B------:R-:W-:Y:S01]  /*10ed0*/  @!P2 IMAD.X R3, RZ, RZ, R6, P1 ;  /* 0x000000ffff03a224 */ /* 0x000fe200008e0606 */
[----:B------:R-:W-:-:S04]  /*10ee0*/  ISETP.GE.AND P1, PT, R7, R4, PT ;  /* 0x000000040700720c */ /* 0x000fc80003f26270 */
[----:B------:R-:W-:Y:S01]  /*10ef0*/  @!PT LDS RZ, [RZ] ;  /* 0x00000000fffff984 */ /* 0x000fe20000000800 */
[----:B------:R-:W-:Y:S01]  /*10f00*/  @!PT LDS RZ, [RZ] ;  /* 0x00000000fffff984 */ /* 0x000fe20000000800 */
[----:B------:R-:W-:Y:S01]  /*10f10*/  @!PT LDS RZ, [RZ] ;  /* 0x00000000fffff984 */ /* 0x000fe20000000800 */
[----:B------:R0:W-:Y:S01]  /*10f20*/  @!P2 LDGSTS.E.BYPASS.LTC128B.128 [R28+0x15c00], desc[UR48][R2.64], !P0 ;  /* 0x15c00000021cafae */ /* 0x0001e2000c101d70 */
[----:B------:R-:W-:Y:S01]  /*10f30*/  IMAD.MOV.U32 R13, RZ, RZ, R0 ;  /* 0x000000ffff0d7224 */ /* 0x000fe200078e0000 */
[----:B------:R-:W-:-:S07]  /*10f40*/  MOV R7, R14 ;  /* 0x0000000e00077202 */ /* 0x000fce0000000f00 */
[----:B0-----:R-:W-:Y:S05]  /*10f50*/  WARPSYNC.COLLECTIVE R15, `(.L_x_152) ;  /* 0x000000000f087348 */ /* 0x001fea0003c00000 */
[----:B------:R1:W2:Y:S02]  /*10f60*/  SHFL.IDX P6, R14, R13, R12, R11 ;  /* 0x0000000c0d0e7389 */ /* 0x0002a400000c000b */
[----:B012---:R-:W-:Y:S01]  /*10f70*/  ENDCOLLECTIVE ;  /* 0x000000000000791b */ /* 0x007fe20003800000 */
.L_x_152:
[----:B------:R-:W-:Y:S02]  /*10f80*/  IMAD.MOV.U32 R13, RZ, RZ, R5 ;  /* 0x000000ffff0d7224 */ /* 0x000fe400078e0005 */
[----:B------:R-:W-:Y:S01]  /*10f90*/  IMAD.MOV.U32 R12, RZ, RZ, 0x5 ;  /* 0x00000005ff0c7424 */ /* 0x000fe200078e00ff */
[----:B------:R-:W-:-:S13]  /*10fa0*/  @!P1 IADD3 R2, P2, R29, R14, RZ ;  /* 0x0000000e1d029210 */ /* 0x000fda0007f5e0ff */
[----:B------:R-:W-:Y:S05]  /*10fb0*/  WARPSYNC.COLLECTIVE R15, `(.L_x_153) ;  /* 0x000000000f087348 */ /* 0x000fea0003c00000 */
[----:B------:R0:W1:Y:S02]  /*10fc0*/  SHFL.IDX P6, R14, R13, R12, R11 ;  /* 0x0000000c0d0e7389 */ /* 0x00006400000c000b */
[----:B01----:R-:W-:Y:S01]  /*10fd0*/  ENDCOLLECTIVE ;  /* 0x000000000000791b */ /* 0x003fe20003800000 */
.L_x_153:
[----:B------:R-:W-:Y:S02]  /*10fe0*/  @!P1 IMAD.X R3, RZ, RZ, R7, P2 ;  /* 0x000000ffff039224 */ /* 0x000fe400010e0607 */
[----:B------:R-:W-:-:S03]  /*10ff0*/  VIADD R7, R25, 0x50 ;  /* 0x0000005019077836 */ /* 0x000fc60000000000 */
[----:B------:R-:W-:Y:S01]  /*11000*/  @!PT LDS RZ, [RZ] ;  /* 0x00000000fffff984 */ /* 0x000fe20000000800 */
[----:B------:R-:W-:Y:S01]  /*11010*/  @!PT LDS RZ, [RZ] ;  /* 0x00000000fffff984 */ /* 0x000fe20000000800 */
[----:B------:R-:W-:Y:S01]  /*11020*/  @!PT LDS RZ, [RZ] ;  /* 0x00000000fffff984 */ /* 0x000fe20000000800 */
[----:B------:R0:W-:Y:S02]  /*11030*/  @!P1 LDGSTS.E.BYPASS.LTC128B.128 [R28+0x16400], desc[UR48][R2.64], !P0 ;  /* 0x16400000021c9fae */ /* 0x0001e4000c101d70 */
[----:B------:R-:W-:Y:S01]  /*11040*/  ISETP.GE.AND P2, PT, R7, R4, PT ;  /* 0x000000040700720c */ /* 0x000fe20003f46270 */
[----:B------:R-:W-:Y:S02]  /*11050*/  IMAD.MOV.U32 R13, RZ, RZ, R0 ;  /* 0x000000ffff0d7224 */ /* 0x000fe400078e0000 */
[----:B------:R-:W-:-:S10]  /*11060*/  IMAD.MOV.U32 R6, RZ, RZ, R14 ;  /* 0x000000ffff067224 */ /* 0x000fd400078e000e */
[----:B0-----:R-:W-:Y:S05]  /*11070*/  WARPSYNC.COLLECTIVE R15, `(.L_x_154) ;  /* 0x000000000f087348 */ /* 0x001fea0003c00000 */
[----:B------:R1:W2:Y:S02]  /*11080*/  SHFL.IDX P6, R14, R13, R12, R11 ;  /* 0x0000000c0d0e7389 */ /* 0x0002a400000c000b */
[----:B012---:R-:W-:Y:S01]  /*11090*/  ENDCOLLECTIVE ;  /* 0x000000000000791b */ /* 0x007fe20003800000 */
.L_x_154:
[----:B------:R-:W-:Y:S01]  /*110a0*/  MOV R13, R5 ;  /* 0x00000005000d7202 */ /* 0x000fe20000000f00 */
[----:B------:R-:W-:Y:S02]  /*110b0*/  IMAD.MOV.U32 R12, RZ, RZ, 0x6 ;  /* 0x00000006ff0c7424 */ /* 0x000fe400078e00ff */
[----:B------:R-:W-:-:S07]  /*110c0*/  IMAD.MOV.U32 R8, RZ, RZ, R14 ;  /* 0x000000ffff087224 */ /* 0x000fce00078e000e */
[----:B------:R-:W-:Y:S05]  /*110d0*/  WARPSYNC.COLLECTIVE R15, `(.L_x_155) ;  /* 0x000000000f087348 */ /* 0x000fea0003c00000 */
[----:B------:R0:W1:Y:S02]  /*110e0*/  SHFL.IDX P6, R14, R13, R12, R11 ;  /* 0x0000000c0d0e7389 */ /* 0x00006400000c000b */
[----:B01----:R-:W-:Y:S01]  /*110f0*/  ENDCOLLECTIVE ;  /* 0x000000000000791b */ /* 0x003fe20003800000 */
.L_x_155:
[----:B------:R-:W-:-:S05]  /*11100*/  @!P2 IADD3 R2, P1, R29, R8, RZ ;  /* 0x000000081d02a210 */ /* 0x000fca0007f3e0ff */
[----:B------:R-:W-:-:S05]  /*11110*/  @!P2 IMAD.X R3, RZ, RZ, R6, P1 ;  /* 0x000000ffff03a224 */ /* 0x000fca00008e0606 */
[----:B------:R-:W-:Y:S01]  /*11120*/  @!PT LDS RZ, [RZ] ;  /* 0x00000000fffff984 */ /* 0x000fe20000000800 */
[----:B------:R-:W-:Y:S01]  /*11130*/  @!PT LDS RZ, [RZ] ;  /* 0x00000000fffff984 */ /* 0x000fe20000000800 */
[----:B------:R-:W-:Y:S01]  /*11140*/  @!PT LDS RZ, [RZ] ;  /* 0x00000000fffff984 */ /* 0x000fe20000000800 */
[----:B------:R0:W-:Y:S01]  /*11150*/  @!P2 LDGSTS.E.BYPASS.LTC128B.128 [R28+0x16c00], desc[UR48][R2.64], !P0 ;  /* 0x16c00000021cafae */ /* 0x0001e2000c101d70 */
[----:B------:R-:W-:Y:S02]  /*11160*/  IMAD.MOV.U32 R13, RZ, RZ, R0 ;  /* 0x000000ffff0d7224 */ /* 0x000fe400078e0000 */
[----:B------:R-:W-:-:S07]  /*11170*/  IMAD.MOV.U32 R7, RZ, RZ, R14 ;  /* 0x000000ffff077224 */ /* 0x000fce00078e000e */
[----:B0-----:R-:W-:Y:S05]  /*11180*/  WARPSYNC.COLLECTIVE R15, `(.L_x_156) ;  /* 0x000000000f087348 */ /* 0x001fea0003c00000 */
[----:B------:R1:W2:Y:S02]  /*11190*/  SHFL.IDX P6, R14, R13, R12, R11 ;  /* 0x0000000c0d0e7389 */ /* 0x0002a400000c000b */
[----:B012---:R-:W-:Y:S01]  /*111a0*/  ENDCOLLECTIVE ;  /* 0x000000000000791b */ /* 0x007fe20003800000 */
.L_x_156:
[----:B------:R-:W-:-:S05]  /*111b0*/  VIADD R3, R25, 0x60 ;  /* 0x0000006019037836 */ /* 0x000fca0000000000 */
[----:B------:R-:W-:Y:S01]  /*111c0*/  ISETP.GE.AND P1, PT, R3, R4, PT ;  /* 0x000000040300720c */ /* 0x000fe20003f26270 */
[----:B------:R-:W-:Y:S02]  /*111d0*/  IMAD.MOV.U32 R13, RZ, RZ, R5 ;  /* 0x000000ffff0d7224 */ /* 0x000fe400078e0005 */
[----:B------:R-:W-:-:S10]  /*111e0*/  IMAD.MOV.U32 R12, RZ, RZ, 0x7 ;  /* 0x00000007ff0c7424 */ /* 0x000fd400078e00ff */
[----:B------:R-:W-:-:S13]  /*111f0*/  @!P1 IADD3 R8, P2, R29, R14, RZ ;  /* 0x0000000e1d089210 */ /* 0x000fda0007f5e0ff */
[----:B------:R-:W-:Y:S05]  /*11200*/  WARPSYNC.COLLECTIVE R15, `(.L_x_157) ;  /* 0x000000000f087348 */ /* 0x000fea0003c00000 */
[----:B------:R0:W1:Y:S02]  /*11210*/  SHFL.IDX P6, R14, R13, R12, R11 ;  /* 0x0000000c0d0e7389 */ /* 0x00006400000c000b */
[----:B01----:R-:W-:Y:S01]  /*11220*/  ENDCOLLECTIVE ;  /* 0x000000000000791b */ /* 0x003fe20003800000 */
.L_x_157:
[----:B------:R-:W-:Y:S02]  /*11230*/  @!P1 IMAD.X R9, RZ, RZ, R7, P2 ;  /* 0x000000ffff099224 */ /* 0x000fe400010e0607 */
[----:B------:R-:W-:Y:S02]  /*11240*/  @!P1 IMAD.MOV.U32 R2, RZ, RZ, R8 ;  /* 0x000000ffff029224 */ /* 0x000fe400078e0008 */
[----:B------:R-:W-:-:S05]  /*11250*/  @!P1 IMAD.MOV.U32 R3, RZ, RZ, R9 ;  /* 0x000000ffff039224 */ /* 0x000fca00078e0009 */
        /* <DEDUP_REMOVED lines=9> */
.L_x_158:
[----:B------:R-:W-:Y:S05]  /*112f0*/  BRA `(.L_x_159) ;  /* 0xffffffb400e87947 */ /* 0x000fea000383ffff */
.L_x_57:
[----:B0-----:R-:W-:-:S04]  /*11300*/  IMAD.U32 R3, RZ, RZ, UR42 ;  /* 0x0000002aff037e24 */ /* 0x001fc8000f8e00ff */
[----:B------:R0:W1:Y:S03]  /*11310*/  SYNCS.PHASECHK.TRANS64.TRYWAIT P0, [R3+URZ+0x22820], R0 ;  /* 0x02282000030075a7 */ /* 0x000066000800017f */
[----:B-1----:R-:W-:Y:S05]  /*11320*/  @!P0 NANOSLEEP.SYNCS 0x989680 ;  /* 0x009896800000895d */ /* 0x002fea0003900000 */
[----:B------:R-:W1:Y:S02]  /*11330*/  @!P0 SYNCS.PHASECHK.TRANS64 P0, [R3+URZ+0x22820], R0 ;  /* 0x02282000030085a7 */ /* 0x000e64000800007f */
[----:B-1----:R-:W-:Y:S05]  /*11340*/  @!P0 BRA `(.L_x_57) ;  /* 0xfffffffc00ec8947 */ /* 0x002fea000383ffff */
[----:B------:R-:W-:Y:S05]  /*11350*/  BRA `(.L_x_160) ;  /* 0xffffffb800147947 */ /* 0x000fea000383ffff */
.L_x_60:
[----:B0-----:R0:W1:Y:S02]  /*11360*/  SYNCS.PHASECHK.TRANS64.TRYWAIT P1, [R3+URZ+0x22880], R25 ;  /* 0x02288019030075a7 */ /* 0x001064000802017f */
[----:B-1----:R-:W-:Y:S05]  /*11370*/  @!P1 NANOSLEEP.SYNCS 0x989680 ;  /* 0x009896800000995d */ /* 0x002fea0003900000 */
[----:B------:R-:W1:Y:S02]  /*11380*/  @!P1 SYNCS.PHASECHK.TRANS64 P1, [R3+URZ+0x22880], R25 ;  /* 0x02288019030095a7 */ /* 0x000e64000802007f */
[----:B-1----:R-:W-:Y:S05]  /*11390*/  @!P1 BRA `(.L_x_60) ;  /* 0xfffffffc00f09947 */ /* 0x002fea000383ffff */
[----:B------:R-:W-:Y:S05]  /*113a0*/  BRA `(.L_x_161) ;  /* 0xffffffbc00147947 */ /* 0x000fea000383ffff */
.L_x_61:
[----:B------:R-:W-:Y:S01]  /*113b0*/  BSSY B0, `(.L_x_162) ;  /* 0x0000008000007945 */ /* 0x000fe20003800000 */
[----:B------:R-:W-:Y:S02]  /*113c0*/  IMAD.MOV.U32 R13, RZ, RZ, R7 ;  /* 0x000000ffff0d7224 */ /* 0x000fe400078e0007 */
[----:B------:R-:W-:Y:S02]  /*113d0*/  IMAD.MOV.U32 R12, RZ, RZ, RZ ;  /* 0x000000ffff0c7224 */ /* 0x000fe400078e00ff */
[----:B------:R-:W-:Y:S02]  /*113e0*/  IMAD.MOV.U32 R11, RZ, RZ, 0x181f ;  /* 0x0000181fff0b7424 */ /* 0x000fe400078e00ff */
[----:B------:R-:W-:-:S07]  /*113f0*/  IMAD.MOV.U32 R15, RZ, RZ, -0x1 ;  /* 0xffffffffff0f7424 */ /* 0x000fce00078e00ff */
[----:B0-----:R-:W-:Y:S05]  /*11400*/  WARPSYNC.COLLECTIVE R15, `(.L_x_163) ;  /* 0x000000000f087348 */ /* 0x001fea0003c00000 */
[----:B------:R1:W2:Y:S02]  /*11410*/  SHFL.IDX P6, R14, R13, R12, R11 ;  /* 0x0000000c0d0e7389 */ /* 0x0002a400000c000b */
[----:B012---:R-:W-:Y:S01]  /*11420*/  ENDCOLLECTIVE ;  /* 0x000000000000791b */ /* 0x007fe20003800000 */
.L_x_163:
[----:B------:R-:W-:Y:S05]  /*11430*/  BSYNC B0 ;  /* 0x0000000000007941 */ /* 0x000fea0003800000 */
.L_x_162:
[----:B------:R-:W-:Y:S01]  /*11440*/  IMAD.MOV.U32 R13, RZ, RZ, R6 ;  /* 0x000000ffff0d7224 */ /* 0x000fe200078e0006 */
[----:B------:R-:W-:Y:S01]  /*11450*/  MOV R11, 0x181f ;  /* 0x0000181f000b7802 */ /* 0x000fe20000000f00 */
[----:B------:R-:W-:Y:S02]  /*11460*/  IMAD.MOV.U32 R12, RZ, RZ, RZ ;  /* 0x000000ffff0c7224 */ /* 0x000fe400078e00ff */
[----:B------:R-:W-:Y:S02]  /*11470*/  IMAD.MOV.U32 R15, RZ, RZ, -0x1 ;  /* 0xffffffffff0f7424 */ /* 0x000fe400078e00ff */
[----:B------:R-:W-:Y:S02]  /*11480*/  IMAD.MOV.U32 R5, RZ, RZ, R14 ;  /* 0x000000ffff057224 */ /* 0x000fe400078e000e */
[----:B------:R-:W-:-:S07]  /*11490*/  IMAD R17, R2, 0x5000, R28 ;  /* 0x0000500002117824 */ /* 0x000fce00078e021c */
[----:B------:R-:W-:Y:S05]  /*114a0*/  WARPSYNC.COLLECTIVE R15, `(.L_x_164) ;  /* 0x000000000f087348 */ /* 0x000fea0003c00000 */
[----:B------:R0:W1:Y:S02]  /*114b0*/  SHFL.IDX P6, R14, R13, R12, R11 ;  /* 0x0000000c0d0e7389 */ /* 0x00006400000c000b */
[----:B01----:R-:W-:Y:S01]  /*114c0*/  ENDCOLLECTIVE ;  /* 0x000000000000791b */ /* 0x003fe20003800000 */
.L_x_164:
[----:B------:R-:W-:Y:S02]  /*114d0*/  IMAD.MOV.U32 R13, RZ, RZ, R7 ;  /* 0x000000ffff0d7224 */ /* 0x000fe400078e0007 */
[----:B------:R-:W-:Y:S02]  /*114e0*/  IMAD.MOV.U32 R12, RZ, RZ, 0x1 ;  /* 0x00000001ff0c7424 */ /* 0x000fe400078e00ff */
[----:B------:R-:W-:-:S07]  /*114f0*/  IMAD.MOV.U32 R4, RZ, RZ, R14 ;  /* 0x000000ffff047224 */ /* 0x000fce00078e000e */
[----:B------:R-:W-:Y:S05]  /*11500*/  WARPSYNC.COLLECTIVE R15, `(.L_x_165) ;  /* 0x000000000f087348 */ /* 0x000fea0003c00000 */
[----:B------:R0:W1:Y:S02]  /*11510*/  SHFL.IDX P6, R14, R13, R12, R11 ;  /* 0x0000000c0d0e7389 */ /* 0x00006400000c000b */
[----:B01----:R-:W-:Y:S01]  /*11520*/  ENDCOLLECTIVE ;  /* 0x000000000000791b */ /* 0x003fe20003800000 */
.L_x_165:
[----:B------:R-:W-:-:S05]  /*11530*/  IADD3 R4, P1, R29, R4, RZ ;  /* 0x000000041d047210 */ /* 0x000fca0007f3e0ff */
[----:B------:R-:W-:-:S05]  /*11540*/  IMAD.X R5, RZ, RZ, R5, P1 ;  /* 0x000000ffff057224 */ /* 0x000fca00008e0605 */
[----:B------:R-:W-:Y:S01]  /*11550*/  @!PT LDS RZ, [RZ] ;  /* 0x00000000fffff984 */ /* 0x000fe20000000800 */
[----:B------:R-:W-:Y:S01]  /*11560*/  @!PT LDS RZ, [RZ] ;  /* 0x00000000fffff984 */ /* 0x000fe20000000800 */
[----:B------:R-:W-:Y:S01]  /*11570*/  @!PT LDS RZ, [RZ] ;  /* 0x00000000fffff984 */ /* 0x000fe20000000800 */
[----:B------:R0:W-:Y:S01]  /*11580*/  LDGSTS.E.BYPASS.LTC128B.128 [R17+0xa400], desc[UR48][R4.64], !P2 ;  /* 0x0a40000004117fae */ /* 0x0001e2000d101d70 */
[----:B------:R-:W-:Y:S02]  /*11590*/  IMAD.MOV.U32 R13, RZ, RZ, R6 ;  /* 0x000000ffff0d7224 */ /* 0x000fe400078e0006 */
[----:B------:R-:W-:-:S07]  /*115a0*/  IMAD.MOV.U32 R27, RZ, RZ, R14 ;  /* 0x000000ffff1b7224 */ /* 0x000fce00078e000e */
[----:B0-----:R-:W-:Y:S05]  /*115b0*/  WARPSYNC.COLLECTIVE R15, `(.L_x_166) ;  /* 0x000000000f087348 */ /* 0x001fea0003c00000 */
[----:B------:R1:W2:Y:S02]  /*115c0*/  SHFL.IDX P6, R14, R13, R12, R11 ;  /* 0x0000000c0d0e7389 */ /* 0x0002a400000c000b */
[----:B012---:R-:W-:Y:S01]  /*115d0*/  ENDCOLLECTIVE ;  /* 0x000000000000791b */ /* 0x007fe20003800000 */
.L_x_166:
[----:B------:R-:W-:Y:S01]  /*115e0*/  MOV R13, R7 ;  /* 0x00000007000d7202 */ /* 0x000fe20000000f00 */
[----:B------:R-:W-:Y:S02]  /*115f0*/  IMAD.MOV.U32 R12, RZ, RZ, 0x2 ;  /* 0x00000002ff0c7424 */ /* 0x000fe400078e00ff */
[----:B------:R-:W-:-:S05]  /*11600*/  IMAD.MOV.U32 R11, RZ, RZ, R14 ;  /* 0x000000ffff0b7224 */ /* 0x000fca00078e000e */
[----:B------:R-:W-:Y:S01]  /*11610*/  IADD3 R4, P1, R29, R11, RZ ;  /* 0x0000000b1d047210 */ /* 0x000fe20007f3e0ff */
[----:B------:R-:W-:-:S04]  /*11620*/  IMAD.MOV.U32 R11, RZ, RZ, 0x181f ;  /* 0x0000181fff0b7424 */ /* 0x000fc800078e00ff */
[----:B------:R-:W-:-:S08]  /*11630*/  IMAD.X R5, RZ, RZ, R27, P1 ;  /* 0x000000ffff057224 */ /* 0x000fd000008e061b */
[----:B------:R-:W-:Y:S05]  /*11640*/  WARPSYNC.COLLECTIVE R15, `(.L_x_167) ;  /* 0x000000000f087348 */ /* 0x000fea0003c00000 */
[----:B------:R0:W1:Y:S02]  /*11650*/  SHFL.IDX P6, R14, R13, R12, R11 ;  /* 0x0000000c0d0e7389 */ /* 0x00006400000c000b */
[----:B01----:R-:W-:Y:S01]  /*11660*/  ENDCOLLECTIVE ;  /* 0x000000000000791b */ /* 0x003fe20003800000 */
.L_x_167:
[----:B------:R-:W-:Y:S01]  /*11670*/  @!PT LDS RZ, [RZ] ;  /* 0x00000000fffff984 */ /* 0x000fe20000000800 */
[----:B------:R-:W-:Y:S01]  /*11680*/  @!PT LDS RZ, [RZ] ;  /* 0x00000000fffff984 */ /* 0x000fe20000000800 */
[----:B------:R-:W-:Y:S01]  /*11690*/  @!PT LDS RZ, [RZ] ;  /* 0x00000000fffff984 */ /* 0x000fe20000000800 */
[----:B------:R0:W-:Y:S01]  /*116a0*/  LDGSTS.E.BYPASS.LTC128B.128 [R17+0xac00], desc[UR48][R4.64], !P2 ;  /* 0x0ac0000004117fae */ /* 0x0001e2000d101d70 */
[----:B------:R-:W-:Y:S02]  /*116b0*/  IMAD.MOV.U32 R13, RZ, RZ, R6 ;  /* 0x000000ffff0d7224 */ /* 0x000fe400078e0006 */
[----:B0-----:R-:W-:-:S07]  /*116c0*/  IMAD.MOV.U32 R5, RZ, RZ, R14 ;  /* 0x000000ffff057224 */ /* 0x001fce00078e000e */
[----:B------:R-:W-:Y:S05]  /*116d0*/  WARPSYNC.COLLECTIVE R15, `(.L_x_168) ;  /* 0x000000000f087348 */ /* 0x000fea0003c00000 */
[----:B------:R0:W1:Y:S02]  /*116e0*/  SHFL.IDX P6, R14, R13, R12, R11 ;  /* 0x0000000c0d0e7389 */ /* 0x00006400000c000b */
[----:B01----:R-:W-:Y:S01]  /*116f0*/  ENDCOLLECTIVE ;  /* 0x000000000000791b */ /* 0x003fe20003800000 */
.L_x_168:
[----:B------:R-:W-:Y:S02]  /*11700*/  IMAD.MOV.U32 R13, RZ, RZ, R7 ;  /* 0x000000ffff0d7224 */ /* 0x000fe400078e0007 */
[----:B------:R-:W-:Y:S02]  /*11710*/  IMAD.MOV.U32 R12, RZ, RZ, 0x3 ;  /* 0x00000003ff0c7424 */ /* 0x000fe400078e00ff */
[----:B------:R-:W-:-:S07]  /*11720*/  IMAD.MOV.U32 R4, RZ, RZ, R14 ;  /* 0x000000ffff047224 */ /* 0x000fce00078e000e */
[----:B------:R-:W-:Y:S05]  /*11730*/  WARPSYNC.COLLECTIVE R15, `(.L_x_169) ;  /* 0x000000000f087348 */ /* 0x000fea0003c00000 */
[----:B------:R0:W1:Y:S02]  /*11740*/  SHFL.IDX P6, R14, R13, R12, R11 ;  /* 0x0000000c0d0e7389 */ /* 0x00006400000c000b */
[----:B01----:R-:W-:Y:S01]  /*11750*/  ENDCOLLECTIVE ;  /* 0x000000000000791b */ /* 0x003fe20003800000 */
.L_x_169:
[----:B------:R-:W-:-:S05]  /*11760*/  IADD3 R4, P1, R29, R4, RZ ;  /* 0x000000041d047210 */ /* 0x000fca0007f3e0ff */
[----:B------:R-:W-:-:S05]  /*11770*/  IMAD.X R5, RZ, RZ, R5, P1 ;  /* 0x000000ffff057224 */ /* 0x000fca00008e0605 */
[----:B------:R-:W-:Y:S01]  /*11780*/  @!PT LDS RZ, [RZ] ;  /* 0x00000000fffff984 */ /* 0x000fe20000000800 */
[----:B------:R-:W-:Y:S01]  /*11790*/  @!PT LDS RZ, [RZ] ;  /* 0x00000000fffff984 */ /* 0x000fe20000000800 */
[----:B------:R-:W-:Y:S01]  /*117a0*/  @!PT LDS RZ, [RZ] ;  /* 0x00000000fffff984 */ /* 0x000fe20000000800 */
[----:B------:R0:W-:Y:S01]  /*117b0*/  LDGSTS.E.BYPASS.LTC128B.128 [R17+0xb400], desc[UR48][R4.64], !P2 ;  /* 0x0b40000004117fae */ /* 0x0001e2000d101d70 */
[----:B------:R-:W-:Y:S01]  /*117c0*/  MOV R13, R6 ;  /* 0x00000006000d7202 */ /* 0x000fe20000000f00 */
[----:B0-----:R-:W-:-:S07]  /*117d0*/  IMAD.MOV.U32 R5, RZ, RZ, R14 ;  /* 0x000000ffff057224 */ /* 0x001fce00078e000e */
[----:B------:R-:W-:Y:S05]  /*117e0*/  WARPSYNC.COLLECTIVE R15, `(.L_x_170) ;  /* 0x000000000f087348 */ /* 0x000fea0003c00000 */
[----:B------:R0:W1:Y:S02]  /*117f0*/  SHFL.IDX P6, R14, R13, R12, R11 ;  /* 0x0000000c0d0e7389 */ /* 0x00006400000c000b */
[----:B01----:R-:W-:Y:S01]  /*11800*/  ENDCOLLECTIVE ;  /* 0x000000000000791b */ /* 0x003fe20003800000 */
.L_x_170:
[----:B------:R-:W-:Y:S02]  /*11810*/  IMAD.MOV.U32 R13, RZ, RZ, R7 ;  /* 0x000000ffff0d7224 */ /* 0x000fe400078e0007 */
[----:B------:R-:W-:Y:S02]  /*11820*/  IMAD.MOV.U32 R12, RZ, RZ, 0x4 ;  /* 0x00000004ff0c7424 */ /* 0x000fe400078e00ff */
[----:B------:R-:W-:-:S07]  /*11830*/  IMAD.MOV.U32 R4, RZ, RZ, R14 ;  /* 0x000000ffff047224 */ /* 0x000fce00078e000e */
[----:B------:R-:W-:Y:S05]  /*11840*/  WARPSYNC.COLLECTIVE R15, `(.L_x_171) ;  /* 0x000000000f087348 */ /* 0x000fea0003c00000 */
[----:B------:R0:W1:Y:S02]  /*11850*/  SHFL.IDX P6, R14, R13, R12, R11 ;  /* 0x0000000c0d0e7389 */ /* 0x00006400000c000b */
[----:B01----:R-:W-:Y:S01]  /*11860*/  ENDCOLLECTIVE ;  /* 0x000000000000791b */ /* 0x003fe20003800000 */
.L_x_171:
[----:B------:R-:W-:-:S05]  /*11870*/  IADD3 R4, P1, R29, R4, RZ ;  /* 0x000000041d047210 */ /* 0x000fca0007f3e0ff */
[----:B------:R-:W-:-:S05]  /*11880*/  IMAD.X R5, RZ, RZ, R5, P1 ;  /* 0x000000ffff057224 */ /* 0x000fca00008e0605 */
        /* <DEDUP_REMOVED lines=9> */
.L_x_172:
[----:B------:R-:W-:Y:S01]  /*11920*/  MOV R13, R7 ;  /* 0x00000007000d7202 */ /* 0x000fe20000000f00 */
[----:B------:R-:W-:Y:S02]  /*11930*/  IMAD.MOV.U32 R12, RZ, RZ, 0x5 ;  /* 0x00000005ff0c7424 */ /* 0x000fe400078e00ff */
[----:B------:R-:W-:-:S07]  /*11940*/  IMAD.MOV.U32 R4, RZ, RZ, R14 ;  /* 0x000000ffff047224 */ /* 0x000fce00078e000e */
[----:B------:R-:W-:Y:S05]  /*11950*/  WARPSYNC.COLLECTIVE R15, `(.L_x_173) ;  /* 0x000000000f087348 */ /* 0x000fea0003c00000 */
[----:B------:R0:W1:Y:S02]  /*11960*/  SHFL.IDX P6, R14, R13, R12, R11 ;  /* 0x0000000c0d0e7389 */ /* 0x00006400000c000b */
[----:B01----:R-:W-:Y:S01]  /*11970*/  ENDCOLLECTIVE ;  /* 0x000000000000791b */ /* 0x003fe20003800000 */
.L_x_173:
        /* <DEDUP_REMOVED lines=11> */
.L_x_174:
[----:B------:R-:W-:Y:S02]  /*11a30*/  IMAD.MOV.U32 R13, RZ, RZ, R7 ;  /* 0x000000ffff0d7224 */ /* 0x000fe400078e0007 */
[----:B------:R-:W-:Y:S02]  /*11a40*/  IMAD.MOV.U32 R12, RZ, RZ, 0x6 ;  /* 0x00000006ff0c7424 */ /* 0x000fe400078e00ff */
[----:B------:R-:W-:-:S07]  /*11a50*/  IMAD.MOV.U32 R4, RZ, RZ, R14 ;  /* 0x000000ffff047224 */ /* 0x000fce00078e000e */
[----:B------:R-:W-:Y:S05]  /*11a60*/  WARPSYNC.COLLECTIVE R15, `(.L_x_175) ;  /* 0x000000000f087348 */ /* 0x000fea0003c00000 */
[----:B------:R0:W1:Y:S02]  /*11a70*/  SHFL.IDX P6, R14, R13, R12, R11 ;  /* 0x0000000c0d0e7389 */ /* 0x00006400000c000b */
[----:B01----:R-:W-:Y:S01]  /*11a80*/  ENDCOLLECTIVE ;  /* 0x000000000000791b */ /* 0x003fe20003800000 */
.L_x_175:
[----:B------:R-:W-:-:S05]  /*11a90*/  IADD3 R4, P1, R29, R4, RZ ;  /* 0x000000041d047210 */ /* 0x000fca0007f3e0ff */
[----:B------:R-:W-:-:S05]  /*11aa0*/  IMAD.X R5, RZ, RZ, R5, P1 ;  /* 0x000000ffff057224 */ /* 0x000fca00008e0605 */
[----:B------:R-:W-:Y:S01]  /*11ab0*/  @!PT LDS RZ, [RZ] ;  /* 0x00000000fffff984 */ /* 0x000fe20000000800 */
[----:B------:R-:W-:Y:S01]  /*11ac0*/  @!PT LDS RZ, [RZ] ;  /* 0x00000000fffff984 */ /* 0x000fe20000000800 */
[----:B------:R-:W-:Y:S01]  /*11ad0*/  @!PT LDS RZ, [RZ] ;  /* 0x00000000fffff984 */ /* 0x000fe20000000800 */
[----:B------:R0:W-:Y:S01]  /*11ae0*/  LDGSTS.E.BYPASS.LTC128B.128 [R17+0xcc00], desc[UR48][R4.64], !P2 ;  /* 0x0cc0000004117fae */ /* 0x0001e2000d101d70 */
[----:B------:R-:W-:Y:S01]  /*11af0*/  MOV R13, R6 ;  /* 0x00000006000d7202 */ /* 0x000fe20000000f00 */
[----:B------:R-:W-:-:S07]  /*11b00*/  IMAD.MOV.U32 R27, RZ, RZ, R14 ;  /* 0x000000ffff1b7224 */ /* 0x000fce00078e000e */
[----:B0-----:R-:W-:Y:S05]  /*11b10*/  WARPSYNC.COLLECTIVE R15, `(.L_x_176) ;  /* 0x000000000f087348 */ /* 0x001fea0003c00000 */
[----:B------:R1:W2:Y:S02]  /*11b20*/  SHFL.IDX P6, R14, R13, R12, R11 ;  /* 0x0000000c0d0e7389 */ /* 0x0002a400000c000b */
[----:B012---:R-:W-:Y:S01]  /*11b30*/  ENDCOLLECTIVE ;  /* 0x000000000000791b */ /* 0x007fe20003800000 */
.L_x_176:
[----:B------:R-:W-:Y:S02]  /*11b40*/  IMAD.MOV.U32 R13, RZ, RZ, R7 ;  /* 0x000000ffff0d7224 */ /* 0x000fe400078e0007 */
[----:B------:R-:W-:Y:S02]  /*11b50*/  IMAD.MOV.U32 R12, RZ, RZ, 0x7 ;  /* 0x00000007ff0c7424 */ /* 0x000fe400078e00ff */
[----:B------:R-:W-:-:S07]  /*11b60*/  IMAD.MOV.U32 R4, RZ, RZ, R14 ;  /* 0x000000ffff047224 */ /* 0x000fce00078e000e */
[----:B------:R-:W-:Y:S05]  /*11b70*/  WARPSYNC.COLLECTIVE R15, `(.L_x_177) ;  /* 0x000000000f087348 */ /* 0x000fea0003c00000 */
[----:B------:R0:W1:Y:S02]  /*11b80*/  SHFL.IDX P6, R14, R13, R12, R11 ;  /* 0x0000000c0d0e7389 */ /* 0x00006400000c000b */
[----:B01----:R-:W-:Y:S01]  /*11b90*/  ENDCOLLECTIVE ;  /* 0x000000000000791b */ /* 0x003fe20003800000 */
.L_x_177:
[----:B------:R-:W-:Y:S01]  /*11ba0*/  IMAD.MOV.U32 R13, RZ, RZ, R6 ;  /* 0x000000ffff0d7224 */ /* 0x000fe200078e0006 */
[----:B------:R-:W-:-:S05]  /*11bb0*/  IADD3 R6, P1, R29, R4, RZ ;  /* 0x000000041d067210 */ /* 0x000fca0007f3e0ff */
[----:B------:R-:W-:Y:S02]  /*11bc0*/  IMAD.X R7, RZ, RZ, R27, P1 ;  /* 0x000000ffff077224 */ /* 0x000fe400008e061b */
[----:B------:R-:W-:-:S03]  /*11bd0*/  IMAD.MOV.U32 R5, RZ, RZ, R14 ;  /* 0x000000ffff057224 */ /* 0x000fc600078e000e */
[----:B------:R-:W-:Y:S01]  /*11be0*/  @!PT LDS RZ, [RZ] ;  /* 0x00000000fffff984 */ /* 0x000fe20000000800 */
[----:B------:R-:W-:Y:S01]  /*11bf0*/  @!PT LDS RZ, [RZ] ;  /* 0x00000000fffff984 */ /* 0x000fe20000000800 */
[----:B------:R-:W-:Y:S01]  /*11c00*/  @!PT LDS RZ, [RZ] ;  /* 0x00000000fffff984 */ /* 0x000fe20000000800 */
[----:B------:R0:W-:Y:S04]  /*11c10*/  LDGSTS.E.BYPASS.LTC128B.128 [R17+0xd400], desc[UR48][R6.64], !P2 ;  /* 0x0d40000006117fae */ /* 0x0001e8000d101d70 */
[----:B0-----:R-:W-:Y:S05]  /*11c20*/  WARPSYNC.COLLECTIVE R15, `(.L_x_178) ;  /* 0x000000000f087348 */ /* 0x001fea0003c00000 */
[----:B------:R1:W2:Y:S02]  /*11c30*/  SHFL.IDX P6, R14, R13, R12, R11 ;  /* 0x0000000c0d0e7389 */ /* 0x0002a400000c000b */
[----:B012---:R-:W-:Y:S01]  /*11c40*/  ENDCOLLECTIVE ;  /* 0x000000000000791b */ /* 0x007fe20003800000 */
.L_x_178:
[----:B------:R-:W-:Y:S01]  /*11c50*/  MOV R13, R19 ;  /* 0x00000013000d7202 */ /* 0x000fe20000000f00 */
        /* <DEDUP_REMOVED lines=8> */
.L_x_179:
        /* <DEDUP_REMOVED lines=9> */
.L_x_180:
[----:B------:R-:W-:Y:S02]  /*11d70*/  IMAD.MOV.U32 R13, RZ, RZ, R19 ;  /* 0x000000ffff0d7224 */ /* 0x000fe400078e0013 */
[----:B------:R-:W-:Y:S02]  /*11d80*/  IMAD.MOV.U32 R12, RZ, RZ, 0x1 ;  /* 0x00000001ff0c7424 */ /* 0x000fe400078e00ff */
[----:B------:R-:W-:-:S07]  /*11d90*/  IMAD.MOV.U32 R7, RZ, RZ, R14 ;  /* 0x000000ffff077224 */ /* 0x000fce00078e000e */
[----:B------:R-:W-:Y:S05]  /*11da0*/  WARPSYNC.COLLECTIVE R15, `(.L_x_181) ;  /* 0x000000000f087348 */ /* 0x000fea0003c00000 */
[----:B------:R0:W1:Y:S02]  /*11db0*/  SHFL.IDX P6, R14, R13, R12, R11 ;  /* 0x0000000c0d0e7389 */ /* 0x00006400000c000b */
[----:B01----:R-:W-:Y:S01]  /*11dc0*/  ENDCOLLECTIVE ;  /* 0x000000000000791b */ /* 0x003fe20003800000 */
.L_x_181:
[----:B------:R-:W-:-:S05]  /*11dd0*/  IADD3 R4, P1, R29, R7, RZ ;  /* 0x000000071d047210 */ /* 0x000fca0007f3e0ff */
[----:B------:R-:W-:-:S05]  /*11de0*/  IMAD.X R5, RZ, RZ, R6, P1 ;  /* 0x000000ffff057224 */ /* 0x000fca00008e0606 */
[----:B------:R-:W-:Y:S01]  /*11df0*/  @!PT LDS RZ, [RZ] ;  /* 0x00000000fffff984 */ /* 0x000fe20000000800 */
[----:B------:R-:W-:Y:S01]  /*11e00*/  @!PT LDS RZ, [RZ] ;  /* 0x00000000fffff984 */ /* 0x000fe20000000800 */
[----:B------:R-:W-:Y:S01]  /*11e10*/  @!PT LDS RZ, [RZ] ;  /* 0x00000000fffff984 */ /* 0x000fe20000000800 */
[----:B------:R0:W-:Y:S01]  /*11e20*/  LDGSTS.E.BYPASS.LTC128B.128 [R17+0xe400], desc[UR48][R4.64], !P2 ;  /* 0x0e40000004117fae */ /* 0x0001e2000d101d70 */
[----:B------:R-:W-:Y:S01]  /*11e30*/  IMAD.MOV.U32 R13, RZ, RZ, R18 ;  /* 0x000000ffff0d7224 */ /* 0x000fe200078e0012 */
[----:B------:R-:W-:-:S07]  /*11e40*/  MOV R19, R14 ;  /* 0x0000000e00137202 */ /* 0x000fce0000000f00 */
[----:B0-----:R-:W-:Y:S05]  /*11e50*/  WARPSYNC.COLLECTIVE R15, `(.L_x_182) ;  /* 0x000000000f087348 */ /* 0x001fea0003c00000 */
[----:B------:R1:W2:Y:S02]  /*11e60*/  SHFL.IDX P6, R14, R13, R12, R11 ;  /* 0x0000000c0d0e7389 */ /* 0x0002a400000c000b */
[----:B012---:R-:W-:Y:S01]  /*11e70*/  ENDCOLLECTIVE ;  /* 0x000000000000791b */ /* 0x007fe20003800000 */
.L_x_182:
[----:B------:R-:W-:Y:S05]  /*11e80*/  BRA `(.L_x_183) ;  /* 0xffffffb400c87947 */ /* 0x000fea000383ffff */
.L_x_64:
[----:B--2---:R2:W3:Y:S02]  /*11e90*/  SYNCS.PHASECHK.TRANS64.TRYWAIT P1, [R3+URZ+0x22840], R25 ;  /* 0x02284019030075a7 */ /* 0x0044e4000802017f */
[----:B---3--:R-:W-:Y:S05]  /*11ea0*/  @!P1 NANOSLEEP.SYNCS 0x989680 ;  /* 0x009896800000995d */ /* 0x008fea0003900000 */
[----:B------:R-:W3:Y:S02]  /*11eb0*/  @!P1 SYNCS.PHASECHK.TRANS64 P1, [R3+URZ+0x22840], R25 ;  /* 0x02284019030095a7 */ /* 0x000ee4000802007f */
[----:B---3--:R-:W-:Y:S05]  /*11ec0*/  @!P1 BRA `(.L_x_64) ;  /* 0xfffffffc00f09947 */ /* 0x008fea000383ffff */
[----:B------:R-:W-:Y:S05]  /*11ed0*/  BRA `(.L_x_184) ;  /* 0xffffffb800087947 */ /* 0x000fea000383ffff */
.L_x_65:
[----:B------:R-:W-:Y:S01]  /*11ee0*/  BSSY B0, `(.L_x_185) ;  /* 0x0000008000007945 */ /* 0x000fe20003800000 */
[----:B------:R-:W-:Y:S02]  /*11ef0*/  IMAD.MOV.U32 R13, RZ, RZ, R7 ;  /* 0x000000ffff0d7224 */ /* 0x000fe400078e0007 */
[----:B------:R-:W-:Y:S02]  /*11f00*/  IMAD.MOV.U32 R12, RZ, RZ, RZ ;  /* 0x000000ffff0c7224 */ /* 0x000fe400078e00ff */
[----:B------:R-:W-:Y:S02]  /*11f10*/  IMAD.MOV.U32 R11, RZ, RZ, 0x181f ;  /* 0x0000181fff0b7424 */ /* 0x000fe400078e00ff */
[----:B------:R-:W-:-:S07]  /*11f20*/  IMAD.MOV.U32 R15, RZ, RZ, -0x1 ;  /* 0xffffffffff0f7424 */ /* 0x000fce00078e00ff */
[----:B012---:R-:W-:Y:S05]  /*11f30*/  WARPSYNC.COLLECTIVE R15, `(.L_x_186) ;  /* 0x000000000f087348 */ /* 0x007fea0003c00000 */
[----:B------:R3:W4:Y:S02]  /*11f40*/  SHFL.IDX P6, R14, R13, R12, R11 ;  /* 0x0000000c0d0e7389 */ /* 0x00072400000c000b */
[----:B01234-:R-:W-:Y:S01]  /*11f50*/  ENDCOLLECTIVE ;  /* 0x000000000000791b */ /* 0x01ffe20003800000 */
.L_x_186:
[----:B------:R-:W-:Y:S05]  /*11f60*/  BSYNC B0 ;  /* 0x0000000000007941 */ /* 0x000fea0003800000 */
.L_x_185:
        /* <DEDUP_REMOVED lines=9> */
.L_x_187:
[----:B------:R-:W-:Y:S02]  /*12000*/  VIADD R8, R8, UR42 ;  /* 0x0000002a08087c36 */ /* 0x000fe40008000000 */
[----:B------:R-:W-:Y:S02]  /*12010*/  IMAD.MOV.U32 R13, RZ, RZ, R7 ;  /* 0x000000ffff0d7224 */ /* 0x000fe400078e0007 */
[----:B------:R-:W-:Y:S01]  /*12020*/  IMAD.MOV.U32 R12, RZ, RZ, 0x1 ;  /* 0x00000001ff0c7424 */ /* 0x000fe200078e00ff */
[----:B------:R-:W-:-:S13]  /*12030*/  IADD3 R4, P1, R29, R14, RZ ;  /* 0x0000000e1d047210 */ /* 0x000fda0007f3e0ff */
[----:B------:R-:W-:Y:S05]  /*12040*/  WARPSYNC.COLLECTIVE R15, `(.L_x_188) ;  /* 0x000000000f087348 */ /* 0x000fea0003c00000 */
[----:B------:R0:W1:Y:S02]  /*12050*/  SHFL.IDX P6, R14, R13, R12, R11 ;  /* 0x0000000c0d0e7389 */ /* 0x00006400000c000b */
[----:B01----:R-:W-:Y:S01]  /*12060*/  ENDCOLLECTIVE ;  /* 0x000000000000791b */ /* 0x003fe20003800000 */
.L_x_188:
        /* <DEDUP_REMOVED lines=10> */
.L_x_189:
[----:B------:R-:W-:Y:S01]  /*12110*/  MOV R13, R7 ;  /* 0x00000007000d7202 */ /* 0x000fe20000000f00 */
[----:B------:R-:W-:Y:S01]  /*12120*/  IMAD.MOV.U32 R12, RZ, RZ, 0x2 ;  /* 0x00000002ff0c7424 */ /* 0x000fe200078e00ff */
[----:B------:R-:W-:-:S13]  /*12130*/  IADD3 R4, P1, R29, R14, RZ ;  /* 0x0000000e1d047210 */ /* 0x000fda0007f3e0ff */
[----:B------:R-:W-:Y:S05]  /*12140*/  WARPSYNC.COLLECTIVE R15, `(.L_x_190) ;  /* 0x000000000f087348 */ /* 0x000fea0003c00000 */
[----:B------:R0:W1:Y:S02]  /*12150*/  SHFL.IDX P6, R14, R13, R12, R11 ;  /* 0x0000000c0d0e7389 */ /* 0x00006400000c000b */
[----:B01----:R-:W-:Y:S01]  /*12160*/  ENDCOLLECTIVE ;  /* 0x000000000000791b */ /* 0x003fe20003800000 */
.L_x_190:
        /* <DEDUP_REMOVED lines=10> */
.L_x_191:
[----:B------:R-:W-:Y:S02]  /*12210*/  IMAD.MOV.U32 R13, RZ, RZ, R7 ;  /* 0x000000ffff0d7224 */ /* 0x000fe400078e0007 */
[----:B------:R-:W-:Y:S02]  /*12220*/  IMAD.MOV.U32 R12, RZ, RZ, 0x3 ;  /* 0x00000003ff0c7424 */ /* 0x000fe400078e00ff */
[----:B------:R-:W-:-:S07]  /*12230*/  IMAD.MOV.U32 R18, RZ, RZ, R14 ;  /* 0x000000ffff127224 */ /* 0x000fce00078e000e */
[----:B------:R-:W-:Y:S05]  /*12240*/  WARPSYNC.COLLECTIVE R15, `(.L_x_192) ;  /* 0x000000000f087348 */ /* 0x000fea0003c00000 */
[----:B------:R0:W1:Y:S02]  /*12250*/  SHFL.IDX P6, R14, R13, R12, R11 ;  /* 0x0000000c0d0e7389 */ /* 0x00006400000c000b */
[----:B01----:R-:W-:Y:S01]  /*12260*/  ENDCOLLECTIVE ;  /* 0x000000000000791b */ /* 0x003fe20003800000 */
.L_x_192:
        /* <DEDUP_REMOVED lines=11> */
.L_x_193:
[----:B------:R-:W-:Y:S02]  /*12320*/  IMAD.MOV.U32 R13, RZ, RZ, R7 ;  /* 0x000000ffff0d7224 */ /* 0x000fe400078e0007 */
[----:B------:R-:W-:Y:S01]  /*12330*/  IMAD.MOV.U32 R12, RZ, RZ, 0x4 ;  /* 0x00000004ff0c7424 */ /* 0x000fe200078e00ff */
[----:B------:R-:W-:-:S13]  /*12340*/  IADD3 R4, P1, R29, R14, RZ ;  /* 0x0000000e1d047210 */ /* 0x000fda0007f3e0ff */
[----:B------:R-:W-:Y:S05]  /*12350*/  WARPSYNC.COLLECTIVE R15, `(.L_x_194) ;  /* 0x000000000f087348 */ /* 0x000fea0003c00000 */
[----:B------:R0:W1:Y:S02]  /*12360*/  SHFL.IDX P6, R14, R13, R12, R11 ;  /* 0x0000000c0d0e7389 */ /* 0x00006400000c000b */
[----:B01----:R-:W-:Y:S01]  /*12370*/  ENDCOLLECTIVE ;  /* 0x000000000000791b */ /* 0x003fe20003800000 */
.L_x_194:
        /* <DEDUP_REMOVED lines=10> */
.L_x_195:
[----:B------:R-:W-:Y:S01]  /*12420*/  IMAD.MOV.U32 R13, RZ, RZ, R7 ;  /* 0x000000ffff0d7224 */ /* 0x000fe200078e0007 */
[----:B------:R-:W-:Y:S01]  /*12430*/  MOV R12, 0x5 ;  /* 0x00000005000c7802 */ /* 0x000fe20000000f00 */
[----:B------:R-:W-:-:S07]  /*12440*/  IMAD.MOV.U32 R18, RZ, RZ, R14 ;  /* 0x000000ffff127224 */ /* 0x000fce00078e000e */
[----:B------:R-:W-:Y:S05]  /*12450*/  WARPSYNC.COLLECTIVE R15, `(.L_x_196) ;  /* 0x000000000f087348 */ /* 0x000fea0003c00000 */
[----:B------:R0:W1:Y:S02]  /*12460*/  SHFL.IDX P6, R14, R13, R12, R11 ;  /* 0x0000000c0d0e7389 */ /* 0x00006400000c000b */
[----:B01----:R-:W-:Y:S01]  /*12470*/  ENDCOLLECTIVE ;  /* 0x000000000000791b */ /* 0x003fe20003800000 */
.L_x_196:
        /* <DEDUP_REMOVED lines=11> */
.L_x_197:
[----:B------:R-:W-:Y:S02]  /*12530*/  IMAD.MOV.U32 R13, RZ, RZ, R7 ;  /* 0x000000ffff0d7224 */ /* 0x000fe400078e0007 */
[----:B------:R-:W-:Y:S01]  /*12540*/  IMAD.MOV.U32 R12, RZ, RZ, 0x6 ;  /* 0x00000006ff0c7424 */ /* 0x000fe200078e00ff */
[----:B------:R-:W-:-:S13]  /*12550*/  IADD3 R4, P1, R29, R14, RZ ;  /* 0x0000000e1d047210 */ /* 0x000fda0007f3e0ff */
[----:B------:R-:W-:Y:S05]  /*12560*/  WARPSYNC.COLLECTIVE R15, `(.L_x_198) ;  /* 0x000000000f087348 */ /* 0x000fea0003c00000 */
[----:B------:R0:W1:Y:S02]  /*12570*/  SHFL.IDX P6, R14, R13, R12, R11 ;  /* 0x0000000c0d0e7389 */ /* 0x00006400000c000b */
[----:B01----:R-:W-:Y:S01]  /*12580*/  ENDCOLLECTIVE ;  /* 0x000000000000791b */ /* 0x003fe20003800000 */
.L_x_198:
        /* <DEDUP_REMOVED lines=10> */
.L_x_199:
[----:B------:R-:W-:Y:S01]  /*12630*/  MOV R13, R7 ;  /* 0x00000007000d7202 */ /* 0x000fe20000000f00 */
[----:B------:R-:W-:Y:S02]  /*12640*/  IMAD.MOV.U32 R12, RZ, RZ, 0x7 ;  /* 0x00000007ff0c7424 */ /* 0x000fe400078e00ff */
[----:B------:R-:W-:-:S07]  /*12650*/  IMAD.MOV.U32 R19, RZ, RZ, R14 ;  /* 0x000000ffff137224 */ /* 0x000fce00078e000e */
[----:B------:R-:W-:Y:S05]  /*12660*/  WARPSYNC.COLLECTIVE R15, `(.L_x_200) ;  /* 0x000000000f087348 */ /* 0x000fea0003c00000 */
[----:B------:R0:W1:Y:S02]  /*12670*/  SHFL.IDX P6, R14, R13, R12, R11 ;  /* 0x0000000c0d0e7389 */ /* 0x00006400000c000b */
[----:B01----:R-:W-:Y:S01]  /*12680*/  ENDCOLLECTIVE ;  /* 0x000000000000791b */ /* 0x003fe20003800000 */
.L_x_200:
        /* <DEDUP_REMOVED lines=11> */
.L_x_201:
[----:B------:R-:W-:Y:S02]  /*12740*/  IMAD.MOV.U32 R13, RZ, RZ, R10 ;  /* 0x000000ffff0d7224 */ /* 0x000fe400078e000a */
[----:B------:R-:W-:Y:S02]  /*12750*/  IMAD.MOV.U32 R12, RZ, RZ, RZ ;  /* 0x000000ffff0c7224 */ /* 0x000fe400078e00ff */
[----:B------:R-:W-:-:S05]  /*12760*/  IMAD.MOV.U32 R11, RZ, RZ, R14 ;  /* 0x000000ffff0b7224 */ /* 0x000fca00078e000e */
[----:B------:R-:W-:Y:S02]  /*12770*/  IADD3 R4, P1, R29, R11, RZ ;  /* 0x0000000b1d047210 */ /* 0x000fe40007f3e0ff */
[----:B------:R-:W-:-:S03]  /*12780*/  MOV R11, 0x181f ;  /* 0x0000181f000b7802 */ /* 0x000fc60000000f00 */
[----:B------:R-:W-:-:S08]  /*12790*/  IMAD.X R5, RZ, RZ, R16, P1 ;  /* 0x000000ffff057224 */ /* 0x000fd000008e0610 */
[----:B------:R-:W-:Y:S05]  /*127a0*/  WARPSYNC.COLLECTIVE R15, `(.L_x_202) ;  /* 0x000000000f087348 */ /* 0x000fea0003c00000 */
[----:B------:R0:W1:Y:S02]  /*127b0*/  SHFL.IDX P6, R14, R13, R12, R11 ;  /* 0x0000000c0d0e7389 */ /* 0x00006400000c000b */
[----:B01----:R-:W-:Y:S01]  /*127c0*/  ENDCOLLECTIVE ;  /* 0x000000000000791b */ /* 0x003fe20003800000 */
.L_x_202:
        /* <DEDUP_REMOVED lines=9> */
.L_x_203:
[----:B------:R-:W-:Y:S02]  /*12860*/  IMAD.MOV.U32 R13, RZ, RZ, R10 ;  /* 0x000000ffff0d7224 */ /* 0x000fe400078e000a */
[----:B------:R-:W-:Y:S01]  /*12870*/  IMAD.MOV.U32 R12, RZ, RZ, 0x1 ;  /* 0x00000001ff0c7424 */ /* 0x000fe200078e00ff */
[----:B------:R-:W-:-:S13]  /*12880*/  IADD3 R4, P1, R29, R14, RZ ;  /* 0x0000000e1d047210 */ /* 0x000fda0007f3e0ff */
[----:B------:R-:W-:Y:S05]  /*12890*/  WARPSYNC.COLLECTIVE R15, `(.L_x_204) ;  /* 0x000000000f087348 */ /* 0x000fea0003c00000 */
[----:B------:R0:W1:Y:S02]  /*128a0*/  SHFL.IDX P6, R14, R13, R12, R11 ;  /* 0x0000000c0d0e7389 */ /* 0x00006400000c000b */
[----:B01----:R-:W-:Y:S01]  /*128b0*/  ENDCOLLECTIVE ;  /* 0x000000000000791b */ /* 0x003fe20003800000 */
.L_x_204:
        /* <DEDUP_REMOVED lines=10> */
.L_x_205:
[----:B------:R-:W-:Y:S05]  /*12960*/  BRA `(.L_x_206) ;  /* 0xffffffb000b47947 */ /* 0x000fea000383ffff */
.L_x_68:
[----:B0-----:R0:W1:Y:S02]  /*12970*/  SYNCS.PHASECHK.TRANS64.TRYWAIT P2, [R6+URZ+0x22870], R3 ;  /* 0x02287003060075a7 */ /* 0x001064000804017f */
[----:B-1----:R-:W-:Y:S05]  /*12980*/  @!P2 NANOSLEEP.SYNCS 0x989680 ;  /* 0x009896800000a95d */ /* 0x002fea0003900000 */
[----:B------:R-:W1:Y:S02]  /*12990*/  @!P2 SYNCS.PHASECHK.TRANS64 P2, [R6+URZ+0x22870], R3 ;  /* 0x022870030600a5a7 */ /* 0x000e64000804007f */
[----:B-1----:R-:W-:Y:S05]  /*129a0*/  @!P2 BRA `(.L_x_68) ;  /* 0xfffffffc00f0a947 */ /* 0x002fea000383ffff */
[----:B------:R-:W-:Y:S05]  /*129b0*/  BRA `(.L_x_207) ;  /* 0xffffffb4000c7947 */ /* 0x000fea000383ffff */
.L_x_70:
[----:B0-----:R0:W1:Y:S02]  /*129c0*/  SYNCS.PHASECHK.TRANS64.TRYWAIT P2, [R6+URZ+0x22860], R5 ;  /* 0x02286005060075a7 */ /* 0x001064000804017f */
[----:B-1----:R-:W-:Y:S05]  /*129d0*/  @!P2 NANOSLEEP.SYNCS 0x989680 ;  /* 0x009896800000a95d */ /* 0x002fea0003900000 */
[----:B------:R-:W1:Y:S02]  /*129e0*/  @!P2 SYNCS.PHASECHK.TRANS64 P2, [R6+URZ+0x22860], R5 ;  /* 0x022860050600a5a7 */ /* 0x000e64000804007f */
[----:B-1----:R-:W-:Y:S05]  /*129f0*/  @!P2 BRA `(.L_x_70) ;  /* 0xfffffffc00f0a947 */ /* 0x002fea000383ffff */
[----:B------:R-:W-:Y:S05]  /*12a00*/  BRA `(.L_x_208) ;  /* 0xffffffb400207947 */ /* 0x000fea000383ffff */
.L_x_77:
[----:B0-----:R0:W1:Y:S02]  /*12a10*/  SYNCS.PHASECHK.TRANS64.TRYWAIT P0, [R3+URZ+0x22870], R0 ;  /* 0x02287000030075a7 */ /* 0x001064000800017f */
[----:B-1----:R-:W-:Y:S05]  /*12a20*/  @!P0 NANOSLEEP.SYNCS 0x989680 ;  /* 0x009896800000895d */ /* 0x002fea0003900000 */
[----:B------:R-:W1:Y:S02]  /*12a30*/  @!P0 SYNCS.PHASECHK.TRANS64 P0, [R3+URZ+0x22870], R0 ;  /* 0x02287000030085a7 */ /* 0x000e64000800007f */
[----:B-1----:R-:W-:Y:S05]  /*12a40*/  @!P0 BRA `(.L_x_77) ;  /* 0xfffffffc00f08947 */ /* 0x002fea000383ffff */
[----:B------:R-:W-:Y:S05]  /*12a50*/  BRA `(.L_x_209) ;  /* 0xffffffb800a07947 */ /* 0x000fea000383ffff */
.L_x_79:
[----:B0-----:R0:W1:Y:S02]  /*12a60*/  SYNCS.PHASECHK.TRANS64.TRYWAIT P0, [R3+URZ+0x22860], R4 ;  /* 0x02286004030075a7 */ /* 0x001064000800017f */
[----:B-1----:R-:W-:Y:S05]  /*12a70*/  @!P0 NANOSLEEP.SYNCS 0x989680 ;  /* 0x009896800000895d */ /* 0x002fea0003900000 */
[----:B------:R-:W1:Y:S02]  /*12a80*/  @!P0 SYNCS.PHASECHK.TRANS64 P0, [R3+URZ+0x22860], R4 ;  /* 0x02286004030085a7 */ /* 0x000e64000800007f */
[----:B-1----:R-:W-:Y:S05]  /*12a90*/  @!P0 BRA `(.L_x_79) ;  /* 0xfffffffc00f08947 */ /* 0x002fea000383ffff */
[----:B------:R-:W-:Y:S05]  /*12aa0*/  BRA `(.L_x_210) ;  /* 0xffffffb800c47947 */ /* 0x000fea000383ffff */
.L_x_82:
[----:B0-----:R0:W1:Y:S02]  /*12ab0*/  SYNCS.PHASECHK.TRANS64.TRYWAIT P0, [R7+URZ+0x22820], R2 ;  /* 0x02282002070075a7 */ /* 0x001064000800017f */
[----:B-1----:R-:W-:Y:S05]  /*12ac0*/  @!P0 NANOSLEEP.SYNCS 0x989680 ;  /* 0x009896800000895d */ /* 0x002fea0003900000 */
[----:B------:R-:W1:Y:S02]  /*12ad0*/  @!P0 SYNCS.PHASECHK.TRANS64 P0, [R7+URZ+0x22820], R2 ;  /* 0x02282002070085a7 */ /* 0x000e64000800007f */
[----:B-1----:R-:W-:Y:S05]  /*12ae0*/  @!P0 BRA `(.L_x_82) ;  /* 0xfffffffc00f08947 */ /* 0x002fea000383ffff */
[----:B------:R-:W-:Y:S05]  /*12af0*/  BRA `(.L_x_211) ;  /* 0xffffffc000247947 */ /* 0x000fea000383ffff */
.L_x_84:
[----:B0-----:R0:W1:Y:S02]  /*12b00*/  SYNCS.PHASECHK.TRANS64.TRYWAIT P1, [R5+URZ+0x22840], R2 ;  /* 0x02284002050075a7 */ /* 0x001064000802017f */
[----:B-1----:R-:W-:Y:S05]  /*12b10*/  @!P1 NANOSLEEP.SYNCS 0x989680 ;  /* 0x009896800000995d */ /* 0x002fea0003900000 */
[----:B------:R-:W1:Y:S02]  /*12b20*/  @!P1 SYNCS.PHASECHK.TRANS64 P1, [R5+URZ+0x22840], R2 ;  /* 0x02284002050095a7 */ /* 0x000e64000802007f */
[----:B-1----:R-:W-:Y:S05]  /*12b30*/  @!P1 BRA `(.L_x_84) ;  /* 0xfffffffc00f09947 */ /* 0x002fea000383ffff */
[----:B------:R-:W-:Y:S05]  /*12b40*/  BRA `(.L_x_212) ;  /* 0xffffffc000607947 */ /* 0x000fea000383ffff */
.L_x_86:
[----:B-1----:R1:W2:Y:S02]  /*12b50*/  SYNCS.PHASECHK.TRANS64.TRYWAIT P1, [R7+URZ+0x22840], R0 ;  /* 0x02284000070075a7 */ /* 0x0022a4000802017f */
[----:B--2---:R-:W-:Y:S05]  /*12b60*/  @!P1 NANOSLEEP.SYNCS 0x989680 ;  /* 0x009896800000995d */ /* 0x004fea0003900000 */
[----:B------:R-:W2:Y:S02]  /*12b70*/  @!P1 SYNCS.PHASECHK.TRANS64 P1, [R7+URZ+0x22840], R0 ;  /* 0x02284000070095a7 */ /* 0x000ea4000802007f */
[----:B--2---:R-:W-:Y:S05]  /*12b80*/  @!P1 BRA `(.L_x_86) ;  /* 0xfffffffc00f09947 */ /* 0x004fea000383ffff */
[----:B------:R-:W-:Y:S05]  /*12b90*/  BRA `(.L_x_213) ;  /* 0xffffffc0006c7947 */ /* 0x000fea000383ffff */
.L_x_88:
[----:B--2---:R2:W3:Y:S02]  /*12ba0*/  SYNCS.PHASECHK.TRANS64.TRYWAIT P1, [R5+URZ+0x22860], R2 ;  /* 0x02286002050075a7 */ /* 0x0044e4000802017f */
[----:B---3--:R-:W-:Y:S05]  /*12bb0*/  @!P1 NANOSLEEP.SYNCS 0x989680 ;  /* 0x009896800000995d */ /* 0x008fea0003900000 */
[----:B------:R-:W3:Y:S02]  /*12bc0*/  @!P1 SYNCS.PHASECHK.TRANS64 P1, [R5+URZ+0x22860], R2 ;  /* 0x02286002050095a7 */ /* 0x000ee4000802007f */
[----:B---3--:R-:W-:Y:S05]  /*12bd0*/  @!P1 BRA `(.L_x_88) ;  /* 0xfffffffc00f09947 */ /* 0x008fea000383ffff */
[----:B------:R-:W-:Y:S05]  /*12be0*/  BRA `(.L_x_214) ;  /* 0xffffffc000687947 */ /* 0x000fea000383ffff */
.L_x_90:
[----:B---3--:R3:W4:Y:S02]  /*12bf0*/  SYNCS.PHASECHK.TRANS64.TRYWAIT P1, [R7+URZ+0x22860], R0 ;  /* 0x02286000070075a7 */ /* 0x008724000802017f */
[----:B----4-:R-:W-:Y:S05]  /*12c00*/  @!P1 NANOSLEEP.SYNCS 0x989680 ;  /* 0x009896800000995d */ /* 0x010fea0003900000 */
[----:B------:R-:W4:Y:S02]  /*12c10*/  @!P1 SYNCS.PHASECHK.TRANS64 P1, [R7+URZ+0x22860], R0 ;  /* 0x02286000070095a7 */ /* 0x000f24000802007f */
[----:B----4-:R-:W-:Y:S05]  /*12c20*/  @!P1 BRA `(.L_x_90) ;  /* 0xfffffffc00f09947 */ /* 0x010fea000383ffff */
[----:B------:R-:W-:Y:S05]  /*12c30*/  BRA `(.L_x_215) ;  /* 0xffffffc000647947 */ /* 0x000fea000383ffff */
.L_x_92:
[----:B----4-:R4:W0:Y:S02]  /*12c40*/  SYNCS.PHASECHK.TRANS64.TRYWAIT P1, [R5+URZ+0x22880], R2 ;  /* 0x02288002050075a7 */ /* 0x010824000802017f */
[----:B0-----:R-:W-:Y:S05]  /*12c50*/  @!P1 NANOSLEEP.SYNCS 0x989680 ;  /* 0x009896800000995d */ /* 0x001fea0003900000 */
[----:B------:R-:W0:Y:S02]  /*12c60*/  @!P1 SYNCS.PHASECHK.TRANS64 P1, [R5+URZ+0x22880], R2 ;  /* 0x02288002050095a7 */ /* 0x000e24000802007f */
[----:B0-----:R-:W-:Y:S05]  /*12c70*/  @!P1 BRA `(.L_x_92) ;  /* 0xfffffffc00f09947 */ /* 0x001fea000383ffff */
[----:B------:R-:W-:Y:S05]  /*12c80*/  BRA `(.L_x_216) ;  /* 0xffffffc000607947 */ /* 0x000fea000383ffff */
.L_x_217:
[----:B------:R-:W-:-:S00]  /*12c90*/  BRA `(.L_x_217) ;  /* 0xfffffffc00fc7947 */ /* 0x000fc0000383ffff */
[----:B------:R-:W-:-:S00]  /*12ca0*/  NOP ;  /* 0x0000000000007918 */ /* 0x000fc00000000000 */
        /* <DEDUP_REMOVED lines=13> */
.L_x_3740:


//--------------------- .text._ZN7cutlass13device_kernelIN5flash11enable_sm90INS1_16FlashAttnFwdSm90INS1_25CollectiveMainloopFwdSm90ILi2EN4cute5tupleIJNS5_1CILi1EEES8_S8_EEENS6_IJNS7_ILi128EEENS7_ILi160EEESA_EEELi128ENS_12float_e4m3_tEfNS_4arch4Sm90ELb0ELb0ELb0ELb1ELb1ELb0ELb0ELb1ELb1ELb1ELb1ELb0EEENS1_21CollectiveEpilogueFwdINS6_IJSA_SA_SB_EEES9_NS_10bfloat16_tESF_Li256ELb1ELb1ELb1ELb1EEENS1_36VarlenDynamicPersistentTileSchedulerILi128ELi160ELi256ELi128ELb1ELb1ELb1ELb0ELb1ELb1EEEEEEEEEvNT_6ParamsE --------------------------
	.section	.text._ZN7cutlass13device_kernelIN5flash11enable_sm90INS1_16FlashAttnFwdSm90INS1_25CollectiveMainloopFwdSm90ILi2EN4cute5tupleIJNS5_1CILi1EEES8_S8_EEENS6_IJNS7_ILi128EEENS7_ILi160EEESA_EEELi128ENS_12float_e4m3_tEfNS_4arch4Sm90ELb0ELb0ELb0ELb1ELb1ELb0ELb0ELb1ELb1ELb1ELb1ELb0EEENS1_21CollectiveEpilogueFwdINS6_IJSA_SA_SB_EEES9_NS_10bfloat16_tESF_Li256ELb1ELb1ELb1ELb1EEENS1_36VarlenDynamicPersistentTileSchedulerILi128ELi160ELi256ELi128ELb1ELb1ELb1ELb0ELb1ELb1EEEEEEEEEvNT_6ParamsE,"ax",@progbits
	.align	128
.text._ZN7cutlass13device_kernelIN5flash11enable_sm90INS1_16FlashAttnFwdSm90INS1_25CollectiveMainloopFwdSm90ILi2EN4cute5tupleIJNS5_1CILi1EEES8_S8_EEENS6_IJNS7_ILi128EEENS7_ILi160EEESA_EEELi128ENS_12float_e4m3_tEfNS_4arch4Sm90ELb0ELb0ELb0ELb1ELb1ELb0ELb0ELb1ELb1ELb1ELb1ELb0EEENS1_21CollectiveEpilogueFwdINS6_IJSA_SA_SB_EEES9_NS_10bfloat16_tESF_Li256ELb1ELb1ELb1ELb1EEENS1_36VarlenDynamicPersistentTileSchedulerILi128ELi160ELi256ELi128ELb1ELb1ELb1ELb0ELb1ELb1EEEEEEEEEvNT_6ParamsE:
        .type           _ZN7cutlass13device_kernelIN5flash11enable_sm90INS1_16FlashAttnFwdSm90INS1_25CollectiveMainloopFwdSm90ILi2EN4cute5tupleIJNS5_1CILi1EEES8_S8_EEENS6_IJNS7_ILi128EEENS7_ILi160EEESA_EEELi128ENS_12float_e4m3_tEfNS_4arch4Sm90ELb0ELb0ELb0ELb1ELb1ELb0ELb0ELb1ELb1ELb1ELb1ELb0EEENS1_21CollectiveEpilogueFwdINS6_IJSA_SA_SB_EEES9_NS_10bfloat16_tESF_Li256ELb1ELb1ELb1ELb1EEENS1_36VarlenDynamicPersistentTileSchedulerILi128ELi160ELi256ELi128ELb1ELb1ELb1ELb0ELb1ELb1EEEEEEEEEvNT_6ParamsE,@function
        .size           _ZN7cutlass13device_kernelIN5flash11enable_sm90INS1_16FlashAttnFwdSm90INS1_25CollectiveMainloopFwdSm90ILi2EN4cute5tupleIJNS5_1CILi1EEES8_S8_EEENS6_IJNS7_ILi128EEENS7_ILi160EEESA_EEELi128ENS_12float_e4m3_tEfNS_4arch4Sm90ELb0ELb0ELb0ELb1ELb1ELb0ELb0ELb1ELb1ELb1ELb1ELb0EEENS1_21CollectiveEpilogueFwdINS6_IJSA_SA_SB_EEES9_NS_10bfloat16_tESF_Li256ELb1ELb1ELb1ELb1EEENS1_36VarlenDynamicPersistentTileSchedulerILi128ELi160ELi256ELi128ELb1ELb1ELb1ELb0ELb1ELb1EEEEEEEEEvNT_6ParamsE,(.L_x_3741 - _ZN7cutlass13device_kernelIN5flash11enable_sm90INS1_16FlashAttnFwdSm90INS1_25CollectiveMainloopFwdSm90ILi2EN4cute5tupleIJNS5_1CILi1EEES8_S8_EEENS6_IJNS7_ILi128EEENS7_ILi160EEESA_EEELi128ENS_12float_e4m3_tEfNS_4arch4Sm90ELb0ELb0ELb0ELb1ELb1ELb0ELb0ELb1ELb1ELb1ELb1ELb0EEENS1_21CollectiveEpilogueFwdINS6_IJSA_SA_SB_EEES9_NS_10bfloat16_tESF_Li256ELb1ELb1ELb1ELb1EEENS1_36VarlenDynamicPersistentTileSchedulerILi128ELi160ELi256ELi128ELb1ELb1ELb1ELb0ELb1ELb1EEEEEEEEEvNT_6ParamsE)
        .other          _ZN7cutlass13device_kernelIN5flash11enable_sm90INS1_16FlashAttnFwdSm90INS1_25CollectiveMainloopFwdSm90ILi2EN4cute5tupleIJNS5_1CILi1EEES8_S8_EEENS6_IJNS7_ILi128EEENS7_ILi160EEESA_EEELi128ENS_12float_e4m3_tEfNS_4arch4Sm90ELb0ELb0ELb0ELb1ELb1ELb0ELb0ELb1ELb1ELb1ELb1ELb0EEENS1_21CollectiveEpilogueFwdINS6_IJSA_SA_SB_EEES9_NS_10bfloat16_tESF_Li256ELb1ELb1ELb1ELb1EEENS1_36VarlenDynamicPersistentTileSchedulerILi128ELi160ELi256ELi128ELb1ELb1ELb1ELb0ELb1ELb1EEEEEEEEEvNT_6ParamsE,@"STO_CUDA_ENTRY STV_DEFAULT"
_ZN7cutlass13device_kernelIN5flash11enable_sm90INS1_16FlashAttnFwdSm90INS1_25CollectiveMainloopFwdSm90ILi2EN4cute5tupleIJNS5_1CILi1EEES8_S8_EEENS6_IJNS7_ILi128EEENS7_ILi160EEESA_EEELi128ENS_12float_e4m3_tEfNS_4arch4Sm90ELb0ELb0ELb0ELb1ELb1ELb0ELb0ELb1ELb1ELb1ELb1ELb0EEENS1_21CollectiveEpilogueFwdINS6_IJSA_SA_SB_EEES9_NS_10bfloat16_tESF_Li256ELb1ELb1ELb1ELb1EEENS1_36VarlenDynamicPersistentTileSchedulerILi128ELi160ELi256ELi128ELb1ELb1ELb1ELb0ELb1ELb1EEEEEEEEEvNT_6ParamsE:
[----:B------:R-:W0:Y:S02]  /*0000*/  LDC R1, c[0x0][0x28] ;  /* 0x00000a00ff017b82 */ /* 0x000e240000000800 */
[----:B0-----:R-:W-:Y:S01]  /*0010*/  VIADD R1, R1, 0xffffffd8 ;  /* 0xffffffd801017836 */ /* 0x001fe20000000000 */
[----:B------:R-:W0:Y:S01]  /*0020*/  S2R R3, SR_TID.X ;  /* 0x0000000000037919 */ /* 0x000e220000002100 */
[----:B------:R-:W-:Y:S01]  /*0030*/  ELECT P0, URZ, PT ;  /* 0x00000000003f782f */ /* 0x000fe20003800000 */
[----:B------:R-:W-:Y:S01]  /*0040*/  UMOV UR4, 0x80 ;  /* 0x0000008000047882 */ /* 0x000fe20000000000 */
[----:B------:R-:W-:Y:S01]  /*0050*/  UMOV UR7, 0x100 ;  /* 0x0000010000077882 */ /* 0x000fe20000000000 */
[--C-:B0-----:R-:W-:Y:S02]  /*0060*/  SHF.R.U32.HI R0, RZ, 0x5, R3.reuse ;  /* 0x00000005ff007819 */ /* 0x101fe40000011603 */
[----:B------:R-:W-:-:S03]  /*0070*/  SHF.R.U32.HI R3, RZ, 0x7, R3 ;  /* 0x00000007ff037819 */ /* 0x000fc60000011603 */
[----:B------:R-:W0:Y:S04]  /*0080*/  SHFL.IDX PT, R2, R0, RZ, 0x1f ;  /* 0x00001fff00027589 */ /* 0x000e2800000e0000 */
[----:B------:R1:W2:Y:S01]  /*0090*/  SHFL.IDX PT, R4, R3, RZ, 0x1f ;  /* 0x00001fff03047589 */ /* 0x0002a200000e0000 */
[C---:B0-----:R-:W-:Y:S02]  /*00a0*/  ISETP.NE.OR P0, PT, R2.reuse, RZ, !P0 ;  /* 0x000000ff0200720c */ /* 0x041fe40004705670 */
[----:B------:R-:W-:-:S11]  /*00b0*/  ISETP.NE.AND P1, PT, R2, RZ, PT ;  /* 0x000000ff0200720c */ /* 0x000fd60003f25270 */
[----:B------:R-:W-:Y:S01]  /*00c0*/  VOTEU.ALL UP0, P0 ;  /* 0x00000000003f7886 */ /* 0x000fe20000000000 */
[----:B------:R-:W-:-:S04]  /*00d0*/  VOTEU.ALL UP1, P0 ;  /* 0x00000000003f7886 */ /* 0x000fc80000020000 */
[----:B------:R-:W0:Y:S01]  /*00e0*/  @!UP0 S2UR UR8, SR_CgaCtaId ;  /* 0x00000000000889c3 */ /* 0x000e220000008800 */
[----:B------:R-:W-:Y:S01]  /*00f0*/  @!UP0 UMOV UR6, 0x400 ;  /* 0x0000040000068882 */ /* 0x000fe20000000000 */
[----:B------:R-:W-:-:S04]  /*0100*/  @!UP0 UIADD3 UR4, -UR4, 0x100000, URZ ;  /* 0x0010000004048890 */ /* 0x000fc8000fffe13f */
[----:B------:R-:W-:Y:S02]  /*0110*/  @!UP0 USHF.L.U32 UR5, UR4, 0xb, URZ ;  /* 0x0000000b04058899 */ /* 0x000fe4000800063f */
[----:B------:R-:W-:Y:S02]  /*0120*/  @!UP0 USHF.L.U32 UR4, UR4, 0x1, URZ ;  /* 0x0000000104048899 */ /* 0x000fe4000800063f */
[----:B0-----:R-:W-:Y:S02]  /*0130*/  @!UP0 ULEA UR8, UR8, UR6, 0x18 ;  /* 0x0000000608088291 */ /* 0x001fe4000f8ec03f */
[----:B------:R-:W-:-:S04]  /*0140*/  @!UP0 UIADD3 UR6, -UR7, 0x100000, URZ ;  /* 0x0010000007068890 */ /* 0x000fc8000fffe13f */
[----:B------:R-:W-:Y:S02]  /*0150*/  @!UP0 USHF.L.U32 UR7, UR6, 0xb, URZ ;  /* 0x0000000b06078899 */ /* 0x000fe4000800063f */
[----:B------:R-:W-:Y:S01]  /*0160*/  @!UP0 USHF.L.U32 UR6, UR6, 0x1, URZ ;  /* 0x0000000106068899 */ /* 0x000fe2000800063f */
[----:B------:R-:W-:-:S05]  /*0170*/  VOTEU.ALL UP0, P0 ;  /* 0x00000000003f7886 */ /* 0x000fca0000000000 */
[----:B------:R1:W0:Y:S06]  /*0180*/  @!UP0 SYNCS.EXCH.64 URZ, [UR8+0x22800], UR4 ;  /* 0x02280004083f85b2 */ /* 0x00022c0008000100 */
[----:B------:R1:W3:Y:S02]  /*0190*/  @!UP1 SYNCS.EXCH.64 URZ, [UR8+0x22820], UR6 ;  /* 0x02282006083f95b2 */ /* 0x0002e40008000100 */
[----:B-12---:R-:W-:Y:S05]  /*01a0*/  @P1 BRA `(.L_x_218) ;  /* 0x0000000000481947 */ /* 0x006fea0003800000 */
[----:B------:R-:W1:Y:S01]  /*01b0*/  S2UR UR5, SR_CgaCtaId ;  /* 0x00000000000579c3 */ /* 0x000e620000008800 */
[----:B------:R-:W-:Y:S01]  /*01c0*/  UMOV UR4, 0x400 ;  /* 0x0000040000047882 */ /* 0x000fe20000000000 */
[----:B------:R-:W-:Y:S01]  /*01d0*/  UMOV UR6, 0x80 ;  /* 0x0000008000067882 */ /* 0x000fe20000000000 */
[----:B------:R-:W-:Y:S01]  /*01e0*/  UMOV UR7, 0x100 ;  /* 0x0000010000077882 */ /* 0x000fe20000000000 */
[----:B------:R-:W-:Y:S01]  /*01f0*/  ELECT P0, URZ, PT ;  /* 0x00000000003f782f */ /* 0x000fe20003800000 */
[----:B-1----:R-:W-:Y:S02]  /*0200*/  ULEA UR8, UR5, UR4, 0x18 ;  /* 0x0000000405087291 */ /* 0x002fe4000f8ec03f */
[----:B------:R-:W-:-:S04]  /*0210*/  UIADD3 UR4, -UR6, 0x100000, URZ ;  /* 0x0010000006047890 */ /* 0x000fc8000fffe13f */
[----:B------:R-:W-:Y:S02]  /*0220*/  USHF.L.U32 UR5, UR4, 0xb, URZ ;  /* 0x0000000b04057899 */ /* 0x000fe4000800063f */
[----:B------:R-:W-:Y:S02]  /*0230*/  USHF.L.U32 UR4, UR4, 0x1, URZ ;  /* 0x0000000104047899 */ /* 0x000fe4000800063f */
[----:B------:R-:W-:-:S04]  /*0240*/  UIADD3 UR6, -UR7, 0x100000, URZ ;  /* 0x0010000007067890 */ /* 0x000fc8000fffe13f */
[----:B------:R-:W-:Y:S02]  /*0250*/  USHF.L.U32 UR7, UR6, 0xb, URZ ;  /* 0x0000000b06077899 */ /* 0x000fe4000800063f */
[----:B------:R-:W-:Y:S01]  /*0260*/  USHF.L.U32 UR6, UR6, 0x1, URZ ;  /* 0x0000000106067899 */ /* 0x000fe2000800063f */
[----:B------:R-:W1:Y:S03]  /*0270*/  FENCE.VIEW.ASYNC.S ;  /* 0x00000000000073c6 */ /* 0x000e660000000000 */
[----:B-1----:R1:W2:Y:S08]  /*0280*/  SYNCS.EXCH.64 URZ, [UR8+0x22830], UR4 ;  /* 0x02283004083f75b2 */ /* 0x0022b00008000100 */
[----:B------:R1:W4:Y:S01]  /*0290*/  SYNCS.EXCH.64 URZ, [UR8+0x22840], UR6 ;  /* 0x02284006083f75b2 */ /* 0x0003220008000100 */
[----:B------:R1:W0:Y:S01]  /*02a0*/  SYNCS.EXCH.64 URZ, [UR8+0x22838], UR4 ;  /* 0x02283804083f75b2 */ /* 0x0002220008000100 */
[----:B------:R1:W0:Y:S01]  /*02b0*/  SYNCS.EXCH.64 URZ, [UR8+0x22848], UR6 ;  /* 0x02284806083f75b2 */ /* 0x0002220008000100 */
[----:B------:R-:W-:Y:S01]  /*02c0*/  NOP ;  /* 0x0000000000007918 */ /* 0x000fe20000000000 */
.L_x_218:
[----:B------:R-:W5:Y:S01]  /*02d0*/  SHFL.IDX PT, R2, R0, RZ, 0x1f ;  /* 0x00001fff00027589 */ /* 0x000f6200000e0000 */
[----:B------:R-:W-:Y:S01]  /*02e0*/  NOP ;  /* 0x0000000000007918 */ /* 0x000fe20000000000 */
[----:B-----5:R-:W-:-:S13]  /*02f0*/  ISETP.NE.AND P0, PT, R2, RZ, PT ;  /* 0x000000ff0200720c */ /* 0x020fda0003f05270 */
[----:B------:R-:W-:Y:S05]  /*0300*/  @P0 BRA `(.L_x_219) ;  /* 0x0000000000480947 */ /* 0x000fea0003800000 */
[----:B-1----:R-:W1:Y:S01]  /*0310*/  S2UR UR5, SR_CgaCtaId ;  /* 0x00000000000579c3 */ /* 0x002e620000008800 */
        /* <DEDUP_REMOVED lines=12> */
[----:B-1----:R1:W0:Y:S08]  /*03e0*/  SYNCS.EXCH.64 URZ, [UR8+0x22850], UR4 ;  /* 0x02285004083f75b2 */ /* 0x0022300008000100 */
[----:B------:R1:W0:Y:S01]  /*03f0*/  SYNCS.EXCH.64 URZ, [UR8+0x22860], UR6 ;  /* 0x02286006083f75b2 */ /* 0x0002220008000100 */
[----:B------:R1:W0:Y:S01]  /*0400*/  SYNCS.EXCH.64 URZ, [UR8+0x22858], UR4 ;  /* 0x02285804083f75b2 */ /* 0x0002220008000100 */
[----:B------:R1:W0:Y:S01]  /*0410*/  SYNCS.EXCH.64 URZ, [UR8+0x22868], UR6 ;  /* 0x02286806083f75b2 */ /* 0x0002220008000100 */
[----:B------:R-:W-:Y:S01]  /*0420*/  NOP ;  /* 0x0000000000007918 */ /* 0x000fe20000000000 */
.L_x_219:
[----:B------:R-:W5:Y:S01]  /*0430*/  SHFL.IDX PT, R2, R0, RZ, 0x1f ;  /* 0x00001fff00027589 */ /* 0x000f6200000e0000 */
[----:B------:R-:W-:Y:S01]  /*0440*/  NOP ;  /* 0x0000000000007918 */ /* 0x000fe20000000000 */
[----:B-----5:R-:W-:-:S13]  /*0450*/  ISETP.NE.AND P0, PT, R2, RZ, PT ;  /* 0x000000ff0200720c */ /* 0x020fda0003f05270 */
[----:B------:R-:W-:Y:S05]  /*0460*/  @P0 BRA `(.L_x_220) ;  /* 0x0000000000380947 */ /* 0x000fea0003800000 */
[----:B-1----:R-:W1:Y:S01]  /*0470*/  S2UR UR5, SR_CgaCtaId ;  /* 0x00000000000579c3 */ /* 0x002e620000008800 */
[----:B------:R-:W-:Y:S01]  /*0480*/  UMOV UR4, 0x400 ;  /* 0x0000040000047882 */ /* 0x000fe20000000000 */
[----:B------:R-:W-:Y:S01]  /*0490*/  UMOV UR7, 0x80 ;  /* 0x0000008000077882 */ /* 0x000fe20000000000 */
[----:B------:R-:W-:Y:S01]  /*04a0*/  ELECT P0, URZ, PT ;  /* 0x00000000003f782f */ /* 0x000fe20003800000 */
[----:B-1----:R-:W-:Y:S02]  /*04b0*/  ULEA UR6, UR5, UR4, 0x18 ;  /* 0x0000000405067291 */ /* 0x002fe4000f8ec03f */
[----:B------:R-:W-:-:S04]  /*04c0*/  UIADD3 UR4, -UR7, 0x100000, URZ ;  /* 0x0010000007047890 */ /* 0x000fc8000fffe13f */
[----:B------:R-:W-:Y:S02]  /*04d0*/  USHF.L.U32 UR5, UR4, 0xb, URZ ;  /* 0x0000000b04057899 */ /* 0x000fe4000800063f */
[----:B------:R-:W-:Y:S01]  /*04e0*/  USHF.L.U32 UR4, UR4, 0x1, URZ ;  /* 0x0000000104047899 */ /* 0x000fe2000800063f */
[----:B------:R-:W1:Y:S11]  /*04f0*/  FENCE.VIEW.ASYNC.S ;  /* 0x00000000000073c6 */ /* 0x000e760000000000 */
[----:B-1----:R1:W0:Y:S01]  /*0500*/  SYNCS.EXCH.64 URZ, [UR6+0x22870], UR4 ;  /* 0x02287004063f75b2 */ /* 0x0022220008000100 */
[----:B------:R1:W0:Y:S01]  /*0510*/  SYNCS.EXCH.64 URZ, [UR6+0x22880], UR4 ;  /* 0x02288004063f75b2 */ /* 0x0002220008000100 */
[----:B------:R1:W0:Y:S01]  /*0520*/  SYNCS.EXCH.64 URZ, [UR6+0x22878], UR4 ;  /* 0x02287804063f75b2 */ /* 0x0002220008000100 */
[----:B------:R1:W0:Y:S01]  /*0530*/  SYNCS.EXCH.64 URZ, [UR6+0x22888], UR4 ;  /* 0x02288804063f75b2 */ /* 0x0002220008000100 */
[----:B------:R-:W-:Y:S01]  /*0540*/  NOP ;  /* 0x0000000000007918 */ /* 0x000fe20000000000 */
.L_x_220:
        /* <DEDUP_REMOVED lines=22> */
.L_x_221:
[----:B------:R-:W5:Y:S01]  /*06b0*/  SHFL.IDX PT, R3, R0, RZ, 0x1f ;  /* 0x00001fff00037589 */ /* 0x000f6200000e0000 */
[----:B------:R-:W-:Y:S01]  /*06c0*/  R2UR UR9, R4 ;  /* 0x00000000040972ca */ /* 0x000fe200000e0000 */
[----:B------:R-:W-:Y:S01]  /*06d0*/  NOP ;  /* 0x0000000000007918 */ /* 0x000fe20000000000 */
[----:B------:R-:W0:Y:S01]  /*06e0*/  S2R R2, SR_CgaCtaId ;  /* 0x0000000000027919 */ /* 0x000e220000008800 */
[----:B-----5:R-:W-:-:S13]  /*06f0*/  ISETP.NE.AND P0, PT, R3, RZ, PT ;  /* 0x000000ff0300720c */ /* 0x020fda0003f05270 */
[----:B0-----:R-:W-:Y:S05]  /*0700*/  @P0 BRA `(.L_x_222) ;  /* 0x0000000000480947 */ /* 0x001fea0003800000 */
[----:B-1----:R-:W0:Y:S01]  /*0710*/  S2UR UR5, SR_CgaCtaId ;  /* 0x00000000000579c3 */ /* 0x002e220000008800 */
        /* <DEDUP_REMOVED lines=13> */
[----:B------:R0:W0:Y:S01]  /*07f0*/  SYNCS.EXCH.64 URZ, [UR8+0x228c0], UR6 ;  /* 0x0228c006083f75b2 */ /* 0x0000220008000100 */
[----:B------:R0:W0:Y:S01]  /*0800*/  SYNCS.EXCH.64 URZ, [UR8+0x228b8], UR4 ;  /* 0x0228b804083f75b2 */ /* 0x0000220008000100 */
[----:B------:R0:W0:Y:S01]  /*0810*/  SYNCS.EXCH.64 URZ, [UR8+0x228c8], UR6 ;  /* 0x0228c806083f75b2 */ /* 0x0000220008000100 */
[----:B------:R-:W-:Y:S01]  /*0820*/  NOP ;  /* 0x0000000000007918 */ /* 0x000fe20000000000 */
.L_x_222:
[----:B------:R-:W-:Y:S01]  /*0830*/  UISETP.NE.AND UP0, UPT, UR9, URZ, UPT ;  /* 0x0000003f0900728c */ /* 0x000fe2000bf05270 */
[----:B------:R-:W-:Y:S01]  /*0840*/  NOP ;  /* 0x0000000000007918 */ /* 0x000fe20000000000 */
[----:B------:R-:W-:Y:S01]  /*0850*/  UMOV UR36, 0x1 ;  /* 0x0000000100247882 */ /* 0x000fe20000000000 */
[----:B------:R-:W-:Y:S01]  /*0860*/  ULDC.64 UR50, c[0x0][0x208] ;  /* 0x0000820000327ab9 */ /* 0x000fe20000000a00 */
[----:B------:R-:W-:Y:S01]  /*0870*/  USEL UR36, UR36, 0x2, !UP0 ;  /* 0x0000000224247887 */ /* 0x000fe2000c000000 */
[----:B01234-:R-:W-:Y:S01]  /*0880*/  BAR.SYNC.DEFER_BLOCKING 0x0 ;  /* 0x0000000000007b1d */ /* 0x01ffe20000010000 */
[----:B------:R-:W-:-:S13]  /*0890*/  PLOP3.LUT P0, PT, PT, PT, UP0, 0x80, 0x0 ;  /* 0x000000000000781c */ /* 0x000fda0003f0f008 */
[----:B------:R-:W-:Y:S05]  /*08a0*/  @!P0 BRA `(.L_x_223) ;  /* 0x000000b000e48947 */ /* 0x000fea0003800000 */
.L_x_224:
[----:B------:R-:W-:-:S08]  /*08b0*/  NOP ;  /* 0x0000000000007918 */ /* 0x000fd00000000000 */
[----:B------:R-:W0:Y:S02]  /*08c0*/  USETMAXREG.TRY_ALLOC.CTAPOOL UP0, 0xe8 ;  /* 0x000000e8000079c8 */ /* 0x000e240008000600 */
[----:B0-----:R-:W-:-:S13]  /*08d0*/  PLOP3.LUT P0, PT, PT, PT, UP0, 0x80, 0x0 ;  /* 0x000000000000781c */ /* 0x001fda0003f0f008 */
[----:B------:R-:W-:Y:S05]  /*08e0*/  @!P0 BRA `(.L_x_224) ;  /* 0xfffffffc00f08947 */ /* 0x000fea000383ffff */
[----:B------:R-:W0:Y:S01]  /*08f0*/  S2R R2, SR_TID.X ;  /* 0x0000000000027919 */ /* 0x000e220000002100 */
[----:B------:R-:W1:Y:S01]  /*0900*/  S2UR UR5, SR_CgaCtaId ;  /* 0x00000000000579c3 */ /* 0x000e620000008800 */
[----:B------:R-:W-:-:S07]  /*0910*/  UMOV UR4, 0x400 ;  /* 0x0000040000047882 */ /* 0x000fce0000000000 */
[----:B------:R-:W-:Y:S06]  /*0920*/  BAR.ARV 0x8, 0x180 ;  /* 0x0206000000007b1d */ /* 0x000fec0000002000 */
[----:B-1----:R-:W-:Y:S01]  /*0930*/  ULEA UR4, UR5, UR4, 0x18 ;  /* 0x0000000405047291 */ /* 0x002fe2000f8ec03f */
[----:B0-----:R-:W-:-:S04]  /*0940*/  LOP3.LUT R0, R2, 0xffffff80, RZ, 0xc0, !PT ;  /* 0xffffff8002007812 */ /* 0x001fc800078ec0ff */
[----:B------:R-:W-:-:S13]  /*0950*/  ISETP.NE.AND P0, PT, R0, 0x80, PT ;  /* 0x000000800000780c */ /* 0x000fda0003f05270 */
[----:B------:R-:W-:Y:S08]  /*0960*/  @!P0 BAR.ARV 0x9, 0x100 ;  /* 0x0244000000008b1d */ /* 0x000ff00000002000 */
[----:B------:R-:W-:Y:S06]  /*0970*/  BAR.SYNC.DEFER_BLOCKING 0x5, 0x180 ;  /* 0x0146000000007b1d */ /* 0x000fec0000010000 */
[----:B------:R-:W0:Y:S01]  /*0980*/  LDS.128 R32, [UR4+0x228d0] ;  /* 0x0228d004ff207984 */ /* 0x000e220008000c00 */
[----:B------:R-:W-:Y:S01]  /*0990*/  ULDC UR4, c[0x0][0xc3c] ;  /* 0x00030f0000047ab9 */ /* 0x000fe20000000800 */
[----:B------:R-:W-:Y:S06]  /*09a0*/  BAR.ARV 0x4, 0x180 ;  /* 0x0106000000007b1d */ /* 0x000fec0000002000 */
[----:B0-----:R-:W-:-:S13]  /*09b0*/  ISETP.GE.AND P0, PT, R35, UR4, PT ;  /* 0x0000000423007c0c */ /* 0x001fda000bf06270 */
[----:B------:R-:W-:Y:S05]  /*09c0*/  @P0 EXIT ;  /* 0x000000000000094d */ /* 0x000fea0003800000 */
[----:B------:R-:W-:Y:S01]  /*09d0*/  VIADD R223, R2, 0xffffff80 ;  /* 0xffffff8002df7836 */ /* 0x000fe20000000000 */
[----:B------:R-:W-:Y:S01]  /*09e0*/  R2UR UR6, R33 ;  /* 0x00000000210672ca */ /* 0x000fe200000e0000 */
[----:B------:R-:W-:Y:S01]  /*09f0*/  ULOP3.LUT UR49, UR36, 0x1, URZ, 0xfc, !UPT ;  /* 0x0000000124317892 */ /* 0x000fe2000f8efc3f */
[----:B------:R-:W-:Y:S01]  /*0a00*/  R2UR UR5, R34 ;  /* 0x00000000220572ca */ /* 0x000fe200000e0000 */
[----:B------:R-:W-:Y:S01]  /*0a10*/  UMOV UR48, URZ ;  /* 0x0000003f00307c82 */ /* 0x000fe20008000000 */
[----:B------:R-:W-:Y:S01]  /*0a20*/  SHF.R.S32.HI R0, RZ, 0x1f, R223 ;  /* 0x0000001fff007819 */ /* 0x000fe200000114df */
[----:B------:R-:W-:Y:S01]  /*0a30*/  UMOV UR47, URZ ;  /* 0x0000003f002f7c82 */ /* 0x000fe20008000000 */
[----:B------:R-:W-:Y:S02]  /*0a40*/  UMOV UR46, URZ ;  /* 0x0000003f002e7c82 */ /* 0x000fe40008000000 */
[CC--:B------:R-:W-:Y:S02]  /*0a50*/  LEA.HI R2, R0.reuse, R223.reuse, RZ, 0x7 ;  /* 0x000000df00027211 */ /* 0x0c0fe400078f38ff */
[----:B------:R-:W-:-:S02]  /*0a60*/  LEA.HI R3, R0, R223, RZ, 0x4 ;  /* 0x000000df00037211 */ /* 0x000fc400078f20ff */
[----:B------:R-:W-:Y:S02]  /*0a70*/  LOP3.LUT R4, R2, 0xffffff80, RZ, 0xc0, !PT ;  /* 0xffffff8002047812 */ /* 0x000fe400078ec0ff */
[----:B------:R-:W-:Y:S02]  /*0a80*/  SHF.R.S32.HI R6, RZ, 0x4, R3 ;  /* 0x00000004ff067819 */ /* 0x000fe40000011403 */
[----:B------:R-:W-:Y:S01]  /*0a90*/  SHF.R.S32.HI R217, RZ, 0x7, R2 ;  /* 0x00000007ffd97819 */ /* 0x000fe20000011402 */
[----:B------:R-:W-:Y:S01]  /*0aa0*/  IMAD.IADD R201, R223, 0x1, -R4 ;  /* 0x00000001dfc97824 */ /* 0x000fe200078e0a04 */
[----:B------:R-:W-:Y:S02]  /*0ab0*/  LEA.HI R4, R0, R223, RZ, 0x5 ;  /* 0x000000df00047211 */ /* 0x000fe400078f28ff */
[----:B------:R-:W-:Y:S02]  /*0ac0*/  LEA.HI R2, R2, R217, RZ, 0x1 ;  /* 0x000000d902027211 */ /* 0x000fe400078f08ff */
[----:B------:R-:W-:Y:S01]  /*0ad0*/  SHF.R.S32.HI R8, RZ, 0x1f, R201 ;  /* 0x0000001fff087819 */ /* 0x000fe200000114c9 */
[----:B------:R-:W-:Y:S01]  /*0ae0*/  IMAD.SHL.U32 R5, R4, 0x20, RZ ;  /* 0x0000002004057824 */ /* 0x000fe200078e00ff */
[----:B------:R-:W-:-:S02]  /*0af0*/  LOP3.LUT R4, R3, 0x3fffff0, RZ, 0xc0, !PT ;  /* 0x03fffff003047812 */ /* 0x000fc400078ec0ff */
[----:B------:R-:W-:Y:S02]  /*0b00*/  LEA.HI R3, R3, R6, RZ, 0x1 ;  /* 0x0000000603037211 */ /* 0x000fe400078f08ff */
[----:B------:R-:W-:Y:S01]  /*0b10*/  LOP3.LUT R5, R5, 0xfffffc00, RZ, 0xc0, !PT ;  /* 0xfffffc0005057812 */ /* 0x000fe200078ec0ff */
[----:B------:R-:W-:Y:S01]  /*0b20*/  IMAD.IADD R4, R223, 0x1, -R4 ;  /* 0x00000001df047824 */ /* 0x000fe200078e0a04 */
[----:B------:R-:W-:Y:S02]  /*0b30*/  LOP3.LUT R3, R3, 0x1ffffffe, RZ, 0xc0, !PT ;  /* 0x1ffffffe03037812 */ /* 0x000fe400078ec0ff */
[----:B------:R-:W-:Y:S01]  /*0b40*/  LEA.HI R7, R8, R201, RZ, 0x2 ;  /* 0x000000c908077211 */ /* 0x000fe200078f10ff */
[----:B------:R-:W-:Y:S01]  /*0b50*/  IMAD R4, R4, 0x40, R5 ;  /* 0x0000004004047824 */ /* 0x000fe200078e0205 */
[----:B------:R-:W-:Y:S01]  /*0b60*/  LEA.HI R5, R0, R223, RZ, 0x2 ;  /* 0x000000df00057211 */ /* 0x000fe200078f10ff */
[----:B------:R-:W-:Y:S01]  /*0b70*/  IMAD.IADD R3, R6, 0x1, -R3 ;  /* 0x0000000106037824 */ /* 0x000fe200078e0a03 */
[----:B------:R-:W-:-:S02]  /*0b80*/  SHF.R.S32.HI R9, RZ, 0x2, R7 ;  /* 0x00000002ff097819 */ /* 0x000fc40000011407 */
[----:B------:R-:W-:Y:S01]  /*0b90*/  LOP3.LUT R6, R5, 0xfffffffc, RZ, 0xc0, !PT ;  /* 0xfffffffc05067812 */ /* 0x000fe200078ec0ff */
[----:B------:R-:W-:Y:S01]  /*0ba0*/  IMAD R220, R3, 0x8, R4 ;  /* 0x0000000803dc7824 */ /* 0x000fe200078e0204 */
[----:B------:R-:W-:Y:S02]  /*0bb0*/  SHF.R.S32.HI R10, RZ, 0x1f, R7 ;  /* 0x0000001fff0a7819 */ /* 0x000fe40000011407 */
[----:B------:R-:W-:Y:S01]  /*0bc0*/  LEA.HI R0, R0, R223, RZ, 0x3 ;  /* 0x000000df00007211 */ /* 0x000fe200078f18ff */
[----:B------:R-:W-:Y:S01]  /*0bd0*/  IMAD.IADD R6, R223, 0x1, -R6 ;  /* 0x00000001df067824 */ /* 0x000fe200078e0a06 */
[----:B------:R-:W-:Y:S02]  /*0be0*/  LEA.HI R10, R10, R9, RZ, 0x3 ;  /* 0x000000090a0a7211 */ /* 0x000fe400078f18ff */
[----:B------:R-:W-:Y:S02]  /*0bf0*/  LOP3.LUT R4, R2, 0x3fffffe, RZ, 0xc0, !PT ;  /* 0x03fffffe02047812 */ /* 0x000fe400078ec0ff */
[----:B------:R-:W-:-:S02]  /*0c00*/  LEA.HI R3, R6, R6, RZ, 0x1 ;  /* 0x0000000606037211 */ /* 0x000fc400078f08ff */
[----:B------:R-:W-:Y:S01]  /*0c10*/  LOP3.LUT R2, R0, 0xfffffff8, RZ, 0xc0, !PT ;  /* 0xfffffff800027812 */ /* 0x000fe200078ec0ff */
[----:B------:R-:W-:Y:S01]  /*0c20*/  IMAD.IADD R4, R217, 0x1, -R4 ;  /* 0x00000001d9047824 */ /* 0x000fe200078e0a04 */
[----:B------:R-:W-:Y:S02]  /*0c30*/  LOP3.LUT R3, R3, 0x1ffffffe, RZ, 0xc0, !PT ;  /* 0x1ffffffe03037812 */ /* 0x000fe400078ec0ff */
[----:B------:R-:W-:Y:S01]  /*0c40*/  LOP3.LUT R10, R10, 0xfffffff8, RZ, 0xc0, !PT ;  /* 0xfffffff80a0a7812 */ /* 0x000fe200078ec0ff */
[----:B------:R-:W-:Y:S01]  /*0c50*/  IMAD.IADD R17, R223, 0x1, -R2 ;  /* 0x00000001df117824 */ /* 0x000fe200078e0a02 */
[----:B------:R-:W-:Y:S01]  /*0c60*/  LEA.HI R8, R8, R201, RZ, 0x5 ;  /* 0x000000c908087211 */ /* 0x000fe200078f28ff */
[----:B------:R-:W-:Y:S01]  /*0c70*/  IMAD.IADD R3, R6, 0x1, -R3 ;  /* 0x0000000106037824 */ /* 0x000fe200078e0a03 */
[----:B------:R-:W-:Y:S01]  /*0c80*/  LOP3.LUT R6, R7, 0x7ffffffc, RZ, 0xc0, !PT ;  /* 0x7ffffffc07067812 */ /* 0x000fe200078ec0ff */
[----:B------:R-:W-:Y:S01]  /*0c90*/  IMAD.IADD R9, R9, 0x1, -R10 ;  /* 0x0000000109097824 */ /* 0x000fe200078e0a0a */
[----:B------:R-:W-:Y:S01]  /*0ca0*/  SHF.R.S32.HI R8, RZ, 0x5, R8 ;  /* 0x00000005ff087819 */ /* 0x000fe20000011408 */
[----:B------:R-:W-:Y:S01]  /*0cb0*/  IMAD.SHL.U32 R2, R17, 0x8, RZ ;  /* 0x0000000811027824 */ /* 0x000fe200078e00ff */
[----:B------:R-:W-:Y:S01]  /*0cc0*/  SHF.R.S32.HI R200, RZ, 0x3, R0 ;  /* 0x00000003ffc87819 */ /* 0x000fe20000011400 */
[----:B------:R-:W-:-:S02]  /*0cd0*/  IMAD.IADD R6, R201, 0x1, -R6 ;  /* 0x00000001c9067824 */ /* 0x000fc400078e0a06 */
[----:B------:R-:W-:Y:S01]  /*0ce0*/  IMAD R9, R8, 0x10, R9 ;  /* 0x0000001008097824 */ /* 0x000fe200078e0209 */
[----:B------:R-:W-:Y:S01]  /*0cf0*/  SHF.R.S32.HI R222, RZ, 0x1f, R2 ;  /* 0x0000001fffde7819 */ /* 0x000fe20000011402 */
[----:B------:R-:W-:Y:S02]  /*0d00*/  IMAD.SHL.U32 R199, R6, 0x2, RZ ;  /* 0x0000000206c77824 */ /* 0x000fe400078e00ff */
[----:B------:R-:W-:Y:S02]  /*0d10*/  VIADD R16, R2, 0x40 ;  /* 0x0000004002107836 */ /* 0x000fe40000000000 */
[C---:B------:R-:W-:Y:S02]  /*0d20*/  VIADD R198, R199.reuse, 0x8 ;  /* 0x00000008c7c67836 */ /* 0x040fe40000000000 */
[C---:B------:R-:W-:Y:S01]  /*0d30*/  VIADD R197, R199.reuse, 0x10 ;  /* 0x00000010c7c57836 */ /* 0x040fe20000000000 */
[----:B------:R-:W-:Y:S01]  /*0d40*/  SHF.R.S32.HI R221, RZ, 0x1f, R16 ;  /* 0x0000001fffdd7819 */ /* 0x000fe20000011410 */
        /* <DEDUP_REMOVED lines=24> */
[----:B------:R-:W-:Y:S01]  /*0ed0*/  VIADD R18, R199, 0x78 ;  /* 0x00000078c7127836 */ /* 0x000fe20000000000 */
[----:B------:R-:W-:Y:S01]  /*0ee0*/  SHF.R.S32.HI R204, RZ, 0x1f, R22 ;  /* 0x0000001fffcc7819 */ /* 0x000fe20000011416 */
[----:B------:R-:W-:Y:S01]  /*0ef0*/  IMAD R218, R4, 0x40, R9 ;  /* 0x0000004004da7824 */ /* 0x000fe200078e0209 */
[----:B------:R-:W-:-:S02]  /*0f00*/  SHF.R.S32.HI R203, RZ, 0x1f, R19 ;  /* 0x0000001fffcb7819 */ /* 0x000fc40000011413 */
[----:B------:R-:W-:Y:S01]  /*0f10*/  SHF.R.S32.HI R202, RZ, 0x1f, R18 ;  /* 0x0000001fffca7819 */ /* 0x000fe20000011412 */
[----:B------:R-:W-:-:S07]  /*0f20*/  IMAD R219, R3, 0x8, R218 ;  /* 0x0000000803db7824 */ /* 0x000fce00078e02da */
.L_x_274:
[----:B0-2-4-:R-:W0:Y:S01]  /*0f30*/  LDC.64 R4, c[0x0][0xc88] ;  /* 0x00032200ff047b82 */ /* 0x015e220000000a00 */
[----:B------:R-:W-:Y:S01]  /*0f40*/  ULDC.64 UR14, c[0x0][0x998] ;  /* 0x00026600000e7ab9 */ /* 0x000fe20000000a00 */
[----:B------:R-:W-:Y:S01]  /*0f50*/  ULDC.64 UR12, c[0x0][0x990] ;  /* 0x00026400000c7ab9 */ /* 0x000fe20000000a00 */
[----:B------:R-:W-:Y:S01]  /*0f60*/  ULDC.64 UR8, c[0x0][0xa28] ;  /* 0x00028a0000087ab9 */ /* 0x000fe20000000a00 */
[----:B------:R-:W-:Y:S01]  /*0f70*/  ULDC.64 UR10, c[0x0][0xa20] ;  /* 0x00028800000a7ab9 */ /* 0x000fe20000000a00 */
[----:B------:R-:W-:Y:S01]  /*0f80*/  ULOP3.LUT UR39, UR5, 0xffff, URZ, 0xc0, !UPT ;  /* 0x0000ffff05277892 */ /* 0x000fe2000f8ec03f */
[----:B------:R-:W-:Y:S01]  /*0f90*/  ULDC UR4, c[0x0][0x424] ;  /* 0x0001090000047ab9 */ /* 0x000fe20000000800 */
[----:B------:R-:W-:Y:S01]  /*0fa0*/  ULDC UR7, c[0x0][0x2f0] ;  /* 0x0000bc0000077ab9 */ /* 0x000fe20000000800 */
[----:B0-----:R-:W-:-:S06]  /*0fb0*/  IMAD.WIDE R4, R35, 0x4, R4 ;  /* 0x0000000423047825 */ /* 0x001fcc00078e0204 */
[----:B------:R-:W2:Y:S01]  /*0fc0*/  LDG.E R4, desc[UR50][R4.64] ;  /* 0x0000003204047981 */ /* 0x000ea2000c1e1900 */
[----:B------:R-:W-:Y:S01]  /*0fd0*/  ISETP.NE.U32.AND P1, PT, RZ, UR14, PT ;  /* 0x0000000eff007c0c */ /* 0x000fe2000bf25070 */
[----:B------:R-:W-:Y:S01]  /*0fe0*/  UISETP.NE.U32.AND UP0, UPT, UR8, URZ, UPT ;  /* 0x0000003f0800728c */ /* 0x000fe2000bf05070 */
[----:B------:R-:W-:Y:S01]  /*0ff0*/  ISETP.NE.U32.AND P0, PT, RZ, UR12, PT ;  /* 0x0000000cff007c0c */ /* 0x000fe2000bf05070 */
[----:B------:R-:W-:Y:S01]  /*1000*/  UISETP.NE.U32.AND UP1, UPT, UR10, URZ, UPT ;  /* 0x0000003f0a00728c */ /* 0x000fe2000bf25070 */
[----:B------:R-:W-:Y:S01]  /*1010*/  ISETP.NE.AND.EX P1, PT, RZ, UR15, PT, P1 ;  /* 0x0000000fff007c0c */ /* 0x000fe2000bf25310 */
[----:B------:R-:W-:Y:S01]  /*1020*/  UISETP.NE.AND.EX UP0, UPT, UR9, URZ, UPT, UP0 ;  /* 0x0000003f0900728c */ /* 0x000fe2000bf05300 */
[----:B------:R-:W-:Y:S01]  /*1030*/  ISETP.NE.AND.EX P0, PT, RZ, UR13, PT, P0 ;  /* 0x0000000dff007c0c */ /* 0x000fe2000bf05300 */
[----:B------:R-:W-:-:S04]  /*1040*/  UISETP.NE.AND.EX UP1, UPT, UR11, URZ, UPT, UP1 ;  /* 0x0000003f0b00728c */ /* 0x000fc8000bf25310 */
[----:B------:R-:W-:Y:S02]  /*1050*/  PLOP3.LUT P4, PT, PT, PT, UP0, 0x80, 0x0 ;  /* 0x000000000000781c */ /* 0x000fe40003f8f008 */
[----:B------:R-:W-:-:S04]  /*1060*/  PLOP3.LUT P5, PT, PT, PT, UP1, 0x80, 0x0 ;  /* 0x000000000000781c */ /* 0x000fc80003faf018 */
[----:B------:R-:W0:Y:S08]  /*1070*/  @P1 LDC.64 R8, c[0x0][0x9b8] ;  /* 0x00026e00ff081b82 */ /* 0x000e300000000a00 */
[----:B-1-3--:R-:W1:Y:S08]  /*1080*/  @P0 LDC.64 R6, c[0x0][0x9a8] ;  /* 0x00026a00ff060b82 */ /* 0x00ae700000000a00 */
[----:B------:R-:W3:Y:S08]  /*1090*/  @P0 LDC.64 R10, c[0x0][0x9b0] ;  /* 0x00026c00ff0a0b82 */ /* 0x000ef00000000a00 */
[----:B------:R-:W4:Y:S01]  /*10a0*/  @P1 LDC.64 R20, c[0x0][0x9c0] ;  /* 0x00027000ff141b82 */ /* 0x000f220000000a00 */
[----:B--2---:R-:W-:-:S13]  /*10b0*/  R2UR UR37, R4 ;  /* 0x00000000042572ca */ /* 0x004fda00000e0000 */
[----:B------:R-:W-:Y:S02]  /*10c0*/  USHF.R.S32.HI UR38, URZ, 0x1f, UR37 ;  /* 0x0000001f3f267899 */ /* 0x000fe40008011425 */
[----:B------:R-:W-:-:S04]  /*10d0*/  @UP0 ULEA UR8, UP2, UR37, UR8, 0x2 ;  /* 0x0000000825080291 */ /* 0x000fc8000f84103f */
[----:B0-----:R-:W-:Y:S01]  /*10e0*/  @P1 IMAD R4, R8, UR38, RZ ;  /* 0x0000002608041c24 */ /* 0x001fe2000f8e02ff */
[----:B------:R-:W-:Y:S02]  /*10f0*/  @UP0 ULEA.HI.X UR9, UR37, UR9, UR38, 0x2, UP2 ;  /* 0x0000000925090291 */ /* 0x000fe400090f1426 */
[C---:B-1---5:R-:W-:Y:S01]  /*1100*/  @P0 IMAD R0, R6.reuse, UR38, RZ ;  /* 0x0000002606000c24 */ /* 0x062fe2000f8e02ff */
[----:B------:R-:W-:Y:S02]  /*1110*/  @UP1 ULEA UR10, UP0, UR37, UR10, 0x2 ;  /* 0x0000000a250a1291 */ /* 0x000fe4000f80103f */
[----:B------:R-:W-:Y:S02]  /*1120*/  @P1 IMAD R9, R9, UR37, R4 ;  /* 0x0000002509091c24 */ /* 0x000fe4000f8e0204 */
[----:B------:R-:W-:Y:S01]  /*1130*/  @P0 IMAD R3, R7, UR37, R0 ;  /* 0x0000002507030c24 */ /* 0x000fe2000f8e0200 */
[----:B------:R-:W-:Y:S02]  /*1140*/  @UP1 ULEA.HI.X UR11, UR37, UR11, UR38, 0x2, UP0 ;  /* 0x0000000b250b1291 */ /* 0x000fe400080f1426 */
[----:B------:R-:W-:-:S04]  /*1150*/  @P0 IMAD.WIDE.U32 R4, R6, UR37, RZ ;  /* 0x0000002506040c25 */ /* 0x000fc8000f8e00ff */
[----:B------:R-:W-:-:S04]  /*1160*/  @P1 IMAD.WIDE.U32 R6, R8, UR37, RZ ;  /* 0x0000002508061c25 */ /* 0x000fc8000f8e00ff */
[----:B------:R-:W-:Y:S02]  /*1170*/  @P0 IMAD.IADD R5, R5, 0x1, R3 ;  /* 0x0000000105050824 */ /* 0x000fe400078e0203 */
[----:B------:R-:W-:Y:S02]  /*1180*/  @P1 IMAD.IADD R7, R7, 0x1, R9 ;  /* 0x0000000107071824 */ /* 0x000fe400078e0209 */
[----:B---3--:R-:W-:-:S04]  /*1190*/  @P0 IMAD.WIDE.U32 R4, R10, UR39, R4 ;  /* 0x000000270a040c25 */ /* 0x008fc8000f8e0004 */
[----:B----4-:R-:W-:Y:S01]  /*11a0*/  @P1 IMAD.WIDE.U32 R8, R20, UR39, R6 ;  /* 0x0000002714081c25 */ /* 0x010fe2000f8e0006 */
[----:B------:R-:W-:-:S03]  /*11b0*/  @P0 LEA R6, P2, R4, UR12, 0x2 ;  /* 0x0000000c04060c11 */ /* 0x000fc6000f8410ff */
[----:B------:R-:W-:Y:S02]  /*11c0*/  IMAD.U32 R12, RZ, RZ, UR8 ;  /* 0x00000008ff0c7e24 */ /* 0x000fe4000f8e00ff */
[----:B------:R-:W-:Y:S02]  /*11d0*/  IMAD.U32 R14, RZ, RZ, UR10 ;  /* 0x0000000aff0e7e24 */ /* 0x000fe4000f8e00ff */
[----:B------:R-:W-:Y:S02]  /*11e0*/  IMAD.U32 R13, RZ, RZ, UR9 ;  /* 0x00000009ff0d7e24 */ /* 0x000fe4000f8e00ff */
[----:B------:R-:W-:Y:S02]  /*11f0*/  IMAD.U32 R15, RZ, RZ, UR11 ;  /* 0x0000000bff0f7e24 */ /* 0x000fe4000f8e00ff */
[----:B------:R-:W-:Y:S01]  /*1200*/  @P0 IMAD R3, R11, UR39, R5 ;  /* 0x000000270b030c24 */ /* 0x000fe2000f8e0205 */
[----:B------:R-:W-:Y:S01]  /*1210*/  @P1 LEA R10, P3, R8, UR14, 0x2 ;  /* 0x0000000e080a1c11 */ /* 0x000fe2000f8610ff */
[----:B------:R-:W-:Y:S01]  /*1220*/  @P1 IMAD R5, R21, UR39, R9 ;  /* 0x0000002715051c24 */ /* 0x000fe2000f8e0209 */
[----:B------:R-:W2:Y:S01]  /*1230*/  @P4 LDG.E R12, desc[UR50][R12.64] ;  /* 0x000000320c0c4981 */ /* 0x000ea2000c1e1900 */
[----:B------:R-:W-:Y:S01]  /*1240*/  IMAD.MOV.U32 R0, RZ, RZ, 0x3f800000 ;  /* 0x3f800000ff007424 */ /* 0x000fe200078e00ff */
[----:B------:R-:W-:Y:S01]  /*1250*/  @P0 LEA.HI.X R7, R4, UR13, R3, 0x2, P2 ;  /* 0x0000000d04070c11 */ /* 0x000fe200090f1403 */
[----:B------:R-:W-:Y:S01]  /*1260*/  IMAD.MOV.U32 R3, RZ, RZ, 0x3f800000 ;  /* 0x3f800000ff037424 */ /* 0x000fe200078e00ff */
[----:B------:R-:W3:Y:S01]  /*1270*/  @P5 LDG.E R14, desc[UR50][R14.64] ;  /* 0x000000320e0e5981 */ /* 0x000ee2000c1e1900 */
[----:B------:R-:W-:Y:S01]  /*1280*/  @P1 LEA.HI.X R11, R8, UR15, R5, 0x2, P3 ;  /* 0x0000000f080b1c11 */ /* 0x000fe200098f1405 */
[----:B------:R-:W-:-:S03]  /*1290*/  ULDC.64 UR8, c[0x0][0x418] ;  /* 0x0001060000087ab9 */ /* 0x000fc60000000a00 */
[----:B------:R0:W5:Y:S04]  /*12a0*/  @P0 LDG.E R3, desc[UR50][R6.64] ;  /* 0x0000003206030981 */ /* 0x000168000c1e1900 */
[----:B------:R0:W5:Y:S01]  /*12b0*/  @P1 LDG.E R0, desc[UR50][R10.64] ;  /* 0x000000320a001981 */ /* 0x000162000c1e1900 */
[----:B------:R-:W-:Y:S01]  /*12c0*/  UISETP.NE.U32.AND UP0, UPT, UR8, URZ, UPT ;  /* 0x0000003f0800728c */ /* 0x000fe2000bf05070 */
[----:B------:R-:W-:Y:S01]  /*12d0*/  UMOV UR54, URZ ;  /* 0x0000003f00367c82 */ /* 0x000fe20008000000 */
[----:B------:R-:W-:Y:S02]  /*12e0*/  ULOP3.LUT UR8, UR5, 0xff000000, URZ, 0xc0, !UPT ;  /* 0xff00000005087892 */ /* 0x000fe4000f8ec03f */
[----:B------:R-:W-:Y:S01]  /*12f0*/  UISETP.NE.AND.EX UP0, UPT, UR9, URZ, UPT, UP0 ;  /* 0x0000003f0900728c */ /* 0x000fe2000bf05300 */
[----:B------:R-:W-:-:S03]  /*1300*/  UMOV UR40, UR6 ;  /* 0x0000000600287c82 */ /* 0x000fc60008000000 */
[----:B------:R-:W-:-:S04]  /*1310*/  USEL UR4, UR4, 0x1, UP0 ;  /* 0x0000000104047887 */ /* 0x000fc80008000000 */
[----:B------:R-:W-:Y:S01]  /*1320*/  UIMAD UR4, UR4, UR7, URZ ;  /* 0x00000007040472a4 */ /* 0x000fe2000f8e023f */
[----:B--2---:R-:W-:-:S06]  /*1330*/  @P4 R2UR UR54, R12 ;  /* 0x000000000c3642ca */ /* 0x004fcc00000e0000 */
[----:B---3--:R-:W-:Y:S01]  /*1340*/  @P5 R2UR UR4, R14 ;  /* 0x000000000e0452ca */ /* 0x008fe200000e0000 */
[----:B0-----:R-:W-:-:S14]  /*1350*/  @P5 BRA `(.L_x_225) ;  /* 0x0000000000345947 */ /* 0x001fdc0003800000 */
[----:B------:R-:W-:Y:S02]  /*1360*/  ULDC.64 UR6, c[0x0][0xa08] ;  /* 0x0002820000067ab9 */ /* 0x000fe40000000a00 */
[----:B------:R-:W-:-:S04]  /*1370*/  ISETP.NE.U32.AND P0, PT, RZ, UR6, PT ;  /* 0x00000006ff007c0c */ /* 0x000fc8000bf05070 */
[----:B------:R-:W-:-:S13]  /*1380*/  ISETP.NE.AND.EX P0, PT, RZ, UR7, PT, P0 ;  /* 0x00000007ff007c0c */ /* 0x000fda000bf05300 */
[----:B------:R-:W-:Y:S05]  /*1390*/  @!P0 BRA `(.L_x_225) ;  /* 0x0000000000248947 */ /* 0x000fea0003800000 */
[----:B------:R-:W-:Y:S02]  /*13a0*/  ULDC.64 UR6, c[0x0][0xa08] ;  /* 0x0002820000067ab9 */ /* 0x000fe40000000a00 */
[----:B------:R-:W-:-:S06]  /*13b0*/  UIMAD.WIDE UR6, UR37, 0x4, UR6 ;  /* 0x00000004250678a5 */ /* 0x000fcc000f8e0206 */
[----:B------:R-:W-:Y:S02]  /*13c0*/  IMAD.U32 R4, RZ, RZ, UR6 ;  /* 0x00000006ff047e24 */ /* 0x000fe4000f8e00ff */
[----:B------:R-:W-:-:S05]  /*13d0*/  IMAD.U32 R5, RZ, RZ, UR7 ;  /* 0x00000007ff057e24 */ /* 0x000fca000f8e00ff */
[----:B------:R-:W2:Y:S04]  /*13e0*/  LDG.E R7, desc[UR50][R4.64] ;  /* 0x0000003204077981 */ /* 0x000ea8000c1e1900 */
[----:B------:R-:W3:Y:S01]  /*13f0*/  LDG.E R6, desc[UR50][R4.64+0x4] ;  /* 0x0000043204067981 */ /* 0x000ee2000c1e1900 */
[----:B--2---:R-:W-:Y:S02]  /*1400*/  R2UR UR4, R7 ;  /* 0x00000000070472ca */ /* 0x004fe400000e0000 */
[----:B---3--:R-:W-:-:S13]  /*1410*/  R2UR UR6, R6 ;  /* 0x00000000060672ca */ /* 0x008fda00000e0000 */
[----:B------:R-:W-:-:S12]  /*1420*/  UIADD3 UR4, -UR4, UR6, URZ ;  /* 0x0000000604047290 */ /* 0x000fd8000fffe13f */
.L_x_225:
[----:B------:R-:W-:Y:S01]  /*1430*/  UIADD3 UR54, -UR54, UR4, URZ ;  /* 0x0000000436367290 */ /* 0x000fe2000fffe13f */
[----:B-----5:R-:W-:Y:S01]  /*1440*/  FMUL.FTZ R0, R3, R0 ;  /* 0x0000000003007220 */ /* 0x020fe20000410000 */
[----:B------:R-:W-:Y:S02]  /*1450*/  ULOP3.LUT UR5, UR5, 0xff0000, URZ, 0xc0, !UPT ;  /* 0x00ff000005057892 */ /* 0x000fe4000f8ec03f */
[----:B------:R-:W-:Y:S02]  /*1460*/  UISETP.GE.AND UP0, UPT, UR54, 0x1, UPT ;  /* 0x000000013600788c */ /* 0x000fe4000bf06270 */
[----:B------:R-:W-:Y:S02]  /*1470*/  UIADD3 UR6, UR54, 0x9f, URZ ;  /* 0x0000009f36067890 */ /* 0x000fe4000fffe03f */
[----:B------:R-:W-:Y:S02]  /*1480*/  USHF.R.U32.HI UR8, URZ, 0x8, UR8 ;  /* 0x000000083f087899 */ /* 0x000fe40008011608 */
[----:B------:R-:W-:Y:S01]  /*1490*/  PLOP3.LUT P0, PT, PT, PT, UP0, 0x80, 0x0 ;  /* 0x000000000000781c */ /* 0x000fe20003f0f008 */
[----:B------:R-:W-:-:S02]  /*14a0*/  UIMAD.WIDE UR6, UR6, 0x66666667, URZ ;  /* 0x66666667060678a5 */ /* 0x000fc4000f8e023f */
[----:B------:R-:W-:Y:S02]  /*14b0*/  ULEA.HI UR5, UR5, UR8, URZ, 0x10 ;  /* 0x0000000805057291 */ /* 0x000fe4000f8f803f */
[----:B------:R-:W-:Y:S01]  /*14c0*/  USHF.R.U32.HI UR6, URZ, 0x1f, UR7 ;  /* 0x0000001f3f067899 */ /* 0x000fe20008011607 */
[----:B------:R-:W-:Y:S01]  /*14d0*/  ULDC UR11, c[0x0][0x988] ;  /* 0x00026200000b7ab9 */ /* 0x000fe20000000800 */
[----:B------:R-:W-:Y:S01]  /*14e0*/  UMOV UR4, URZ ;  /* 0x0000003f00047c82 */ /* 0x000fe20008000000 */
[----:B------:R-:W-:Y:S02]  /*14f0*/  ULOP3.LUT UR41, UR5, 0xff, URZ, 0xc0, !UPT ;  /* 0x000000ff05297892 */ /* 0x000fe4000f8ec03f */
[----:B------:R-:W-:Y:S02]  /*1500*/  USHF.R.U32.HI UR45, URZ, 0x10, UR5 ;  /* 0x000000103f2d7899 */ /* 0x000fe40008011605 */
[----:B------:R-:W-:Y:S01]  /*1510*/  ULEA.HI.SX32 UR9, UR7, UR6, 0x1a ;  /* 0x0000000607097291 */ /* 0x000fe2000f8fd23f */
[----:B------:R-:W-:Y:S11]  /*1520*/  @!P0 BRA `(.L_x_226) ;  /* 0x0000000000908947 */ /* 0x000ff60003800000 */
[----:B------:R-:W-:Y:S01]  /*1530*/  UISETP.NE.AND UP0, UPT, UR45, URZ, UPT ;  /* 0x0000003f2d00728c */ /* 0x000fe2000bf05270 */
[----:B------:R-:W-:-:S03]  /*1540*/  ULDC UR4, c[0x0][0x9f0] ;  /* 0x00027c0000047ab9 */ /* 0x000fc60000000800 */
[----:B------:R-:W-:-:S03]  /*1550*/  USEL UR10, UR45, UR4, UP0 ;  /* 0x000000042d0a7287 */ /* 0x000fc60008000000 */
[----:B------:R-:W-:Y:S01]  /*1560*/  UMOV UR4, URZ ;  /* 0x0000003f00047c82 */ /* 0x000fe20008000000 */
[----:B------:R-:W-:Y:S02]  /*1570*/  UIADD3 UR6, UR9, -0x1, UR10 ;  /* 0xffffffff09067890 */ /* 0x000fe4000fffe00a */
[----:B------:R-:W-:-:S04]  /*1580*/  IMAD.U32 R5, RZ, RZ, UR10 ;  /* 0x0000000aff057e24 */ /* 0x000fc8000f8e00ff */
[----:B------:R-:W-:Y:S01]  /*1590*/  IMAD.U32 R6, RZ, RZ, UR6 ;  /* 0x00000006ff067e24 */ /* 0x000fe2000f8e00ff */
[-C--:B------:R-:W-:Y:S01]  /*15a0*/  IABS R3, R5.reuse ;  /* 0x0000000500037213 */ /* 0x080fe20000000000 */
[----:B------:R-:W-:Y:S01]  /*15b0*/  ULOP3.LUT UR6, UR6, UR10, URZ, 0x3c, !UPT ;  /* 0x0000000a06067292 */ /* 0x000fe2000f8e3c3f */
[----:B------:R-:W-:Y:S02]  /*15c0*/  IABS R7, R5 ;  /* 0x0000000500077213 */ /* 0x000fe40000000000 */
[----:B------:R-:W-:Y:S02]  /*15d0*/  R2UR UR12, R3 ;  /* 0x00000000030c72ca */ /* 0x000fe400000e0000 */
[----:B------:R-:W-:-:S05]  /*15e0*/  IABS R6, R6 ;  /* 0x0000000600067213 */ /* 0x000fca0000000000 */
        /* <DEDUP_REMOVED lines=24> */
.L_x_226:
[----:B------:R-:W-:Y:S01]  /*1770*/  UIMAD UR42, UR41, UR4, URZ ;  /* 0x00000004292a72a4 */ /* 0x000fe2000f8e023f */
[----:B------:R-:W-:Y:S02]  /*1780*/  IMAD.U32 R3, RZ, RZ, UR9 ;  /* 0x00000009ff037e24 */ /* 0x000fe4000f8e00ff */
[----:B------:R-:W-:Y:S01]  /*1790*/  FMUL.FTZ R0, R0, UR11 ;  /* 0x0000000b00007c20 */ /* 0x000fe20008410000 */
[----:B------:R-:W-:Y:S01]  /*17a0*/  IMAD.U32 R4, RZ, RZ, UR4 ;  /* 0x00000004ff047e24 */ /* 0x000fe2000f8e00ff */
[----:B------:R-:W-:Y:S02]  /*17b0*/  PLOP3.LUT P0, PT, PT, PT, PT, 0x80, 0x0 ;  /* 0x000000000000781c */ /* 0x000fe40003f0f070 */
[----:B------:R-:W-:Y:S02]  /*17c0*/  CS2R R28, SRZ ;  /* 0x00000000001c7805 */ /* 0x000fe4000001ff00 */
[----:B------:R-:W-:Y:S02]  /*17d0*/  CS2R R20, SRZ ;  /* 0x0000000000147805 */ /* 0x000fe4000001ff00 */
[----:B------:R-:W-:Y:S01]  /*17e0*/  R2UR UR43, R0 ;  /* 0x00000000002b72ca */ /* 0x000fe200000e0000 */
[----:B------:R-:W-:Y:S01]  /*17f0*/  IMAD.MOV.U32 R0, RZ, RZ, RZ ;  /* 0x000000ffff007224 */ /* 0x000fe200078e00ff */
[----:B------:R-:W-:-:S02]  /*1800*/  VIADDMNMX R3, R4, UR42, R3, PT ;  /* 0x0000002a04037c46 */ /* 0x000fc4000b800103 */
[----:B------:R-:W-:Y:S02]  /*1810*/  CS2R R6, SRZ ;  /* 0x0000000000067805 */ /* 0x000fe4000001ff00 */
[----:B------:R-:W-:Y:S02]  /*1820*/  CS2R R48, SRZ ;  /* 0x0000000000307805 */ /* 0x000fe4000001ff00 */
[----:B------:R-:W-:Y:S02]  /*1830*/  CS2R R26, SRZ ;  /* 0x00000000001a7805 */ /* 0x000fe4000001ff00 */
[----:B------:R-:W-:Y:S02]  /*1840*/  R2UR UR53, R3 ;  /* 0x00000000033572ca */ /* 0x000fe400000e0000 */
[----:B------:R-:W-:Y:S01]  /*1850*/  CS2R R8, SRZ ;  /* 0x0000000000087805 */ /* 0x000fe2000001ff00 */
[----:B------:R-:W-:Y:S01]  /*1860*/  IMAD.MOV.U32 R25, RZ, RZ, RZ ;  /* 0x000000ffff197224 */ /* 0x000fe200078e00ff */
[----:B------:R-:W-:-:S02]  /*1870*/  CS2R R10, SRZ ;  /* 0x00000000000a7805 */ /* 0x000fc4000001ff00 */
[----:B------:R-:W-:Y:S02]  /*1880*/  CS2R R36, SRZ ;  /* 0x0000000000247805 */ /* 0x000fe4000001ff00 */
[----:B------:R-:W-:Y:S02]  /*1890*/  CS2R R12, SRZ ;  /* 0x00000000000c7805 */ /* 0x000fe4000001ff00 */
[----:B------:R-:W-:Y:S02]  /*18a0*/  CS2R R14, SRZ ;  /* 0x00000000000e7805 */ /* 0x000fe4000001ff00 */
[----:B------:R-:W-:Y:S02]  /*18b0*/  CS2R R52, SRZ ;  /* 0x0000000000347805 */ /* 0x000fe4000001ff00 */
[----:B------:R-:W-:Y:S02]  /*18c0*/  CS2R R40, SRZ ;  /* 0x0000000000287805 */ /* 0x000fe4000001ff00 */
[----:B------:R-:W-:Y:S01]  /*18d0*/  CS2R R44, SRZ ;  /* 0x00000000002c7805 */ /* 0x000fe2000001ff00 */
[----:B------:R-:W-:Y:S01]  /*18e0*/  IMAD.MOV.U32 R50, RZ, RZ, RZ ;  /* 0x000000ffff327224 */ /* 0x000fe200078e00ff */
[----:B------:R-:W-:-:S02]  /*18f0*/  CS2R R54, SRZ ;  /* 0x0000000000367805 */ /* 0x000fc4000001ff00 */
[----:B------:R-:W-:Y:S01]  /*1900*/  CS2R R56, SRZ ;  /* 0x0000000000387805 */ /* 0x000fe2000001ff00 */
[----:B------:R-:W-:Y:S01]  /*1910*/  UISETP.GT.AND UP0, UPT, UR53, UR42, UPT ;  /* 0x0000002a3500728c */ /* 0x000fe2000bf04270 */
[----:B------:R-:W-:Y:S01]  /*1920*/  CS2R R64, SRZ ;  /* 0x0000000000407805 */ /* 0x000fe2000001ff00 */
[----:B------:R-:W-:Y:S01]  /*1930*/  IMAD.MOV.U32 R60, RZ, RZ, RZ ;  /* 0x000000ffff3c7224 */ /* 0x000fe200078e00ff */
[----:B------:R-:W-:Y:S02]  /*1940*/  CS2R R88, SRZ ;  /* 0x0000000000587805 */ /* 0x000fe4000001ff00 */
[----:B------:R-:W-:Y:S02]  /*1950*/  CS2R R62, SRZ ;  /* 0x00000000003e7805 */ /* 0x000fe4000001ff00 */
[----:B------:R-:W-:Y:S02]  /*1960*/  CS2R R58, SRZ ;  /* 0x00000000003a7805 */ /* 0x000fe4000001ff00 */
[----:B------:R-:W-:-:S02]  /*1970*/  PLOP3.LUT P1, PT, PT, PT, UP0, 0x80, 0x0 ;  /* 0x000000000000781c */ /* 0x000fc40003f2f008 */
        /* <DEDUP_REMOVED lines=11> */
[----:B------:R-:W-:Y:S01]  /*1a30*/  CS2R R82, SRZ ;  /* 0x0000000000527805 */ /* 0x000fe2000001ff00 */
[----:B------:R-:W-:Y:S06]  /*1a40*/  @!P1 BRA `(.L_x_227) ;  /* 0x0000006400989947 */ /* 0x000fec0003800000 */
[----:B------:R-:W0:Y:S01]  /*1a50*/  SHFL.IDX PT, R0, R217, RZ, 0x1f ;  /* 0x00001fffd9007589 */ /* 0x000e2200000e0000 */
[----:B------:R-:W1:Y:S01]  /*1a60*/  S2UR UR52, SR_CgaCtaId ;  /* 0x00000000003479c3 */ /* 0x000e620000008800 */
[----:B------:R-:W-:Y:S01]  /*1a70*/  UMOV UR55, 0x400 ;  /* 0x0000040000377882 */ /* 0x000fe20000000000 */
[----:B0-----:R-:W-:Y:S01]  /*1a80*/  R2UR UR44, R0 ;  /* 0x00000000002c72ca */ /* 0x001fe200000e0000 */
[----:B-1----:R-:W-:-:S04]  /*1a90*/  ULEA UR55, UR52, UR55, 0x18 ;  /* 0x0000003734377291 */ /* 0x002fc8000f8ec03f */
[----:B------:R-:W-:-:S04]  /*1aa0*/  UIADD3 UR5, UR55, 0x14400, URZ ;  /* 0x0001440037057890 */ /* 0x000fc8000fffe03f */
[----:B------:R-:W-:-:S04]  /*1ab0*/  ULOP3.LUT UP0, URZ, UR5, 0x9f, URZ, 0xc0, !UPT ;  /* 0x0000009f053f7892 */ /* 0x000fc8000f80c03f */
[----:B------:R-:W-:Y:S02]  /*1ac0*/  ULEA.HI UR4, UR44, UR44, URZ, 0x1 ;  /* 0x0000002c2c047291 */ /* 0x000fe4000f8f083f */
[----:B------:R-:W-:Y:S02]  /*1ad0*/  PLOP3.LUT P0, PT, PT, PT, UP0, 0x80, 0x0 ;  /* 0x000000000000781c */ /* 0x000fe40003f0f008 */
        /* <DEDUP_REMOVED lines=13> */
[----:B------:R-:W-:Y:S02]  /*1bb0*/  IMAD.U32 R10, RZ, RZ, UR6 ;  /* 0x00000006ff0a7e24 */ /* 0x000fe4000f8e00ff */
[----:B------:R-:W-:Y:S02]  /*1bc0*/  IMAD.U32 R6, RZ, RZ, UR4 ;  /* 0x00000004ff067e24 */ /* 0x000fe4000f8e00ff */
[----:B------:R-:W-:-:S02]  /*1bd0*/  IMAD.U32 R7, RZ, RZ, UR5 ;  /* 0x00000005ff077e24 */ /* 0x000fc4000f8e00ff */
[----:B------:R-:W-:Y:S02]  /*1be0*/  IMAD.U32 R11, RZ, RZ, UR7 ;  /* 0x00000007ff0b7e24 */ /* 0x000fe4000f8e00ff */
[----:B------:R-:W-:Y:S02]  /*1bf0*/  IMAD.MOV.U32 R8, RZ, RZ, 0x70 ;  /* 0x00000070ff087424 */ /* 0x000fe400078e00ff */
[----:B------:R-:W-:Y:S02]  /*1c00*/  IMAD.MOV.U32 R12, RZ, RZ, 0x1 ;  /* 0x00000001ff0c7424 */ /* 0x000fe400078e00ff */
[----:B0-----:R-:W-:-:S07]  /*1c10*/  IMAD.MOV.U32 R13, RZ, RZ, RZ ;  /* 0x000000ffff0d7224 */ /* 0x001fce00078e00ff */
[----:B------:R-:W-:-:S07]  /*1c20*/  LEPC R20, `(.L_x_228) ;  /* 0x000000001014794e */ /* 0x000fce0000000000 */
[----:B-1----:R-:W-:Y:S05]  /*1c30*/  CALL.ABS.NOINC R14 ;  /* 0x000000000e007343 */ /* 0x002fea0003c00000 */
.L_x_228:
[----:B------:R-:W-:Y:S01]  /*1c40*/  ULEA.HI UR4, UR48, UR48, URZ, 0x1 ;  /* 0x0000003030047291 */ /* 0x000fe2000f8f083f */
[----:B------:R-:W-:-:S03]  /*1c50*/  IMAD.U32 R3, RZ, RZ, UR49 ;  /* 0x00000031ff037e24 */ /* 0x000fc6000f8e00ff */
[----:B------:R-:W-:Y:S02]  /*1c60*/  ULOP3.LUT UR4, UR4, 0xfffffffe, URZ, 0xc0, !UPT ;  /* 0xfffffffe04047892 */ /* 0x000fe4000f8ec03f */
[----:B------:R-:W-:Y:S02]  /*1c70*/  ISETP.NE.AND P0, PT, R3, 0x3, PT ;  /* 0x000000030300780c */ /* 0x000fe40003f05270 */
[----:B------:R-:W-:-:S06]  /*1c80*/  UIADD3 UR4, UR48, -UR4, URZ ;  /* 0x8000000430047290 */ /* 0x000fcc000fffe03f */
[----:B------:R-:W-:-:S05]  /*1c90*/  IMAD.U32 R0, RZ, RZ, UR4 ;  /* 0x00000004ff007e24 */ /* 0x000fca000f8e00ff */
[----:B------:R-:W-:-:S04]  /*1ca0*/  SHF.L.U32 R0, R0, 0x1f, RZ ;  /* 0x0000001f00007819 */ /* 0x000fc800000006ff */
[----:B------:R-:W0:Y:S02]  /*1cb0*/  SYNCS.PHASECHK.TRANS64.TRYWAIT P1, [UR55+0x22800], R0 ;  /* 0x02280000ff0075a7 */ /* 0x000e240008020177 */
[----:B0-----:R-:W-:Y:S05]  /*1cc0*/  @!P1 BRA `(.L_x_229) ;  /* 0x0000011000189947 */ /* 0x001fea0003800000 */
.L_x_371:
[----:B------:R-:W-:Y:S05]  /*1cd0*/  @!P0 BRA `(.L_x_230) ;  /* 0x0000000000048947 */ /* 0x000fea0003800000 */
[----:B------:R-:W-:Y:S01]  /*1ce0*/  BPT.TRAP 0x1 ;  /* 0x000000040000795c */ /* 0x000fe20000300000 */
.L_x_230:
[----:B------:R-:W-:Y:S02]  /*1cf0*/  IMAD.U32 R4, RZ, RZ, UR46 ;  /* 0x0000002eff047e24 */ /* 0x000fe4000f8e00ff */
[----:B0-----:R-:W-:-:S03]  /*1d00*/  IMAD.U32 R3, RZ, RZ, UR47 ;  /* 0x0000002fff037e24 */ /* 0x001fc6000f8e00ff */
[----:B------:R-:W-:Y:S02]  /*1d10*/  LEA R4, R4, UR55, 0x3 ;  /* 0x0000003704047c11 */ /* 0x000fe4000f8e18ff */
[----:B------:R-:W-:-:S04]  /*1d20*/  SHF.L.U32 R3, R3, 0x1f, RZ ;  /* 0x0000001f03037819 */ /* 0x000fc800000006ff */
[----:B------:R0:W1:Y:S01]  /*1d30*/  SYNCS.PHASECHK.TRANS64.TRYWAIT P1, [R4+URZ+0x22830], R3 ;  /* 0x02283003040075a7 */ /* 0x000062000802017f */
[----:B------:R-:W-:Y:S05]  /*1d40*/  @!P0 BRA `(.L_x_231) ;  /* 0x0000000000048947 */ /* 0x000fea0003800000 */
[----:B------:R-:W-:Y:S01]  /*1d50*/  BPT.TRAP 0x1 ;  /* 0x000000040000795c */ /* 0x000fe20000300000 */
.L_x_231:
[----:B-1----:R-:W-:Y:S05]  /*1d60*/  @P1 BRA `(.L_x_232) ;  /* 0x0000000000081947 */ /* 0x002fea0003800000 */
[----:B------:R-:W1:Y:S02]  /*1d70*/  SYNCS.PHASECHK.TRANS64.TRYWAIT P1, [R4+URZ+0x22830], R3 ;  /* 0x02283003040075a7 */ /* 0x000e64000802017f */
[----:B-1----:R-:W-:Y:S05]  /*1d80*/  @!P1 BRA `(.L_x_233) ;  /* 0x0000011000009947 */ /* 0x002fea0003800000 */
.L_x_232:
[----:B------:R-:W-:Y:S01]  /*1d90*/  UIADD3 UR4, UR55, 0x18400, URZ ;  /* 0x0001840037047890 */ /* 0x000fe2000fffe03f */
[----:B------:R-:W-:-:S03]  /*1da0*/  IMAD.MOV.U32 R25, RZ, RZ, RZ ;  /* 0x000000ffff197224 */ /* 0x000fc600078e00ff */
[----:B------:R-:W-:-:S04]  /*1db0*/  USHF.R.U32.HI UR4, URZ, 0x4, UR4 ;  /* 0x000000043f047899 */ /* 0x000fc80008011604 */
[----:B------:R-:W-:-:S06]  /*1dc0*/  ULOP3.LUT UR4, UR4, 0x3fff, URZ, 0xc0, !UPT ;  /* 0x00003fff04047892 */ /* 0x000fcc000f8ec03f */
[----:B------:R-:W-:Y:S01]  /*1dd0*/  IMAD.U32 R0, RZ, RZ, UR4 ;  /* 0x00000004ff007e24 */ /* 0x000fe2000f8e00ff */
[----:B------:R-:W-:Y:S05]  /*1de0*/  WARPSYNC.ALL ;  /* 0x0000000000007948 */ /* 0x000fea0003800000 */
[----:B------:R-:W-:-:S04]  /*1df0*/  LOP3.LUT R0, R0, 0x10000, RZ, 0xfc, !PT ;  /* 0x0001000000007812 */ /* 0x000fc800078efcff */
[----:B------:R-:W-:Y:S01]  /*1e00*/  R2UR UR20, R0 ;  /* 0x00000000001472ca */ /* 0x000fe200000e0000 */
[----:B------:R-:W-:Y:S01]  /*1e10*/  ULOP3.LUT UR12, UR56, 0x10000, URZ, 0xfc, !UPT ;  /* 0x00010000380c7892 */ /* 0x000fe2000f8efc3f */
[----:B------:R-:W-:Y:S01]  /*1e20*/  WARPGROUP.ARRIVE ;  /* 0x00000000000079c5 */ /* 0x000fe20000000000 */
[----:B------:R-:W-:Y:S01]  /*1e30*/  UMOV UR17, 0x40000040 ;  /* 0x4000004000117882 */ /* 0x000fe20000000000 */
[----:B------:R-:W-:Y:S01]  /*1e40*/  UMOV UR19, 0x40000040 ;  /* 0x4000004000137882 */ /* 0x000fe20000000000 */
[----:B------:R-:W-:Y:S01]  /*1e50*/  UMOV UR7, 0x40000040 ;  /* 0x4000004000077882 */ /* 0x000fe20000000000 */
[----:B------:R-:W-:Y:S01]  /*1e60*/  UMOV UR11, 0x40000040 ;  /* 0x40000040000b7882 */ /* 0x000fe20000000000 */
[----:B------:R-:W-:Y:S01]  /*1e70*/  UMOV UR15, 0x40000040 ;  /* 0x40000040000f7882 */ /* 0x000fe20000000000 */
[----:B------:R-:W-:-:S05]  /*1e80*/  UMOV UR16, UR12 ;  /* 0x0000000c00107c82 */ /* 0x000fca0008000000 */
[----:B------:R-:W-:-:S04]  /*1e90*/  UIMAD UR20, UR46, 0x500, UR20 ;  /* 0x000005002e1478a4 */ /* 0x000fc8000f8e0214 */
[----:B------:R-:W-:Y:S02]  /*1ea0*/  UIADD3 UR4, UR20, 0x100, URZ ;  /* 0x0000010014047890 */ /* 0x000fe4000fffe03f */
[----:B------:R-:W-:Y:S02]  /*1eb0*/  UIADD3 UR5, UR20, 0x200, URZ ;  /* 0x0000020014057890 */ /* 0x000fe4000fffe03f */
[----:B------:R-:W-:Y:S01]  /*1ec0*/  UMOV UR18, UR20 ;  /* 0x0000001400127c82 */ /* 0x000fe20008000000 */
[----:B------:R-:W-:Y:S01]  /*1ed0*/  UIADD3 UR6, UR20, 0x300, URZ ;  /* 0x0000030014067890 */ /* 0x000fe2000fffe03f */
[----:B------:R-:W-:Y:S01]  /*1ee0*/  QGMMA.64x32x32.F32.E4M3.E4M3 R92, gdesc[UR16], RZ, !UPT, gsb0 ;  /* 0x00600000105c79f3 */ /* 0x000fe2000c0008ff */
[----:B------:R-:W-:Y:S01]  /*1ef0*/  UMOV UR18, UR4 ;  /* 0x0000000400127c82 */ /* 0x000fe20008000000 */
[----:B------:R-:W-:Y:S01]  /*1f00*/  UMOV UR19, 0x40000040 ;  /* 0x4000004000137882 */ /* 0x000fe20000000000 */
[----:B------:R-:W-:Y:S02]  /*1f10*/  UIADD3 UR4, UR20, 0x400, URZ ;  /* 0x0000040014047890 */ /* 0x000fe4000fffe03f */
[----:B------:R-:W-:-:S02]  /*1f20*/  UIADD3 UR8, UR20, 0x102, URZ ;  /* 0x0000010214087890 */ /* 0x000fc4000fffe03f */
[----:B------:R-:W-:Y:S02]  /*1f30*/  UIADD3 UR9, UR20, 0x202, URZ ;  /* 0x0000020214097890 */ /* 0x000fe4000fffe03f */
[----:B------:R-:W-:Y:S02]  /*1f40*/  UIADD3 UR10, UR20, 0x302, URZ ;  /* 0x00000302140a7890 */ /* 0x000fe4000fffe03f */
[----:B------:R-:W-:Y:S02]  /*1f50*/  UIADD3 UR13, UR20, 0x304, URZ ;  /* 0x00000304140d7890 */ /* 0x000fe4000fffe03f */
[----:B------:R-:W-:Y:S01]  /*1f60*/  UIADD3 UR14, UR20, 0x6, URZ ;  /* 0x00000006140e7890 */ /* 0x000fe2000fffe03f */
[----:B------:R-:W-:Y:S02]  /*1f70*/  WARPGROUP.DEPBAR.LE gsb0, 0x0 ;  /* 0x00008000000079c5 */ /* 0x000fe40000010000 */
[----:B------:R-:W-:-:S06]  /*1f80*/  WARPGROUP.ARRIVE ;  /* 0x00000000000079c5 */ /* 0x000fcc0000000000 */
[----:B------:R-:W-:Y:S01]  /*1f90*/  QGMMA.64x32x32.F32.E4M3.E4M3 R76, gdesc[UR16], RZ, !UPT, gsb0 ;  /* 0x00600000104c79f3 */ /* 0x000fe2000c0008ff */
[----:B------:R-:W-:Y:S01]  /*1fa0*/  UMOV UR18, UR5 ;  /* 0x0000000500127c82 */ /* 0x000fe20008000000 */
[----:B------:R-:W-:Y:S01]  /*1fb0*/  UMOV UR19, 0x40000040 ;  /* 0x4000004000137882 */ /* 0x000fe20000000000 */
[----:B------:R-:W-:Y:S01]  /*1fc0*/  UMOV UR5, 0x40000040 ;  /* 0x4000004000057882 */ /* 0x000fe20000000000 */
[----:B------:R-:W-:Y:S02]  /*1fd0*/  WARPGROUP.DEPBAR.LE gsb0, 0x0 ;  /* 0x00008000000079c5 */ /* 0x000fe40000010000 */
[----:B------:R-:W-:-:S06]  /*1fe0*/  WARPGROUP.ARRIVE ;  /* 0x00000000000079c5 */ /* 0x000fcc0000000000 */
[----:B------:R-:W-:Y:S01]  /*1ff0*/  QGMMA.64x32x32.F32.E4M3.E4M3 R60, gdesc[UR16], RZ, !UPT, gsb0 ;  /* 0x00600000103c79f3 */ /* 0x000fe2000c0008ff */
[----:B------:R-:W-:Y:S01]  /*2000*/  UMOV UR18, UR6 ;  /* 0x0000000600127c82 */ /* 0x000fe20008000000 */
[----:B------:R-:W-:Y:S01]  /*2010*/  UMOV UR19, 0x40000040 ;  /* 0x4000004000137882 */ /* 0x000fe20000000000 */
[----:B------:R-:W-:Y:S01]  /*2020*/  UIADD3 UR6, UR20, 0x2, URZ ;  /* 0x0000000214067890 */ /* 0x000fe2000fffe03f */
        /* <DEDUP_REMOVED lines=32> */
[----:B------:R-:W-:Y:S02]  /*2230*/  UIADD3 UR8, UR12, 0x4, URZ ;  /* 0x000000040c087890 */ /* 0x000fe4000fffe03f */
[----:B------:R-:W-:Y:S01]  /*2240*/  UIADD3 UR12, UR12, 0x6, URZ ;  /* 0x000000060c0c7890 */ /* 0x000fe2000fffe03f */
[----:B------:R-:W-:Y:S02]  /*2250*/  WARPGROUP.DEPBAR.LE gsb0, 0x0 ;  /* 0x00008000000079c5 */ /* 0x000fe40000010000 */
[----:B------:R-:W-:-:S06]  /*2260*/  WARPGROUP.ARRIVE ;  /* 0x00000000000079c5 */ /* 0x000fcc0000000000 */
[----:B------:R-:W-:Y:S01]  /*2270*/  QGMMA.64x32x32.F32.E4M3.E4M3 R28, gdesc[UR4], R28, gsb0 ;  /* 0x00600000041c79f3 */ /* 0x000fe2000800081c */
[----:B------:R-:W-:Y:S02]  /*2280*/  UIADD3 UR6, UR20, 0x104, URZ ;  /* 0x0000010414067890 */ /* 0x000fe4000fffe03f */
        /* <DEDUP_REMOVED lines=56> */
.L_x_234:
[----:B------:R-:W-:Y:S01]  /*2610*/  IMAD.U32 R6, RZ, RZ, UR54 ;  /* 0x00000036ff067e24 */ /* 0x000fe2000f8e00ff */
[----:B------:R-:W-:Y:S01]  /*2620*/  P2R R7, PR, RZ, 0x1 ;  /* 0x00000001ff077803 */ /* 0x000fe20000000000 */
[----:B------:R-:W-:Y:S01]  /*2630*/  IMAD.U32 R8, RZ, RZ, UR53 ;  /* 0x00000035ff087e24 */ /* 0x000fe2000f8e00ff */
[----:B------:R-:W-:Y:S01]  /*2640*/  R2UR UR6, R4 ;  /* 0x00000000040672ca */ /* 0x000fe200000e0000 */
[----:B------:R-:W-:Y:S01]  /*2650*/  UIADD3 UR29, UR53, -0x2, URZ ;  /* 0xfffffffe351d7890 */ /* 0x000fe2000fffe03f */
[----:B------:R-:W-:-:S03]  /*2660*/  IADD3 R5, R6, 0xa0, -R199 ;  /* 0x000000a006057810 */ /* 0x000fc60007ffe8c7 */
[----:B------:R-:W-:Y:S02]  /*2670*/  UISETP.GE.AND UP0, UPT, UR29, UR42, UPT ;  /* 0x0000002a1d00728c */ /* 0x000fe4000bf06270 */
[----:B------:R-:W-:-:S05]  /*2680*/  IMAD R5, R8, -0xa0, R5 ;  /* 0xffffff6008057824 */ /* 0x000fca00078e0205 */
[C---:B------:R-:W-:Y:S01]  /*2690*/  ISETP.GT.AND P6, PT, R5.reuse, RZ, PT ;  /* 0x000000ff0500720c */ /* 0x040fe20003fc4270 */
[----:B------:R-:W-:Y:S01]  /*26a0*/  UIADD3 UR6, UR6, 0x22840, URZ ;  /* 0x0002284006067890 */ /* 0x000fe2000fffe03f */
[C---:B------:R-:W-:Y:S02]  /*26b0*/  ISETP.GT.AND P5, PT, R5.reuse, 0x1, PT ;  /* 0x000000010500780c */ /* 0x040fe40003fa4270 */
[----:B------:R-:W-:Y:S01]  /*26c0*/  ISETP.GT.AND P4, PT, R5, 0x8, PT ;  /* 0x000000080500780c */ /* 0x000fe20003f84270 */
[----:B------:R-:W-:Y:S01]  /*26d0*/  UPRMT UR6, UR52, 0x654, UR6 ;  /* 0x0000065434067896 */ /* 0x000fe20008000006 */
[----:B------:R-:W-:Y:S02]  /*26e0*/  FSEL R94, R94, -INF , P6 ;  /* 0xff8000005e5e7808 */ /* 0x000fe40003000000 */
[----:B------:R-:W-:Y:S02]  /*26f0*/  FSEL R95, R95, -INF , P5 ;  /* 0xff8000005f5f7808 */ /* 0x000fe40002800000 */
[----:B------:R-:W-:-:S02]  /*2700*/  ISETP.GT.AND P3, PT, R5, 0x9, PT ;  /* 0x000000090500780c */ /* 0x000fc40003f64270 */
[----:B------:R-:W-:Y:S02]  /*2710*/  FSEL R98, R98, -INF , P4 ;  /* 0xff80000062627808 */ /* 0x000fe40002000000 */
[----:B01----:R-:W-:Y:S01]  /*2720*/  FMNMX.FTZ R3, R94, R95, !PT ;  /* 0x0000005f5e037209 */ /* 0x003fe20007810000 */
[----:B------:R-:W-:Y:S01]  /*2730*/  SYNCS.ARRIVE.TRANS64.RED.A1T0 RZ, [UR6], RZ ;  /* 0x000000ffffff79a7 */ /* 0x000fe20008100406 */
        /* <DEDUP_REMOVED lines=83> */
[C---:B------:R-:W-:Y:S02]  /*2c70*/  ISETP.GT.AND P5, PT, R5.reuse, 0x61, PT ;  /* 0x000000610500780c */ /* 0x040fe40003fa4270 */
        /* <DEDUP_REMOVED lines=22> */
[----:B------:R-:W-:Y:S02]  /*2de0*/  ISETP.GT.AND P0, PT, R5, 0x79, PT ;  /* 0x000000790500780c */ /* 0x000fe40003f04270 */
[----:B------:R-:W-:Y:S02]  /*2df0*/  FSEL R58, R58, -INF , P6 ;  /* 0xff8000003a3a7808 */ /* 0x000fe40003000000 */
[----:B------:R-:W-:Y:S02]  /*2e00*/  FMNMX.FTZ R3, R20, R3, !PT ;  /* 0x0000000314037209 */ /* 0x000fe40007810000 */
[----:B------:R-:W-:Y:S02]  /*2e10*/  FSEL R45, R45, -INF , P5 ;  /* 0xff8000002d2d7808 */ /* 0x000fe40002800000 */
[----:B------:R-:W-:Y:S02]  /*2e20*/  ISETP.GT.AND P5, PT, R5, 0x80, PT ;  /* 0x000000800500780c */ /* 0x000fe40003fa4270 */
[----:B------:R-:W-:-:S02]  /*2e30*/  FSEL R26, R59, -INF , P0 ;  /* 0xff8000003b1a7808 */ /* 0x000fc40000000000 */
[----:B------:R-:W-:Y:S02]  /*2e40*/  FMNMX.FTZ R3, R58, R3, !PT ;  /* 0x000000033a037209 */ /* 0x000fe40007810000 */
        /* <DEDUP_REMOVED lines=12> */
[----:B------:R-:W-:Y:S02]  /*2f10*/  FSEL R112, R35, -INF , P2 ;  /* 0xff80000023707808 */ /* 0x000fe40001000000 */
[----:B------:R-:W-:Y:S02]  /*2f20*/  FMNMX.FTZ R3, R34, R3, !PT ;  /* 0x0000000322037209 */ /* 0x000fe40007810000 */
[----:B------:R-:W-:Y:S02]  /*2f30*/  ISETP.GT.AND P3, PT, R5, 0x90, PT ;  /* 0x000000900500780c */ /* 0x000fe40003f64270 */
[----:B------:R-:W-:Y:S02]  /*2f40*/  FSEL R48, R48, -INF , P4 ;  /* 0xff80000030307808 */ /* 0x000fe40002000000 */
[----:B------:R-:W-:-:S02]  /*2f50*/  FSEL R38, R38, -INF , P3 ;  /* 0xff80000026267808 */ /* 0x000fc40001800000 */
[----:B------:R-:W-:Y:S02]  /*2f60*/  FMNMX.FTZ R3, R112, R3, !PT ;  /* 0x0000000370037209 */ /* 0x000fe40007810000 */
[----:B------:R-:W-:Y:S02]  /*2f70*/  ISETP.GT.AND P4, PT, R5, 0x91, PT ;  /* 0x000000910500780c */ /* 0x000fe40003f84270 */
[----:B------:R-:W-:Y:S02]  /*2f80*/  FMNMX.FTZ R3, R38, R3, !PT ;  /* 0x0000000326037209 */ /* 0x000fe40007810000 */
[----:B------:R-:W-:Y:S02]  /*2f90*/  FSEL R114, R39, -INF , P4 ;  /* 0xff80000027727808 */ /* 0x000fe40002000000 */
[----:B------:R-:W-:Y:S02]  /*2fa0*/  ISETP.GT.AND P5, PT, R5, 0x98, PT ;  /* 0x000000980500780c */ /* 0x000fe40003fa4270 */
[----:B------:R-:W-:-:S02]  /*2fb0*/  FMNMX.FTZ R3, R114, R3, !PT ;  /* 0x0000000372037209 */ /* 0x000fc40007810000 */
[----:B------:R-:W-:Y:S02]  /*2fc0*/  FSEL R42, R42, -INF , P5 ;  /* 0xff8000002a2a7808 */ /* 0x000fe40002800000 */
[----:B------:R-:W-:Y:S02]  /*2fd0*/  ISETP.GT.AND P6, PT, R5, 0x99, PT ;  /* 0x000000990500780c */ /* 0x000fe40003fc4270 */
[----:B------:R-:W-:Y:S02]  /*2fe0*/  FMNMX.FTZ R14, R42, R3, !PT ;  /* 0x000000032a0e7209 */ /* 0x000fe40007810000 */
[----:B------:R-:W-:Y:S02]  /*2ff0*/  FSEL R43, R43, -INF , P6 ;  /* 0xff8000002b2b7808 */ /* 0x000fe40003000000 */
[----:B------:R-:W-:Y:S02]  /*3000*/  P2R R27, PR, RZ, 0x1 ;  /* 0x00000001ff1b7803 */ /* 0x000fe40000000000 */
[----:B------:R-:W-:-:S02]  /*3010*/  FMNMX.FTZ R14, R43, R14, !PT ;  /* 0x0000000e2b0e7209 */ /* 0x000fc40007810000 */
[C---:B------:R-:W-:Y:S02]  /*3020*/  ISETP.GT.AND P0, PT, R5.reuse, 0x80, PT ;  /* 0x000000800500780c */ /* 0x040fe40003f04270 */
[----:B------:R-:W-:Y:S01]  /*3030*/  P2R R13, PR, RZ, 0x8 ;  /* 0x00000008ff0d7803 */ /* 0x000fe20000000000 */
[----:B------:R-:W0:Y:S01]  /*3040*/  SHFL.BFLY PT, R3, R14, 0x2, 0x1f ;  /* 0x0c401f000e037f89 */ /* 0x000e2200000e0000 */
[----:B------:R-:W-:Y:S02]  /*3050*/  P2R R21, PR, RZ, 0x2 ;  /* 0x00000002ff157803 */ /* 0x000fe40000000000 */
[----:B------:R-:W-:Y:S02]  /*3060*/  P2R R15, PR, RZ, 0x4 ;  /* 0x00000004ff0f7803 */ /* 0x000fe40000000000 */
[----:B------:R-:W-:Y:S02]  /*3070*/  FSEL R28, R28, -INF , P0 ;  /* 0xff8000001c1c7808 */ /* 0x000fe40000000000 */
[----:B------:R-:W-:-:S02]  /*3080*/  ISETP.GT.AND P2, PT, R5, 0x78, PT ;  /* 0x000000780500780c */ /* 0x000fc40003f44270 */
[----:B------:R-:W-:Y:S02]  /*3090*/  ISETP.GT.AND P1, PT, R5, 0x79, PT ;  /* 0x000000790500780c */ /* 0x000fe40003f24270 */
[----:B------:R-:W-:Y:S02]  /*30a0*/  ISETP.NE.AND P0, PT, R27, RZ, PT ;  /* 0x000000ff1b00720c */ /* 0x000fe40003f05270 */
[----:B------:R-:W-:Y:S02]  /*30b0*/  FSEL R56, R56, -INF , P2 ;  /* 0xff80000038387808 */ /* 0x000fe40001000000 */
[----:B------:R-:W-:Y:S02]  /*30c0*/  FSEL R29, R29, -INF , P0 ;  /* 0xff8000001d1d7808 */ /* 0x000fe40000000000 */
[----:B------:R-:W-:Y:S02]  /*30d0*/  ISETP.NE.AND P0, PT, R7, RZ, PT ;  /* 0x000000ff0700720c */ /* 0x000fe40003f05270 */
[----:B------:R-:W-:-:S02]  /*30e0*/  ISETP.NE.AND P2, PT, R15, RZ, PT ;  /* 0x000000ff0f00720c */ /* 0x000fc40003f45270 */
[----:B------:R-:W-:Y:S02]  /*30f0*/  FSEL R57, R57, -INF , P1 ;  /* 0xff80000039397808 */ /* 0x000fe40000800000 */
[----:B------:R-:W-:Y:S02]  /*3100*/  ISETP.NE.AND P1, PT, R21, RZ, PT ;  /* 0x000000ff1500720c */ /* 0x000fe40003f25270 */
[----:B0-----:R-:W-:Y:S02]  /*3110*/  FMNMX.FTZ R9, R14, R3, !PT ;  /* 0x000000030e097209 */ /* 0x001fe40007810000 */
[----:B------:R-:W-:Y:S02]  /*3120*/  FSEL R59, R33, -INF , P2 ;  /* 0xff800000213b7808 */ /* 0x000fe40001000000 */
[----:B------:R-:W-:Y:S01]  /*3130*/  FSEL R40, R40, -INF , P5 ;  /* 0xff80000028287808 */ /* 0x000fe20002800000 */
[----:B------:R-:W0:Y:S02]  /*3140*/  SHFL.BFLY PT, R24, R9, 0x1, 0x1f ;  /* 0x0c201f0009187f89 */ /* 0x000e2400000e0000 */
[----:B0-----:R-:W-:Y:S01]  /*3150*/  FMNMX.FTZ R3, R9, R24, !PT ;  /* 0x0000001809037209 */ /* 0x001fe20007810000 */
[----:B------:R-:W-:-:S03]  /*3160*/  IMAD.U32 R24, RZ, RZ, UR43 ;  /* 0x0000002bff187e24 */ /* 0x000fc6000f8e00ff */
[C---:B------:R-:W-:Y:S01]  /*3170*/  FSETP.NEU.FTZ.AND P3, PT, R3.reuse, -INF , PT ;  /* 0xff8000000300780b */ /* 0x040fe20003f7d000 */
[----:B------:R-:W-:-:S05]  /*3180*/  FFMA.FTZ R11, R3, R24, -8 ;  /* 0xc1000000030b7423 */ /* 0x000fca0000010018 */
[----:B------:R-:W-:Y:S02]  /*3190*/  FSEL R5, R11, RZ, P3 ;  /* 0x000000ff0b057208 */ /* 0x000fe40001800000 */
[----:B------:R-:W-:Y:S02]  /*31a0*/  ISETP.NE.AND P3, PT, R13, RZ, PT ;  /* 0x000000ff0d00720c */ /* 0x000fe40003f65270 */
[----:B------:R-:W-:Y:S01]  /*31b0*/  FMNMX.FTZ R13, R92, R93, !PT ;  /* 0x0000005d5c0d7209 */ /* 0x000fe20007810000 */
[----:B------:R-:W-:-:S01]  /*31c0*/  FFMA.FTZ R7, R94, UR43, -R5 ;  /* 0x0000002b5e077c23 */ /* 0x000fc20008010805 */
[--C-:B------:R-:W-:Y:S01]  /*31d0*/  FFMA.FTZ R9, R98, UR43, -R5.reuse ;  /* 0x0000002b62097c23 */ /* 0x100fe20008010805 */
[----:B------:R-:W-:-:S01]  /*31e0*/  FFMA.FTZ R31, R78, UR43, -R5 ;  /* 0x0000002b4e1f7c23 */ /* 0x000fc20008010805 */
        /* <DEDUP_REMOVED lines=10> */
[----:B------:R-:W-:Y:S01]  /*3290*/  MUFU.EX2 R7, R7 ;  /* 0x0000000700077308 */ /* 0x000fe20000000800 */
[----:B------:R-:W-:-:S01]  /*32a0*/  FFMA.FTZ R24, R99, UR43, -R5 ;  /* 0x0000002b63187c23 */ /* 0x000fc20008010805 */
[----:B------:R-:W-:Y:S01]  /*32b0*/  FMNMX.FTZ R15, R101, R98, !PT ;  /* 0x00000062650f7209 */ /* 0x000fe20007810000 */
[----:B------:R-:W-:-:S01]  /*32c0*/  FFMA.FTZ R11, R102, UR43, -R5 ;  /* 0x0000002b660b7c23 */ /* 0x000fc20008010805 */
[--C-:B------:R-:W-:Y:S01]  /*32d0*/  FFMA.FTZ R30, R103, UR43, -R5.reuse ;  /* 0x0000002b671e7c23 */ /* 0x100fe20008010805 */
[----:B------:R-:W-:-:S01]  /*32e0*/  FFMA.FTZ R106, R106, UR43, -R5 ;  /* 0x0000002b6a6a7c23 */ /* 0x000fc20008010805 */
[----:B------:R-:W-:Y:S01]  /*32f0*/  FMNMX.FTZ R78, R104, R15, !PT ;  /* 0x0000000f684e7209 */ /* 0x000fe20007810000 */
[----:B------:R-:W-:-:S01]  /*3300*/  FFMA.FTZ R94, R107, UR43, -R5 ;  /* 0x0000002b6b5e7c23 */ /* 0x000fc20008010805 */
[----:B------:R0:W-:Y:S01]  /*3310*/  MUFU.EX2 R15, R31 ;  /* 0x0000001f000f7308 */ /* 0x0001e20000000800 */
        /* <DEDUP_REMOVED lines=11> */
[----:B------:R-:W-:-:S02]  /*33d0*/  FFMA.FTZ R42, R42, UR43, -R5 ;  /* 0x0000002b2a2a7c23 */ /* 0x000fc40008010805 */
[----:B------:R-:W-:Y:S02]  /*33e0*/  FMNMX.FTZ R82, R80, R21, !PT ;  /* 0x0000001550527209 */ /* 0x000fe40007810000 */
[----:B------:R1:W-:Y:S02]  /*33f0*/  MUFU.EX2 R21, R35 ;  /* 0x0000002300157308 */ /* 0x0003e40000000800 */
[----:B------:R-:W-:Y:S01]  /*3400*/  FMNMX.FTZ R27, R81, R82, !PT ;  /* 0x00000052511b7209 */ /* 0x000fe20007810000 */
[----:B------:R-:W-:-:S03]  /*3410*/  FFMA.FTZ R82, R83, UR43, -R5 ;  /* 0x0000002b53527c23 */ /* 0x000fc60008010805 */
[----:B------:R-:W-:Y:S02]  /*3420*/  FMNMX.FTZ R98, R84, R27, !PT ;  /* 0x0000001b54627209 */ /* 0x000fe40007810000 */
[----:B------:R-:W-:Y:S02]  /*3430*/  MUFU.EX2 R9, R9 ;  /* 0x0000000900097308 */ /* 0x000fe40000000800 */
[----:B------:R-:W-:-:S04]  /*3440*/  FMNMX.FTZ R27, R85, R98, !PT ;  /* 0x00000062551b7209 */ /* 0x000fc80007810000 */
[----:B------:R-:W-:Y:S02]  /*3450*/  FMNMX.FTZ R86, R88, R27, !PT ;  /* 0x0000001b58567209 */ /* 0x000fe40007810000 */
[----:B------:R-:W-:Y:S02]  /*3460*/  MUFU.EX2 R27, R39 ;  /* 0x00000027001b7308 */ /* 0x000fe40000000800 */
[----:B0-----:R-:W-:Y:S01]  /*3470*/  FMNMX.FTZ R31, R89, R86, !PT ;  /* 0x00000056591f7209 */ /* 0x001fe20007810000 */
[----:B------:R-:W-:-:S03]  /*3480*/  FFMA.FTZ R86, R87, UR43, -R5 ;  /* 0x0000002b57567c23 */ /* 0x000fc60008010805 */
[----:B------:R-:W-:Y:S02]  /*3490*/  FMNMX.FTZ R98, R60, R31, !PT ;  /* 0x0000001f3c627209 */ /* 0x000fe40007810000 */
[----:B------:R-:W0:Y:S02]  /*34a0*/  MUFU.EX2 R24, R24 ;  /* 0x0000001800187308 */ /* 0x000e240000000800 */
[----:B------:R-:W-:-:S04]  /*34b0*/  FMNMX.FTZ R31, R61, R98, !PT ;  /* 0x000000623d1f7209 */ /* 0x000fc80007810000 */
[----:B------:R-:W-:Y:S02]  /*34c0*/  FMNMX.FTZ R90, R64, R31, !PT ;  /* 0x0000001f405a7209 */ /* 0x000fe40007810000 */
[----:B------:R2:W-:Y:S02]  /*34d0*/  MUFU.EX2 R31, R47 ;  /* 0x0000002f001f7308 */ /* 0x0005e40000000800 */
[----:B-1----:R-:W-:Y:S01]  /*34e0*/  FMNMX.FTZ R35, R65, R90, !PT ;  /* 0x0000005a41237209 */ /* 0x002fe20007810000 */
[----:B------:R-:W-:-:S03]  /*34f0*/  FFMA.FTZ R90, R91, UR43, -R5 ;  /* 0x0000002b5b5a7c23 */ /* 0x000fc60008010805 */
[----:B------:R-:W-:Y:S02]  /*3500*/  FMNMX.FTZ R98, R68, R35, !PT ;  /* 0x0000002344627209 */ /* 0x000fe40007810000 */
[----:B------:R-:W-:Y:S01]  /*3510*/  MUFU.EX2 R11, R11 ;  /* 0x0000000b000b7308 */ /* 0x000fe20000000800 */
[----:B0-----:R-:W-:Y:S02]  /*3520*/  F2FP.SATFINITE.E4M3.F32.PACK_AB_MERGE_C R173, R24, R9, RZ ;  /* 0x0000000918ad723e */ /* 0x001fe400048070ff */
[----:B------:R-:W-:Y:S02]  /*3530*/  FMNMX.FTZ R35, R69, R98, !PT ;  /* 0x0000006245237209 */ /* 0x000fe40007810000 */
[----:B------:R-:W-:Y:S02]  /*3540*/  F2FP.SATFINITE.E4M3.F32.PACK_AB_MERGE_C R173, R14, R7, R173 ;  /* 0x000000070ead723e */ /* 0x000fe400048070ad */
[----:B------:R-:W-:Y:S01]  /*3550*/  FMNMX.FTZ R62, R72, R35, !PT ;  /* 0x00000023483e7209 */ /* 0x000fe20007810000 */
[----:B------:R-:W-:Y:S03]  /*3560*/  MUFU.EX2 R30, R30 ;  /* 0x0000001e001e7308 */ /* 0x000fe60000000800 */
[----:B------:R-:W-:Y:S01]  /*3570*/  FMNMX.FTZ R39, R73, R62, !PT ;  /* 0x0000003e49277209 */ /* 0x000fe20007810000 */
[--C-:B------:R-:W-:Y:S01]  /*3580*/  FFMA.FTZ R62, R63, UR43, -R5.reuse ;  /* 0x0000002b3f3e7c23 */ /* 0x100fe20008010805 */
[----:B------:R-:W-:Y:S01]  /*3590*/  FSEL R63, R36, -INF , P3 ;  /* 0xff800000243f7808 */ /* 0x000fe20001800000 */
[----:B------:R-:W-:Y:S01]  /*35a0*/  FFMA.FTZ R36, R50, UR43, -R5 ;  /* 0x0000002b32247c23 */ /* 0x000fe20008010805 */
[----:B------:R-:W-:Y:S01]  /*35b0*/  FMNMX.FTZ R98, R44, R39, !PT ;  /* 0x000000272c627209 */ /* 0x000fe20007810000 */
[----:B------:R-:W-:Y:S03]  /*35c0*/  MUFU.EX2 R35, R51 ;  /* 0x0000003300237308 */ /* 0x000fe60000000800 */
[----:B------:R-:W-:-:S04]  /*35d0*/  FMNMX.FTZ R39, R45, R98, !PT ;  /* 0x000000622d277209 */ /* 0x000fc80007810000 */
[----:B------:R-:W-:Y:S01]  /*35e0*/  FMNMX.FTZ R66, R48, R39, !PT ;  /* 0x0000002730427209 */ /* 0x000fe20007810000 */
[----:B------:R-:W-:Y:S03]  /*35f0*/  MUFU.EX2 R13, R106 ;  /* 0x0000006a000d7308 */ /* 0x000fe60000000800 */
[----:B--2---:R-:W-:Y:S01]  /*3600*/  FMNMX.FTZ R47, R49, R66, !PT ;  /* 0x00000042312f7209 */ /* 0x004fe20007810000 */
[--C-:B------:R-:W-:Y:S01]  /*3610*/  FFMA.FTZ R66, R67, UR43, -R5.reuse ;  /* 0x0000002b43427c23 */ /* 0x100fe20008010805 */
[----:B------:R-:W-:-:S02]  /*3620*/  FFMA.FTZ R67, R70, UR43, -R5 ;  /* 0x0000002b46437c23 */ /* 0x000fc40008010805 */
[----:B------:R-:W-:Y:S01]  /*3630*/  FMNMX.FTZ R98, R52, R47, !PT ;  /* 0x0000002f34627209 */ /* 0x000fe20007810000 */
[----:B------:R0:W-:Y:S03]  /*3640*/  MUFU.EX2 R39, R55 ;  /* 0x0000003700277308 */ /* 0x0001e60000000800 */
[----:B------:R-:W-:-:S04]  /*3650*/  FMNMX.FTZ R47, R53, R98, !PT ;  /* 0x00000062352f7209 */ /* 0x000fc80007810000 */
[----:B------:R-:W-:Y:S01]  /*3660*/  FMNMX.FTZ R70, R56, R47, !PT ;  /* 0x0000002f38467209 */ /* 0x000fe20007810000 */
[----:B------:R-:W1:Y:S01]  /*3670*/  MUFU.EX2 R94, R94 ;  /* 0x0000005e005e7308 */ /* 0x000e620000000800 */
[----:B0-----:R-:W-:-:S01]  /*3680*/  FFMA.FTZ R55, R20, UR43, -R5 ;  /* 0x0000002b14377c23 */ /* 0x001fc20008010805 */
[----:B------:R-:W-:Y:S01]  /*3690*/  FFMA.FTZ R20, R58, UR43, -R5 ;  /* 0x0000002b3a147c23 */ /* 0x000fe20008010805 */
[----:B------:R-:W-:-:S04]  /*36a0*/  FMNMX.FTZ R51, R57, R70, !PT ;  /* 0x0000004639337209 */ /* 0x000fc80007810000 */
[----:B------:R-:W-:Y:S01]  /*36b0*/  FMNMX.FTZ R70, R28, R51, !PT ;  /* 0x000000331c467209 */ /* 0x000fe20007810000 */
[----:B------:R0:W-:Y:S01]  /*36c0*/  MUFU.EX2 R47, R67 ;  /* 0x00000043002f7308 */ /* 0x0001e20000000800 */
[----:B------:R-:W-:Y:S01]  /*36d0*/  FSEL R51, R32, -INF , P1 ;  /* 0xff80000020337808 */ /* 0x000fe20000800000 */
[----:B------:R-:W-:Y:S01]  /*36e0*/  FFMA.FTZ R32, R74, UR43, -R5 ;  /* 0x0000002b4a207c23 */ /* 0x000fe20008010805 */
[----:B------:R-:W-:-:S04]  /*36f0*/  FMNMX.FTZ R70, R29, R70, !PT ;  /* 0x000000461d467209 */ /* 0x000fc80007810000 */
[----:B------:R-:W-:Y:S01]  /*3700*/  FMNMX.FTZ R70, R51, R70, !PT ;  /* 0x0000004633467209 */ /* 0x000fe20007810000 */
[----:B------:R-:W-:Y:S01]  /*3710*/  MUFU.EX2 R78, R78 ;  /* 0x0000004e004e7308 */ /* 0x000fe20000000800 */
[----:B0-----:R-:W-:Y:S01]  /*3720*/  FSEL R67, R37, -INF , P4 ;  /* 0xff80000025437808 */ /* 0x001fe20002000000 */
[----:B------:R-:W-:Y:S01]  /*3730*/  FFMA.FTZ R37, R6, UR43, -R5 ;  /* 0x0000002b06257c23 */ /* 0x000fe20008010805 */
[----:B------:R-:W-:Y:S02]  /*3740*/  FMNMX.FTZ R70, R59, R70, !PT ;  /* 0x000000463b467209 */ /* 0x000fe40007810000 */
[----:B-1----:R-:W-:Y:S02]  /*3750*/  F2FP.SATFINITE.E4M3.F32.PACK_AB_MERGE_C R175, R94, R13, RZ ;  /* 0x0000000d5eaf723e */ /* 0x002fe400048070ff */
[----:B------:R-:W-:Y:S01]  /*3760*/  FMNMX.FTZ R70, R63, R70, !PT ;  /* 0x000000463f467209 */ /* 0x000fe20007810000 */
[----:B------:R-:W0:Y:S01]  /*3770*/  MUFU.EX2 R82, R82 ;  /* 0x0000005200527308 */ /* 0x000e220000000800 */
[----:B------:R-:W-:-:S02]  /*3780*/  F2FP.SATFINITE.E4M3.F32.PACK_AB_MERGE_C R175, R30, R11, R175 ;  /* 0x0000000b1eaf723e */ /* 0x000fc400048070af */
[----:B------:R-:W-:Y:S02]  /*3790*/  FMNMX.FTZ R33, R67, R70, !PT ;  /* 0x0000004643217209 */ /* 0x000fe40007810000 */
[----:B------:R-:W-:Y:S02]  /*37a0*/  FSEL R70, R41, -INF , P6 ;  /* 0xff80000029467808 */ /* 0x000fe40003000000 */
[----:B------:R-:W-:Y:S01]  /*37b0*/  FMNMX.FTZ R41, R40, R33, !PT ;  /* 0x0000002128297209 */ /* 0x000fe20007810000 */
[----:B------:R-:W-:Y:S03]  /*37c0*/  MUFU.EX2 R86, R86 ;  /* 0x0000005600567308 */ /* 0x000fe60000000800 */
[----:B------:R-:W-:Y:S01]  /*37d0*/  FMNMX.FTZ R6, R70, R41, !PT ;  /* 0x0000002946067209 */ /* 0x000fe20007810000 */
[--C-:B------:R-:W-:Y:S01]  /*37e0*/  FFMA.FTZ R41, R12, UR43, -R5.reuse ;  /* 0x0000002b0c297c23 */ /* 0x100fe20008010805 */
[----:B------:R-:W-:-:S03]  /*37f0*/  FFMA.FTZ R12, R54, UR43, -R5 ;  /* 0x0000002b360c7c23 */ /* 0x000fc60008010805 */
[----:B------:R-:W1:Y:S01]  /*3800*/  SHFL.BFLY PT, R71, R6, 0x2, 0x1f ;  /* 0x0c401f0006477f89 */ /* 0x000e6200000e0000 */
[----:B------:R1:W-:Y:S01]  /*3810*/  MUFU.EX2 R33, R46 ;  /* 0x0000002e00217308 */ /* 0x0003e20000000800 */
[----:B0-----:R-:W-:-:S04]  /*3820*/  F2FP.SATFINITE.E4M3.F32.PACK_AB_MERGE_C R177, R82, R21, RZ ;  /* 0x0000001552b1723e */ /* 0x001fc800048070ff */
[----:B------:R-:W-:-:S03]  /*3830*/  F2FP.SATFINITE.E4M3.F32.PACK_AB_MERGE_C R177, R78, R15, R177 ;  /* 0x0000000f4eb1723e */ /* 0x000fc600048070b1 */
[----:B------:R-:W0:Y:S08]  /*3840*/  MUFU.EX2 R90, R90 ;  /* 0x0000005a005a7308 */ /* 0x000e300000000800 */
[----:B------:R-:W-:Y:S01]  /*3850*/  MUFU.EX2 R62, R62 ;  /* 0x0000003e003e7308 */ /* 0x000fe20000000800 */
[----:B-1----:R-:W-:Y:S01]  /*3860*/  FMNMX.FTZ R46, R6, R71, !PT ;  /* 0x00000047062e7209 */ /* 0x002fe20007810000 */
[--C-:B------:R-:W-:Y:S01]  /*3870*/  FFMA.FTZ R71, R26, UR43, -R5.reuse ;  /* 0x0000002b1a477c23 */ /* 0x100fe20008010805 */
[----:B------:R-:W-:-:S05]  /*3880*/  FFMA.FTZ R26, R108, UR43, -R5 ;  /* 0x0000002b6c1a7c23 */ /* 0x000fca0008010805 */
[----:B------:R-:W1:Y:S01]  /*3890*/  MUFU.EX2 R66, R66 ;  /* 0x0000004200427308 */ /* 0x000e620000000800 */
[----:B0-----:R-:W-:Y:S01]  /*38a0*/  F2FP.SATFINITE.E4M3.F32.PACK_AB_MERGE_C R179, R90, R31, RZ ;  /* 0x0000001f5ab3723e */ /* 0x001fe200048070ff */
[----:B------:R-:W0:Y:S03]  /*38b0*/  SHFL.BFLY PT, R83, R46, 0x1, 0x1f ;  /* 0x0c201f002e537f89 */ /* 0x000e2600000e0000 */
[----:B------:R-:W-:-:S03]  /*38c0*/  F2FP.SATFINITE.E4M3.F32.PACK_AB_MERGE_C R179, R86, R27, R179 ;  /* 0x0000001b56b3723e */ /* 0x000fc600048070b3 */
[----:B------:R-:W-:Y:S08]  /*38d0*/  MUFU.EX2 R8, R8 ;  /* 0x0000000800087308 */ /* 0x000ff00000000800 */
[----:B------:R-:W-:Y:S01]  /*38e0*/  MUFU.EX2 R32, R32 ;  /* 0x0000002000207308 */ /* 0x000fe20000000800 */
[----:B-1----:R-:W-:-:S04]  /*38f0*/  F2FP.SATFINITE.E4M3.F32.PACK_AB_MERGE_C R181, R66, R39, RZ ;  /* 0x0000002742b5723e */ /* 0x002fc800048070ff */
[----:B------:R-:W-:-:S03]  /*3900*/  F2FP.SATFINITE.E4M3.F32.PACK_AB_MERGE_C R181, R62, R35, R181 ;  /* 0x000000233eb5723e */ /* 0x000fc600048070b5 */
[----:B------:R-:W-:Y:S01]  /*3910*/  MUFU.EX2 R37, R37 ;  /* 0x0000002500257308 */ /* 0x000fe20000000800 */
[----:B0-----:R-:W-:Y:S01]  /*3920*/  FMNMX.FTZ R6, R46, R83, !PT ;  /* 0x000000532e067209 */ /* 0x001fe20007810000 */
[----:B------:R-:W-:-:S03]  /*3930*/  IMAD.U32 R83, RZ, RZ, UR43 ;  /* 0x0000002bff537e24 */ /* 0x000fc6000f8e00ff */
[C---:B------:R-:W-:Y:S01]  /*3940*/  FSETP.NEU.FTZ.AND P1, PT, R6.reuse, -INF , PT ;  /* 0xff8000000600780b */ /* 0x040fe20003f3d000 */
[----:B------:R-:W-:-:S01]  /*3950*/  FFMA.FTZ R54, R6, R83, -8 ;  /* 0xc100000006367423 */ /* 0x000fc20000010053 */
[--C-:B------:R-:W-:Y:S01]  /*3960*/  FFMA.FTZ R83, R114, UR43, -R5.reuse ;  /* 0x0000002b72537c23 */ /* 0x100fe20008010805 */
[----:B------:R-:W-:-:S01]  /*3970*/  FFMA.FTZ R5, R43, UR43, -R5 ;  /* 0x0000002b2b057c23 */ /* 0x000fc20008010805 */
[----:B------:R-:W-:Y:S02]  /*3980*/  MUFU.EX2 R10, R10 ;  /* 0x0000000a000a7308 */ /* 0x000fe40000000800 */
[----:B------:R-:W-:Y:S02]  /*3990*/  FSEL R54, R54, RZ, P1 ;  /* 0x000000ff36367208 */ /* 0x000fe40000800000 */
[----:B------:R-:W-:-:S03]  /*39a0*/  PLOP3.LUT P1, PT, PT, PT, UP0, 0x80, 0x0 ;  /* 0x000000000000781c */ /* 0x000fc60003f2f008 */
[--C-:B------:R-:W-:Y:S01]  /*39b0*/  FFMA.FTZ R46, R92, UR43, -R54.reuse ;  /* 0x0000002b5c2e7c23 */ /* 0x100fe20008010836 */
[----:B------:R-:W-:-:S01]  /*39c0*/  FFMA.FTZ R87, R93, UR43, -R54 ;  /* 0x0000002b5d577c23 */ /* 0x000fc20008010836 */
[--C-:B------:R-:W-:Y:S01]  /*39d0*/  FFMA.FTZ R74, R96, UR43, -R54.reuse ;  /* 0x0000002b604a7c23 */ /* 0x100fe20008010836 */
[----:B------:R-:W-:-:S01]  /*39e0*/  FFMA.FTZ R93, R97, UR43, -R54 ;  /* 0x0000002b615d7c23 */ /* 0x000fc20008010836 */
[--C-:B------:R-:W-:Y:S01]  /*39f0*/  FFMA.FTZ R50, R100, UR43, -R54.reuse ;  /* 0x0000002b64327c23 */ /* 0x100fe20008010836 */
        /* <DEDUP_REMOVED lines=9> */
[----:B------:R-:W0:Y:S01]  /*3a90*/  MUFU.EX2 R87, R87 ;  /* 0x0000005700577308 */ /* 0x000e220000000800 */
[----:B------:R-:W-:-:S01]  /*3aa0*/  FFMA.FTZ R64, R68, UR43, -R54 ;  /* 0x0000002b44407c23 */ /* 0x000fc20008010836 */
[----:B------:R-:W-:Y:S01]  /*3ab0*/  FFMA.FTZ R65, R69, UR43, -R54 ;  /* 0x0000002b45417c23 */ /* 0x000fe20008010836 */
[----:B------:R-:W-:-:S01]  /*3ac0*/  FADD.FTZ R68, R7, R14 ;  /* 0x0000000e07447221 */ /* 0x000fc20000010000 */
[--C-:B------:R-:W-:Y:S01]  /*3ad0*/  FFMA.FTZ R95, R105, UR43, -R54.reuse ;  /* 0x0000002b695f7c23 */ /* 0x100fe20008010836 */
[----:B------:R-:W-:-:S01]  /*3ae0*/  FFMA.FTZ R77, R77, UR43, -R54 ;  /* 0x0000002b4d4d7c23 */ /* 0x000fc20008010836 */
[----:B------:R-:W-:Y:S01]  /*3af0*/  FFMA.FTZ R80, R80, UR43, -R54 ;  /* 0x0000002b50507c23 */ /* 0x000fe20008010836 */
[----:B------:R-:W-:-:S01]  /*3b00*/  FADD.FTZ R99, R9, R68 ;  /* 0x0000004409637221 */ /* 0x000fc20000010000 */
[----:B------:R-:W1:Y:S01]  /*3b10*/  MUFU.EX2 R74, R74 ;  /* 0x0000004a004a7308 */ /* 0x000e620000000800 */
[----:B------:R-:W-:-:S01]  /*3b20*/  FFMA.FTZ R88, R88, UR43, -R54 ;  /* 0x0000002b58587c23 */ /* 0x000fc20008010836 */
[--C-:B------:R-:W-:Y:S01]  /*3b30*/  FFMA.FTZ R89, R89, UR43, -R54.reuse ;  /* 0x0000002b59597c23 */ /* 0x100fe20008010836 */
[----:B------:R-:W-:-:S01]  /*3b40*/  FFMA.FTZ R60, R60, UR43, -R54 ;  /* 0x0000002b3c3c7c23 */ /* 0x000fc20008010836 */
[--C-:B------:R-:W-:Y:S01]  /*3b50*/  FFMA.FTZ R61, R61, UR43, -R54.reuse ;  /* 0x0000002b3d3d7c23 */ /* 0x100fe20008010836 */
[----:B------:R-:W-:-:S01]  /*3b60*/  FFMA.FTZ R72, R72, UR43, -R54 ;  /* 0x0000002b48487c23 */ /* 0x000fc20008010836 */
[--C-:B------:R-:W-:Y:S01]  /*3b70*/  FFMA.FTZ R73, R73, UR43, -R54.reuse ;  /* 0x0000002b49497c23 */ /* 0x100fe20008010836 */
[----:B------:R-:W-:-:S01]  /*3b80*/  FFMA.FTZ R44, R44, UR43, -R54 ;  /* 0x0000002b2c2c7c23 */ /* 0x000fc20008010836 */
[----:B------:R-:W2:Y:S01]  /*3b90*/  MUFU.EX2 R93, R93 ;  /* 0x0000005d005d7308 */ /* 0x000ea20000000800 */
[----:B0-----:R-:W-:-:S01]  /*3ba0*/  FADD.FTZ R69, R46, R87 ;  /* 0x000000572e457221 */ /* 0x001fc20000010000 */
[--C-:B------:R-:W-:Y:S01]  /*3bb0*/  FFMA.FTZ R45, R45, UR43, -R54.reuse ;  /* 0x0000002b2d2d7c23 */ /* 0x100fe20008010836 */
[----:B------:R-:W-:-:S01]  /*3bc0*/  FFMA.FTZ R48, R48, UR43, -R54 ;  /* 0x0000002b30307c23 */ /* 0x000fc20008010836 */
[--C-:B------:R-:W-:Y:S01]  /*3bd0*/  FFMA.FTZ R49, R49, UR43, -R54.reuse ;  /* 0x0000002b31317c23 */ /* 0x100fe20008010836 */
[----:B------:R-:W-:-:S01]  /*3be0*/  FFMA.FTZ R53, R53, UR43, -R54 ;  /* 0x0000002b35357c23 */ /* 0x000fc20008010836 */
[----:B------:R-:W-:Y:S01]  /*3bf0*/  FFMA.FTZ R56, R56, UR43, -R54 ;  /* 0x0000002b38387c23 */ /* 0x000fe20008010836 */
[----:B------:R-:W-:Y:S01]  /*3c00*/  F2FP.SATFINITE.E4M3.F32.PACK_AB_MERGE_C R183, R37, R32, RZ ;  /* 0x0000002025b7723e */ /* 0x000fe200048070ff */
[----:B------:R-:W0:Y:S01]  /*3c10*/  MUFU.EX2 R50, R50 ;  /* 0x0000003200327308 */ /* 0x000e220000000800 */
[----:B-1----:R-:W-:-:S01]  /*3c20*/  FADD.FTZ R68, R74, R69 ;  /* 0x000000454a447221 */ /* 0x002fc20000010000 */
[--C-:B------:R-:W-:Y:S01]  /*3c30*/  FFMA.FTZ R57, R57, UR43, -R54.reuse ;  /* 0x0000002b39397c23 */ /* 0x100fe20008010836 */
[----:B------:R-:W-:Y:S01]  /*3c40*/  F2FP.SATFINITE.E4M3.F32.PACK_AB_MERGE_C R183, R8, R47, R183 ;  /* 0x0000002f08b7723e */ /* 0x000fe200048070b7 */
[--C-:B------:R-:W-:Y:S01]  /*3c50*/  FFMA.FTZ R28, R28, UR43, -R54.reuse ;  /* 0x0000002b1c1c7c23 */ /* 0x100fe20008010836 */
[----:B------:R-:W-:-:S01]  /*3c60*/  FFMA.FTZ R29, R29, UR43, -R54 ;  /* 0x0000002b1d1d7c23 */ /* 0x000fc20008010836 */
[--C-:B------:R-:W-:Y:S01]  /*3c70*/  FFMA.FTZ R51, R51, UR43, -R54.reuse ;  /* 0x0000002b33337c23 */ /* 0x100fe20008010836 */
[----:B------:R-:W-:-:S01]  /*3c80*/  FFMA.FTZ R59, R59, UR43, -R54 ;  /* 0x0000002b3b3b7c23 */ /* 0x000fc20008010836 */
[----:B------:R-:W1:Y:S01]  /*3c90*/  MUFU.EX2 R91, R91 ;  /* 0x0000005b005b7308 */ /* 0x000e620000000800 */
[----:B--2---:R-:W-:-:S01]  /*3ca0*/  FADD.FTZ R69, R93, R68 ;  /* 0x000000445d457221 */ /* 0x004fc20000010000 */
[--C-:B------:R-:W-:Y:S01]  /*3cb0*/  FFMA.FTZ R63, R63, UR43, -R54.reuse ;  /* 0x0000002b3f3f7c23 */ /* 0x100fe20008010836 */
[----:B------:R-:W-:-:S01]  /*3cc0*/  FFMA.FTZ R67, R67, UR43, -R54 ;  /* 0x0000002b43437c23 */ /* 0x000fc20008010836 */
[----:B------:R-:W-:Y:S01]  /*3cd0*/  FFMA.FTZ R40, R40, UR43, -R54 ;  /* 0x0000002b28287c23 */ /* 0x000fe20008010836 */
[----:B------:R-:W-:-:S03]  /*3ce0*/  F2FP.SATFINITE.E4M3.F32.PACK_AB_MERGE_C R74, R93, R74, RZ ;  /* 0x0000004a5d4a723e */ /* 0x000fc600048070ff */
[----:B------:R-:W2:Y:S01]  /*3cf0*/  MUFU.EX2 R92, R92 ;  /* 0x0000005c005c7308 */ /* 0x000ea20000000800 */
[----:B0-----:R-:W-:-:S01]  /*3d00*/  FADD.FTZ R4, R50, R69 ;  /* 0x0000004532047221 */ /* 0x001fc20000010000 */
[----:B------:R-:W-:Y:S01]  /*3d10*/  F2FP.SATFINITE.E4M3.F32.PACK_AB_MERGE_C R172, R87, R46, R74 ;  /* 0x0000002e57ac723e */ /* 0x000fe2000480704a */
[--C-:B------:R-:W-:Y:S02]  /*3d20*/  IMAD.MOV.U32 R46, RZ, RZ, R25.reuse ;  /* 0x000000ffff2e7224 */ /* 0x100fe400078e0019 */
[--C-:B------:R-:W-:Y:S02]  /*3d30*/  IMAD.MOV.U32 R74, RZ, RZ, R25.reuse ;  /* 0x000000ffff4a7224 */ /* 0x100fe400078e0019 */
[----:B------:R-:W-:Y:S01]  /*3d40*/  IMAD.MOV.U32 R87, RZ, RZ, R25 ;  /* 0x000000ffff577224 */ /* 0x000fe200078e0019 */
[----:B------:R0:W-:Y:S01]  /*3d50*/  MUFU.EX2 R97, R96 ;  /* 0x0000006000617308 */ /* 0x0001e20000000800 */
[----:B-1----:R-:W-:-:S01]  /*3d60*/  FADD.FTZ R43, R91, R4 ;  /* 0x000000045b2b7221 */ /* 0x002fc20000010000 */
[--C-:B------:R-:W-:Y:S01]  /*3d70*/  FFMA.FTZ R4, R52, UR43, -R54.reuse ;  /* 0x0000002b34047c23 */ /* 0x100fe20008010836 */
[----:B------:R-:W-:-:S01]  /*3d80*/  FFMA.FTZ R54, R70, UR43, -R54 ;  /* 0x0000002b46367c23 */ /* 0x000fc20008010836 */
[----:B------:R-:W-:-:S04]  /*3d90*/  IMAD.MOV.U32 R70, RZ, RZ, R25 ;  /* 0x000000ffff467224 */ /* 0x000fc800078e0019 */
[----:B------:R-:W1:Y:S01]  /*3da0*/  MUFU.EX2 R95, R95 ;  /* 0x0000005f005f7308 */ /* 0x000e620000000800 */
[----:B0-----:R-:W-:-:S04]  /*3db0*/  FADD.FTZ R96, R24, R99 ;  /* 0x0000006318607221 */ /* 0x001fc80000010000 */
[----:B------:R-:W-:-:S03]  /*3dc0*/  FADD.FTZ R99, R11, R96 ;  /* 0x000000600b637221 */ /* 0x000fc60000010000 */
[----:B------:R-:W0:Y:S01]  /*3dd0*/  MUFU.EX2 R58, R58 ;  /* 0x0000003a003a7308 */ /* 0x000e220000000800 */
[----:B------:R-:W-:-:S04]  /*3de0*/  FADD.FTZ R68, R30, R99 ;  /* 0x000000631e447221 */ /* 0x000fc80000010000 */
[----:B------:R-:W-:Y:S01]  /*3df0*/  FADD.FTZ R69, R13, R68 ;  /* 0x000000440d457221 */ /* 0x000fe20000010000 */
[----:B--2---:R-:W-:-:S02]  /*3e00*/  FADD.FTZ R68, R92, R43 ;  /* 0x0000002b5c447221 */ /* 0x004fc40000010000 */
[----:B------:R-:W2:Y:S01]  /*3e10*/  MUFU.EX2 R77, R77 ;  /* 0x0000004d004d7308 */ /* 0x000ea20000000800 */
[----:B------:R-:W-:-:S01]  /*3e20*/  FADD.FTZ R52, R94, R69 ;  /* 0x000000455e347221 */ /* 0x000fc20000010000 */
[C---:B-1----:R-:W-:Y:S01]  /*3e30*/  FADD.FTZ R43, R95.reuse, R68 ;  /* 0x000000445f2b7221 */ /* 0x042fe20000010000 */
[----:B------:R-:W-:Y:S02]  /*3e40*/  F2FP.SATFINITE.E4M3.F32.PACK_AB_MERGE_C R92, R95, R92, RZ ;  /* 0x0000005c5f5c723e */ /* 0x000fe400048070ff */
[----:B------:R-:W-:Y:S02]  /*3e50*/  FADD.FTZ R69, R15, R52 ;  /* 0x000000340f457221 */ /* 0x000fe40000010000 */
[----:B------:R-:W-:Y:S01]  /*3e60*/  F2FP.SATFINITE.E4M3.F32.PACK_AB_MERGE_C R174, R91, R50, R92 ;  /* 0x000000325bae723e */ /* 0x000fe2000480705c */
[----:B------:R-:W1:Y:S01]  /*3e70*/  MUFU.EX2 R80, R80 ;  /* 0x0000005000507308 */ /* 0x000e620000000800 */
[----:B0-----:R-:W-:-:S01]  /*3e80*/  FADD.FTZ R52, R58, R43 ;  /* 0x0000002b3a347221 */ /* 0x001fc20000010000 */
[----:B------:R-:W-:Y:S01]  /*3e90*/  FADD.FTZ R68, R78, R69 ;  /* 0x000000454e447221 */ /* 0x000fe20000010000 */
[----:B------:R-:W-:-:S02]  /*3ea0*/  IMAD.MOV.U32 R50, RZ, RZ, R25 ;  /* 0x000000ffff327224 */ /* 0x000fc400078e0019 */
[----:B------:R-:W-:Y:S02]  /*3eb0*/  IMAD.MOV.U32 R78, RZ, RZ, R25 ;  /* 0x000000ffff4e7224 */ /* 0x000fe400078e0019 */
[----:B------:R-:W-:-:S01]  /*3ec0*/  FADD.FTZ R69, R21, R68 ;  /* 0x0000004415457221 */ /* 0x000fc20000010000 */
[----:B------:R-:W0:Y:S01]  /*3ed0*/  MUFU.EX2 R76, R76 ;  /* 0x0000004c004c7308 */ /* 0x000e220000000800 */
[----:B--2---:R-:W-:-:S02]  /*3ee0*/  FADD.FTZ R43, R77, R52 ;  /* 0x000000344d2b7221 */ /* 0x004fc40000010000 */
[----:B------:R-:W-:Y:S01]  /*3ef0*/  FADD.FTZ R68, R82, R69 ;  /* 0x0000004552447221 */ /* 0x000fe20000010000 */
[----:B------:R-:W-:-:S03]  /*3f00*/  IMAD.MOV.U32 R82, RZ, RZ, R25 ;  /* 0x000000ffff527224 */ /* 0x000fc600078e0019 */
[----:B------:R-:W-:Y:S01]  /*3f10*/  FADD.FTZ R69, R27, R68 ;  /* 0x000000441b457221 */ /* 0x000fe20000010000 */
[----:B------:R-:W-:Y:S01]  /*3f20*/  IMAD.MOV.U32 R27, RZ, RZ, R25 ;  /* 0x000000ffff1b7224 */ /* 0x000fe200078e0019 */
[----:B------:R-:W2:Y:S01]  /*3f30*/  MUFU.EX2 R81, R81 ;  /* 0x0000005100517308 */ /* 0x000ea20000000800 */
[----:B-1----:R-:W-:-:S01]  /*3f40*/  FADD.FTZ R52, R80, R43 ;  /* 0x0000002b50347221 */ /* 0x002fc20000010000 */
[----:B------:R-:W-:Y:S01]  /*3f50*/  FADD.FTZ R68, R86, R69 ;  /* 0x0000004556447221 */ /* 0x000fe20000010000 */
[C---:B------:R-:W-:Y:S01]  /*3f60*/  F2FP.SATFINITE.E4M3.F32.PACK_AB_MERGE_C R80, R97.reuse, R80, RZ ;  /* 0x000000506150723e */ /* 0x040fe200048070ff */
[----:B------:R-:W-:Y:S02]  /*3f70*/  IMAD.MOV.U32 R86, RZ, RZ, R25 ;  /* 0x000000ffff567224 */ /* 0x000fe400078e0019 */
[----:B------:R-:W-:-:S01]  /*3f80*/  FADD.FTZ R43, R97, R52 ;  /* 0x00000034612b7221 */ /* 0x000fc20000010000 */
[----:B------:R-:W-:Y:S01]  /*3f90*/  FADD.FTZ R69, R31, R68 ;  /* 0x000000441f457221 */ /* 0x000fe20000010000 */
[----:B------:R-:W-:Y:S01]  /*3fa0*/  F2FP.SATFINITE.E4M3.F32.PACK_AB_MERGE_C R176, R77, R58, R80 ;  /* 0x0000003a4db0723e */ /* 0x000fe20004807050 */
[----:B------:R-:W1:Y:S01]  /*3fb0*/  MUFU.EX2 R88, R88 ;  /* 0x0000005800587308 */ /* 0x000e620000000800 */
[----:B0-----:R-:W-:-:S01]  /*3fc0*/  FADD.FTZ R52, R76, R43 ;  /* 0x0000002b4c347221 */ /* 0x001fc20000010000 */
[----:B------:R-:W-:Y:S01]  /*3fd0*/  FADD.FTZ R24, R90, R69 ;  /* 0x000000455a187221 */ /* 0x000fe20000010000 */
[----:B------:R-:W-:-:S02]  /*3fe0*/  IMAD.MOV.U32 R31, RZ, RZ, R25 ;  /* 0x000000ffff1f7224 */ /* 0x000fc400078e0019 */
[----:B------:R-:W-:Y:S02]  /*3ff0*/  IMAD.MOV.U32 R58, RZ, RZ, R25 ;  /* 0x000000ffff3a7224 */ /* 0x000fe400078e0019 */
[----:B------:R-:W-:-:S01]  /*4000*/  FADD.FTZ R13, R35, R24 ;  /* 0x00000018230d7221 */ /* 0x000fc20000010000 */
[----:B------:R-:W-:Y:S01]  /*4010*/  IMAD.MOV.U32 R35, RZ, RZ, R25 ;  /* 0x000000ffff237224 */ /* 0x000fe200078e0019 */
[----:B------:R-:W0:Y:S01]  /*4020*/  MUFU.EX2 R89, R89 ;  /* 0x0000005900597308 */ /* 0x000e220000000800 */
[----:B--2---:R-:W-:-:S01]  /*4030*/  FADD.FTZ R43, R81, R52 ;  /* 0x00000034512b7221 */ /* 0x004fc20000010000 */
[--C-:B------:R-:W-:Y:S02]  /*4040*/  IMAD.MOV.U32 R69, RZ, RZ, R25.reuse ;  /* 0x000000ffff457224 */ /* 0x100fe400078e0019 */
[--C-:B------:R-:W-:Y:S02]  /*4050*/  IMAD.MOV.U32 R68, RZ, RZ, R25.reuse ;  /* 0x000000ffff447224 */ /* 0x100fe400078e0019 */
[----:B------:R-:W-:-:S02]  /*4060*/  IMAD.MOV.U32 R77, RZ, RZ, R25 ;  /* 0x000000ffff4d7224 */ /* 0x000fc400078e0019 */
[----:B------:R-:W2:Y:S01]  /*4070*/  MUFU.EX2 R60, R60 ;  /* 0x0000003c003c7308 */ /* 0x000ea20000000800 */
[----:B-1----:R-:W-:-:S01]  /*4080*/  FADD.FTZ R52, R88, R43 ;  /* 0x0000002b58347221 */ /* 0x002fc20000010000 */
[--C-:B------:R-:W-:Y:S02]  /*4090*/  IMAD.MOV.U32 R43, RZ, RZ, R25.reuse ;  /* 0x000000ffff2b7224 */ /* 0x100fe400078e0019 */
[----:B------:R-:W-:-:S04]  /*40a0*/  IMAD.MOV.U32 R80, RZ, RZ, R25 ;  /* 0x000000ffff507224 */ /* 0x000fc800078e0019 */
[----:B------:R-:W1:Y:S01]  /*40b0*/  MUFU.EX2 R61, R61 ;  /* 0x0000003d003d7308 */ /* 0x000e620000000800 */
[----:B0-----:R-:W-:-:S01]  /*40c0*/  FADD.FTZ R9, R89, R52 ;  /* 0x0000003459097221 */ /* 0x001fc20000010000 */
[----:B------:R-:W-:Y:S01]  /*40d0*/  FADD.FTZ R52, R62, R13 ;  /* 0x0000000d3e347221 */ /* 0x000fe20000010000 */
[----:B------:R-:W-:Y:S01]  /*40e0*/  F2FP.SATFINITE.E4M3.F32.PACK_AB_MERGE_C R88, R89, R88, RZ ;  /* 0x000000585958723e */ /* 0x000fe200048070ff */
[----:B------:R-:W-:Y:S02]  /*40f0*/  IMAD.MOV.U32 R62, RZ, RZ, R25 ;  /* 0x000000ffff3e7224 */ /* 0x000fe400078e0019 */
[----:B------:R-:W-:-:S01]  /*4100*/  FADD.FTZ R13, R39, R52 ;  /* 0x00000034270d7221 */ /* 0x000fc20000010000 */
[----:B------:R-:W-:Y:S01]  /*4110*/  F2FP.SATFINITE.E4M3.F32.PACK_AB_MERGE_C R178, R81, R76, R88 ;  /* 0x0000004c51b2723e */ /* 0x000fe20004807058 */
[----:B------:R-:W0:Y:S01]  /*4120*/  MUFU.EX2 R84, R84 ;  /* 0x0000005400547308 */ /* 0x000e220000000800 */
[----:B--2---:R-:W-:-:S01]  /*4130*/  FADD.FTZ R24, R60, R9 ;  /* 0x000000093c187221 */ /* 0x004fc20000010000 */
[----:B------:R-:W-:Y:S01]  /*4140*/  FADD.FTZ R66, R66, R13 ;  /* 0x0000000d42427221 */ /* 0x000fe20000010000 */
[----:B------:R-:W-:-:S02]  /*4150*/  IMAD.MOV.U32 R39, RZ, RZ, R25 ;  /* 0x000000ffff277224 */ /* 0x000fc400078e0019 */
[----:B------:R-:W-:Y:S02]  /*4160*/  IMAD.MOV.U32 R52, RZ, RZ, R25 ;  /* 0x000000ffff347224 */ /* 0x000fe400078e0019 */
[----:B------:R-:W-:-:S01]  /*4170*/  FADD.FTZ R13, R47, R66 ;  /* 0x000000422f0d7221 */ /* 0x000fc20000010000 */
[----:B------:R-:W-:Y:S01]  /*4180*/  IMAD.MOV.U32 R47, RZ, RZ, R25 ;  /* 0x000000ffff2f7224 */ /* 0x000fe200078e0019 */
[----:B------:R-:W2:Y:S01]  /*4190*/  MUFU.EX2 R85, R85 ;  /* 0x0000005500557308 */ /* 0x000ea20000000800 */
[----:B-1----:R-:W-:-:S01]  /*41a0*/  FADD.FTZ R9, R61, R24 ;  /* 0x000000183d097221 */ /* 0x002fc20000010000 */
[----:B------:R-:W-:Y:S01]  /*41b0*/  FADD.FTZ R13, R8, R13 ;  /* 0x0000000d080d7221 */ /* 0x000fe20000010000 */
[--C-:B------:R-:W-:Y:S02]  /*41c0*/  IMAD.MOV.U32 R66, RZ, RZ, R25.reuse ;  /* 0x000000ffff427224 */ /* 0x100fe400078e0019 */
[--C-:B------:R-:W-:Y:S02]  /*41d0*/  IMAD.MOV.U32 R76, RZ, RZ, R25.reuse ;  /* 0x000000ffff4c7224 */ /* 0x100fe400078e0019 */
[----:B------:R-:W-:Y:S01]  /*41e0*/  IMAD.MOV.U32 R81, RZ, RZ, R25 ;  /* 0x000000ffff517224 */ /* 0x000fe200078e0019 */
[----:B------:R-:W1:Y:S01]  /*41f0*/  MUFU.EX2 R64, R64 ;  /* 0x0000004000407308 */ /* 0x000e620000000800 */
[----:B0-----:R-:W-:-:S07]  /*4200*/  FADD.FTZ R24, R84, R9 ;  /* 0x0000000954187221 */ /* 0x001fce0000010000 */
[----:B------:R-:W0:Y:S01]  /*4210*/  MUFU.EX2 R65, R65 ;  /* 0x0000004100417308 */ /* 0x000e220000000800 */
[----:B--2---:R-:W-:-:S01]  /*4220*/  FADD.FTZ R9, R85, R24 ;  /* 0x0000001855097221 */ /* 0x004fc20000010000 */
[----:B------:R-:W-:Y:S01]  /*4230*/  F2FP.SATFINITE.E4M3.F32.PACK_AB_MERGE_C R84, R85, R84, RZ ;  /* 0x000000545554723e */ /* 0x000fe200048070ff */
[----:B------:R-:W-:-:S03]  /*4240*/  IMAD.MOV.U32 R85, RZ, RZ, R25 ;  /* 0x000000ffff557224 */ /* 0x000fc600078e0019 */
[----:B------:R-:W-:Y:S01]  /*4250*/  F2FP.SATFINITE.E4M3.F32.PACK_AB_MERGE_C R180, R61, R60, R84 ;  /* 0x0000003c3db4723e */ /* 0x000fe20004807054 */
[----:B------:R-:W-:Y:S01]  /*4260*/  IMAD.MOV.U32 R61, RZ, RZ, R25 ;  /* 0x000000ffff3d7224 */ /* 0x000fe200078e0019 */
[----:B------:R-:W2:Y:S01]  /*4270*/  MUFU.EX2 R72, R72 ;  /* 0x0000004800487308 */ /* 0x000ea20000000800 */
[----:B-1----:R-:W-:-:S01]  /*4280*/  FADD.FTZ R24, R64, R9 ;  /* 0x0000000940187221 */ /* 0x002fc20000010000 */
[--C-:B------:R-:W-:Y:S02]  /*4290*/  IMAD.MOV.U32 R60, RZ, RZ, R25.reuse ;  /* 0x000000ffff3c7224 */ /* 0x100fe400078e0019 */
[----:B------:R-:W-:-:S04]  /*42a0*/  IMAD.MOV.U32 R84, RZ, RZ, R25 ;  /* 0x000000ffff547224 */ /* 0x000fc800078e0019 */
[----:B------:R-:W1:Y:S01]  /*42b0*/  MUFU.EX2 R73, R73 ;  /* 0x0000004900497308 */ /* 0x000e620000000800 */
[----:B0-----:R-:W-:-:S01]  /*42c0*/  FADD.FTZ R7, R65, R24 ;  /* 0x0000001841077221 */ /* 0x001fc20000010000 */
[----:B------:R-:W-:Y:S01]  /*42d0*/  FADD.FTZ R24, R32, R13 ;  /* 0x0000000d20187221 */ /* 0x000fe20000010000 */
[----:B------:R-:W-:-:S03]  /*42e0*/  IMAD.MOV.U32 R32, RZ, RZ, R25 ;  /* 0x000000ffff207224 */ /* 0x000fc600078e0019 */
[----:B------:R-:W-:Y:S01]  /*42f0*/  FADD.FTZ R24, R37, R24 ;  /* 0x0000001825187221 */ /* 0x000fe20000010000 */
[----:B------:R-:W-:Y:S01]  /*4300*/  IMAD.MOV.U32 R37, RZ, RZ, R25 ;  /* 0x000000ffff257224 */ /* 0x000fe200078e0019 */
[----:B------:R-:W0:Y:S01]  /*4310*/  MUFU.EX2 R44, R44 ;  /* 0x0000002c002c7308 */ /* 0x000e220000000800 */
[----:B--2---:R-:W-:-:S01]  /*4320*/  FADD.FTZ R14, R72, R7 ;  /* 0x00000007480e7221 */ /* 0x004fc20000010000 */
[----:B------:R-:W-:-:S04]  /*4330*/  FADD.FTZ R7, R33, R24 ;  /* 0x0000001821077221 */ /* 0x000fc80000010000 */
[----:B------:R-:W-:Y:S02]  /*4340*/  FADD.FTZ R9, R10, R7 ;  /* 0x000000070a097221 */ /* 0x000fe40000010000 */
[----:B------:R-:W2:Y:S01]  /*4350*/  MUFU.EX2 R45, R45 ;  /* 0x0000002d002d7308 */ /* 0x000ea20000000800 */
[C---:B-1----:R-:W-:Y:S01]  /*4360*/  F2FP.SATFINITE.E4M3.F32.PACK_AB_MERGE_C R72, R73.reuse, R72, RZ ;  /* 0x000000484948723e */ /* 0x042fe200048070ff */
[----:B------:R-:W-:-:S03]  /*4370*/  FADD.FTZ R73, R73, R14 ;  /* 0x0000000e49497221 */ /* 0x000fc60000010000 */
[----:B------:R-:W-:Y:S01]  /*4380*/  F2FP.SATFINITE.E4M3.F32.PACK_AB_MERGE_C R182, R65, R64, R72 ;  /* 0x0000004041b6723e */ /* 0x000fe20004807048 */
[----:B------:R-:W-:Y:S02]  /*4390*/  IMAD.MOV.U32 R65, RZ, RZ, R25 ;  /* 0x000000ffff417224 */ /* 0x000fe400078e0019 */
[----:B------:R-:W1:Y:S01]  /*43a0*/  MUFU.EX2 R36, R36 ;  /* 0x0000002400247308 */ /* 0x000e620000000800 */
[----:B0-----:R-:W-:-:S01]  /*43b0*/  FADD.FTZ R24, R44, R73 ;  /* 0x000000492c187221 */ /* 0x001fc20000010000 */
[--C-:B------:R-:W-:Y:S02]  /*43c0*/  IMAD.MOV.U32 R64, RZ, RZ, R25.reuse ;  /* 0x000000ffff407224 */ /* 0x100fe400078e0019 */
[--C-:B------:R-:W-:Y:S02]  /*43d0*/  IMAD.MOV.U32 R73, RZ, RZ, R25.reuse ;  /* 0x000000ffff497224 */ /* 0x100fe400078e0019 */
[----:B------:R-:W-:Y:S02]  /*43e0*/  IMAD.MOV.U32 R72, RZ, RZ, R25 ;  /* 0x000000ffff487224 */ /* 0x000fe400078e0019 */
[----:B------:R-:W0:Y:S01]  /*43f0*/  MUFU.EX2 R48, R48 ;  /* 0x0000003000307308 */ /* 0x000e220000000800 */
[----:B--2---:R-:W-:-:S07]  /*4400*/  FADD.FTZ R7, R45, R24 ;  /* 0x000000182d077221 */ /* 0x004fce0000010000 */
[----:B------:R-:W2:Y:S01]  /*4410*/  MUFU.EX2 R41, R41 ;  /* 0x0000002900297308 */ /* 0x000ea20000000800 */
[----:B-1----:R-:W-:-:S07]  /*4420*/  FADD.FTZ R24, R36, R9 ;  /* 0x0000000924187221 */ /* 0x002fce0000010000 */
[----:B------:R-:W1:Y:S01]  /*4430*/  MUFU.EX2 R49, R49 ;  /* 0x0000003100317308 */ /* 0x000e620000000800 */
[----:B0-----:R-:W-:-:S07]  /*4440*/  FADD.FTZ R8, R48, R7 ;  /* 0x0000000730087221 */ /* 0x001fce0000010000 */
[----:B------:R-:W0:Y:S01]  /*4450*/  MUFU.EX2 R12, R12 ;  /* 0x0000000c000c7308 */ /* 0x000e220000000800 */
[C---:B--2---:R-:W-:Y:S01]  /*4460*/  F2FP.SATFINITE.E4M3.F32.PACK_AB_MERGE_C R36, R41.reuse, R36, RZ ;  /* 0x000000242924723e */ /* 0x044fe200048070ff */
[----:B------:R-:W-:-:S03]  /*4470*/  FADD.FTZ R41, R41, R24 ;  /* 0x0000001829297221 */ /* 0x000fc60000010000 */
[----:B------:R-:W-:Y:S01]  /*4480*/  F2FP.SATFINITE.E4M3.F32.PACK_AB_MERGE_C R185, R10, R33, R36 ;  /* 0x000000210ab9723e */ /* 0x000fe20004807024 */
[--C-:B------:R-:W-:Y:S02]  /*4490*/  IMAD.MOV.U32 R33, RZ, RZ, R25.reuse ;  /* 0x000000ffff217224 */ /* 0x100fe400078e0019 */
[----:B------:R-:W-:Y:S01]  /*44a0*/  MUFU.EX2 R20, R20 ;  /* 0x0000001400147308 */ /* 0x000fe20000000800 */
[C---:B-1----:R-:W-:Y:S01]  /*44b0*/  F2FP.SATFINITE.E4M3.F32.PACK_AB_MERGE_C R48, R49.reuse, R48, RZ ;  /* 0x000000303130723e */ /* 0x042fe200048070ff */
[----:B------:R-:W-:Y:S01]  /*44c0*/  FADD.FTZ R49, R49, R8 ;  /* 0x0000000831317221 */ /* 0x000fe20000010000 */
[--C-:B------:R-:W-:Y:S02]  /*44d0*/  IMAD.MOV.U32 R36, RZ, RZ, R25.reuse ;  /* 0x000000ffff247224 */ /* 0x100fe400078e0019 */
[----:B------:R-:W-:Y:S01]  /*44e0*/  F2FP.SATFINITE.E4M3.F32.PACK_AB_MERGE_C R184, R45, R44, R48 ;  /* 0x0000002c2db8723e */ /* 0x000fe20004807030 */
[----:B------:R-:W-:Y:S02]  /*44f0*/  IMAD.MOV.U32 R45, RZ, RZ, R25 ;  /* 0x000000ffff2d7224 */ /* 0x000fe400078e0019 */
[----:B------:R-:W1:Y:S01]  /*4500*/  MUFU.EX2 R71, R71 ;  /* 0x0000004700477308 */ /* 0x000e620000000800 */
[----:B0-----:R-:W-:-:S01]  /*4510*/  FADD.FTZ R30, R12, R41 ;  /* 0x000000290c1e7221 */ /* 0x001fc20000010000 */
[----:B------:R-:W-:-:S02]  /*4520*/  IMAD.MOV.U32 R41, RZ, RZ, R25 ;  /* 0x000000ffff297224 */ /* 0x000fc400078e0019 */
[--C-:B------:R-:W-:Y:S02]  /*4530*/  IMAD.MOV.U32 R44, RZ, RZ, R25.reuse ;  /* 0x000000ffff2c7224 */ /* 0x100fe400078e0019 */
[----:B------:R-:W-:Y:S02]  /*4540*/  IMAD.MOV.U32 R48, RZ, RZ, R25 ;  /* 0x000000ffff307224 */ /* 0x000fe400078e0019 */
[----:B------:R-:W0:Y:S08]  /*4550*/  MUFU.EX2 R4, R4 ;  /* 0x0000000400047308 */ /* 0x000e300000000800 */
[----:B------:R-:W2:Y:S01]  /*4560*/  MUFU.EX2 R55, R55 ;  /* 0x0000003700377308 */ /* 0x000ea20000000800 */
[----:B-1----:R-:W-:-:S07]  /*4570*/  F2FP.SATFINITE.E4M3.F32.PACK_AB_MERGE_C R7, R71, R20, RZ ;  /* 0x000000144707723e */ /* 0x002fce00048070ff */
[----:B------:R-:W1:Y:S01]  /*4580*/  MUFU.EX2 R53, R53 ;  /* 0x0000003500357308 */ /* 0x000e620000000800 */
[----:B0-----:R-:W-:-:S01]  /*4590*/  FADD.FTZ R24, R4, R49 ;  /* 0x0000003104187221 */ /* 0x001fc20000010000 */
[----:B------:R-:W-:-:S06]  /*45a0*/  IMAD.MOV.U32 R49, RZ, RZ, R25 ;  /* 0x000000ffff317224 */ /* 0x000fcc00078e0019 */
[----:B------:R-:W0:Y:S01]  /*45b0*/  MUFU.EX2 R56, R56 ;  /* 0x0000003800387308 */ /* 0x000e220000000800 */
[----:B--2---:R-:W-:-:S01]  /*45c0*/  FADD.FTZ R9, R55, R30 ;  /* 0x0000001e37097221 */ /* 0x004fc20000010000 */
[----:B------:R-:W-:Y:S01]  /*45d0*/  F2FP.SATFINITE.E4M3.F32.PACK_AB_MERGE_C R187, R55, R12, R7 ;  /* 0x0000000c37bb723e */ /* 0x000fe20004807007 */
[----:B------:R-:W-:Y:S02]  /*45e0*/  IMAD.MOV.U32 R30, RZ, RZ, R25 ;  /* 0x000000ffff1e7224 */ /* 0x000fe400078e0019 */
[----:B------:R-:W-:Y:S01]  /*45f0*/  FADD.FTZ R20, R20, R9 ;  /* 0x0000000914147221 */ /* 0x000fe20000010000 */
[----:B------:R-:W-:Y:S02]  /*4600*/  IMAD.MOV.U32 R55, RZ, RZ, R25 ;  /* 0x000000ffff377224 */ /* 0x000fe400078e0019 */
[----:B------:R-:W2:Y:S01]  /*4610*/  MUFU.EX2 R57, R57 ;  /* 0x0000003900397308 */ /* 0x000ea20000000800 */
[----:B-1----:R-:W-:-:S01]  /*4620*/  FADD.FTZ R7, R53, R24 ;  /* 0x0000001835077221 */ /* 0x002fc20000010000 */
[----:B------:R-:W-:Y:S01]  /*4630*/  FADD.FTZ R71, R71, R20 ;  /* 0x0000001447477221 */ /* 0x000fe20000010000 */
[----:B------:R-:W-:-:S05]  /*4640*/  IMAD.MOV.U32 R24, RZ, RZ, R25 ;  /* 0x000000ffff187224 */ /* 0x000fca00078e0019 */
[----:B------:R-:W1:Y:S01]  /*4650*/  MUFU.EX2 R26, R26 ;  /* 0x0000001a001a7308 */ /* 0x000e620000000800 */
[----:B0-----:R-:W-:-:S07]  /*4660*/  FADD.FTZ R10, R56, R7 ;  /* 0x00000007380a7221 */ /* 0x001fce0000010000 */
[----:B------:R-:W0:Y:S01]  /*4670*/  MUFU.EX2 R28, R28 ;  /* 0x0000001c001c7308 */ /* 0x000e220000000800 */
[C---:B--2---:R-:W-:Y:S01]  /*4680*/  F2FP.SATFINITE.E4M3.F32.PACK_AB_MERGE_C R56, R57.reuse, R56, RZ ;  /* 0x000000383938723e */ /* 0x044fe200048070ff */
[----:B------:R-:W-:-:S03]  /*4690*/  FADD.FTZ R57, R57, R10 ;  /* 0x0000000a39397221 */ /* 0x000fc60000010000 */
[----:B------:R-:W-:Y:S01]  /*46a0*/  F2FP.SATFINITE.E4M3.F32.PACK_AB_MERGE_C R186, R53, R4, R56 ;  /* 0x0000000435ba723e */ /* 0x000fe20004807038 */
[----:B------:R-:W-:Y:S02]  /*46b0*/  IMAD.MOV.U32 R53, RZ, RZ, R25 ;  /* 0x000000ffff357224 */ /* 0x000fe400078e0019 */
[----:B------:R-:W2:Y:S01]  /*46c0*/  MUFU.EX2 R75, R75 ;  /* 0x0000004b004b7308 */ /* 0x000ea20000000800 */
[----:B-1----:R-:W-:-:S01]  /*46d0*/  FADD.FTZ R12, R26, R71 ;  /* 0x000000471a0c7221 */ /* 0x002fc20000010000 */
[--C-:B------:R-:W-:Y:S02]  /*46e0*/  IMAD.MOV.U32 R56, RZ, RZ, R25.reuse ;  /* 0x000000ffff387224 */ /* 0x100fe400078e0019 */
[----:B------:R-:W-:-:S04]  /*46f0*/  IMAD.MOV.U32 R71, RZ, RZ, R25 ;  /* 0x000000ffff477224 */ /* 0x000fc800078e0019 */
[----:B------:R-:W1:Y:S01]  /*4700*/  MUFU.EX2 R29, R29 ;  /* 0x0000001d001d7308 */ /* 0x000e620000000800 */
[----:B0-----:R-:W-:-:S01]  /*4710*/  FADD.FTZ R10, R28, R57 ;  /* 0x000000391c0a7221 */ /* 0x001fc20000010000 */
[----:B------:R-:W-:-:S06]  /*4720*/  IMAD.MOV.U32 R57, RZ, RZ, R25 ;  /* 0x000000ffff397224 */ /* 0x000fcc00078e0019 */
[----:B------:R-:W0:Y:S01]  /*4730*/  MUFU.EX2 R34, R34 ;  /* 0x0000002200227308 */ /* 0x000e220000000800 */
[----:B--2---:R-:W-:-:S07]  /*4740*/  FADD.FTZ R9, R75, R12 ;  /* 0x0000000c4b097221 */ /* 0x004fce0000010000 */
[----:B------:R-:W2:Y:S01]  /*4750*/  MUFU.EX2 R51, R51 ;  /* 0x0000003300337308 */ /* 0x000ea20000000800 */
[----:B-1----:R-:W-:-:S07]  /*4760*/  FADD.FTZ R10, R29, R10 ;  /* 0x0000000a1d0a7221 */ /* 0x002fce0000010000 */
[----:B------:R-:W1:Y:S01]  /*4770*/  MUFU.EX2 R79, R79 ;  /* 0x0000004f004f7308 */ /* 0x000e620000000800 */
[----:B0-----:R-:W-:-:S07]  /*4780*/  FADD.FTZ R12, R34, R9 ;  /* 0x00000009220c7221 */ /* 0x001fce0000010000 */
[----:B------:R0:W3:Y:S01]  /*4790*/  MUFU.EX2 R14, R59 ;  /* 0x0000003b000e7308 */ /* 0x0000e20000000800 */
[----:B--2---:R-:W-:-:S07]  /*47a0*/  FADD.FTZ R9, R51, R10 ;  /* 0x0000000a33097221 */ /* 0x004fce0000010000 */
[----:B------:R-:W2:Y:S01]  /*47b0*/  MUFU.EX2 R38, R38 ;  /* 0x0000002600267308 */ /* 0x000ea20000000800 */
[C---:B-1----:R-:W-:Y:S01]  /*47c0*/  F2FP.SATFINITE.E4M3.F32.PACK_AB_MERGE_C R34, R79.reuse, R34, RZ ;  /* 0x000000224f22723e */ /* 0x042fe200048070ff */
[----:B------:R-:W-:Y:S01]  /*47d0*/  FADD.FTZ R79, R79, R12 ;  /* 0x0000000c4f4f7221 */ /* 0x000fe20000010000 */
[--C-:B0-----:R-:W-:Y:S02]  /*47e0*/  IMAD.MOV.U32 R59, RZ, RZ, R25.reuse ;  /* 0x000000ffff3b7224 */ /* 0x101fe400078e0019 */
[----:B------:R-:W-:Y:S01]  /*47f0*/  F2FP.SATFINITE.E4M3.F32.PACK_AB_MERGE_C R189, R75, R26, R34 ;  /* 0x0000001a4bbd723e */ /* 0x000fe20004807022 */
[----:B------:R-:W-:Y:S02]  /*4800*/  IMAD.MOV.U32 R26, RZ, RZ, R25 ;  /* 0x000000ffff1a7224 */ /* 0x000fe400078e0019 */
[----:B------:R-:W0:Y:S01]  /*4810*/  MUFU.EX2 R63, R63 ;  /* 0x0000003f003f7308 */ /* 0x000e220000000800 */
[C---:B---3--:R-:W-:Y:S01]  /*4820*/  F2FP.SATFINITE.E4M3.F32.PACK_AB_MERGE_C R51, R14.reuse, R51, RZ ;  /* 0x000000330e33723e */ /* 0x048fe200048070ff */
[----:B------:R-:W-:Y:S01]  /*4830*/  FADD.FTZ R14, R14, R9 ;  /* 0x000000090e0e7221 */ /* 0x000fe20000010000 */
[----:B------:R-:W-:-:S02]  /*4840*/  IMAD.MOV.U32 R34, RZ, RZ, R25 ;  /* 0x000000ffff227224 */ /* 0x000fc400078e0019 */
[----:B------:R-:W-:Y:S01]  /*4850*/  F2FP.SATFINITE.E4M3.F32.PACK_AB_MERGE_C R188, R29, R28, R51 ;  /* 0x0000001c1dbc723e */ /* 0x000fe20004807033 */
[----:B------:R-:W-:Y:S02]  /*4860*/  IMAD.MOV.U32 R29, RZ, RZ, R25 ;  /* 0x000000ffff1d7224 */ /* 0x000fe400078e0019 */
[----:B------:R-:W1:Y:S01]  /*4870*/  MUFU.EX2 R83, R83 ;  /* 0x0000005300537308 */ /* 0x000e620000000800 */
[----:B--2---:R-:W-:-:S01]  /*4880*/  FADD.FTZ R4, R38, R79 ;  /* 0x0000004f26047221 */ /* 0x004fc20000010000 */
[--C-:B------:R-:W-:Y:S02]  /*4890*/  IMAD.MOV.U32 R28, RZ, RZ, R25.reuse ;  /* 0x000000ffff1c7224 */ /* 0x100fe400078e0019 */
[--C-:B------:R-:W-:Y:S02]  /*48a0*/  IMAD.MOV.U32 R51, RZ, RZ, R25.reuse ;  /* 0x000000ffff337224 */ /* 0x100fe400078e0019 */
[----:B------:R-:W-:Y:S02]  /*48b0*/  IMAD.MOV.U32 R75, RZ, RZ, R25 ;  /* 0x000000ffff4b7224 */ /* 0x000fe400078e0019 */
[----:B------:R2:W3:Y:S01]  /*48c0*/  MUFU.EX2 R8, R67 ;  /* 0x0000004300087308 */ /* 0x0004e20000000800 */
[----:B0-----:R-:W-:-:S01]  /*48d0*/  FADD.FTZ R9, R63, R14 ;  /* 0x0000000e3f097221 */ /* 0x001fc20000010000 */
[----:B------:R-:W-:-:S06]  /*48e0*/  IMAD.MOV.U32 R79, RZ, RZ, R25 ;  /* 0x000000ffff4f7224 */ /* 0x000fcc00078e0019 */
[----:B------:R-:W-:Y:S01]  /*48f0*/  MUFU.EX2 R42, R42 ;  /* 0x0000002a002a7308 */ /* 0x000fe20000000800 */
[----:B-1----:R-:W-:-:S01]  /*4900*/  FADD.FTZ R11, R83, R4 ;  /* 0x00000004530b7221 */ /* 0x002fc20000010000 */
[----:B--2---:R-:W-:-:S06]  /*4910*/  IMAD.MOV.U32 R67, RZ, RZ, R25 ;  /* 0x000000ffff437224 */ /* 0x004fcc00078e0019 */
[----:B------:R-:W0:Y:S01]  /*4920*/  MUFU.EX2 R5, R5 ;  /* 0x0000000500057308 */ /* 0x000e220000000800 */
[----:B---3--:R-:W-:-:S07]  /*4930*/  FADD.FTZ R9, R8, R9 ;  /* 0x0000000908097221 */ /* 0x008fce0000010000 */
[----:B------:R-:W1:Y:S08]  /*4940*/  MUFU.EX2 R40, R40 ;  /* 0x0000002800287308 */ /* 0x000e700000000800 */
[----:B------:R2:W3:Y:S01]  /*4950*/  MUFU.EX2 R7, R54 ;  /* 0x0000003600077308 */ /* 0x0004e20000000800 */
[----:B0-----:R-:W-:Y:S01]  /*4960*/  F2FP.SATFINITE.E4M3.F32.PACK_AB_MERGE_C R12, R5, R42, RZ ;  /* 0x0000002a050c723e */ /* 0x001fe200048070ff */
[----:B------:R-:W-:-:S03]  /*4970*/  FADD.FTZ R42, R42, R11 ;  /* 0x0000000b2a2a7221 */ /* 0x000fc60000010000 */
[----:B------:R-:W-:Y:S01]  /*4980*/  F2FP.SATFINITE.E4M3.F32.PACK_AB_MERGE_C R191, R83, R38, R12 ;  /* 0x0000002653bf723e */ /* 0x000fe2000480700c */
[----:B------:R-:W-:-:S01]  /*4990*/  FADD.FTZ R5, R5, R42 ;  /* 0x0000002a05057221 */ /* 0x000fc20000010000 */
[----:B------:R-:W-:Y:S02]  /*49a0*/  IMAD.MOV.U32 R38, RZ, RZ, R25 ;  /* 0x000000ffff267224 */ /* 0x000fe400078e0019 */
[----:B-1----:R-:W-:-:S01]  /*49b0*/  FADD.FTZ R4, R40, R9 ;  /* 0x0000000928047221 */ /* 0x002fc20000010000 */
[--C-:B------:R-:W-:Y:S02]  /*49c0*/  IMAD.MOV.U32 R42, RZ, RZ, R25.reuse ;  /* 0x000000ffff2a7224 */ /* 0x100fe400078e0019 */
[--C-:B--2---:R-:W-:Y:S02]  /*49d0*/  IMAD.MOV.U32 R54, RZ, RZ, R25.reuse ;  /* 0x000000ffff367224 */ /* 0x104fe400078e0019 */
[--C-:B------:R-:W-:Y:S01]  /*49e0*/  IMAD.MOV.U32 R83, RZ, RZ, R25.reuse ;  /* 0x000000ffff537224 */ /* 0x100fe200078e0019 */
[C---:B---3--:R-:W-:Y:S01]  /*49f0*/  F2FP.SATFINITE.E4M3.F32.PACK_AB_MERGE_C R10, R7.reuse, R40, RZ ;  /* 0x00000028070a723e */ /* 0x048fe200048070ff */
[----:B------:R-:W-:Y:S01]  /*4a00*/  FADD.FTZ R4, R7, R4 ;  /* 0x0000000407047221 */ /* 0x000fe20000010000 */
[----:B------:R-:W-:-:S02]  /*4a10*/  IMAD.MOV.U32 R40, RZ, RZ, R25 ;  /* 0x000000ffff287224 */ /* 0x000fc400078e0019 */
[----:B------:R-:W-:Y:S01]  /*4a20*/  F2FP.SATFINITE.E4M3.F32.PACK_AB_MERGE_C R190, R8, R63, R10 ;  /* 0x0000003f08be723e */ /* 0x000fe2000480700a */
        /* <DEDUP_REMOVED lines=36> */
[----:B------:R-:W-:Y:S01]  /*4c70*/  UMOV UR30, UR47 ;  /* 0x0000002f001e7c82 */ /* 0x000fe20008000000 */
[----:B------:R-:W-:-:S05]  /*4c80*/  UMOV UR28, UR46 ;  /* 0x0000002e001c7c82 */ /* 0x000fca0008000000 */
.L_x_246:
[----:B------:R-:W-:Y:S01]  /*4c90*/  ISETP.NE.AND P2, PT, RZ, UR44, PT ;  /* 0x0000002cff007c0c */ /* 0x000fe2000bf45270 */
[----:B------:R-:W-:-:S04]  /*4ca0*/  UISETP.NE.AND UP0, UPT, UR28, 0x1, UPT ;  /* 0x000000011c00788c */ /* 0x000fc8000bf05270 */
[----:B------:R-:W-:-:S04]  /*4cb0*/  USEL UR47, URZ, 0x1, UP0 ;  /* 0x000000013f2f7887 */ /* 0x000fc80008000000 */
[----:B------:R-:W-:-:S04]  /*4cc0*/  ULOP3.LUT UR47, UR30, UR47, URZ, 0x3c, !UPT ;  /* 0x0000002f1e2f7292 */ /* 0x000fc8000f8e3c3f */
[----:B------:R-:W-:Y:S08]  /*4cd0*/  @P2 BRA `(.L_x_236) ;  /* 0x0000000000442947 */ /* 0x000ff00003800000 */
[----:B------:R-:W-:Y:S05]  /*4ce0*/  @!P0 BRA `(.L_x_237) ;  /* 0x0000000000048947 */ /* 0x000fea0003800000 */
[----:B------:R-:W-:Y:S01]  /*4cf0*/  BPT.TRAP 0x1 ;  /* 0x000000040000795c */ /* 0x000fe20000300000 */
.L_x_237:
[----:B------:R-:W0:Y:S01]  /*4d00*/  S2UR UR10, SR_CgaCtaId ;  /* 0x00000000000a79c3 */ /* 0x000e220000008800 */
[----:B------:R-:W-:Y:S01]  /*4d10*/  UIADD3 UR6, UR28, 0x1, URZ ;  /* 0x000000011c067890 */ /* 0x000fe2000fffe03f */
[----:B------:R-:W-:Y:S01]  /*4d20*/  IMAD.U32 R3, RZ, RZ, UR47 ;  /* 0x0000002fff037e24 */ /* 0x000fe2000f8e00ff */
[----:B------:R-:W-:Y:S02]  /*4d30*/  UMOV UR7, 0x400 ;  /* 0x0000040000077882 */ /* 0x000fe40000000000 */
[----:B------:R-:W-:Y:S02]  /*4d40*/  UISETP.NE.AND UP0, UPT, UR6, 0x2, UPT ;  /* 0x000000020600788c */ /* 0x000fe4000bf05270 */
[----:B------:R-:W-:Y:S02]  /*4d50*/  SHF.L.U32 R3, R3, 0x1f, RZ ;  /* 0x0000001f03037819 */ /* 0x000fe400000006ff */
[----:B------:R-:W-:Y:S02]  /*4d60*/  USEL UR6, UR6, URZ, UP0 ;  /* 0x0000003f06067287 */ /* 0x000fe40008000000 */
[----:B0-----:R-:W-:-:S04]  /*4d70*/  ULEA UR7, UR10, UR7, 0x18 ;  /* 0x000000070a077291 */ /* 0x001fc8000f8ec03f */
[----:B------:R-:W-:-:S09]  /*4d80*/  ULEA UR6, UR6, UR7, 0x3 ;  /* 0x0000000706067291 */ /* 0x000fd2000f8e183f */
[----:B------:R0:W1:Y:S01]  /*4d90*/  SYNCS.PHASECHK.TRANS64.TRYWAIT P1, [UR6+0x22830], R3 ;  /* 0x02283003ff0075a7 */ /* 0x0000620008020146 */
[----:B------:R-:W-:Y:S05]  /*4da0*/  @!P0 BRA `(.L_x_238) ;  /* 0x0000000000048947 */ /* 0x000fea0003800000 */
[----:B------:R-:W-:Y:S01]  /*4db0*/  BPT.TRAP 0x1 ;  /* 0x000000040000795c */ /* 0x000fe20000300000 */
.L_x_238:
[----:B-1----:R-:W-:Y:S05]  /*4dc0*/  @P1 BRA `(.L_x_236) ;  /* 0x0000000000081947 */ /* 0x002fea0003800000 */
[----:B------:R-:W1:Y:S02]  /*4dd0*/  SYNCS.PHASECHK.TRANS64.TRYWAIT P1, [UR6+0x22830], R3 ;  /* 0x02283003ff0075a7 */ /* 0x000e640008020146 */
[----:B-1----:R-:W-:Y:S05]  /*4de0*/  @!P1 BRA `(.L_x_239) ;  /* 0x000000dc00fc9947 */ /* 0x002fea0003800000 */
.L_x_236:
[----:B-1----:R-:W1:Y:S01]  /*4df0*/  S2R R6, SR_TID.X ;  /* 0x0000000000067919 */ /* 0x002e620000002100 */
[----:B------:R-:W-:Y:S01]  /*4e00*/  R2UR UR31, R0 ;  /* 0x00000000001f72ca */ /* 0x000fe200000e0000 */
[----:B------:R-:W-:Y:S01]  /*4e10*/  UIADD3 UR46, UR28, 0x1, URZ ;  /* 0x000000011c2e7890 */ /* 0x000fe2000fffe03f */
[----:B------:R-:W-:Y:S01]  /*4e20*/  UMOV UR19, 0x40000040 ;  /* 0x4000004000137882 */ /* 0x000fe20000000000 */
[----:B------:R-:W-:Y:S02]  /*4e30*/  UMOV UR20, UR16 ;  /* 0x0000001000147c82 */ /* 0x000fe40008000000 */
[----:B------:R-:W-:Y:S01]  /*4e40*/  UISETP.NE.AND UP0, UPT, UR46, 0x2, UPT ;  /* 0x000000022e00788c */ /* 0x000fe2000bf05270 */
[----:B------:R-:W-:Y:S01]  /*4e50*/  UMOV UR21, UR17 ;  /* 0x0000001100157c82 */ /* 0x000fe20008000000 */
[----:B------:R-:W-:Y:S02]  /*4e60*/  UMOV UR23, 0x40000040 ;  /* 0x4000004000177882 */ /* 0x000fe40000000000 */
[----:B------:R-:W-:Y:S01]  /*4e70*/  USEL UR46, UR46, URZ, UP0 ;  /* 0x0000003f2e2e7287 */ /* 0x000fe20008000000 */
[----:B------:R-:W-:Y:S01]  /*4e80*/  UMOV UR24, UR16 ;  /* 0x0000001000187c82 */ /* 0x000fe20008000000 */
[----:B------:R-:W-:-:S02]  /*4e90*/  UMOV UR25, UR17 ;  /* 0x0000001100197c82 */ /* 0x000fc40008000000 */
[----:B------:R-:W-:Y:S01]  /*4ea0*/  UIMAD UR31, UR46, 0x500, UR31 ;  /* 0x000005002e1f78a4 */ /* 0x000fe2000f8e021f */
[----:B------:R-:W-:Y:S01]  /*4eb0*/  UMOV UR27, 0x40000040 ;  /* 0x40000040001b7882 */ /* 0x000fe20000000000 */
[----:B------:R-:W-:Y:S02]  /*4ec0*/  UMOV UR7, 0x40000040 ;  /* 0x4000004000077882 */ /* 0x000fe40000000000 */
[----:B------:R-:W-:Y:S02]  /*4ed0*/  UIADD3 UR22, UR31, 0x100, URZ ;  /* 0x000001001f167890 */ /* 0x000fe4000fffe03f */
[----:B------:R-:W-:Y:S02]  /*4ee0*/  UIADD3 UR26, UR31, 0x200, URZ ;  /* 0x000002001f1a7890 */ /* 0x000fe4000fffe03f */
[----:B------:R-:W-:Y:S01]  /*4ef0*/  UMOV UR18, UR31 ;  /* 0x0000001f00127c82 */ /* 0x000fe20008000000 */
[----:B------:R-:W-:Y:S02]  /*4f00*/  UIADD3 UR6, UR31, 0x400, URZ ;  /* 0x000004001f067890 */ /* 0x000fe4000fffe03f */
[----:B------:R-:W-:Y:S01]  /*4f10*/  UIADD3 UR10, UR31, 0x402, URZ ;  /* 0x000004021f0a7890 */ /* 0x000fe2000fffe03f */
[----:B------:R-:W-:Y:S01]  /*4f20*/  UMOV UR11, 0x40000040 ;  /* 0x40000040000b7882 */ /* 0x000fe20000000000 */
[----:B------:R-:W-:Y:S01]  /*4f30*/  UIADD3 UR14, UR31, 0x6, URZ ;  /* 0x000000061f0e7890 */ /* 0x000fe2000fffe03f */
[----:B------:R-:W-:Y:S01]  /*4f40*/  UMOV UR15, 0x40000040 ;  /* 0x40000040000f7882 */ /* 0x000fe20000000000 */
[----:B-1----:R-:W-:-:S05]  /*4f50*/  SHF.R.U32.HI R6, RZ, 0x7, R6 ;  /* 0x00000007ff067819 */ /* 0x002fca0000011606 */
[----:B0-----:R-:W-:-:S05]  /*4f60*/  VIADD R3, R6, 0x8 ;  /* 0x0000000806037836 */ /* 0x001fca0000000000 */
[----:B------:R0:W-:Y:S06]  /*4f70*/  BAR.SYNC.DEFER_BLOCKING R3, 0x100 ;  /* 0x000400030000751d */ /* 0x0001ec0000010000 */
[----:B------:R-:W-:-:S06]  /*4f80*/  WARPGROUP.ARRIVE ;  /* 0x00000000000079c5 */ /* 0x000fcc0000000000 */
[----:B------:R-:W-:Y:S01]  /*4f90*/  QGMMA.64x32x32.F32.E4M3.E4M3 R152, gdesc[UR16], RZ, !UPT, gsb0 ;  /* 0x00600000109879f3 */ /* 0x000fe2000c0008ff */
[----:B------:R-:W-:Y:S01]  /*4fa0*/  UIADD3 UR18, UR31, 0x300, URZ ;  /* 0x000003001f127890 */ /* 0x000fe2000fffe03f */
[----:B------:R-:W-:Y:S01]  /*4fb0*/  UMOV UR19, 0x40000040 ;  /* 0x4000004000137882 */ /* 0x000fe20000000000 */
[----:B------:R-:W-:Y:S02]  /*4fc0*/  WARPGROUP.DEPBAR.LE gsb0, 0x0 ;  /* 0x00008000000079c5 */ /* 0x000fe40000010000 */
[----:B------:R-:W-:-:S06]  /*4fd0*/  WARPGROUP.ARRIVE ;  /* 0x00000000000079c5 */ /* 0x000fcc0000000000 */
[----:B------:R-:W-:Y:S01]  /*4fe0*/  QGMMA.64x32x32.F32.E4M3.E4M3 R136, gdesc[UR20], RZ, !UPT, gsb0 ;  /* 0x00600000148879f3 */ /* 0x000fe2000c0008ff */
[----:B------:R-:W-:Y:S01]  /*4ff0*/  UIADD3 UR22, UR31, 0x102, URZ ;  /* 0x000001021f167890 */ /* 0x000fe2000fffe03f */
[----:B------:R-:W-:Y:S01]  /*5000*/  UMOV UR20, UR4 ;  /* 0x0000000400147c82 */ /* 0x000fe20008000000 */
[----:B------:R-:W-:Y:S01]  /*5010*/  UMOV UR21, UR5 ;  /* 0x0000000500157c82 */ /* 0x000fe20008000000 */
        /* <DEDUP_REMOVED lines=78> */
[----:B------:R-:W-:Y:S01]  /*5500*/  UIADD3 UR31, UR31, 0x406, URZ ;  /* 0x000004061f1f7890 */ /* 0x000fe2000fffe03f */
[----:B------:R-:W-:Y:S02]  /*5510*/  WARPGROUP.DEPBAR.LE gsb0, 0x0 ;  /* 0x00008000000079c5 */ /* 0x000fe40000010000 */
[----:B------:R-:W-:-:S06]  /*5520*/  WARPGROUP.ARRIVE ;  /* 0x00000000000079c5 */ /* 0x000fcc0000000000 */
[----:B------:R-:W-:Y:S03]  /*5530*/  QGMMA.64x32x32.F32.E4M3.E4M3 R136, gdesc[UR20], R136, gsb0 ;  /* 0x00600000148879f3 */ /* 0x000fe60008000888 */
        /* <DEDUP_REMOVED lines=15> */
.L_x_241:
[----:B------:R-:W0:Y:S01]  /*5630*/  S2UR UR7, SR_CgaCtaId ;  /* 0x00000000000779c3 */ /* 0x000e220000008800 */
[----:B------:R-:W-:Y:S01]  /*5640*/  UMOV UR6, 0x400 ;  /* 0x0000040000067882 */ /* 0x000fe20000000000 */
[----:B------:R-:W-:-:S05]  /*5650*/  IMAD.U32 R3, RZ, RZ, UR30 ;  /* 0x0000001eff037e24 */ /* 0x000fca000f8e00ff */
[----:B------:R-:W-:Y:S01]  /*5660*/  SHF.L.U32 R3, R3, 0x1f, RZ ;  /* 0x0000001f03037819 */ /* 0x000fe200000006ff */
[----:B0-----:R-:W-:-:S04]  /*5670*/  ULEA UR6, UR7, UR6, 0x18 ;  /* 0x0000000607067291 */ /* 0x001fc8000f8ec03f */
[----:B------:R-:W-:-:S09]  /*5680*/  ULEA UR6, UR28, UR6, 0x3 ;  /* 0x000000061c067291 */ /* 0x000fd2000f8e183f */
[----:B------:R0:W1:Y:S01]  /*5690*/  SYNCS.PHASECHK.TRANS64.TRYWAIT P1, [UR6+0x22850], R3 ;  /* 0x02285003ff0075a7 */ /* 0x0000620008020146 */
[----:B------:R-:W-:Y:S05]  /*56a0*/  @!P0 BRA `(.L_x_242) ;  /* 0x0000000000048947 */ /* 0x000fea0003800000 */
[----:B------:R-:W-:Y:S01]  /*56b0*/  BPT.TRAP 0x1 ;  /* 0x000000040000795c */ /* 0x000fe20000300000 */
.L_x_242:
[----:B-1----:R-:W-:Y:S05]  /*56c0*/  @P1 BRA `(.L_x_240) ;  /* 0x0000000000081947 */ /* 0x002fea0003800000 */
[----:B------:R-:W1:Y:S02]  /*56d0*/  SYNCS.PHASECHK.TRANS64.TRYWAIT P1, [UR6+0x22850], R3 ;  /* 0x02285003ff0075a7 */ /* 0x000e640008020146 */
[----:B-1----:R-:W-:Y:S05]  /*56e0*/  @!P1 BRA `(.L_x_243) ;  /* 0x000000d400d49947 */ /* 0x002fea0003800000 */
.L_x_240:
[----:B------:R-:W2:Y:S01]  /*56f0*/  S2UR UR11, SR_CgaCtaId ;  /* 0x00000000000b79c3 */ /* 0x000ea20000008800 */
[----:B------:R-:W-:Y:S01]  /*5700*/  UMOV UR6, 0x400 ;  /* 0x0000040000067882 */ /* 0x000fe20000000000 */
[----:B------:R-:W-:Y:S01]  /*5710*/  WARPGROUP.ARRIVE ;  /* 0x00000000000079c5 */ /* 0x000fe20000000000 */
[----:B------:R-:W-:-:S05]  /*5720*/  UMOV UR7, 0xc0000010 ;  /* 0xc000001000077882 */ /* 0x000fca0000000000 */
[----:B-1----:R-:W1:Y:S01]  /*5730*/  S2R R6, SR_TID.X ;  /* 0x0000000000067919 */ /* 0x002e620000002100 */
[----:B--2---:R-:W-:-:S04]  /*5740*/  ULEA UR14, UR11, UR6, 0x18 ;  /* 0x000000060b0e7291 */ /* 0x004fc8000f8ec03f */
[----:B------:R-:W-:-:S04]  /*5750*/  UIADD3 UR6, UR14, 0x400, URZ ;  /* 0x000004000e067890 */ /* 0x000fc8000fffe03f */
[----:B------:R-:W-:-:S04]  /*5760*/  USHF.R.U32.HI UR6, URZ, 0x4, UR6 ;  /* 0x000000043f067899 */ /* 0x000fc80008011606 */
[----:B------:R-:W-:Y:S01]  /*5770*/  ULOP3.LUT UR6, UR6, 0x3fff, URZ, 0xc0, !UPT ;  /* 0x00003fff06067892 */ /* 0x000fe2000f8ec03f */
[----:B-1----:R-:W-:-:S03]  /*5780*/  SHF.R.U32.HI R6, RZ, 0x7, R6 ;  /* 0x00000007ff067819 */ /* 0x002fc60000011606 */
[----:B------:R-:W-:Y:S01]  /*5790*/  ULOP3.LUT UR6, UR6, 0x10000, URZ, 0xfc, !UPT ;  /* 0x0001000006067892 */ /* 0x000fe2000f8efc3f */
[----:B0-----:R-:W-:-:S03]  /*57a0*/  IADD3 R3, -R6, 0xb, RZ ;  /* 0x0000000b06037810 */ /* 0x001fc60007ffe1ff */
        /* <DEDUP_REMOVED lines=27> */
.L_x_244:
[----:B------:R-:W-:Y:S01]  /*5960*/  FMNMX.FTZ R6, R152, R7, !PT ;  /* 0x0000000798067209 */ /* 0x000fe20007810000 */
[----:B------:R-:W-:Y:S01]  /*5970*/  IMAD.U32 R13, RZ, RZ, UR43 ;  /* 0x0000002bff0d7e24 */ /* 0x000fe2000f8e00ff */
[----:B------:R-:W-:Y:S01]  /*5980*/  FMNMX.FTZ R10, R154, R8, !PT ;  /* 0x000000089a0a7209 */ /* 0x000fe20007810000 */
[----:B------:R-:W-:Y:S01]  /*5990*/  ULEA UR6, UR46, UR14, 0x3 ;  /* 0x0000000e2e067291 */ /* 0x000fe2000f8e183f */
[----:B0-----:R-:W-:Y:S02]  /*59a0*/  FMNMX.FTZ R3, R153, R6, !PT ;  /* 0x0000000699037209 */ /* 0x001fe40007810000 */
[----:B------:R-:W-:Y:S01]  /*59b0*/  FMNMX.FTZ R9, R155, R10, !PT ;  /* 0x0000000a9b097209 */ /* 0x000fe20007810000 */
[----:B------:R-:W-:Y:S01]  /*59c0*/  UIADD3 UR6, UR6, 0x22840, URZ ;  /* 0x0002284006067890 */ /* 0x000fe2000fffe03f */
[----:B------:R-:W-:Y:S02]  /*59d0*/  FMNMX.FTZ R6, R156, R3, !PT ;  /* 0x000000039c067209 */ /* 0x000fe40007810000 */
[----:B------:R-:W-:Y:S01]  /*59e0*/  FMNMX.FTZ R10, R158, R9, !PT ;  /* 0x000000099e0a7209 */ /* 0x000fe20007810000 */
[----:B------:R-:W-:Y:S01]  /*59f0*/  UPRMT UR6, UR11, 0x654, UR6 ;  /* 0x000006540b067896 */ /* 0x000fe20008000006 */
[----:B------:R-:W-:-:S02]  /*5a00*/  FMNMX.FTZ R3, R157, R6, !PT ;  /* 0x000000069d037209 */ /* 0x000fc40007810000 */
[----:B------:R-:W-:Y:S02]  /*5a10*/  FMNMX.FTZ R9, R159, R10, !PT ;  /* 0x0000000a9f097209 */ /* 0x000fe40007810000 */
[----:B------:R-:W-:Y:S02]  /*5a20*/  FMNMX.FTZ R6, R160, R3, !PT ;  /* 0x00000003a0067209 */ /* 0x000fe40007810000 */
[----:B------:R-:W-:Y:S02]  /*5a30*/  FMNMX.FTZ R10, R162, R9, !PT ;  /* 0x00000009a20a7209 */ /* 0x000fe40007810000 */
[----:B------:R-:W-:Y:S01]  /*5a40*/  FMNMX.FTZ R3, R161, R6, !PT ;  /* 0x00000006a1037209 */ /* 0x000fe20007810000 */
[----:B------:R-:W-:Y:S01]  /*5a50*/  SYNCS.ARRIVE.TRANS64.RED.A1T0 RZ, [UR6], RZ ;  /* 0x000000ffffff79a7 */ /* 0x000fe20008100406 */
        /* <DEDUP_REMOVED lines=68> */
[----:B------:R-:W-:-:S03]  /*5ea0*/  FMNMX.FTZ R10, R103, R10, !PT ;  /* 0x0000000a670a7209 */ /* 0x000fc60007810000 */
[----:B------:R-:W0:Y:S04]  /*5eb0*/  SHFL.BFLY PT, R6, R9, 0x2, 0x1f ;  /* 0x0c401f0009067f89 */ /* 0x000e2800000e0000 */
[----:B------:R-:W1:Y:S01]  /*5ec0*/  SHFL.BFLY PT, R3, R10, 0x2, 0x1f ;  /* 0x0c401f000a037f89 */ /* 0x000e6200000e0000 */
[----:B0-----:R-:W-:Y:S02]  /*5ed0*/  FMNMX.FTZ R11, R9, R6, !PT ;  /* 0x00000006090b7209 */ /* 0x001fe40007810000 */
[----:B-1----:R-:W-:-:S03]  /*5ee0*/  FMNMX.FTZ R12, R10, R3, !PT ;  /* 0x000000030a0c7209 */ /* 0x002fc60007810000 */
[----:B------:R-:W0:Y:S04]  /*5ef0*/  SHFL.BFLY PT, R6, R11, 0x1, 0x1f ;  /* 0x0c201f000b067f89 */ /* 0x000e2800000e0000 */
[----:B------:R-:W1:Y:S01]  /*5f00*/  SHFL.BFLY PT, R3, R12, 0x1, 0x1f ;  /* 0x0c201f000c037f89 */ /* 0x000e6200000e0000 */
[----:B0-----:R-:W-:Y:S02]  /*5f10*/  FMNMX.FTZ R6, R11, R6, !PT ;  /* 0x000000060b067209 */ /* 0x001fe40007810000 */
[----:B-1----:R-:W-:-:S03]  /*5f20*/  FMNMX.FTZ R3, R12, R3, !PT ;  /* 0x000000030c037209 */ /* 0x002fc60007810000 */
[C---:B------:R-:W-:Y:S01]  /*5f30*/  FFMA.FTZ R9, R6.reuse, R13, -8 ;  /* 0xc100000006097423 */ /* 0x040fe2000001000d */
[----:B------:R-:W-:-:S03]  /*5f40*/  FADD.FTZ R7, -R6, R7 ;  /* 0x0000000706077221 */ /* 0x000fc60000010100 */
[--C-:B------:R-:W-:Y:S01]  /*5f50*/  FFMA.FTZ R10, R152, UR43, -R9.reuse ;  /* 0x0000002b980a7c23 */ /* 0x100fe20008010809 */
[----:B------:R-:W-:Y:S02]  /*5f60*/  IMAD.U32 R152, RZ, RZ, UR43 ;  /* 0x0000002bff987e24 */ /* 0x000fe4000f8e00ff */
[--C-:B------:R-:W-:Y:S01]  /*5f70*/  FFMA.FTZ R11, R153, UR43, -R9.reuse ;  /* 0x0000002b990b7c23 */ /* 0x100fe20008010809 */
[----:B------:R-:W-:-:S01]  /*5f80*/  FFMA.FTZ R12, R156, UR43, -R9 ;  /* 0x0000002b9c0c7c23 */ /* 0x000fc20008010809 */
        /* <DEDUP_REMOVED lines=36> */
[----:B------:R-:W-:Y:S01]  /*61d0*/  FFMA.FTZ R9, R101, UR43, -R9 ;  /* 0x0000002b65097c23 */ /* 0x000fe20008010809 */
[----:B------:R-:W-:-:S01]  /*61e0*/  FADD.FTZ R8, -R3, R8 ;  /* 0x0000000803087221 */ /* 0x000fc20000010100 */
[----:B------:R-:W-:Y:S01]  /*61f0*/  FFMA.FTZ R101, R3, R152, -8 ;  /* 0xc100000003657423 */ /* 0x000fe20000010098 */
[----:B------:R-:W-:Y:S01]  /*6200*/  FMUL.FTZ R7, R7, UR43 ;  /* 0x0000002b07077c20 */ /* 0x000fe20008410000 */
[----:B------:R-:W-:Y:S01]  /*6210*/  MUFU.EX2 R10, R10 ;  /* 0x0000000a000a7308 */ /* 0x000fe20000000800 */
[----:B------:R-:W-:Y:S01]  /*6220*/  FMUL.FTZ R8, R8, UR43 ;  /* 0x0000002b08087c20 */ /* 0x000fe20008410000 */
        /* <DEDUP_REMOVED lines=39> */
[----:B-1----:R-:W-:-:S01]  /*64a0*/  FFMA.FTZ R5, R8, R5, R153 ;  /* 0x0000000508057223 */ /* 0x002fc20000010099 */
[--C-:B------:R-:W-:Y:S01]  /*64b0*/  FFMA.FTZ R91, R91, UR43, -R101.reuse ;  /* 0x0000002b5b5b7c23 */ /* 0x100fe20008010865 */
[----:B------:R-:W-:-:S01]  /*64c0*/  FFMA.FTZ R94, R94, UR43, -R101 ;  /* 0x0000002b5e5e7c23 */ /* 0x000fc20008010865 */
[--C-:B------:R-:W-:Y:S01]  /*64d0*/  FFMA.FTZ R95, R95, UR43, -R101.reuse ;  /* 0x0000002b5f5f7c23 */ /* 0x100fe20008010865 */
[----:B------:R-:W-:-:S01]  /*64e0*/  FFMA.FTZ R98, R98, UR43, -R101 ;  /* 0x0000002b62627c23 */ /* 0x000fc20008010865 */
[--C-:B------:R-:W-:Y:S01]  /*64f0*/  FFMA.FTZ R99, R99, UR43, -R101.reuse ;  /* 0x0000002b63637c23 */ /* 0x100fe20008010865 */
[----:B------:R-:W-:-:S01]  /*6500*/  FFMA.FTZ R102, R102, UR43, -R101 ;  /* 0x0000002b66667c23 */ /* 0x000fc20008010865 */
[----:B------:R-:W1:Y:S01]  /*6510*/  MUFU.EX2 R12, R12 ;  /* 0x0000000c000c7308 */ /* 0x000e620000000800 */
[----:B0-----:R-:W-:-:S01]  /*6520*/  FADD.FTZ R161, R11, R4 ;  /* 0x000000040ba17221 */ /* 0x001fc20000010000 */
[----:B------:R-:W-:-:S06]  /*6530*/  FFMA.FTZ R101, R103, UR43, -R101 ;  /* 0x0000002b67657c23 */ /* 0x000fcc0008010865 */
        /* <DEDUP_REMOVED lines=149> */
[----:B0-----:R-:W-:-:S01]  /*6e90*/  FADD.FTZ R103, R102, R103 ;  /* 0x0000006766677221 */ /* 0x001fc20000010000 */
[----:B--2---:R-:W-:-:S03]  /*6ea0*/  FADD.FTZ R4, R9, R4 ;  /* 0x0000000409047221 */ /* 0x004fc60000010000 */
[----:B-1----:R-:W-:Y:S01]  /*6eb0*/  FADD.FTZ R5, R101, R103 ;  /* 0x0000006765057221 */ /* 0x002fe20000010000 */
[----:B------:R-:W-:Y:S06]  /*6ec0*/  @!P0 BRA `(.L_x_245) ;  /* 0x0000000000048947 */ /* 0x000fec0003800000 */
[----:B------:R-:W-:Y:S01]  /*6ed0*/  BPT.TRAP 0x1 ;  /* 0x000000040000795c */ /* 0x000fe20000300000 */
.L_x_245:
        /* <DEDUP_REMOVED lines=12> */
[----:B------:R-:W-:Y:S01]  /*6fa0*/  UMOV UR28, UR46 ;  /* 0x0000002e001c7c82 */ /* 0x000fe20008000000 */
[----:B------:R-:W-:Y:S01]  /*6fb0*/  F2FP.SATFINITE.E4M3.F32.PACK_AB_MERGE_C R142, R143, R142, RZ ;  /* 0x0000008e8f8e723e */ /* 0x000fe200048070ff */
[-C--:B------:R-:W-:Y:S01]  /*6fc0*/  FMUL.FTZ R24, R24, R7.reuse ;  /* 0x0000000718187220 */ /* 0x080fe20000410000 */
        /* <DEDUP_REMOVED lines=79> */
[----:B------:R-:W-:Y:S01]  /*74c0*/  IMAD.MOV.U32 R8, RZ, RZ, R3 ;  /* 0x000000ffff087224 */ /* 0x000fe200078e0003 */
[----:B------:R-:W-:Y:S01]  /*74d0*/  F2FP.SATFINITE.E4M3.F32.PACK_AB_MERGE_C R173, R152, R153, R154 ;  /* 0x0000009998ad723e */ /* 0x000fe2000480709a */
[----:B------:R-:W-:Y:S01]  /*74e0*/  IMAD.MOV.U32 R7, RZ, RZ, R6 ;  /* 0x000000ffff077224 */ /* 0x000fe200078e0006 */
[----:B------:R-:W-:-:S02]  /*74f0*/  F2FP.SATFINITE.E4M3.F32.PACK_AB_MERGE_C R174, R15, R14, R20 ;  /* 0x0000000e0fae723e */ /* 0x000fc40004807014 */
[----:B------:R-:W-:Y:S02]  /*7500*/  F2FP.SATFINITE.E4M3.F32.PACK_AB_MERGE_C R175, R157, R156, R158 ;  /* 0x0000009c9daf723e */ /* 0x000fe4000480709e */
[----:B------:R-:W-:Y:S02]  /*7510*/  F2FP.SATFINITE.E4M3.F32.PACK_AB_MERGE_C R176, R137, R136, R140 ;  /* 0x0000008889b0723e */ /* 0x000fe4000480708c */
[----:B------:R-:W-:Y:S02]  /*7520*/  F2FP.SATFINITE.E4M3.F32.PACK_AB_MERGE_C R177, R139, R138, R142 ;  /* 0x0000008a8bb1723e */ /* 0x000fe4000480708e */
[----:B------:R-:W-:Y:S02]  /*7530*/  F2FP.SATFINITE.E4M3.F32.PACK_AB_MERGE_C R178, R145, R144, R148 ;  /* 0x0000009091b2723e */ /* 0x000fe40004807094 */
[----:B------:R-:W-:Y:S02]  /*7540*/  F2FP.SATFINITE.E4M3.F32.PACK_AB_MERGE_C R179, R147, R146, R150 ;  /* 0x0000009293b3723e */ /* 0x000fe40004807096 */
        /* <DEDUP_REMOVED lines=11> */
[----:B------:R-:W-:Y:S01]  /*7600*/  F2FP.SATFINITE.E4M3.F32.PACK_AB_MERGE_C R191, R99, R98, R102 ;  /* 0x0000006263bf723e */ /* 0x000fe20004807066 */
[----:B------:R-:W-:Y:S06]  /*7610*/  @P1 BRA `(.L_x_246) ;  /* 0xffffffd4009c1947 */ /* 0x000fec000383ffff */
.L_x_235:
[----:B------:R-:W-:Y:S06]  /*7620*/  BAR.ARV 0x8, 0x180 ;  /* 0x0206000000007b1d */ /* 0x000fec0000002000 */
[----:B------:R-:W-:Y:S05]  /*7630*/  @!P0 BRA `(.L_x_247) ;  /* 0x0000000000048947 */ /* 0x000fea0003800000 */
[----:B------:R-:W-:Y:S01]  /*7640*/  BPT.TRAP 0x1 ;  /* 0x000000040000795c */ /* 0x000fe20000300000 */
.L_x_247:
        /* <DEDUP_REMOVED lines=9> */
.L_x_248:
[----:B-1----:R-:W-:Y:S05]  /*76e0*/  @P1 BRA `(.L_x_249) ;  /* 0x0000000000081947 */ /* 0x002fea0003800000 */
[----:B------:R-:W1:Y:S02]  /*76f0*/  SYNCS.PHASECHK.TRANS64.TRYWAIT P1, [UR5+0x22850], R0 ;  /* 0x02285000ff0075a7 */ /* 0x000e640008020145 */
[----:B-1----:R-:W-:Y:S05]  /*7700*/  @!P1 BRA `(.L_x_250) ;  /* 0x000000b400e49947 */ /* 0x002fea0003800000 */
.L_x_249:
[----:B------:R-:W-:Y:S01]  /*7710*/  UIADD3 UR4, UR4, 0x400, URZ ;  /* 0x0000040004047890 */ /* 0x000fe2000fffe03f */
[----:B------:R-:W-:Y:S01]  /*7720*/  WARPGROUP.ARRIVE ;  /* 0x00000000000079c5 */ /* 0x000fe20000000000 */
[----:B------:R-:W-:Y:S02]  /*7730*/  UMOV UR7, 0xc0000010 ;  /* 0xc000001000077882 */ /* 0x000fe40000000000 */
        /* <DEDUP_REMOVED lines=11> */
[----:B------:R-:W-:Y:S02]  /*77f0*/  ULDC.64 UR6, c[0x0][0x9a0] ;  /* 0x0002680000067ab9 */ /* 0x000fe40000000a00 */
[----:B------:R-:W-:-:S04]  /*7800*/  ISETP.NE.U32.AND P1, PT, RZ, UR6, PT ;  /* 0x00000006ff007c0c */ /* 0x000fc8000bf25070 */
[----:B------:R-:W-:-:S13]  /*7810*/  ISETP.NE.AND.EX P1, PT, RZ, UR7, PT, P1 ;  /* 0x00000007ff007c0c */ /* 0x000fda000bf25310 */
[----:B------:R-:W0:Y:S08]  /*7820*/  @P1 LDC.64 R8, c[0x0][0x9c8] ;  /* 0x00027200ff081b82 */ /* 0x000e300000000a00 */
[----:B------:R-:W2:Y:S01]  /*7830*/  @P1 LDC.64 R10, c[0x0][0x9d0] ;  /* 0x00027400ff0a1b82 */ /* 0x000ea20000000a00 */
[----:B01----:R-:W-:-:S04]  /*7840*/  @P1 IMAD R0, R8, UR38, RZ ;  /* 0x0000002608001c24 */ /* 0x003fc8000f8e02ff */
[----:B------:R-:W-:Y:S02]  /*7850*/  @P1 IMAD R7, R9, UR37, R0 ;  /* 0x0000002509071c24 */ /* 0x000fe4000f8e0200 */
[----:B------:R-:W-:-:S04]  /*7860*/  @P1 IMAD.WIDE.U32 R8, R8, UR37, RZ ;  /* 0x0000002508081c25 */ /* 0x000fc8000f8e00ff */
[----:B------:R-:W-:Y:S02]  /*7870*/  @P1 IMAD.IADD R9, R9, 0x1, R7 ;  /* 0x0000000109091824 */ /* 0x000fe400078e0207 */
[----:B--2---:R-:W-:-:S04]  /*7880*/  @P1 IMAD.WIDE.U32 R8, R10, UR39, R8 ;  /* 0x000000270a081c25 */ /* 0x004fc8000f8e0008 */
[----:B------:R-:W-:Y:S01]  /*7890*/  @P1 IMAD R7, R11, UR39, R9 ;  /* 0x000000270b071c24 */ /* 0x000fe2000f8e0209 */
[----:B------:R-:W-:Y:S01]  /*78a0*/  @P1 LEA R10, P2, R8, UR6, 0x2 ;  /* 0x00000006080a1c11 */ /* 0x000fe2000f8410ff */
[----:B------:R-:W-:-:S03]  /*78b0*/  UIADD3 UR6, UR4, 0x200, URZ ;  /* 0x0000020004067890 */ /* 0x000fc6000fffe03f */
[----:B------:R-:W-:Y:S01]  /*78c0*/  @P1 LEA.HI.X R11, R8, UR7, R7, 0x2, P2 ;  /* 0x00000007080b1c11 */ /* 0x000fe200090f1407 */
[----:B------:R-:W-:Y:S01]  /*78d0*/  UMOV UR7, 0xc0000010 ;  /* 0xc000001000077882 */ /* 0x000fe20000000000 */
[----:B------:R-:W-:-:S06]  /*78e0*/  IMAD.MOV.U32 R7, RZ, RZ, 0x3f800000 ;  /* 0x3f800000ff077424 */ /* 0x000fcc00078e00ff */
[----:B------:R0:W2:Y:S01]  /*78f0*/  @P1 LDG.E R7, desc[UR50][R10.64] ;  /* 0x000000320a071981 */ /* 0x0000a2000c1e1900 */
[----:B------:R-:W-:Y:S02]  /*7900*/  WARPGROUP.DEPBAR.LE gsb0, 0x0 ;  /* 0x00008000000079c5 */ /* 0x000fe40000010000 */
[----:B------:R-:W-:-:S06]  /*7910*/  WARPGROUP.ARRIVE ;  /* 0x00000000000079c5 */ /* 0x000fcc0000000000 */
[----:B------:R-:W-:Y:S01]  /*7920*/  QGMMA.64x128x32.F32.E4M3.E4M3 R24, R180, gdesc[UR4], R24, gsb0 ;  /* 0x01e00004b4187df3 */ /* 0x000fe20008000818 */
[----:B------:R-:W-:Y:S01]  /*7930*/  UIADD3 UR6, UR4, 0x300, URZ ;  /* 0x0000030004067890 */ /* 0x000fe2000fffe03f */
        /* <DEDUP_REMOVED lines=9> */
[----:B-1----:R-:W-:-:S01]  /*79d0*/  FADD.FTZ R9, R9, R4 ;  /* 0x0000000409097221 */ /* 0x002fc20000010000 */
[----:B---3--:R-:W-:-:S04]  /*79e0*/  FADD.FTZ R8, R8, R5 ;  /* 0x0000000508087221 */ /* 0x008fc80000010000 */
[----:B------:R-:W1:Y:S04]  /*79f0*/  SHFL.BFLY PT, R0, R9, 0x1, 0x1f ;  /* 0x0c201f0009007f89 */ /* 0x000e6800000e0000 */
[----:B0-----:R-:W0:Y:S01]  /*7a00*/  SHFL.BFLY PT, R11, R8, 0x1, 0x1f ;  /* 0x0c201f00080b7f89 */ /* 0x001e2200000e0000 */
[----:B------:R-:W-:Y:S02]  /*7a10*/  IMAD.MOV.U32 R4, RZ, RZ, RZ ;  /* 0x000000ffff047224 */ /* 0x000fe400078e00ff */
[----:B-1----:R-:W-:Y:S01]  /*7a20*/  FADD.FTZ R12, R9, R0 ;  /* 0x00000000090c7221 */ /* 0x002fe20000010000 */
[----:B0-----:R-:W-:-:S04]  /*7a30*/  FADD.FTZ R13, R8, R11 ;  /* 0x0000000b080d7221 */ /* 0x001fc80000010000 */
[C---:B------:R-:W-:Y:S01]  /*7a40*/  FSETP.NE.FTZ.AND P1, PT, R12.reuse, RZ, PT ;  /* 0x000000ff0c00720b */ /* 0x040fe20003f35000 */
[----:B------:R-:W-:Y:S01]  /*7a50*/  FMUL.FTZ R14, R12, 0.00390625 ;  /* 0x3b8000000c0e7820 */ /* 0x000fe20000410000 */
[----:B------:R-:W-:-:S04]  /*7a60*/  FMUL.FTZ R11, R13, 0.00390625 ;  /* 0x3b8000000d0b7820 */ /* 0x000fc80000410000 */
        /* <DEDUP_REMOVED lines=26> */
.L_x_251:
[----:B------:R-:W-:Y:S01]  /*7c10*/  UIADD3 UR4, UR5, 0x22860, URZ ;  /* 0x0002286005047890 */ /* 0x000fe2000fffe03f */
[-C--:B------:R-:W-:Y:S01]  /*7c20*/  FMUL.FTZ R13, R37, R4.reuse ;  /* 0x00000004250d7220 */ /* 0x080fe20000410000 */
[----:B------:R-:W-:Y:S01]  /*7c30*/  UIADD3 UR46, UR46, 0x1, URZ ;  /* 0x000000012e2e7890 */ /* 0x000fe2000fffe03f */
[-C--:B------:R-:W-:Y:S01]  /*7c40*/  FMUL.FTZ R15, R40, R4.reuse ;  /* 0x00000004280f7220 */ /* 0x080fe20000410000 */
[----:B------:R-:W-:Y:S01]  /*7c50*/  UPRMT UR4, UR8, 0x654, UR4 ;  /* 0x0000065408047896 */ /* 0x000fe20008000004 */
[-C--:B------:R-:W-:Y:S01]  /*7c60*/  FMUL.FTZ R40, R45, R4.reuse ;  /* 0x000000042d287220 */ /* 0x080fe20000410000 */
[----:B------:R-:W-:Y:S01]  /*7c70*/  UISETP.NE.AND UP0, UPT, UR46, 0x2, UPT ;  /* 0x000000022e00788c */ /* 0x000fe2000bf05270 */
        /* <DEDUP_REMOVED lines=14> */
[----:B------:R-:W-:Y:S01]  /*7d60*/  USEL UR4, URZ, 0x1, UP0 ;  /* 0x000000013f047887 */ /* 0x000fe20008000000 */
        /* <DEDUP_REMOVED lines=48> */
[----:B------:R-:W-:Y:S01]  /*8070*/  FMUL.FTZ R83, R83, R3 ;  /* 0x0000000353537220 */ /* 0x000fe20000410000 */
[----:B------:R-:W-:-:S02]  /*8080*/  UIADD3 UR48, UR48, 0x1, URZ ;  /* 0x0000000130307890 */ /* 0x000fc4000fffe03f */
[----:B------:R-:W-:Y:S02]  /*8090*/  USEL UR46, UR46, URZ, UP0 ;  /* 0x0000003f2e2e7287 */ /* 0x000fe40008000000 */
[----:B------:R-:W-:-:S12]  /*80a0*/  ULOP3.LUT UR47, UR47, UR4, URZ, 0x3c, !UPT ;  /* 0x000000042f2f7292 */ /* 0x000fd8000f8e3c3f */
.L_x_227:
[----:B------:R-:W0:Y:S01]  /*80b0*/  S2R R4, SR_CgaCtaId ;  /* 0x0000000000047919 */ /* 0x000e220000008800 */
[----:B------:R-:W-:Y:S01]  /*80c0*/  MOV R3, 0x400 ;  /* 0x0000040000037802 */ /* 0x000fe20000000f00 */
[----:B------:R-:W-:Y:S01]  /*80d0*/  UISETP.NE.AND UP0, UPT, UR45, URZ, UPT ;  /* 0x0000003f2d00728c */ /* 0x000fe2000bf05270 */
[----:B------:R-:W-:Y:S01]  /*80e0*/  BSSY B0, `(.L_x_252) ;  /* 0x00003b1000007945 */ /* 0x000fe20003800000 */
[----:B------:R-:W-:Y:S09]  /*80f0*/  BAR.SYNC.DEFER_BLOCKING 0x5, 0x180 ;  /* 0x0146000000007b1d */ /* 0x000ff20000010000 */
[----:B------:R-:W-:Y:S01]  /*8100*/  @!UP0 ULDC UR45, c[0x0][0xad4] ;  /* 0x0002b500002d8ab9 */ /* 0x000fe20000000800 */
[----:B0-----:R-:W-:-:S05]  /*8110*/  LEA R3, R4, R3, 0x18 ;  /* 0x0000000304037211 */ /* 0x001fca00078ec0ff */
[----:B------:R-:W0:Y:S02]  /*8120*/  LDS.128 R32, [R3+0x228d0] ;  /* 0x0228d00003207984 */ /* 0x000e240000000c00 */
[----:B0-----:R-:W-:Y:S02]  /*8130*/  R2UR UR6, R33 ;  /* 0x00000000210672ca */ /* 0x001fe400000e0000 */
[----:B------:R-:W-:Y:S01]  /*8140*/  R2UR UR5, R34 ;  /* 0x00000000220572ca */ /* 0x000fe200000e0000 */
[----:B------:R-:W-:Y:S06]  /*8150*/  BAR.ARV 0x4, 0x180 ;  /* 0x0106000000007b1d */ /* 0x000fec0000002000 */
[----:B------:R-:W-:Y:S08]  /*8160*/  @P0 BRA `(.L_x_253) ;  /* 0x0000002c00880947 */ /* 0x000ff00003800000 */
[----:B------:R-:W0:Y:S01]  /*8170*/  S2R R30, SR_TID.X ;  /* 0x00000000001e7919 */ /* 0x000e220000002100 */
[----:B------:R-:W-:Y:S01]  /*8180*/  ULDC.64 UR8, c[0x4][0x38] ;  /* 0x01000e0000087ab9 */ /* 0x000fe20000000a00 */
[----:B------:R-:W-:Y:S01]  /*8190*/  USHF.L.U32 UR4, UR37, 0x2, URZ ;  /* 0x0000000225047899 */ /* 0x000fe2000800063f */
[----:B------:R-:W-:Y:S01]  /*81a0*/  ULDC.64 UR10, c[0x0][0xc00] ;  /* 0x00030000000a7ab9 */ /* 0x000fe20000000a00 */
[----:B0-----:R-:W-:-:S05]  /*81b0*/  IMAD.SHL.U32 R4, R30, 0x4, RZ ;  /* 0x000000041e047824 */ /* 0x001fca00078e00ff */
[----:B------:R-:W-:Y:S01]  /*81c0*/  LOP3.LUT R4, R4, 0xc, RZ, 0xc0, !PT ;  /* 0x0000000c04047812 */ /* 0x000fe200078ec0ff */
[----:B------:R-:W-:Y:S03]  /*81d0*/  BAR.SYNC.DEFER_BLOCKING 0x1, 0x100 ;  /* 0x0044000000007b1d */ /* 0x000fe60000010000 */
[----:B------:R-:W-:-:S05]  /*81e0*/  IADD3 R4, P0, R4, UR8, RZ ;  /* 0x0000000804047c10 */ /* 0x000fca000ff1e0ff */
[----:B------:R-:W-:-:S05]  /*81f0*/  IMAD.X R5, RZ, RZ, UR9, P0 ;  /* 0x00000009ff057e24 */ /* 0x000fca00080e06ff */
[----:B------:R0:W2:Y:S01]  /*8200*/  LDG.E.CONSTANT R24, desc[UR50][R4.64] ;  /* 0x0000003204187981 */ /* 0x0000a2000c1e9900 */
[----:B------:R-:W-:Y:S01]  /*8210*/  LOP3.LUT P0, R30, R30, 0x3, RZ, 0xc0, !PT ;  /* 0x000000031e1e7812 */ /* 0x000fe2000780c0ff */
[----:B------:R-:W-:Y:S02]  /*8220*/  USHF.L.U64.HI UR12, UR37, 0x2, UR38 ;  /* 0x00000002250c7899 */ /* 0x000fe40008010226 */
[----:B------:R-:W-:Y:S01]  /*8230*/  UIADD3 UR7, UP0, UR4, UR10, URZ ;  /* 0x0000000a04077290 */ /* 0x000fe2000ff1e03f */
[----:B------:R-:W-:-:S03]  /*8240*/  ISETP.EQ.OR P0, PT, R30, 0x3, !P0 ;  /* 0x000000031e00780c */ /* 0x000fc60004702670 */
[----:B------:R-:W-:Y:S01]  /*8250*/  UIADD3.X UR8, UR12, UR11, URZ, UP0, !UPT ;  /* 0x0000000b0c087290 */ /* 0x000fe200087fe43f */
[----:B------:R-:W-:Y:S01]  /*8260*/  SEL R139, R29, R8, P0 ;  /* 0x000000081d8b7207 */ /* 0x000fe20000000000 */
[----:B0-----:R-:W0:Y:S01]  /*8270*/  S2R R4, SR_SWINHI ;  /* 0x0000000000047919 */ /* 0x001e220000002f00 */
        /* <DEDUP_REMOVED lines=16> */
[----:B------:R-:W-:-:S02]  /*8380*/  MOV R32, R3 ;  /* 0x0000000300207202 */ /* 0x000fc40000000f00 */
[----:B0-----:R-:W-:Y:S02]  /*8390*/  MOV R33, R4 ;  /* 0x0000000400217202 */ /* 0x001fe40000000f00 */
[----:B------:R-:W-:Y:S02]  /*83a0*/  SEL R55, R55, R54, P0 ;  /* 0x0000003637377207 */ /* 0x000fe40000000000 */
[----:B------:R-:W-:Y:S01]  /*83b0*/  SEL R93, R58, R59, P0 ;  /* 0x0000003b3a5d7207 */ /* 0x000fe20000000000 */
[----:B------:R-:W-:Y:S01]  /*83c0*/  IMAD.WIDE R8, R220, 0x2, R32 ;  /* 0x00000002dc087825 */ /* 0x000fe200078e0220 */
[----:B------:R-:W-:Y:S02]  /*83d0*/  SEL R54, R59, R58, P0 ;  /* 0x0000003a3b367207 */ /* 0x000fe40000000000 */
[----:B------:R-:W-:Y:S02]  /*83e0*/  SEL R99, R70, R71, P0 ;  /* 0x0000004746637207 */ /* 0x000fe40000000000 */
[----:B------:R-:W-:-:S02]  /*83f0*/  IADD3 R21, P6, R8, 0x20, RZ ;  /* 0x0000002008157810 */ /* 0x000fc40007fde0ff */
[----:B------:R-:W-:Y:S02]  /*8400*/  SEL R59, R71, R70, P0 ;  /* 0x00000046473b7207 */ /* 0x000fe40000000000 */
[----:B------:R-:W-:Y:S02]  /*8410*/  IADD3 R71, P1, R8, 0x40, RZ ;  /* 0x0000004008477810 */ /* 0x000fe40007f3e0ff */
[----:B------:R-:W-:Y:S02]  /*8420*/  LOP3.LUT R4, R21, 0x380, RZ, 0xc0, !PT ;  /* 0x0000038015047812 */ /* 0x000fe400078ec0ff */
        /* <DEDUP_REMOVED lines=13> */
[----:B------:R-:W-:Y:S02]  /*8500*/  IADD3 R75, P2, R8, 0x60, RZ ;  /* 0x00000060084b7810 */ /* 0x000fe40007f5e0ff */
[----:B------:R-:W-:-:S02]  /*8510*/  LOP3.LUT R6, R71, 0x380, RZ, 0xc0, !PT ;  /* 0x0000038047067812 */ /* 0x000fc400078ec0ff */
[----:B------:R-:W-:Y:S01]  /*8520*/  SHF.R.U64 R4, R4, 0x3, RZ ;  /* 0x0000000304047819 */ /* 0x000fe200000012ff */
[----:B------:R-:W-:Y:S01]  /*8530*/  IMAD.X R15, RZ, RZ, R9, P2 ;  /* 0x000000ffff0f7224 */ /* 0x000fe200010e0609 */
[----:B------:R-:W-:Y:S02]  /*8540*/  SEL R133, R37, R40, P0 ;  /* 0x0000002825857207 */ /* 0x000fe40000000000 */
[----:B------:R-:W-:Y:S02]  /*8550*/  SEL R129, R41, R48, P0 ;  /* 0x0000003029817207 */ /* 0x000fe40000000000 */
[----:B------:R-:W-:Y:S02]  /*8560*/  SEL R39, R48, R41, P0 ;  /* 0x0000002930277207 */ /* 0x000fe40000000000 */
[----:B------:R-:W-:Y:S02]  /*8570*/  SEL R53, R52, R53, P0 ;  /* 0x0000003534357207 */ /* 0x000fe40000000000 */
[----:B------:R-:W-:-:S02]  /*8580*/  IADD3 R79, P3, R8, 0x4000, RZ ;  /* 0x00004000084f7810 */ /* 0x000fc40007f7e0ff */
[----:B------:R-:W-:Y:S02]  /*8590*/  SEL R37, R40, R37, P0 ;  /* 0x0000002528257207 */ /* 0x000fe40000000000 */
[----:B------:R-:W-:Y:S01]  /*85a0*/  SEL R125, R60, R89, P0 ;  /* 0x000000593c7d7207 */ /* 0x000fe20000000000 */
[----:B------:R-:W-:Y:S01]  /*85b0*/  IMAD.X R13, RZ, RZ, R9, P3 ;  /* 0x000000ffff0d7224 */ /* 0x000fe200018e0609 */
        /* <DEDUP_REMOVED lines=8> */
[----:B------:R-:W-:Y:S01]  /*8640*/  SEL R48, R27, R26, P0 ;  /* 0x0000001a1b307207 */ /* 0x000fe20000000000 */
[----:B------:R-:W-:Y:S01]  /*8650*/  IMAD.X R27, RZ, RZ, R9, P6 ;  /* 0x000000ffff1b7224 */ /* 0x000fe200030e0609 */
        /* <DEDUP_REMOVED lines=8> */
[----:B------:R-:W-:Y:S02]  /*86e0*/  IADD3 R34, P5, R8, 0x4040, RZ ;  /* 0x0000404008227810 */ /* 0x000fe40007fbe0ff */
[----:B------:R-:W-:Y:S02]  /*86f0*/  LOP3.LUT R12, R75, 0x380, RZ, 0xc0, !PT ;  /* 0x000003804b0c7812 */ /* 0x000fe400078ec0ff */
[----:B------:R-:W-:Y:S01]  /*8700*/  SHF.R.U64 R6, R6, 0x3, RZ ;  /* 0x0000000306067819 */ /* 0x000fe200000012ff */
[----:B------:R-:W-:Y:S01]  /*8710*/  IMAD.X R101, RZ, RZ, R9, P5 ;  /* 0x000000ffff657224 */ /* 0x000fe200028e0609 */
[----:B------:R-:W-:Y:S02]  /*8720*/  LOP3.LUT R26, R4, R21, RZ, 0x3c, !PT ;  /* 0x00000015041a7212 */ /* 0x000fe400078e3cff */
[----:B------:R-:W-:-:S02]  /*8730*/  IADD3 R83, P4, R8, 0x4020, RZ ;  /* 0x0000402008537810 */ /* 0x000fc40007f9e0ff */
[----:B------:R-:W-:Y:S02]  /*8740*/  IADD3 R87, P6, R8, 0x4060, RZ ;  /* 0x0000406008577810 */ /* 0x000fe40007fde0ff */
[----:B------:R-:W-:Y:S02]  /*8750*/  LOP3.LUT R4, R79, 0x380, RZ, 0xc0, !PT ;  /* 0x000003804f047812 */ /* 0x000fe400078ec0ff */
[----:B------:R-:W-:Y:S02]  /*8760*/  SEL R109, R49, R10, P0 ;  /* 0x0000000a316d7207 */ /* 0x000fe40000000000 */
[----:B------:R-:W-:Y:S02]  /*8770*/  SEL R49, R10, R49, P0 ;  /* 0x000000310a317207 */ /* 0x000fe40000000000 */
[----:B------:R-:W-:Y:S02]  /*8780*/  LOP3.LUT R5, R8, 0x380, RZ, 0xc0, !PT ;  /* 0x0000038008057812 */ /* 0x000fe400078ec0ff */
[----:B------:R-:W-:-:S02]  /*8790*/  SHF.R.U64 R12, R12, 0x3, RZ ;  /* 0x000000030c0c7819 */ /* 0x000fc400000012ff */
[----:B------:R-:W-:Y:S02]  /*87a0*/  LOP3.LUT R10, R6, R71, RZ, 0x3c, !PT ;  /* 0x00000047060a7212 */ /* 0x000fe400078e3cff */
[----:B------:R-:W-:Y:S02]  /*87b0*/  LOP3.LUT R21, R34, 0x380, RZ, 0xc0, !PT ;  /* 0x0000038022157812 */ /* 0x000fe400078ec0ff */
[----:B------:R-:W-:Y:S02]  /*87c0*/  LOP3.LUT R6, R83, 0x380, RZ, 0xc0, !PT ;  /* 0x0000038053067812 */ /* 0x000fe400078ec0ff */
[----:B------:R-:W-:Y:S02]  /*87d0*/  LOP3.LUT R60, R87, 0x380, RZ, 0xc0, !PT ;  /* 0x00000380573c7812 */ /* 0x000fe400078ec0ff */
[----:B------:R-:W-:Y:S02]  /*87e0*/  SHF.R.U64 R4, R4, 0x3, RZ ;  /* 0x0000000304047819 */ /* 0x000fe400000012ff */
[----:B------:R-:W-:-:S02]  /*87f0*/  SEL R105, R11, R14, P0 ;  /* 0x0000000e0b697207 */ /* 0x000fc40000000000 */
[----:B------:R-:W-:Y:S01]  /*8800*/  SEL R47, R14, R11, P0 ;  /* 0x0000000b0e2f7207 */ /* 0x000fe20000000000 */
[----:B------:R-:W-:Y:S01]  /*8810*/  IMAD.X R11, RZ, RZ, R9, P1 ;  /* 0x000000ffff0b7224 */ /* 0x000fe200008e0609 */
[----:B------:R-:W-:Y:S02]  /*8820*/  SHF.R.U64 R5, R5, 0x3, RZ ;  /* 0x0000000305057819 */ /* 0x000fe400000012ff */
[----:B------:R-:W-:Y:S02]  /*8830*/  LOP3.LUT R14, R12, R75, RZ, 0x3c, !PT ;  /* 0x0000004b0c0e7212 */ /* 0x000fe400078e3cff */
[----:B------:R-:W-:Y:S02]  /*8840*/  SHF.R.U64 R21, R21, 0x3, RZ ;  /* 0x0000000315157819 */ /* 0x000fe400000012ff */
[----:B------:R-:W-:Y:S02]  /*8850*/  SHF.R.U64 R6, R6, 0x3, RZ ;  /* 0x0000000306067819 */ /* 0x000fe400000012ff */
[----:B------:R-:W-:-:S02]  /*8860*/  SHF.R.U64 R60, R60, 0x3, RZ ;  /* 0x000000033c3c7819 */ /* 0x000fc400000012ff */
[----:B------:R-:W-:Y:S02]  /*8870*/  LOP3.LUT R12, R4, R79, RZ, 0x3c, !PT ;  /* 0x0000004f040c7212 */ /* 0x000fe400078e3cff */
[----:B------:R-:W-:Y:S02]  /*8880*/  SEL R135, R7, R28, P0 ;  /* 0x0000001c07877207 */ /* 0x000fe40000000000 */
[----:B------:R-:W-:Y:S01]  /*8890*/  SEL R28, R28, R7, P0 ;  /* 0x000000071c1c7207 */ /* 0x000fe20000000000 */
[--C-:B------:R-:W-:Y:S01]  /*88a0*/  IMAD.X R7, RZ, RZ, R9.reuse, P4 ;  /* 0x000000ffff077224 */ /* 0x100fe200020e0609 */
[----:B------:R-:W-:Y:S01]  /*88b0*/  LOP3.LUT R8, R5, R8, RZ, 0x3c, !PT ;  /* 0x0000000805087212 */ /* 0x000fe200078e3cff */
[----:B------:R-:W-:Y:S01]  /*88c0*/  IMAD.X R5, RZ, RZ, R9, P6 ;  /* 0x000000ffff057224 */ /* 0x000fe200030e0609 */
[----:B------:R-:W-:Y:S02]  /*88d0*/  LOP3.LUT R100, R21, R34, RZ, 0x3c, !PT ;  /* 0x0000002215647212 */ /* 0x000fe400078e3cff */
[----:B------:R-:W-:-:S02]  /*88e0*/  LOP3.LUT R6, R6, R83, RZ, 0x3c, !PT ;  /* 0x0000005306067212 */ /* 0x000fc400078e3cff */
[----:B------:R-:W-:Y:S02]  /*88f0*/  LOP3.LUT R4, R60, R87, RZ, 0x3c, !PT ;  /* 0x000000573c047212 */ /* 0x000fe400078e3cff */
[----:B------:R-:W-:Y:S02]  /*8900*/  MOV R21, R12 ;  /* 0x0000000c00157202 */ /* 0x000fe40000000f00 */
[----:B------:R-:W-:Y:S02]  /*8910*/  MOV R8, R8 ;  /* 0x0000000800087202 */ /* 0x000fe40000000f00 */
[----:B------:R-:W-:Y:S02]  /*8920*/  MOV R10, R10 ;  /* 0x0000000a000a7202 */ /* 0x000fe40000000f00 */
[----:B------:R-:W-:Y:S02]  /*8930*/  MOV R100, R100 ;  /* 0x0000006400647202 */ /* 0x000fe40000000f00 */
[----:B------:R-:W-:-:S02]  /*8940*/  MOV R9, R26 ;  /* 0x0000001a00097202 */ /* 0x000fc40000000f00 */
[----:B------:R-:W-:Y:S02]  /*8950*/  MOV R11, R14 ;  /* 0x0000000e000b7202 */ /* 0x000fe40000000f00 */
[----:B------:R-:W-:Y:S02]  /*8960*/  MOV R34, R6 ;  /* 0x0000000600227202 */ /* 0x000fe40000000f00 */
[----:B------:R-:W-:Y:S02]  /*8970*/  MOV R101, R4 ;  /* 0x0000000400657202 */ /* 0x000fe40000000f00 */
[----:B--2---:R-:W-:Y:S01]  /*8980*/  LOP3.LUT R12, R24, 0x2, RZ, 0x3c, !PT ;  /* 0x00000002180c7812 */ /* 0x004fe200078e3cff */
        /* <DEDUP_REMOVED lines=32> */
[----:B------:R-:W0:Y:S04]  /*8b90*/  SHFL.IDX PT, R66, R25, R12, 0x1c1f ;  /* 0x001c1f0c19427589 */ /* 0x000e2800000e0000 */
[----:B------:R-:W-:Y:S04]  /*8ba0*/  SHFL.IDX PT, R65, R65, R12, 0x1c1f ;  /* 0x001c1f0c41417589 */ /* 0x000fe800000e0000 */
[----:B------:R-:W-:Y:S04]  /*8bb0*/  SHFL.IDX PT, R24, R44, R12, 0x1c1f ;  /* 0x001c1f0c2c187589 */ /* 0x000fe800000e0000 */
[----:B------:R-:W-:Y:S04]  /*8bc0*/  SHFL.IDX PT, R25, R40, R12, 0x1c1f ;  /* 0x001c1f0c28197589 */ /* 0x000fe800000e0000 */
[----:B------:R-:W-:Y:S04]  /*8bd0*/  SHFL.IDX PT, R63, R48, R12, 0x1c1f ;  /* 0x001c1f0c303f7589 */ /* 0x000fe800000e0000 */
[----:B------:R-:W1:Y:S04]  /*8be0*/  SHFL.IDX PT, R47, R47, R12, 0x1c1f ;  /* 0x001c1f0c2f2f7589 */ /* 0x000e6800000e0000 */
[----:B------:R-:W-:Y:S01]  /*8bf0*/  SHFL.IDX PT, R75, R30, R12, 0x1c1f ;  /* 0x001c1f0c1e4b7589 */ /* 0x000fe200000e0000 */
[----:B0-----:R-:W-:-:S02]  /*8c00*/  SEL R64, R61, R66, P0 ;  /* 0x000000423d407207 */ /* 0x001fc40000000000 */
[----:B------:R-:W-:Y:S01]  /*8c10*/  SEL R66, R66, R61, P0 ;  /* 0x0000003d42427207 */ /* 0x000fe20000000000 */
[----:B------:R-:W-:Y:S04]  /*8c20*/  SHFL.IDX PT, R79, R36, R12, 0x1c1f ;  /* 0x001c1f0c244f7589 */ /* 0x000fe800000e0000 */
[----:B------:R-:W-:Y:S04]  /*8c30*/  SHFL.IDX PT, R44, R54, R12, 0x1c1f ;  /* 0x001c1f0c362c7589 */ /* 0x000fe800000e0000 */
[----:B------:R1:W-:Y:S04]  /*8c40*/  SHFL.IDX PT, R40, R56, R12, 0x1c1f ;  /* 0x001c1f0c38287589 */ /* 0x0003e800000e0000 */
[----:B------:R-:W-:Y:S04]  /*8c50*/  SHFL.IDX PT, R71, R28, R12, 0x1c1f ;  /* 0x001c1f0c1c477589 */ /* 0x000fe800000e0000 */
[----:B------:R-:W-:Y:S01]  /*8c60*/  SHFL.IDX PT, R84, R41, R12, 0x1c1f ;  /* 0x001c1f0c29547589 */ /* 0x000fe200000e0000 */
[----:B-1----:R-:W-:-:S03]  /*8c70*/  SEL R56, R47, R76, P0 ;  /* 0x0000004c2f387207 */ /* 0x002fc60000000000 */
[----:B------:R-:W0:Y:S04]  /*8c80*/  SHFL.IDX PT, R49, R49, R12, 0x1c1f ;  /* 0x001c1f0c31317589 */ /* 0x000e2800000e0000 */
[----:B------:R-:W1:Y:S04]  /*8c90*/  SHFL.IDX PT, R30, R53, R12, 0x1c1f ;  /* 0x001c1f0c351e7589 */ /* 0x000e6800000e0000 */
[----:B------:R-:W2:Y:S04]  /*8ca0*/  SHFL.IDX PT, R50, R50, R12, 0x1c1f ;  /* 0x001c1f0c32327589 */ /* 0x000ea800000e0000 */
[----:B------:R-:W3:Y:S04]  /*8cb0*/  SHFL.IDX PT, R29, R29, R12, 0x1c1f ;  /* 0x001c1f0c1d1d7589 */ /* 0x000ee800000e0000 */
[----:B------:R4:W-:Y:S04]  /*8cc0*/  SHFL.IDX PT, R80, R39, R12, 0x1c1f ;  /* 0x001c1f0c27507589 */ /* 0x0009e800000e0000 */
[----:B------:R-:W3:Y:S04]  /*8cd0*/  SHFL.IDX PT, R41, R52, R12, 0x1c1f ;  /* 0x001c1f0c34297589 */ /* 0x000ee800000e0000 */
[----:B------:R2:W3:Y:S01]  /*8ce0*/  SHFL.IDX PT, R103, R68, R12, 0x1c1f ;  /* 0x001c1f0c44677589 */ /* 0x0004e200000e0000 */
[----:B0-----:R-:W-:-:S02]  /*8cf0*/  SEL R61, R49, R72, P0 ;  /* 0x00000048313d7207 */ /* 0x001fc40000000000 */
[----:B----4-:R-:W-:Y:S01]  /*8d00*/  SEL R39, R62, R65, P0 ;  /* 0x000000413e277207 */ /* 0x010fe20000000000 */
[----:B------:R-:W0:Y:S01]  /*8d10*/  SHFL.IDX PT, R14, R31, R12, 0x1c1f ;  /* 0x001c1f0c1f0e7589 */ /* 0x000e2200000e0000 */
[----:B-1----:R-:W-:-:S03]  /*8d20*/  SEL R53, R30, R77, P0 ;  /* 0x0000004d1e357207 */ /* 0x002fc60000000000 */
[----:B------:R-:W-:Y:S01]  /*8d30*/  SHFL.IDX PT, R83, R38, R12, 0x1c1f ;  /* 0x001c1f0c26537589 */ /* 0x000fe200000e0000 */
[----:B--2---:R-:W-:Y:S02]  /*8d40*/  SEL R54, R81, R50, P0 ;  /* 0x0000003251367207 */ /* 0x004fe40000000000 */
[----:B------:R-:W-:Y:S01]  /*8d50*/  SEL R68, R70, R71, P0 ;  /* 0x0000004746447207 */ /* 0x000fe20000000000 */
[----:B------:R1:W-:Y:S01]  /*8d60*/  SHFL.IDX PT, R91, R42, R12, 0x1c1f ;  /* 0x001c1f0c2a5b7589 */ /* 0x0003e200000e0000 */
[----:B------:R-:W-:Y:S02]  /*8d70*/  SEL R52, R50, R81, P0 ;  /* 0x0000005132347207 */ /* 0x000fe40000000000 */
[----:B---3--:R-:W-:Y:S01]  /*8d80*/  SEL R67, R29, R6, P0 ;  /* 0x000000061d437207 */ /* 0x008fe20000000000 */
[----:B------:R-:W-:Y:S01]  /*8d90*/  SHFL.IDX PT, R99, R43, R12, 0x1c1f ;  /* 0x001c1f0c2b637589 */ /* 0x000fe200000e0000 */
[----:B------:R-:W-:Y:S02]  /*8da0*/  SEL R70, R71, R70, P0 ;  /* 0x0000004647467207 */ /* 0x000fe40000000000 */
[----:B------:R-:W-:Y:S01]  /*8db0*/  SEL R81, R27, R84, P0 ;  /* 0x000000541b517207 */ /* 0x000fe20000000000 */
[----:B------:R-:W2:Y:S01]  /*8dc0*/  SHFL.IDX PT, R28, R51, R12, 0x1c1f ;  /* 0x001c1f0c331c7589 */ /* 0x000ea200000e0000 */
[----:B------:R-:W-:-:S02]  /*8dd0*/  SEL R50, R88, R41, P0 ;  /* 0x0000002958327207 */ /* 0x000fc40000000000 */
[----:B-1----:R-:W-:Y:S01]  /*8de0*/  SEL R42, R95, R40, P0 ;  /* 0x000000285f2a7207 */ /* 0x002fe20000000000 */
[----:B------:R1:W3:Y:S01]  /*8df0*/  SHFL.IDX PT, R26, R37, R12, 0x1c1f ;  /* 0x001c1f0c251a7589 */ /* 0x0002e200000e0000 */
[----:B------:R-:W-:Y:S02]  /*8e00*/  SEL R40, R40, R95, P0 ;  /* 0x0000005f28287207 */ /* 0x000fe40000000000 */
[----:B------:R-:W-:Y:S01]  /*8e10*/  SEL R48, R41, R88, P0 ;  /* 0x0000005829307207 */ /* 0x000fe20000000000 */
[----:B------:R-:W4:Y:S01]  /*8e20*/  SHFL.IDX PT, R38, R57, R12, 0x1c1f ;  /* 0x001c1f0c39267589 */ /* 0x000f2200000e0000 */
[----:B------:R-:W-:Y:S02]  /*8e30*/  SEL R95, R103, R96, P0 ;  /* 0x00000060675f7207 */ /* 0x000fe40000000000 */
[----:B0-----:R-:W-:Y:S01]  /*8e40*/  SEL R71, R14, R7, P0 ;  /* 0x000000070e477207 */ /* 0x001fe20000000000 */
[----:B------:R-:W0:Y:S01]  /*8e50*/  SHFL.IDX PT, R97, R59, R12, 0x1c1f ;  /* 0x001c1f0c3b617589 */ /* 0x000e2200000e0000 */
[----:B-1----:R-:W-:-:S03]  /*8e60*/  SEL R37, R65, R62, P0 ;  /* 0x0000003e41257207 */ /* 0x002fc60000000000 */
[----:B------:R1:W-:Y:S01]  /*8e70*/  SHFL.IDX PT, R92, R46, R12, 0x1c1f ;  /* 0x001c1f0c2e5c7589 */ /* 0x0003e200000e0000 */
[----:B------:R-:W-:Y:S02]  /*8e80*/  SEL R62, R60, R63, P0 ;  /* 0x0000003f3c3e7207 */ /* 0x000fe40000000000 */
[----:B------:R-:W-:Y:S01]  /*8e90*/  SEL R60, R63, R60, P0 ;  /* 0x0000003c3f3c7207 */ /* 0x000fe20000000000 */
[----:B------:R-:W-:Y:S01]  /*8ea0*/  SHFL.IDX PT, R31, R45, R12, 0x1c1f ;  /* 0x001c1f0c2d1f7589 */ /* 0x000fe200000e0000 */
[----:B------:R-:W-:Y:S02]  /*8eb0*/  SEL R63, R72, R49, P0 ;  /* 0x00000031483f7207 */ /* 0x000fe40000000000 */
[----:B------:R-:W-:Y:S01]  /*8ec0*/  SEL R65, R6, R29, P0 ;  /* 0x0000001d06417207 */ /* 0x000fe20000000000 */
[----:B------:R3:W0:Y:S01]  /*8ed0*/  SHFL.IDX PT, R36, R55, R12, 0x1c1f ;  /* 0x001c1f0c37247589 */ /* 0x00062200000e0000 */
[----:B------:R-:W-:Y:S02]  /*8ee0*/  SEL R72, R74, R75, P0 ;  /* 0x0000004b4a487207 */ /* 0x000fe40000000000 */
[----:B-1----:R-:W-:Y:S01]  /*8ef0*/  SEL R46, R93, R44, P0 ;  /* 0x0000002c5d2e7207 */ /* 0x002fe20000000000 */
[----:B------:R1:W0:Y:S01]  /*8f00*/  SHFL.IDX PT, R105, R58, R12, 0x1c1f ;  /* 0x001c1f0c3a697589 */ /* 0x00022200000e0000 */
[----:B------:R-:W-:-:S02]  /*8f10*/  SEL R44, R44, R93, P0 ;  /* 0x0000005d2c2c7207 */ /* 0x000fc40000000000 */
[----:B------:R-:W-:Y:S01]  /*8f20*/  SEL R93, R96, R103, P0 ;  /* 0x00000067605d7207 */ /* 0x000fe20000000000 */
[----:B------:R4:W0:Y:S01]  /*8f30*/  SHFL.IDX PT, R107, R69, R12, 0x1c1f ;  /* 0x001c1f0c456b7589 */ /* 0x00082200000e0000 */
[----:B--2---:R-:W-:Y:S01]  /*8f40*/  SEL R59, R73, R28, P0 ;  /* 0x0000001c493b7207 */ /* 0x004fe20000000000 */
[----:B------:R-:W-:Y:S01]  /*8f50*/  IMAD.U32 R103, RZ, RZ, UR8 ;  /* 0x00000008ff677e24 */ /* 0x000fe2000f8e00ff */
[----:B---3--:R-:W-:Y:S01]  /*8f60*/  SEL R55, R77, R30, P0 ;  /* 0x0000001e4d377207 */ /* 0x008fe20000000000 */
[----:B------:R-:W-:Y:S01]  /*8f70*/  ULDC.64 UR8, c[0x0][0xc08] ;  /* 0x0003020000087ab9 */ /* 0x000fe20000000a00 */
[----:B------:R-:W-:Y:S02]  /*8f80*/  SEL R77, R15, R80, P0 ;  /* 0x000000500f4d7207 */ /* 0x000fe40000000000 */
[----:B-1----:R-:W-:Y:S02]  /*8f90*/  SEL R58, R76, R47, P0 ;  /* 0x0000002f4c3a7207 */ /* 0x002fe40000000000 */
[----:B------:R-:W-:-:S02]  /*8fa0*/  SEL R76, R78, R79, P0 ;  /* 0x0000004f4e4c7207 */ /* 0x000fc40000000000 */
[----:B------:R-:W-:Y:S02]  /*8fb0*/  SEL R78, R79, R78, P0 ;  /* 0x0000004e4f4e7207 */ /* 0x000fe40000000000 */
[----:B------:R-:W-:Y:S02]  /*8fc0*/  SEL R79, R80, R15, P0 ;  /* 0x0000000f504f7207 */ /* 0x000fe40000000000 */
[----:B----4-:R-:W-:Y:S02]  /*8fd0*/  SEL R69, R7, R14, P0 ;  /* 0x0000000e07457207 */ /* 0x010fe40000000000 */
        /* <DEDUP_REMOVED lines=10> */
[----:B0-----:R-:W-:Y:S02]  /*9080*/  SEL R43, R94, R97, P0 ;  /* 0x000000615e2b7207 */ /* 0x001fe40000000000 */
        /* <DEDUP_REMOVED lines=12> */
[----:B------:R-:W-:Y:S02]  /*9150*/  F2FP.BF16.F32.PACK_AB R4, R65, R64 ;  /* 0x000000404104723e */ /* 0x000fe400000010ff */
[----:B------:R-:W-:Y:S02]  /*9160*/  F2FP.BF16.F32.PACK_AB R5, R63, R62 ;  /* 0x0000003e3f05723e */ /* 0x000fe400000010ff */
[----:B------:R-:W-:Y:S02]  /*9170*/  F2FP.BF16.F32.PACK_AB R6, R67, R66 ;  /* 0x000000424306723e */ /* 0x000fe400000010ff */
[----:B------:R-:W-:-:S02]  /*9180*/  F2FP.BF16.F32.PACK_AB R7, R61, R60 ;  /* 0x0000003c3d07723e */ /* 0x000fc400000010ff */
[----:B------:R-:W-:Y:S02]  /*9190*/  SEL R86, R25, R86, P0 ;  /* 0x0000005619567207 */ /* 0x000fe40000000000 */
[----:B------:R-:W-:Y:S01]  /*91a0*/  SEL R87, R24, R87, P0 ;  /* 0x0000005718577207 */ /* 0x000fe20000000000 */
[----:B------:R0:W-:Y:S01]  /*91b0*/  STSM.16.M88.4 [R8], R4 ;  /* 0x0000000408007844 */ /* 0x0001e20000000200 */
[----:B------:R-:W-:Y:S02]  /*91c0*/  F2FP.BF16.F32.PACK_AB R12, R69, R68 ;  /* 0x00000044450c723e */ /* 0x000fe400000010ff */
[----:B------:R-:W-:Y:S02]  /*91d0*/  F2FP.BF16.F32.PACK_AB R13, R59, R58 ;  /* 0x0000003a3b0d723e */ /* 0x000fe400000010ff */
[----:B------:R-:W-:Y:S02]  /*91e0*/  F2FP.BF16.F32.PACK_AB R14, R71, R70 ;  /* 0x00000046470e723e */ /* 0x000fe400000010ff */
[----:B------:R-:W-:-:S02]  /*91f0*/  F2FP.BF16.F32.PACK_AB R15, R57, R56 ;  /* 0x00000038390f723e */ /* 0x000fc400000010ff */
[----:B------:R-:W-:Y:S02]  /*9200*/  F2FP.BF16.F32.PACK_AB R24, R73, R72 ;  /* 0x000000484918723e */ /* 0x000fe400000010ff */
[----:B------:R-:W-:Y:S01]  /*9210*/  F2FP.BF16.F32.PACK_AB R25, R55, R54 ;  /* 0x000000363719723e */ /* 0x000fe200000010ff */
[----:B------:R1:W-:Y:S01]  /*9220*/  STSM.16.M88.4 [R9], R12 ;  /* 0x0000000c09007844 */ /* 0x0003e20000000200 */
[----:B------:R-:W-:Y:S02]  /*9230*/  F2FP.BF16.F32.PACK_AB R26, R75, R74 ;  /* 0x0000004a4b1a723e */ /* 0x000fe400000010ff */
[----:B------:R-:W-:Y:S02]  /*9240*/  F2FP.BF16.F32.PACK_AB R27, R53, R52 ;  /* 0x00000034351b723e */ /* 0x000fe400000010ff */
[----:B------:R-:W-:Y:S02]  /*9250*/  F2FP.BF16.F32.PACK_AB R28, R77, R76 ;  /* 0x0000004c4d1c723e */ /* 0x000fe400000010ff */
[----:B------:R-:W-:Y:S01]  /*9260*/  F2FP.BF16.F32.PACK_AB R29, R51, R50 ;  /* 0x00000032331d723e */ /* 0x000fe200000010ff */
[----:B------:R2:W-:Y:S01]  /*9270*/  STSM.16.M88.4 [R10], R24 ;  /* 0x000000180a007844 */ /* 0x0005e20000000200 */
[----:B------:R-:W-:-:S02]  /*9280*/  F2FP.BF16.F32.PACK_AB R30, R79, R78 ;  /* 0x0000004e4f1e723e */ /* 0x000fc400000010ff */
[----:B------:R-:W-:Y:S02]  /*9290*/  F2FP.BF16.F32.PACK_AB R31, R49, R48 ;  /* 0x00000030311f723e */ /* 0x000fe400000010ff */
[----:B------:R-:W-:Y:S02]  /*92a0*/  SEL R92, R102, R105, P0 ;  /* 0x00000069665c7207 */ /* 0x000fe40000000000 */
[----:B------:R-:W-:Y:S01]  /*92b0*/  SEL R94, R105, R102, P0 ;  /* 0x00000066695e7207 */ /* 0x000fe20000000000 */
[----:B------:R3:W-:Y:S01]  /*92c0*/  STSM.16.M88.4 [R11], R28 ;  /* 0x0000001c0b007844 */ /* 0x0007e20000000200 */
[----:B------:R-:W-:Y:S01]  /*92d0*/  SEL R38, R104, R107, P0 ;  /* 0x0000006b68267207 */ /* 0x000fe20000000000 */
[----:B------:R-:W-:Y:S01]  /*92e0*/  IMAD.U32 R102, RZ, RZ, UR7 ;  /* 0x00000007ff667e24 */ /* 0x000fe2000f8e00ff */
[----:B------:R-:W-:Y:S02]  /*92f0*/  SEL R36, R107, R104, P0 ;  /* 0x000000686b247207 */ /* 0x000fe40000000000 */
[----:B0-----:R-:W-:-:S02]  /*9300*/  F2FP.BF16.F32.PACK_AB R4, R81, R80 ;  /* 0x000000505104723e */ /* 0x001fc400000010ff */
[----:B------:R-:W-:Y:S02]  /*9310*/  F2FP.BF16.F32.PACK_AB R5, R47, R46 ;  /* 0x0000002e2f05723e */ /* 0x000fe400000010ff */
[----:B------:R-:W-:Y:S02]  /*9320*/  F2FP.BF16.F32.PACK_AB R6, R83, R82 ;  /* 0x000000525306723e */ /* 0x000fe400000010ff */
[----:B------:R-:W-:Y:S02]  /*9330*/  F2FP.BF16.F32.PACK_AB R7, R45, R44 ;  /* 0x0000002c2d07723e */ /* 0x000fe400000010ff */
[----:B------:R-:W-:Y:S02]  /*9340*/  F2FP.BF16.F32.PACK_AB R8, R85, R84 ;  /* 0x000000545508723e */ /* 0x000fe400000010ff */
[----:B-1----:R-:W-:Y:S01]  /*9350*/  F2FP.BF16.F32.PACK_AB R9, R43, R42 ;  /* 0x0000002a2b09723e */ /* 0x002fe200000010ff */
[----:B------:R-:W-:Y:S01]  /*9360*/  STSM.16.M88.4 [R21], R4 ;  /* 0x0000000415007844 */ /* 0x000fe20000000200 */
[----:B--2---:R-:W-:-:S02]  /*9370*/  F2FP.BF16.F32.PACK_AB R10, R87, R86 ;  /* 0x00000056570a723e */ /* 0x004fc400000010ff */
[----:B---3--:R-:W-:Y:S02]  /*9380*/  F2FP.BF16.F32.PACK_AB R11, R41, R40 ;  /* 0x00000028290b723e */ /* 0x008fe400000010ff */
[----:B------:R-:W-:Y:S02]  /*9390*/  F2FP.BF16.F32.PACK_AB R12, R89, R88 ;  /* 0x00000058590c723e */ /* 0x000fe400000010ff */
[----:B------:R-:W-:Y:S01]  /*93a0*/  F2FP.BF16.F32.PACK_AB R13, R93, R92 ;  /* 0x0000005c5d0d723e */ /* 0x000fe200000010ff */
[----:B------:R0:W-:Y:S01]  /*93b0*/  STSM.16.M88.4 [R34], R8 ;  /* 0x0000000822007844 */ /* 0x0001e20000000200 */
[----:B------:R-:W-:Y:S02]  /*93c0*/  F2FP.BF16.F32.PACK_AB R14, R91, R90 ;  /* 0x0000005a5b0e723e */ /* 0x000fe400000010ff */
[----:B------:R-:W-:Y:S02]  /*93d0*/  F2FP.BF16.F32.PACK_AB R15, R95, R94 ;  /* 0x0000005e5f0f723e */ /* 0x000fe400000010ff */
[----:B------:R-:W-:-:S02]  /*93e0*/  F2FP.BF16.F32.PACK_AB R24, R97, R96 ;  /* 0x000000606118723e */ /* 0x000fc400000010ff */
[----:B------:R-:W-:Y:S01]  /*93f0*/  F2FP.BF16.F32.PACK_AB R25, R39, R38 ;  /* 0x000000262719723e */ /* 0x000fe200000010ff */
[----:B------:R1:W-:Y:S01]  /*9400*/  STSM.16.M88.4 [R100], R12 ;  /* 0x0000000c64007844 */ /* 0x0003e20000000200 */
[----:B------:R-:W-:Y:S02]  /*9410*/  F2FP.BF16.F32.PACK_AB R26, R99, R98 ;  /* 0x00000062631a723e */ /* 0x000fe400000010ff */
[----:B------:R-:W-:Y:S02]  /*9420*/  F2FP.BF16.F32.PACK_AB R27, R37, R36 ;  /* 0x00000024251b723e */ /* 0x000fe400000010ff */
[----:B------:R-:W-:-:S03]  /*9430*/  ISETP.NE.U32.AND P0, PT, RZ, UR10, PT ;  /* 0x0000000aff007c0c */ /* 0x000fc6000bf05070 */
[----:B------:R1:W-:Y:S01]  /*9440*/  STSM.16.M88.4 [R101], R24 ;  /* 0x0000001865007844 */ /* 0x0003e20000000200 */
[----:B------:R-:W-:Y:S01]  /*9450*/  BAR.SYNC.DEFER_BLOCKING 0x1, 0x100 ;  /* 0x0044000000007b1d */ /* 0x000fe20000010000 */
[----:B------:R-:W-:-:S07]  /*9460*/  ISETP.NE.AND.EX P0, PT, RZ, UR11, PT, P0 ;  /* 0x0000000bff007c0c */ /* 0x000fce000bf05300 */
[----:B0-----:R-:W0:Y:S06]  /*9470*/  LDC R34, c[0x0][0xbe8] ;  /* 0x0002fa00ff227b82 */ /* 0x001e2c0000000800 */
[----:B------:R-:W2:Y:S01]  /*9480*/  @P0 LDG.E R28, desc[UR50][R102.64] ;  /* 0x00000032661c0981 */ /* 0x000ea2000c1e1900 */
[----:B------:R-:W-:-:S04]  /*9490*/  UISETP.NE.U32.AND UP0, UPT, UR8, URZ, UPT ;  /* 0x0000003f0800728c */ /* 0x000fc8000bf05070 */
[----:B------:R-:W-:Y:S01]  /*94a0*/  UISETP.NE.AND.EX UP0, UPT, UR9, URZ, UPT, UP0 ;  /* 0x0000003f0900728c */ /* 0x000fe2000bf05300 */
[----:B0-----:R-:W-:-:S05]  /*94b0*/  ISETP.NE.AND P1, PT, R34, 0x1, PT ;  /* 0x000000012200780c */ /* 0x001fca0003f25270 */
[----:B------:R-:W-:-:S05]  /*94c0*/  PLOP3.LUT P4, PT, PT, PT, UP0, 0x80, 0x0 ;  /* 0x000000000000781c */ /* 0x000fca0003f8f008 */
[----:B------:R-:W-:-:S03]  /*94d0*/  @UP0 UIADD3 UR8, UP1, UR4, UR8, URZ ;  /* 0x0000000804080290 */ /* 0x000fc6000ff3e03f */
[----:B------:R-:W0:Y:S01]  /*94e0*/  @P1 LDC R6, c[0x0][0xbec] ;  /* 0x0002fb00ff061b82 */ /* 0x000e220000000800 */
[----:B------:R-:W-:Y:S02]  /*94f0*/  @UP0 UIADD3.X UR9, UR12, UR9, URZ, UP1, !UPT ;  /* 0x000000090c090290 */ /* 0x000fe40008ffe43f */
[----:B------:R-:W-:Y:S01]  /*9500*/  UISETP.GT.AND UP1, UPT, UR45, 0x1, UPT ;  /* 0x000000012d00788c */ /* 0x000fe2000bf24270 */
[----:B------:R-:W-:Y:S01]  /*9510*/  IMAD.U32 R4, RZ, RZ, UR8 ;  /* 0x00000008ff047e24 */ /* 0x000fe2000f8e00ff */
[----:B------:R-:W-:Y:S01]  /*9520*/  ULDC UR4, c[0x0][0xa88] ;  /* 0x0002a20000047ab9 */ /* 0x000fe20000000800 */
[----:B------:R-:W-:Y:S01]  /*9530*/  UMOV UR16, 0x9b8 ;  /* 0x000009b800107882 */ /* 0x000fe20000000000 */
[----:B------:R-:W-:Y:S01]  /*9540*/  IMAD.U32 R21, RZ, RZ, UR4 ;  /* 0x00000004ff157e24 */ /* 0x000fe2000f8e00ff */
[----:B------:R-:W3:Y:S01]  /*9550*/  @P1 LDC R9, c[0x0][0xbf0] ;  /* 0x0002fc00ff091b82 */ /* 0x000ee20000000800 */
[----:B------:R-:W-:Y:S01]  /*9560*/  USEL UR16, UR16, 0x978, UP1 ;  /* 0x0000097810107887 */ /* 0x000fe20008800000 */
[----:B------:R-:W-:Y:S01]  /*9570*/  IMAD.U32 R5, RZ, RZ, UR9 ;  /* 0x00000009ff057e24 */ /* 0x000fe2000f8e00ff */
[----:B------:R-:W-:-:S04]  /*9580*/  UISETP.NE.U32.AND UP0, UPT, UR10, URZ, UPT ;  /* 0x0000003f0a00728c */ /* 0x000fc8000bf05070 */
[----:B------:R4:W5:Y:S01]  /*9590*/  @P4 LDG.E R21, desc[UR50][R4.64] ;  /* 0x0000003204154981 */ /* 0x000962000c1e1900 */
[----:B------:R-:W-:Y:S01]  /*95a0*/  UISETP.NE.AND.EX UP0, UPT, UR11, URZ, UPT, UP0 ;  /* 0x0000003f0b00728c */ /* 0x000fe2000bf05300 */
[----:B------:R-:W-:Y:S01]  /*95b0*/  UMOV UR4, URZ ;  /* 0x0000003f00047c82 */ /* 0x000fe20008000000 */
[----:B------:R-:W-:-:S03]  /*95c0*/  USEL UR7, UR41, URZ, UP1 ;  /* 0x0000003f29077287 */ /* 0x000fc60008800000 */
[----:B------:R-:W-:Y:S01]  /*95d0*/  ULDC.64 UR10, c[0x0][UR16+0x218] ;  /* 0x00008600100a7abb */ /* 0x000fe20008000a00 */
[----:B------:R-:W-:Y:S01]  /*95e0*/  ULDC.64 UR14, c[0x0][UR16+0x228] ;  /* 0x00008a00100e7abb */ /* 0x000fe20008000a00 */
[----:B------:R-:W-:Y:S01]  /*95f0*/  USEL UR37, UR37, URZ, !UP0 ;  /* 0x0000003f25257287 */ /* 0x000fe2000c000000 */
[----:B----4-:R-:W-:Y:S01]  /*9600*/  IMAD.U32 R4, RZ, RZ, UR40 ;  /* 0x00000028ff047e24 */ /* 0x010fe2000f8e00ff */
[----:B------:R-:W-:Y:S01]  /*9610*/  ULDC.64 UR12, c[0x0][UR16+0x220] ;  /* 0x00008800100c7abb */ /* 0x000fe20008000a00 */
[----:B------:R-:W-:Y:S02]  /*9620*/  UIMAD.WIDE.U32 UR8, UR10, UR39, URZ ;  /* 0x000000270a0872a5 */ /* 0x000fe4000f8e003f */
[----:B------:R-:W-:Y:S01]  /*9630*/  IMAD R11, R4, 0x80, R219 ;  /* 0x00000080040b7824 */ /* 0x000fe200078e02db */
[----:B------:R-:W-:Y:S02]  /*9640*/  UIMAD.WIDE.U32 UR18, UR14, UR7, URZ ;  /* 0x000000070e1272a5 */ /* 0x000fe4000f8e003f */
[----:B------:R-:W-:Y:S01]  /*9650*/  UIMAD UR10, UR11, UR39, URZ ;  /* 0x000000270b0a72a4 */ /* 0x000fe2000f8e023f */
[----:B0-----:R-:W-:Y:S01]  /*9660*/  @P1 IMAD.HI.U32 R4, R11, R6, RZ ;  /* 0x000000060b041227 */ /* 0x001fe200078e00ff */
[----:B------:R-:W-:-:S02]  /*9670*/  UIMAD UR14, UR15, UR7, URZ ;  /* 0x000000070f0e72a4 */ /* 0x000fc4000f8e023f */
[----:B------:R-:W-:Y:S01]  /*9680*/  USEL UR38, UR38, URZ, !UP0 ;  /* 0x0000003f26267287 */ /* 0x000fe2000c000000 */
[----:B------:R-:W-:Y:S01]  /*9690*/  IMAD.MOV.U32 R7, RZ, RZ, R11 ;  /* 0x000000ffff077224 */ /* 0x000fe200078e000b */
[----:B------:R-:W-:Y:S01]  /*96a0*/  UIMAD UR7, UR13, UR37, URZ ;  /* 0x000000250d0772a4 */ /* 0x000fe2000f8e023f */
[----:B---3--:R-:W-:Y:S01]  /*96b0*/  @P1 SHF.R.U32.HI R7, RZ, R9, R4 ;  /* 0x00000009ff071219 */ /* 0x008fe20000011604 */
[----:B------:R-:W-:Y:S01]  /*96c0*/  UIADD3 UR9, UR9, UR10, URZ ;  /* 0x0000000a09097290 */ /* 0x000fe2000fffe03f */
[----:B------:R-:W-:Y:S01]  /*96d0*/  IMAD.U32 R4, RZ, RZ, UR18 ;  /* 0x00000012ff047e24 */ /* 0x000fe2000f8e00ff */
[----:B------:R-:W-:Y:S01]  /*96e0*/  UIMAD.WIDE.U32 UR10, UR12, UR37, URZ ;  /* 0x000000250c0a72a5 */ /* 0x000fe2000f8e003f */
[----:B------:R-:W-:Y:S01]  /*96f0*/  IMAD.U32 R5, RZ, RZ, UR19 ;  /* 0x00000013ff057e24 */ /* 0x000fe2000f8e00ff */
[----:B------:R-:W-:Y:S01]  /*9700*/  UIMAD UR7, UR12, UR38, UR7 ;  /* 0x000000260c0772a4 */ /* 0x000fe2000f8e0207 */
[--C-:B------:R-:W-:Y:S01]  /*9710*/  IMAD.MOV R9, RZ, RZ, -R7.reuse ;  /* 0x000000ffff097224 */ /* 0x100fe200078e0a07 */
[----:B------:R-:W-:Y:S01]  /*9720*/  UIADD3 UR14, UR19, UR14, URZ ;  /* 0x0000000e130e7290 */ /* 0x000fe2000fffe03f */
[----:B------:R-:W-:Y:S01]  /*9730*/  SHF.R.S32.HI R5, RZ, 0x1f, R7 ;  /* 0x0000001fff057819 */ /* 0x000fe20000011407 */
[----:B------:R-:W-:Y:S01]  /*9740*/  UIADD3 UR7, UR11, UR7, URZ ;  /* 0x000000070b077290 */ /* 0x000fe2000fffe03f */
[----:B------:R-:W-:-:S03]  /*9750*/  IMAD R9, R34, R9, R11 ;  /* 0x0000000922097224 */ /* 0x000fc600078e020b */
[----:B------:R-:W-:Y:S02]  /*9760*/  IMAD.U32 R8, RZ, RZ, UR14 ;  /* 0x0000000eff087e24 */ /* 0x000fe4000f8e00ff */
[----:B------:R-:W-:Y:S02]  /*9770*/  SHF.R.S32.HI R6, RZ, 0x1f, R9 ;  /* 0x0000001fff067819 */ /* 0x000fe40000011409 */
[----:B--2---:R-:W-:-:S13]  /*9780*/  @P0 R2UR UR4, R28 ;  /* 0x000000001c0402ca */ /* 0x004fda00000e0000 */
[----:B------:R-:W-:Y:S02]  /*9790*/  UIADD3 UR8, UP0, UP2, UR10, UR8, UR4 ;  /* 0x000000080a087290 */ /* 0x000fe4000fa1e004 */
[----:B------:R-:W-:Y:S01]  /*97a0*/  USHF.R.S32.HI UR12, URZ, 0x1f, UR4 ;  /* 0x0000001f3f0c7899 */ /* 0x000fe20008011404 */
[----:B------:R-:W-:Y:S01]  /*97b0*/  ULDC.64 UR10, c[0x0][0xba8] ;  /* 0x0002ea00000a7ab9 */ /* 0x000fe20000000a00 */
[----:B------:R-:W-:Y:S02]  /*97c0*/  @!UP1 ULDC UR10, c[0x0][0xb50] ;  /* 0x0002d400000a9ab9 */ /* 0x000fe40000000800 */
[----:B------:R-:W-:Y:S01]  /*97d0*/  UIADD3.X UR7, UR7, UR9, UR12, UP0, UP2 ;  /* 0x0000000907077290 */ /* 0x000fe200087e440c */
[----:B------:R-:W-:Y:S01]  /*97e0*/  IADD3 R4, P2, P3, R7, UR8, R4 ;  /* 0x0000000807047c10 */ /* 0x000fe2000fb5e004 */
[----:B------:R-:W-:Y:S01]  /*97f0*/  @!UP1 ULDC UR11, c[0x0][0xb54] ;  /* 0x0002d500000b9ab9 */ /* 0x000fe20000000800 */
[----:B------:R-:W-:Y:S02]  /*9800*/  ULDC.64 UR8, c[0x0][UR16+0x210] ;  /* 0x0000840010087abb */ /* 0x000fe40008000a00 */
[----:B------:R-:W-:Y:S01]  /*9810*/  IMAD R7, R9, UR9, RZ ;  /* 0x0000000909077c24 */ /* 0x000fe2000f8e02ff */
[----:B------:R-:W-:-:S03]  /*9820*/  IADD3.X R5, R5, UR7, R8, P2, P3 ;  /* 0x0000000705057c10 */ /* 0x000fc600097e6408 */
[----:B------:R-:W-:Y:S02]  /*9830*/  IMAD R7, R6, UR8, R7 ;  /* 0x0000000806077c24 */ /* 0x000fe4000f8e0207 */
[----:B------:R-:W-:-:S04]  /*9840*/  IMAD.WIDE.U32 R4, R9, UR8, R4 ;  /* 0x0000000809047c25 */ /* 0x000fc8000f8e0004 */
[----:B------:R-:W-:Y:S01]  /*9850*/  IMAD.IADD R5, R5, 0x1, R7 ;  /* 0x0000000105057824 */ /* 0x000fe200078e0207 */
[----:B------:R-:W-:-:S04]  /*9860*/  LEA R9, P2, R4, UR10, 0x2 ;  /* 0x0000000a04097c11 */ /* 0x000fc8000f8410ff */
[----:B------:R-:W-:Y:S01]  /*9870*/  LEA.HI.X R10, R4, UR11, R5, 0x2, P2 ;  /* 0x0000000b040a7c11 */ /* 0x000fe200090f1405 */
[----:B-1----:R-:W-:Y:S08]  /*9880*/  @P4 BRA `(.L_x_254) ;  /* 0x0000000000104947 */ /* 0x002ff00003800000 */
[----:B------:R-:W-:Y:S05]  /*9890*/  @!P0 BRA `(.L_x_254) ;  /* 0x00000000000c8947 */ /* 0x000fea0003800000 */
[----:B------:R-:W2:Y:S04]  /*98a0*/  LDG.E R4, desc[UR50][R102.64] ;  /* 0x0000003266047981 */ /* 0x000ea8000c1e1900 */
[----:B-----5:R-:W2:Y:S02]  /*98b0*/  LDG.E R21, desc[UR50][R102.64+0x4] ;  /* 0x0000043266157981 */ /* 0x020ea4000c1e1900 */
[----:B--2---:R-:W-:-:S07]  /*98c0*/  IMAD.IADD R21, R21, 0x1, -R4 ;  /* 0x0000000115157824 */ /* 0x004fce00078e0a04 */
.L_x_254:
[----:B------:R-:W-:Y:S01]  /*98d0*/  IMAD.U32 R13, RZ, RZ, UR40 ;  /* 0x00000028ff0d7e24 */ /* 0x000fe2000f8e00ff */
[----:B------:R-:W-:Y:S01]  /*98e0*/  SHFL.IDX PT, R4, R9, RZ, 0x1c1f ;  /* 0x001c1fff09047589 */ /* 0x000fe200000e0000 */
[----:B-----5:R-:W-:Y:S01]  /*98f0*/  IMAD R21, R21, R34, RZ ;  /* 0x0000002215157224 */ /* 0x020fe200078e02ff */
[----:B------:R-:W-:Y:S01]  /*9900*/  LOP3.LUT P0, RZ, R201, 0x3, RZ, 0xc0, !PT ;  /* 0x00000003c9ff7812 */ /* 0x000fe2000780c0ff */
[----:B------:R-:W-:Y:S01]  /*9910*/  IMAD R12, R13, 0x80, R218 ;  /* 0x000000800d0c7824 */ /* 0x000fe200078e02da */
[----:B------:R-:W0:Y:S01]  /*9920*/  SHFL.IDX PT, R5, R10, RZ, 0x1c1f ;  /* 0x001c1fff0a057589 */ /* 0x000e2200000e0000 */
[----:B------:R-:W-:Y:S02]  /*9930*/  PLOP3.LUT P3, PT, PT, PT, UP1, 0x80, 0x0 ;  /* 0x000000000000781c */ /* 0x000fe40003f6f018 */
[C---:B------:R-:W-:Y:S01]  /*9940*/  VIADD R8, R12.reuse, 0x8 ;  /* 0x000000080c087836 */ /* 0x040fe20000000000 */
[----:B------:R-:W-:Y:S01]  /*9950*/  SHFL.IDX PT, R6, R9, 0x1, 0x1c1f ;  /* 0x003c1f0009067f89 */ /* 0x000fe200000e0000 */
[----:B------:R-:W-:-:S03]  /*9960*/  ISETP.GE.OR P2, PT, R12, R21, P0 ;  /* 0x000000150c00720c */ /* 0x000fc60000746670 */
[----:B------:R-:W1:Y:S01]  /*9970*/  SHFL.IDX PT, R7, R10, 0x1, 0x1c1f ;  /* 0x003c1f000a077f89 */ /* 0x000e6200000e0000 */
[----:B------:R-:W-:-:S09]  /*9980*/  ISETP.GE.OR P0, PT, R8, R21, P0 ;  /* 0x000000150800720c */ /* 0x000fd20000706670 */
[----:B0-----:R0:W-:Y:S01]  /*9990*/  @!P2 ST.E desc[UR50][R4.64], R20 ;  /* 0x000000140400a985 */ /* 0x0011e2000c101932 */
[----:B------:R-:W-:-:S03]  /*99a0*/  ISETP.GE.AND P2, PT, R12, R21, PT ;  /* 0x000000150c00720c */ /* 0x000fc60003f46270 */
[----:B-1----:R0:W-:Y:S01]  /*99b0*/  @!P0 ST.E desc[UR50][R6.64], R0 ;  /* 0x0000000006008985 */ /* 0x0021e2000c101932 */
[----:B------:R-:W-:Y:S01]  /*99c0*/  ISETP.GE.AND P0, PT, R8, R21, PT ;  /* 0x000000150800720c */ /* 0x000fe20003f06270 */
[----:B------:R-:W-:-:S12]  /*99d0*/  @P3 BRA `(.L_x_255) ;  /* 0x0000000800903947 */ /* 0x000fd80003800000 */
[----:B0-----:R-:W-:Y:S01]  /*99e0*/  IMAD R5, R200, 0x40, R2 ;  /* 0x00000040c8057824 */ /* 0x001fe200078e0202 */
[----:B------:R-:W0:Y:S01]  /*99f0*/  @P1 LDC R51, c[0x0][0xbec] ;  /* 0x0002fb00ff331b82 */ /* 0x000e220000000800 */
[----:B------:R-:W-:Y:S02]  /*9a00*/  ULDC.64 UR10, c[0x0][0xaa0] ;  /* 0x0002a800000a7ab9 */ /* 0x000fe40000000a00 */
[----:B------:R-:W-:-:S03]  /*9a10*/  IMAD.WIDE R32, R5, 0x2, R32 ;  /* 0x0000000205207825 */ /* 0x000fc600078e0220 */
[C---:B------:R-:W-:Y:S02]  /*9a20*/  IADD3 R9, P6, R32.reuse, 0x1000, RZ ;  /* 0x0000100020097810 */ /* 0x040fe40007fde0ff */
[C---:B------:R-:W-:Y:S02]  /*9a30*/  IADD3 R13, P5, R32.reuse, 0x2000, RZ ;  /* 0x00002000200d7810 */ /* 0x040fe40007fbe0ff */
[----:B------:R-:W-:Y:S02]  /*9a40*/  LOP3.LUT R8, R9, 0x380, RZ, 0xc0, !PT ;  /* 0x0000038009087812 */ /* 0x000fe400078ec0ff */
[----:B------:R-:W-:Y:S02]  /*9a50*/  IADD3 R25, P4, R32, 0x3000, RZ ;  /* 0x0000300020197810 */ /* 0x000fe40007f9e0ff */
[----:B------:R-:W-:Y:S02]  /*9a60*/  SHF.R.U64 R8, R8, 0x3, RZ ;  /* 0x0000000308087819 */ /* 0x000fe400000012ff */
[----:B------:R-:W-:-:S02]  /*9a70*/  IADD3 R29, P3, R32, 0x4000, RZ ;  /* 0x00004000201d7810 */ /* 0x000fc40007f7e0ff */
[----:B------:R-:W-:Y:S01]  /*9a80*/  LOP3.LUT R8, R8, R9, RZ, 0x3c, !PT ;  /* 0x0000000908087212 */ /* 0x000fe200078e3cff */
[--C-:B------:R-:W-:Y:S01]  /*9a90*/  IMAD.X R9, RZ, RZ, R33.reuse, P6 ;  /* 0x000000ffff097224 */ /* 0x100fe200030e0621 */
[C---:B------:R-:W-:Y:S02]  /*9aa0*/  IADD3 R37, P2, R32.reuse, 0x5000, RZ ;  /* 0x0000500020257810 */ /* 0x040fe40007f5e0ff */
[C---:B------:R-:W-:Y:S02]  /*9ab0*/  IADD3 R41, P0, R32.reuse, 0x6000, RZ ;  /* 0x0000600020297810 */ /* 0x040fe40007f1e0ff */
[C---:B------:R-:W-:Y:S01]  /*9ac0*/  LOP3.LUT R7, R32.reuse, 0x380, RZ, 0xc0, !PT ;  /* 0x0000038020077812 */ /* 0x040fe200078ec0ff */
[----:B------:R-:W-:Y:S01]  /*9ad0*/  UIMAD UR7, UR12, UR10, URZ ;  /* 0x0000000a0c0772a4 */ /* 0x000fe2000f8e023f */
[----:B------:R-:W-:Y:S01]  /*9ae0*/  IADD3 R5, P6, R32, 0x7000, RZ ;  /* 0x0000700020057810 */ /* 0x000fe20007fde0ff */
[----:B------:R-:W-:Y:S01]  /*9af0*/  UIMAD.WIDE.U32 UR8, UR4, UR10, URZ ;  /* 0x0000000a040872a5 */ /* 0x000fe2000f8e003f */
[----:B------:R-:W-:Y:S01]  /*9b00*/  LOP3.LUT R12, R13, 0x380, RZ, 0xc0, !PT ;  /* 0x000003800d0c7812 */ /* 0x000fe200078ec0ff */
[----:B------:R-:W-:Y:S01]  /*9b10*/  IMAD.U32 R49, RZ, RZ, UR40 ;  /* 0x00000028ff317e24 */ /* 0x000fe2000f8e00ff */
[----:B------:R-:W-:Y:S01]  /*9b20*/  LOP3.LUT R24, R25, 0x380, RZ, 0xc0, !PT ;  /* 0x0000038019187812 */ /* 0x000fe200078ec0ff */
[----:B------:R-:W-:Y:S01]  /*9b30*/  IMAD.X R45, RZ, RZ, R33, P6 ;  /* 0x000000ffff2d7224 */ /* 0x000fe200030e0621 */
[----:B------:R-:W-:Y:S01]  /*9b40*/  LOP3.LUT R28, R29, 0x380, RZ, 0xc0, !PT ;  /* 0x000003801d1c7812 */ /* 0x000fe200078ec0ff */
[----:B------:R-:W-:Y:S01]  /*9b50*/  ULDC.64 UR12, c[0x0][0xaf0] ;  /* 0x0002bc00000c7ab9 */ /* 0x000fe20000000a00 */
[----:B------:R-:W-:Y:S01]  /*9b60*/  LOP3.LUT R36, R37, 0x380, RZ, 0xc0, !PT ;  /* 0x0000038025247812 */ /* 0x000fe200078ec0ff */
[----:B------:R-:W5:Y:S01]  /*9b70*/  LD.E.128 R8, desc[UR50][R8.64] ;  /* 0x0000003208087980 */ /* 0x000f62000c101d00 */
[----:B------:R-:W-:-:S02]  /*9b80*/  LOP3.LUT R40, R41, 0x380, RZ, 0xc0, !PT ;  /* 0x0000038029287812 */ /* 0x000fc400078ec0ff */
[----:B------:R-:W-:Y:S02]  /*9b90*/  SHF.R.U64 R7, R7, 0x3, RZ ;  /* 0x0000000307077819 */ /* 0x000fe400000012ff */
[----:B------:R-:W-:Y:S02]  /*9ba0*/  LOP3.LUT R0, R5, 0x380, RZ, 0xc0, !PT ;  /* 0x0000038005007812 */ /* 0x000fe400078ec0ff */
[----:B------:R-:W-:Y:S02]  /*9bb0*/  SHF.R.U64 R12, R12, 0x3, RZ ;  /* 0x000000030c0c7819 */ /* 0x000fe400000012ff */
[----:B------:R-:W-:Y:S02]  /*9bc0*/  SHF.R.U64 R24, R24, 0x3, RZ ;  /* 0x0000000318187819 */ /* 0x000fe400000012ff */
[----:B------:R-:W-:Y:S02]  /*9bd0*/  SHF.R.U64 R28, R28, 0x3, RZ ;  /* 0x000000031c1c7819 */ /* 0x000fe400000012ff */
[----:B------:R-:W-:-:S02]  /*9be0*/  SHF.R.U64 R36, R36, 0x3, RZ ;  /* 0x0000000324247819 */ /* 0x000fc400000012ff */
[----:B------:R-:W-:Y:S02]  /*9bf0*/  SHF.R.U64 R40, R40, 0x3, RZ ;  /* 0x0000000328287819 */ /* 0x000fe400000012ff */
[----:B------:R-:W-:Y:S02]  /*9c00*/  LOP3.LUT R32, R7, R32, RZ, 0x3c, !PT ;  /* 0x0000002007207212 */ /* 0x000fe400078e3cff */
[----:B------:R-:W-:Y:S02]  /*9c10*/  SHF.R.U64 R0, R0, 0x3, RZ ;  /* 0x0000000300007819 */ /* 0x000fe400000012ff */
[----:B------:R-:W-:Y:S01]  /*9c20*/  LOP3.LUT R12, R12, R13, RZ, 0x3c, !PT ;  /* 0x0000000d0c0c7212 */ /* 0x000fe200078e3cff */
[--C-:B------:R-:W-:Y:S01]  /*9c30*/  IMAD.X R13, RZ, RZ, R33.reuse, P5 ;  /* 0x000000ffff0d7224 */ /* 0x100fe200028e0621 */
[----:B------:R-:W-:Y:S01]  /*9c40*/  LOP3.LUT R24, R24, R25, RZ, 0x3c, !PT ;  /* 0x0000001918187212 */ /* 0x000fe200078e3cff */
[--C-:B------:R-:W-:Y:S01]  /*9c50*/  IMAD.X R25, RZ, RZ, R33.reuse, P4 ;  /* 0x000000ffff197224 */ /* 0x100fe200020e0621 */
[----:B------:R-:W-:Y:S01]  /*9c60*/  LOP3.LUT R28, R28, R29, RZ, 0x3c, !PT ;  /* 0x0000001d1c1c7212 */ /* 0x000fe200078e3cff */
[--C-:B------:R-:W-:Y:S01]  /*9c70*/  IMAD.X R29, RZ, RZ, R33.reuse, P3 ;  /* 0x000000ffff1d7224 */ /* 0x100fe200018e0621 */
[----:B------:R-:W-:Y:S01]  /*9c80*/  LOP3.LUT R36, R36, R37, RZ, 0x3c, !PT ;  /* 0x0000002524247212 */ /* 0x000fe200078e3cff */
[--C-:B------:R-:W-:Y:S01]  /*9c90*/  IMAD.X R37, RZ, RZ, R33.reuse, P2 ;  /* 0x000000ffff257224 */ /* 0x100fe200010e0621 */
[----:B------:R-:W-:Y:S01]  /*9ca0*/  LOP3.LUT R40, R40, R41, RZ, 0x3c, !PT ;  /* 0x0000002928287212 */ /* 0x000fe200078e3cff */
[----:B------:R-:W-:Y:S01]  /*9cb0*/  IMAD.X R41, RZ, RZ, R33, P0 ;  /* 0x000000ffff297224 */ /* 0x000fe200000e0621 */
[----:B------:R-:W-:Y:S01]  /*9cc0*/  LOP3.LUT R44, R0, R5, RZ, 0x3c, !PT ;  /* 0x00000005002c7212 */ /* 0x000fe200078e3cff */
[----:B------:R-:W-:Y:S01]  /*9cd0*/  UIMAD UR7, UR4, UR11, UR7 ;  /* 0x0000000b040772a4 */ /* 0x000fe2000f8e0207 */
[----:B------:R1:W5:Y:S01]  /*9ce0*/  LD.E.128 R4, desc[UR50][R32.64] ;  /* 0x0000003220047980 */ /* 0x000362000c101d00 */
[----:B------:R-:W-:Y:S01]  /*9cf0*/  IMAD R0, R17, 0x20, R200 ;  /* 0x0000002011007824 */ /* 0x000fe200078e02c8 */
[----:B------:R-:W-:-:S02]  /*9d00*/  ULDC.64 UR10, c[0x0][0xae8] ;  /* 0x0002ba00000a7ab9 */ /* 0x000fc40000000a00 */
[----:B------:R-:W5:Y:S04]  /*9d10*/  LD.E.128 R12, desc[UR50][R12.64] ;  /* 0x000000320c0c7980 */ /* 0x000f68000c101d00 */
[----:B------:R-:W5:Y:S01]  /*9d20*/  LD.E.128 R24, desc[UR50][R24.64] ;  /* 0x0000003218187980 */ /* 0x000f62000c101d00 */
[----:B-1----:R-:W1:Y:S01]  /*9d30*/  @P1 LDC R33, c[0x0][0xbf0] ;  /* 0x0002fc00ff211b82 */ /* 0x002e620000000800 */
[----:B------:R-:W-:Y:S01]  /*9d40*/  UIADD3 UR9, UR9, UR7, URZ ;  /* 0x0000000709097290 */ /* 0x000fe2000fffe03f */
[----:B------:R-:W-:Y:S01]  /*9d50*/  IMAD R20, R49, 0x80, R0 ;  /* 0x0000008031147824 */ /* 0x000fe200078e0200 */
[----:B------:R-:W-:Y:S01]  /*9d60*/  USHF.R.S32.HI UR4, URZ, 0x1f, UR37 ;  /* 0x0000001f3f047899 */ /* 0x000fe20008011425 */
[----:B------:R-:W5:Y:S01]  /*9d70*/  LD.E.128 R28, desc[UR50][R28.64] ;  /* 0x000000321c1c7980 */ /* 0x000f62000c101d00 */
[----:B------:R-:W-:Y:S01]  /*9d80*/  UIMAD.WIDE.U32 UR8, UR39, UR10, UR8 ;  /* 0x0000000a270872a5 */ /* 0x000fe2000f8e0008 */
[----:B0-----:R-:W-:Y:S01]  /*9d90*/  @P1 IMAD.HI.U32 R0, R20, R51, RZ ;  /* 0x0000003314001227 */ /* 0x001fe200078e00ff */
[----:B------:R-:W-:Y:S01]  /*9da0*/  UIMAD UR4, UR4, UR12, URZ ;  /* 0x0000000c040472a4 */ /* 0x000fe2000f8e023f */
[----:B------:R-:W5:Y:S01]  /*9db0*/  LD.E.128 R36, desc[UR50][R36.64] ;  /* 0x0000003224247980 */ /* 0x000f62000c101d00 */
[----:B------:R-:W-:Y:S01]  /*9dc0*/  UIMAD UR9, UR39, UR11, UR9 ;  /* 0x0000000b270972a4 */ /* 0x000fe2000f8e0209 */
[----:B------:R-:W-:Y:S01]  /*9dd0*/  IMAD.MOV.U32 R49, RZ, RZ, R20 ;  /* 0x000000ffff317224 */ /* 0x000fe200078e0014 */
[----:B------:R-:W-:Y:S01]  /*9de0*/  UIMAD UR4, UR37, UR13, UR4 ;  /* 0x0000000d250472a4 */ /* 0x000fe2000f8e0204 */
[----:B------:R-:W5:Y:S01]  /*9df0*/  LD.E.128 R40, desc[UR50][R40.64] ;  /* 0x0000003228287980 */ /* 0x000f62000c101d00 */
[----:B------:R-:W-:Y:S01]  /*9e00*/  UIMAD.WIDE.U32 UR8, UR37, UR12, UR8 ;  /* 0x0000000c250872a5 */ /* 0x000fe2000f8e0008 */
[----:B------:R-:W-:-:S02]  /*9e10*/  ULDC.64 UR10, c[0x0][0xae0] ;  /* 0x0002b800000a7ab9 */ /* 0x000fc40000000a00 */
[----:B------:R-:W5:Y:S01]  /*9e20*/  LD.E.128 R44, desc[UR50][R44.64] ;  /* 0x000000322c2c7980 */ /* 0x000f62000c101d00 */
[----:B------:R-:W-:Y:S01]  /*9e30*/  UIADD3 UR4, UR9, UR4, URZ ;  /* 0x0000000409047290 */ /* 0x000fe2000fffe03f */
[----:B-1----:R-:W-:Y:S01]  /*9e40*/  @P1 SHF.R.U32.HI R49, RZ, R33, R0 ;  /* 0x00000021ff311219 */ /* 0x002fe20000011600 */
[----:B------:R-:W-:Y:S01]  /*9e50*/  IMAD.U32 R32, RZ, RZ, UR8 ;  /* 0x00000008ff207e24 */ /* 0x000fe2000f8e00ff */
[----:B------:R-:W-:Y:S01]  /*9e60*/  @!PT LDS RZ, [RZ] ;  /* 0x00000000fffff984 */ /* 0x000fe20000000800 */
[----:B------:R-:W-:Y:S01]  /*9e70*/  @!PT LDS RZ, [RZ] ;  /* 0x00000000fffff984 */ /* 0x000fe20000000800 */
[----:B------:R-:W-:Y:S01]  /*9e80*/  @!PT LDS RZ, [RZ] ;  /* 0x00000000fffff984 */ /* 0x000fe20000000800 */
[----:B------:R-:W-:Y:S01]  /*9e90*/  @!PT LDS RZ, [RZ] ;  /* 0x00000000fffff984 */ /* 0x000fe20000000800 */
[----:B------:R0:W-:Y:S06]  /*9ea0*/  MEMBAR.ALL.CTA ;  /* 0x0000000000007992 */ /* 0x0001ec0000008000 */
[----:B0-----:R-:W0:Y:S01]  /*9eb0*/  FENCE.VIEW.ASYNC.S ;  /* 0x00000000000073c6 */ /* 0x001e220000000000 */
[--C-:B------:R-:W-:Y:S01]  /*9ec0*/  SHF.R.S32.HI R0, RZ, 0x1f, R49.reuse ;  /* 0x0000001fff007819 */ /* 0x100fe20000011431 */
[----:B------:R-:W-:-:S02]  /*9ed0*/  IMAD.MOV R51, RZ, RZ, -R49 ;  /* 0x000000ffff337224 */ /* 0x000fc400078e0a31 */
[----:B------:R-:W-:Y:S01]  /*9ee0*/  IMAD.U32 R33, RZ, RZ, UR9 ;  /* 0x00000009ff217e24 */ /* 0x000fe2000f8e00ff */
[----:B------:R-:W-:Y:S01]  /*9ef0*/  ULDC.64 UR8, c[0x0][0xad8] ;  /* 0x0002b60000087ab9 */ /* 0x000fe20000000a00 */
[----:B------:R-:W-:Y:S02]  /*9f00*/  IMAD R0, R0, UR10, RZ ;  /* 0x0000000a00007c24 */ /* 0x000fe4000f8e02ff */
[----:B------:R-:W-:Y:S02]  /*9f10*/  IMAD R51, R34, R51, R20 ;  /* 0x0000003322337224 */ /* 0x000fe400078e0214 */
[----:B------:R-:W-:Y:S02]  /*9f20*/  IMAD.U32 R33, RZ, RZ, UR4 ;  /* 0x00000004ff217e24 */ /* 0x000fe4000f8e00ff */
[C---:B------:R-:W-:Y:S01]  /*9f30*/  IMAD R53, R49.reuse, UR11, R0 ;  /* 0x0000000b31357c24 */ /* 0x040fe2000f8e0200 */
[----:B------:R-:W-:Y:S01]  /*9f40*/  SHF.R.S32.HI R0, RZ, 0x1f, R51 ;  /* 0x0000001fff007819 */ /* 0x000fe20000011433 */
[----:B------:R-:W-:-:S04]  /*9f50*/  IMAD.WIDE.U32 R32, R49, UR10, R32 ;  /* 0x0000000a31207c25 */ /* 0x000fc8000f8e0020 */
[----:B------:R-:W-:Y:S02]  /*9f60*/  IMAD.U32 R49, RZ, RZ, UR40 ;  /* 0x00000028ff317e24 */ /* 0x000fe4000f8e00ff */
[----:B------:R-:W-:Y:S02]  /*9f70*/  IMAD.IADD R33, R33, 0x1, R53 ;  /* 0x0000000121217824 */ /* 0x000fe400078e0235 */
[----:B------:R-:W-:Y:S02]  /*9f80*/  IMAD R20, R0, UR8, RZ ;  /* 0x0000000800147c24 */ /* 0x000fe4000f8e02ff */
[----:B------:R-:W-:Y:S02]  /*9f90*/  IMAD R50, R49, 0x80, R200 ;  /* 0x0000008031327824 */ /* 0x000fe400078e02c8 */
[C---:B------:R-:W-:Y:S02]  /*9fa0*/  IMAD R49, R51.reuse, UR9, R20 ;  /* 0x0000000933317c24 */ /* 0x040fe4000f8e0214 */
[----:B------:R-:W-:Y:S01]  /*9fb0*/  IMAD.WIDE.U32 R32, R51, UR8, R32 ;  /* 0x0000000833207c25 */ /* 0x000fe2000f8e0020 */
[----:B------:R-:W-:Y:S01]  /*9fc0*/  ISETP.GE.AND P2, PT, R50, R21, PT ;  /* 0x000000153200720c */ /* 0x000fe20003f46270 */
[----:B------:R-:W-:-:S02]  /*9fd0*/  ULDC.64 UR8, c[0x0][0xa80] ;  /* 0x0002a00000087ab9 */ /* 0x000fc40000000a00 */
[----:B------:R-:W-:Y:S01]  /*9fe0*/  VIADD R3, R3, 0x22820 ;  /* 0x0002282003037836 */ /* 0x000fe20000000000 */
[----:B------:R-:W-:Y:S01]  /*9ff0*/  LEA R20, P3, R32, UR8, 0x1 ;  /* 0x0000000820147c11 */ /* 0x000fe2000f8608ff */
[----:B------:R-:W-:Y:S02]  /*a000*/  IMAD.IADD R33, R33, 0x1, R49 ;  /* 0x0000000121217824 */ /* 0x000fe400078e0231 */
[----:B------:R-:W-:Y:S01]  /*a010*/  VIADD R0, R50, 0x20 ;  /* 0x0000002032007836 */ /* 0x000fe20000000000 */
[----:B------:R-:W-:Y:S02]  /*a020*/  PRMT R3, RZ, 0x654, R3 ;  /* 0x00000654ff037816 */ /* 0x000fe40000000003 */
[----:B------:R-:W-:Y:S02]  /*a030*/  LEA.HI.X R34, R32, UR9, R33, 0x1, P3 ;  /* 0x0000000920227c11 */ /* 0x000fe400098f0c21 */
[-C--:B------:R-:W-:Y:S01]  /*a040*/  ISETP.GE.AND P0, PT, R0, R21.reuse, PT ;  /* 0x000000150000720c */ /* 0x080fe20003f06270 */
[----:B------:R-:W-:Y:S01]  /*a050*/  VIADD R0, R50, 0x40 ;  /* 0x0000004032007836 */ /* 0x000fe20000000000 */
[----:B0-----:R0:W-:Y:S01]  /*a060*/  SYNCS.ARRIVE.TRANS64.RED.A1T0 RZ, [R3+URZ], RZ ;  /* 0x000000ff03ff79a7 */ /* 0x0011e2000810043f */
[----:B------:R1:W2:Y:S01]  /*a070*/  SHFL.IDX PT, R49, R20, RZ, 0x181f ;  /* 0x00181fff14317589 */ /* 0x0002a200000e0000 */
[----:B------:R-:W-:Y:S02]  /*a080*/  BSSY B1, `(.L_x_256) ;  /* 0x000000d000017945 */ /* 0x000fe40003800000 */
[----:B------:R-:W-:Y:S01]  /*a090*/  ISETP.GE.AND P1, PT, R0, R21, PT ;  /* 0x000000150000720c */ /* 0x000fe20003f26270 */
[----:B0-----:R1:W0:Y:S01]  /*a0a0*/  SHFL.IDX PT, R3, R34, RZ, 0x181f ;  /* 0x00181fff22037589 */ /* 0x00122200000e0000 */
[----:B------:R-:W-:Y:S11]  /*a0b0*/  @P2 BRA `(.L_x_257) ;  /* 0x0000000000242947 */ /* 0x000ff60003800000 */
[----:B------:R-:W-:Y:S02]  /*a0c0*/  ULDC UR4, c[0x0][0xac8] ;  /* 0x0002b20000047ab9 */ /* 0x000fe40000000800 */
[----:B------:R-:W-:Y:S02]  /*a0d0*/  ISETP.GE.AND P2, PT, R2, UR4, PT ;  /* 0x0000000402007c0c */ /* 0x000fe4000bf46270 */
[----:B------:R-:W-:-:S11]  /*a0e0*/  ISETP.GE.AND P3, PT, R16, UR4, PT ;  /* 0x0000000410007c0c */ /* 0x000fd6000bf66270 */
[-C--:B--2---:R-:W-:Y:S02]  /*a0f0*/  @!P2 LEA R32, P4, R2, R49.reuse, 0x1 ;  /* 0x000000310220a211 */ /* 0x084fe400078808ff */
[----:B------:R-:W-:Y:S02]  /*a100*/  @!P3 LEA R48, P5, R16, R49, 0x1 ;  /* 0x000000311030b211 */ /* 0x000fe400078a08ff */
[-C--:B0-----:R-:W-:Y:S02]  /*a110*/  @!P2 LEA.HI.X R33, R2, R3.reuse, R222, 0x1, P4 ;  /* 0x000000030221a211 */ /* 0x081fe400020f0cde */
[----:B------:R-:W-:-:S03]  /*a120*/  @!P3 LEA.HI.X R49, R16, R3, R221, 0x1, P5 ;  /* 0x000000031031b211 */ /* 0x000fc600028f0cdd */
[----:B-----5:R3:W-:Y:S04]  /*a130*/  @!P2 ST.E.128 desc[UR50][R32.64], R4 ;  /* 0x000000042000a985 */ /* 0x0207e8000c101d32 */
[----:B------:R3:W-:Y:S02]  /*a140*/  @!P3 ST.E.128 desc[UR50][R48.64], R28 ;  /* 0x0000001c3000b985 */ /* 0x0007e4000c101d32 */
.L_x_257:
[----:B------:R-:W-:Y:S05]  /*a150*/  BSYNC B1 ;  /* 0x0000000000017941 */ /* 0x000fea0003800000 */
.L_x_256:
[----:B0-----:R0:W4:Y:S01]  /*a160*/  SHFL.IDX PT, R3, R34, 0x1, 0x181f ;  /* 0x00381f0022037f89 */ /* 0x00112200000e0000 */
[----:B------:R-:W-:Y:S03]  /*a170*/  BSSY B1, `(.L_x_258) ;  /* 0x000000c000017945 */ /* 0x000fe60003800000 */
[----:B---3-5:R0:W3:Y:S01]  /*a180*/  SHFL.IDX PT, R7, R20, 0x1, 0x181f ;  /* 0x00381f0014077f89 */ /* 0x0280e200000e0000 */
[----:B------:R-:W-:Y:S05]  /*a190*/  @P0 BRA `(.L_x_259) ;  /* 0x0000000000240947 */ /* 0x000fea0003800000 */
[----:B------:R-:W-:Y:S02]  /*a1a0*/  ULDC UR4, c[0x0][0xac8] ;  /* 0x0002b20000047ab9 */ /* 0x000fe40000000800 */
[----:B------:R-:W-:Y:S02]  /*a1b0*/  ISETP.GE.AND P3, PT, R2, UR4, PT ;  /* 0x0000000402007c0c */ /* 0x000fe4000bf66270 */
[----:B------:R-:W-:-:S11]  /*a1c0*/  ISETP.GE.AND P4, PT, R16, UR4, PT ;  /* 0x0000000410007c0c */ /* 0x000fd6000bf86270 */
[-C--:B---3--:R-:W-:Y:S02]  /*a1d0*/  @!P3 LEA R4, P0, R2, R7.reuse, 0x1 ;  /* 0x000000070204b211 */ /* 0x088fe400078008ff */
[----:B------:R-:W-:Y:S02]  /*a1e0*/  @!P4 LEA R6, P2, R16, R7, 0x1 ;  /* 0x000000071006c211 */ /* 0x000fe400078408ff */
[-C--:B----4-:R-:W-:Y:S02]  /*a1f0*/  @!P3 LEA.HI.X R5, R2, R3.reuse, R222, 0x1, P0 ;  /* 0x000000030205b211 */ /* 0x090fe400000f0cde */
[----:B------:R-:W-:-:S03]  /*a200*/  @!P4 LEA.HI.X R7, R16, R3, R221, 0x1, P2 ;  /* 0x000000031007c211 */ /* 0x000fc600010f0cdd */
[----:B------:R3:W-:Y:S04]  /*a210*/  @!P3 ST.E.128 desc[UR50][R4.64], R8 ;  /* 0x000000080400b985 */ /* 0x0007e8000c101d32 */
[----:B------:R3:W-:Y:S02]  /*a220*/  @!P4 ST.E.128 desc[UR50][R6.64], R36 ;  /* 0x000000240600c985 */ /* 0x0007e4000c101d32 */
.L_x_259:
[----:B------:R-:W-:Y:S05]  /*a230*/  BSYNC B1 ;  /* 0x0000000000017941 */ /* 0x000fea0003800000 */
.L_x_258:
[----:B----4-:R4:W0:Y:S01]  /*a240*/  SHFL.IDX PT, R3, R34, 0x2, 0x181f ;  /* 0x00581f0022037f89 */ /* 0x01082200000e0000 */
[----:B------:R-:W-:Y:S03]  /*a250*/  BSSY B1, `(.L_x_260) ;  /* 0x000000c000017945 */ /* 0x000fe60003800000 */
[----:B---3--:R4:W3:Y:S01]  /*a260*/  SHFL.IDX PT, R7, R20, 0x2, 0x181f ;  /* 0x00581f0014077f89 */ /* 0x0088e200000e0000 */
[----:B------:R-:W-:Y:S05]  /*a270*/  @P1 BRA `(.L_x_261) ;  /* 0x0000000000241947 */ /* 0x000fea0003800000 */
[----:B------:R-:W-:Y:S02]  /*a280*/  ULDC UR4, c[0x0][0xac8] ;  /* 0x0002b20000047ab9 */ /* 0x000fe40000000800 */
[----:B------:R-:W-:Y:S02]  /*a290*/  ISETP.GE.AND P2, PT, R2, UR4, PT ;  /* 0x0000000402007c0c */ /* 0x000fe4000bf46270 */
[----:B------:R-:W-:-:S11]  /*a2a0*/  ISETP.GE.AND P3, PT, R16, UR4, PT ;  /* 0x0000000410007c0c */ /* 0x000fd6000bf66270 */
[-C--:B---3--:R-:W-:Y:S02]  /*a2b0*/  @!P2 LEA R4, P0, R2, R7.reuse, 0x1 ;  /* 0x000000070204a211 */ /* 0x088fe400078008ff */
[----:B------:R-:W-:Y:S02]  /*a2c0*/  @!P3 LEA R6, P1, R16, R7, 0x1 ;  /* 0x000000071006b211 */ /* 0x000fe400078208ff */
[-C--:B0-----:R-:W-:Y:S02]  /*a2d0*/  @!P2 LEA.HI.X R5, R2, R3.reuse, R222, 0x1, P0 ;  /* 0x000000030205a211 */ /* 0x081fe400000f0cde */
[----:B------:R-:W-:-:S03]  /*a2e0*/  @!P3 LEA.HI.X R7, R16, R3, R221, 0x1, P1 ;  /* 0x000000031007b211 */ /* 0x000fc600008f0cdd */
[----:B------:R0:W-:Y:S04]  /*a2f0*/  @!P2 ST.E.128 desc[UR50][R4.64], R12 ;  /* 0x0000000c0400a985 */ /* 0x0001e8000c101d32 */
[----:B------:R0:W-:Y:S02]  /*a300*/  @!P3 ST.E.128 desc[UR50][R6.64], R40 ;  /* 0x000000280600b985 */ /* 0x0001e4000c101d32 */
.L_x_261:
[----:B------:R-:W-:Y:S05]  /*a310*/  BSYNC B1 ;  /* 0x0000000000017941 */ /* 0x000fea0003800000 */
.L_x_260:
[----:B------:R-:W-:Y:S01]  /*a320*/  VIADD R0, R50, 0x60 ;  /* 0x0000006032007836 */ /* 0x000fe20000000000 */
[----:B0-----:R0:W0:Y:S04]  /*a330*/  SHFL.IDX PT, R3, R34, 0x3, 0x181f ;  /* 0x00781f0022037f89 */ /* 0x00102800000e0000 */
[----:B------:R-:W-:Y:S01]  /*a340*/  ISETP.GE.AND P0, PT, R0, R21, PT ;  /* 0x000000150000720c */ /* 0x000fe20003f06270 */
[----:B---3--:R3:W0:-:S12]  /*a350*/  SHFL.IDX PT, R7, R20, 0x3, 0x181f ;  /* 0x00781f0014077f89 */ /* 0x00861800000e0000 */
[----:B---3--:R-:W-:Y:S05]  /*a360*/  @P0 BRA `(.L_x_262) ;  /* 0x0000001800200947 */ /* 0x008fea0003800000 */
[----:B------:R-:W-:Y:S02]  /*a370*/  ULDC UR4, c[0x0][0xac8] ;  /* 0x0002b20000047ab9 */ /* 0x000fe40000000800 */
[----:B------:R-:W-:-:S13]  /*a380*/  ISETP.GE.AND P1, PT, R2, UR4, PT ;  /* 0x0000000402007c0c */ /* 0x000fda000bf26270 */
[----:B0-----:R-:W-:-:S04]  /*a390*/  @!P1 LEA R4, P0, R2, R7, 0x1 ;  /* 0x0000000702049211 */ /* 0x001fc800078008ff */
[----:B------:R-:W-:Y:S02]  /*a3a0*/  @!P1 LEA.HI.X R5, R2, R3, R222, 0x1, P0 ;  /* 0x0000000302059211 */ /* 0x000fe400000f0cde */
[----:B------:R-:W-:-:S03]  /*a3b0*/  ISETP.GE.AND P0, PT, R16, UR4, PT ;  /* 0x0000000410007c0c */ /* 0x000fc6000bf06270 */
[----:B------:R0:W-:Y:S10]  /*a3c0*/  @!P1 ST.E.128 desc[UR50][R4.64], R24 ;  /* 0x0000001804009985 */ /* 0x0001f4000c101d32 */
[----:B------:R-:W-:Y:S05]  /*a3d0*/  @P0 BRA `(.L_x_262) ;  /* 0x0000001800040947 */ /* 0x000fea0003800000 */
[----:B0-----:R-:W-:-:S04]  /*a3e0*/  LEA R4, P0, R16, R7, 0x1 ;  /* 0x0000000710047211 */ /* 0x001fc800078008ff */
[----:B------:R-:W-:-:S05]  /*a3f0*/  LEA.HI.X R5, R16, R3, R221, 0x1, P0 ;  /* 0x0000000310057211 */ /* 0x000fca00000f0cdd */
[----:B------:R0:W-:Y:S01]  /*a400*/  ST.E.128 desc[UR50][R4.64], R44 ;  /* 0x0000002c04007985 */ /* 0x0001e2000c101d32 */
[----:B------:R-:W-:Y:S05]  /*a410*/  BRA `(.L_x_262) ;  /* 0x0000001400f47947 */ /* 0x000fea0003800000 */
.L_x_255:
[----:B------:R-:W-:Y:S01]  /*a420*/  ULDC.64 UR10, c[0x0][0xb08] ;  /* 0x0002c200000a7ab9 */ /* 0x000fe20000000a00 */
[----:B0-----:R-:W0:Y:S01]  /*a430*/  @P1 LDC R0, c[0x0][0xbec] ;  /* 0x0002fb00ff001b82 */ /* 0x001e220000000800 */
[----:B------:R-:W-:Y:S01]  /*a440*/  UIMAD UR7, UR12, UR10, URZ ;  /* 0x0000000a0c0772a4 */ /* 0x000fe2000f8e023f */
[----:B------:R-:W-:Y:S01]  /*a450*/  IMAD.MOV.U32 R7, RZ, RZ, R11 ;  /* 0x000000ffff077224 */ /* 0x000fe200078e000b */
[----:B------:R-:W-:Y:S01]  /*a460*/  UIMAD.WIDE.U32 UR8, UR4, UR10, URZ ;  /* 0x0000000a040872a5 */ /* 0x000fe2000f8e003f */
[----:B------:R-:W-:Y:S01]  /*a470*/  VIADD R6, R3, 0x22820 ;  /* 0x0002282003067836 */ /* 0x000fe20000000000 */
[----:B------:R-:W-:Y:S01]  /*a480*/  UIMAD UR7, UR4, UR11, UR7 ;  /* 0x0000000b040772a4 */ /* 0x000fe2000f8e0207 */
[----:B------:R-:W-:Y:S01]  /*a490*/  BSSY B1, `(.L_x_263) ;  /* 0x000006a000017945 */ /* 0x000fe20003800000 */
[----:B------:R-:W-:Y:S01]  /*a4a0*/  USHF.R.S32.HI UR4, URZ, 0x1f, UR37 ;  /* 0x0000001f3f047899 */ /* 0x000fe20008011425 */
[----:B------:R-:W1:Y:S01]  /*a4b0*/  @P1 LDC R5, c[0x0][0xbf0] ;  /* 0x0002fc00ff051b82 */ /* 0x000e620000000800 */
[----:B------:R-:W-:Y:S01]  /*a4c0*/  UIADD3 UR9, UR9, UR7, URZ ;  /* 0x0000000709097290 */ /* 0x000fe2000fffe03f */
[----:B------:R-:W-:Y:S01]  /*a4d0*/  PRMT R6, RZ, 0x654, R6 ;  /* 0x00000654ff067816 */ /* 0x000fe20000000006 */
[----:B------:R-:W-:-:S02]  /*a4e0*/  ULDC.64 UR10, c[0x0][0xb38] ;  /* 0x0002ce00000a7ab9 */ /* 0x000fc40000000a00 */
[----:B------:R-:W-:Y:S01]  /*a4f0*/  UIMAD.WIDE.U32 UR8, UR39, UR10, UR8 ;  /* 0x0000000a270872a5 */ /* 0x000fe2000f8e0008 */
[----:B------:R2:W-:Y:S03]  /*a500*/  SYNCS.ARRIVE.TRANS64.RED.A1T0 RZ, [R6+URZ], RZ ;  /* 0x000000ff06ff79a7 */ /* 0x0005e6000810043f */
[----:B------:R-:W-:-:S03]  /*a510*/  UIMAD UR9, UR39, UR11, UR9 ;  /* 0x0000000b270972a4 */ /* 0x000fc6000f8e0209 */
[----:B------:R-:W-:Y:S02]  /*a520*/  ULDC.64 UR10, c[0x0][0xb40] ;  /* 0x0002d000000a7ab9 */ /* 0x000fe40000000a00 */
[----:B------:R-:W-:Y:S02]  /*a530*/  UIMAD UR4, UR4, UR10, URZ ;  /* 0x0000000a040472a4 */ /* 0x000fe4000f8e023f */
[----:B------:R-:W-:Y:S01]  /*a540*/  UIMAD.WIDE.U32 UR8, UR37, UR10, UR8 ;  /* 0x0000000a250872a5 */ /* 0x000fe2000f8e0008 */
[----:B0-----:R-:W-:Y:S01]  /*a550*/  @P1 IMAD.HI.U32 R0, R11, R0, RZ ;  /* 0x000000000b001227 */ /* 0x001fe200078e00ff */
[----:B------:R-:W-:-:S03]  /*a560*/  UIMAD UR4, UR37, UR11, UR4 ;  /* 0x0000000b250472a4 */ /* 0x000fc6000f8e0204 */
[----:B------:R-:W-:Y:S01]  /*a570*/  ULDC.64 UR10, c[0x0][0xb48] ;  /* 0x0002d200000a7ab9 */ /* 0x000fe20000000a00 */
[----:B------:R-:W-:Y:S01]  /*a580*/  UIADD3 UR9, UR9, UR4, URZ ;  /* 0x0000000409097290 */ /* 0x000fe2000fffe03f */
[----:B-1----:R-:W-:-:S03]  /*a590*/  @P1 SHF.R.U32.HI R7, RZ, R5, R0 ;  /* 0x00000005ff071219 */ /* 0x002fc60000011600 */
[----:B------:R-:W-:Y:S01]  /*a5a0*/  UIMAD.WIDE.U32 UR8, UR41, UR10, UR8 ;  /* 0x0000000a290872a5 */ /* 0x000fe2000f8e0008 */
[--C-:B------:R-:W-:Y:S01]  /*a5b0*/  SHF.R.S32.HI R0, RZ, 0x1f, R7.reuse ;  /* 0x0000001fff007819 */ /* 0x100fe20000011407 */
[----:B------:R-:W-:Y:S02]  /*a5c0*/  IMAD.MOV R9, RZ, RZ, -R7 ;  /* 0x000000ffff097224 */ /* 0x000fe400078e0a07 */
[----:B------:R-:W-:Y:S02]  /*a5d0*/  UIMAD UR41, UR41, UR11, UR9 ;  /* 0x0000000b292972a4 */ /* 0x000fe4000f8e0209 */
[----:B------:R-:W-:Y:S01]  /*a5e0*/  IMAD.U32 R5, RZ, RZ, UR9 ;  /* 0x00000009ff057e24 */ /* 0x000fe2000f8e00ff */
[----:B------:R-:W-:Y:S01]  /*a5f0*/  ULDC.64 UR10, c[0x0][0xb30] ;  /* 0x0002cc00000a7ab9 */ /* 0x000fe20000000a00 */
[----:B------:R-:W-:Y:S02]  /*a600*/  IMAD R9, R34, R9, R11 ;  /* 0x0000000922097224 */ /* 0x000fe400078e020b */
[----:B------:R-:W-:-:S02]  /*a610*/  IMAD R0, R0, UR10, RZ ;  /* 0x0000000a00007c24 */ /* 0x000fc4000f8e02ff */
[----:B------:R-:W-:Y:S01]  /*a620*/  IMAD.U32 R4, RZ, RZ, UR8 ;  /* 0x00000008ff047e24 */ /* 0x000fe2000f8e00ff */
[----:B------:R-:W-:Y:S01]  /*a630*/  ULDC.64 UR8, c[0x0][0xb28] ;  /* 0x0002ca0000087ab9 */ /* 0x000fe20000000a00 */
[----:B------:R-:W-:Y:S02]  /*a640*/  IMAD.U32 R5, RZ, RZ, UR41 ;  /* 0x00000029ff057e24 */ /* 0x000fe4000f8e00ff */
[C---:B------:R-:W-:Y:S01]  /*a650*/  IMAD R11, R7.reuse, UR11, R0 ;  /* 0x0000000b070b7c24 */ /* 0x040fe2000f8e0200 */
[----:B------:R-:W-:Y:S01]  /*a660*/  SHF.R.S32.HI R0, RZ, 0x1f, R9 ;  /* 0x0000001fff007819 */ /* 0x000fe20000011409 */
[----:B------:R-:W-:-:S04]  /*a670*/  IMAD.WIDE.U32 R4, R7, UR10, R4 ;  /* 0x0000000a07047c25 */ /* 0x000fc8000f8e0004 */
[----:B------:R-:W-:Y:S02]  /*a680*/  IMAD R0, R0, UR8, RZ ;  /* 0x0000000800007c24 */ /* 0x000fe4000f8e02ff */
[----:B------:R-:W-:Y:S02]  /*a690*/  IMAD.IADD R5, R5, 0x1, R11 ;  /* 0x0000000105057824 */ /* 0x000fe400078e020b */
[C---:B------:R-:W-:Y:S02]  /*a6a0*/  IMAD R7, R9.reuse, UR9, R0 ;  /* 0x0000000909077c24 */ /* 0x040fe4000f8e0200 */
[----:B------:R-:W-:Y:S01]  /*a6b0*/  IMAD.WIDE.U32 R4, R9, UR8, R4 ;  /* 0x0000000809047c25 */ /* 0x000fe2000f8e0004 */
[----:B------:R-:W-:-:S03]  /*a6c0*/  ULDC.64 UR8, c[0x0][0xb00] ;  /* 0x0002c00000087ab9 */ /* 0x000fc60000000a00 */
[----:B------:R-:W-:Y:S01]  /*a6d0*/  IMAD.IADD R3, R5, 0x1, R7 ;  /* 0x0000000105037824 */ /* 0x000fe200078e0207 */
[----:B------:R-:W-:-:S04]  /*a6e0*/  LEA R0, P1, R4, UR8, 0x2 ;  /* 0x0000000804007c11 */ /* 0x000fc8000f8210ff */
[----:B------:R-:W-:Y:S01]  /*a6f0*/  LEA.HI.X R3, R4, UR9, R3, 0x2, P1 ;  /* 0x0000000904037c11 */ /* 0x000fe200088f1403 */
[----:B--2---:R0:W1:Y:S04]  /*a700*/  SHFL.IDX PT, R6, R0, RZ, 0x1c1f ;  /* 0x001c1fff00067589 */ /* 0x00406800000e0000 */
[----:B------:R0:W2:Y:S01]  /*a710*/  SHFL.IDX PT, R7, R3, RZ, 0x1c1f ;  /* 0x001c1fff03077589 */ /* 0x0000a200000e0000 */
[----:B------:R-:W-:Y:S05]  /*a720*/  @P2 BRA `(.L_x_264) ;  /* 0x0000000400002947 */ /* 0x000fea0003800000 */
[----:B------:R-:W-:Y:S02]  /*a730*/  ULDC UR4, c[0x0][0xac8] ;  /* 0x0002b20000047ab9 */ /* 0x000fe40000000800 */
[----:B------:R-:W-:Y:S02]  /*a740*/  ISETP.GE.AND P1, PT, R199, UR4, PT ;  /* 0x00000004c7007c0c */ /* 0x000fe4000bf26270 */
[----:B------:R-:W-:Y:S02]  /*a750*/  ISETP.GE.AND P4, PT, R198, UR4, PT ;  /* 0x00000004c6007c0c */ /* 0x000fe4000bf86270 */
[----:B------:R-:W-:Y:S02]  /*a760*/  ISETP.GE.AND P3, PT, R197, UR4, PT ;  /* 0x00000004c5007c0c */ /* 0x000fe4000bf66270 */
[----:B------:R-:W-:-:S07]  /*a770*/  ISETP.GE.AND P2, PT, R196, UR4, PT ;  /* 0x00000004c4007c0c */ /* 0x000fce000bf46270 */
[----:B-12---:R-:W-:Y:S02]  /*a780*/  @!P1 IMAD.WIDE R4, R199, 0x4, R6 ;  /* 0x00000004c7049825 */ /* 0x006fe400078e0206 */
[----:B------:R-:W-:-:S03]  /*a790*/  @!P4 LEA R8, P5, R198, R6, 0x2 ;  /* 0x00000006c608c211 */ /* 0x000fc600078a10ff */
[----:B------:R1:W-:Y:S01]  /*a7a0*/  @!P1 ST.E.64 desc[UR50][R4.64], R64 ;  /* 0x0000004004009985 */ /* 0x0003e2000c101b32 */
[----:B------:R-:W-:Y:S02]  /*a7b0*/  ISETP.GE.AND P1, PT, R195, UR4, PT ;  /* 0x00000004c3007c0c */ /* 0x000fe4000bf26270 */
[-C--:B------:R-:W-:Y:S02]  /*a7c0*/  @!P4 LEA.HI.X R9, R198, R7.reuse, R216, 0x2, P5 ;  /* 0x00000007c609c211 */ /* 0x080fe400028f14d8 */
[CC--:B------:R-:W-:Y:S02]  /*a7d0*/  @!P3 LEA R10, P5, R197.reuse, R6.reuse, 0x2 ;  /* 0x00000006c50ab211 */ /* 0x0c0fe400078a10ff */
[----:B------:R-:W-:Y:S01]  /*a7e0*/  @!P2 LEA R12, P6, R196, R6, 0x2 ;  /* 0x00000006c40ca211 */ /* 0x000fe200078c10ff */
[----:B------:R2:W-:Y:S01]  /*a7f0*/  @!P4 ST.E.64 desc[UR50][R8.64], R66 ;  /* 0x000000420800c985 */ /* 0x0005e2000c101b32 */
[----:B------:R-:W-:Y:S02]  /*a800*/  @!P3 LEA.HI.X R11, R197, R7, R215, 0x2, P5 ;  /* 0x00000007c50bb211 */ /* 0x000fe400028f14d7 */
[----:B------:R-:W-:-:S02]  /*a810*/  ISETP.GE.AND P4, PT, R194, UR4, PT ;  /* 0x00000004c2007c0c */ /* 0x000fc4000bf86270 */
[-C--:B------:R-:W-:Y:S01]  /*a820*/  @!P2 LEA.HI.X R13, R196, R7.reuse, R214, 0x2, P6 ;  /* 0x00000007c40da211 */ /* 0x080fe200030f14d6 */
[----:B------:R3:W-:Y:S01]  /*a830*/  @!P3 ST.E.64 desc[UR50][R10.64], R68 ;  /* 0x000000440a00b985 */ /* 0x0007e2000c101b32 */
[----:B------:R-:W-:Y:S02]  /*a840*/  ISETP.GE.AND P3, PT, R193, UR4, PT ;  /* 0x00000004c1007c0c */ /* 0x000fe4000bf66270 */
[C---:B------:R-:W-:Y:S01]  /*a850*/  @!P1 LEA R14, P5, R195.reuse, R6, 0x2 ;  /* 0x00000006c30e9211 */ /* 0x040fe200078a10ff */
[----:B------:R4:W-:Y:S01]  /*a860*/  @!P2 ST.E.64 desc[UR50][R12.64], R70 ;  /* 0x000000460c00a985 */ /* 0x0009e2000c101b32 */
[----:B------:R-:W-:Y:S02]  /*a870*/  ISETP.GE.AND P2, PT, R192, UR4, PT ;  /* 0x00000004c0007c0c */ /* 0x000fe4000bf46270 */
[----:B------:R-:W-:-:S03]  /*a880*/  @!P1 LEA.HI.X R15, R195, R7, R213, 0x2, P5 ;  /* 0x00000007c30f9211 */ /* 0x000fc600028f14d5 */
[CC--:B-1----:R-:W-:Y:S02]  /*a890*/  @!P4 LEA R4, P6, R194.reuse, R6.reuse, 0x2 ;  /* 0x00000006c204c211 */ /* 0x0c2fe400078c10ff */
[----:B------:R1:W-:Y:S01]  /*a8a0*/  @!P1 ST.E.64 desc[UR50][R14.64], R72 ;  /* 0x000000480e009985 */ /* 0x0003e2000c101b32 */
[----:B------:R-:W-:Y:S02]  /*a8b0*/  ISETP.GE.AND P1, PT, R171, UR4, PT ;  /* 0x00000004ab007c0c */ /* 0x000fe4000bf26270 */
[-C--:B------:R-:W-:Y:S02]  /*a8c0*/  @!P4 LEA.HI.X R5, R194, R7.reuse, R212, 0x2, P6 ;  /* 0x00000007c205c211 */ /* 0x080fe400030f14d4 */
[CC--:B--2---:R-:W-:Y:S02]  /*a8d0*/  @!P3 LEA R8, P6, R193.reuse, R6.reuse, 0x2 ;  /* 0x00000006c108b211 */ /* 0x0c4fe400078c10ff */
[----:B---3--:R-:W-:Y:S01]  /*a8e0*/  @!P2 LEA R10, P5, R192, R6, 0x2 ;  /* 0x00000006c00aa211 */ /* 0x008fe200078a10ff */
[----:B------:R2:W-:Y:S01]  /*a8f0*/  @!P4 ST.E.64 desc[UR50][R4.64], R74 ;  /* 0x0000004a0400c985 */ /* 0x0005e2000c101b32 */
[----:B------:R-:W-:-:S02]  /*a900*/  @!P3 LEA.HI.X R9, R193, R7, R211, 0x2, P6 ;  /* 0x00000007c109b211 */ /* 0x000fc400030f14d3 */
[----:B------:R-:W-:Y:S02]  /*a910*/  ISETP.GE.AND P4, PT, R170, UR4, PT ;  /* 0x00000004aa007c0c */ /* 0x000fe4000bf86270 */
[----:B------:R-:W-:Y:S01]  /*a920*/  ISETP.GE.AND P6, PT, R169, UR4, PT ;  /* 0x00000004a9007c0c */ /* 0x000fe2000bfc6270 */
[----:B------:R3:W-:Y:S01]  /*a930*/  @!P3 ST.E.64 desc[UR50][R8.64], R76 ;  /* 0x0000004c0800b985 */ /* 0x0007e2000c101b32 */
[----:B------:R-:W-:Y:S02]  /*a940*/  @!P2 LEA.HI.X R11, R192, R7, R210, 0x2, P5 ;  /* 0x00000007c00ba211 */ /* 0x000fe400028f14d2 */
[----:B----4-:R-:W-:-:S03]  /*a950*/  @!P1 LEA R12, P3, R171, R6, 0x2 ;  /* 0x00000006ab0c9211 */ /* 0x010fc600078610ff */
[----:B------:R4:W-:Y:S01]  /*a960*/  @!P2 ST.E.64 desc[UR50][R10.64], R78 ;  /* 0x0000004e0a00a985 */ /* 0x0009e2000c101b32 */
[-C--:B------:R-:W-:Y:S02]  /*a970*/  @!P1 LEA.HI.X R13, R171, R7.reuse, R209, 0x2, P3 ;  /* 0x00000007ab0d9211 */ /* 0x080fe400018f14d1 */
[----:B------:R-:W-:Y:S02]  /*a980*/  ISETP.GE.AND P2, PT, R168, UR4, PT ;  /* 0x00000004a8007c0c */ /* 0x000fe4000bf46270 */
[CC--:B-1----:R-:W-:Y:S01]  /*a990*/  @!P4 LEA R14, P5, R170.reuse, R6.reuse, 0x2 ;  /* 0x00000006aa0ec211 */ /* 0x0c2fe200078a10ff */
[----:B------:R1:W-:Y:S01]  /*a9a0*/  @!P1 ST.E.64 desc[UR50][R12.64], R80 ;  /* 0x000000500c009985 */ /* 0x0003e2000c101b32 */
[----:B--2---:R-:W-:Y:S02]  /*a9b0*/  @!P6 LEA R4, P3, R169, R6, 0x2 ;  /* 0x00000006a904e211 */ /* 0x004fe400078610ff */
[----:B------:R-:W-:Y:S02]  /*a9c0*/  ISETP.GE.AND P1, PT, R23, UR4, PT ;  /* 0x0000000417007c0c */ /* 0x000fe4000bf26270 */
[----:B------:R-:W-:-:S02]  /*a9d0*/  @!P4 LEA.HI.X R15, R170, R7, R208, 0x2, P5 ;  /* 0x00000007aa0fc211 */ /* 0x000fc400028f14d0 */
[-C--:B------:R-:W-:Y:S02]  /*a9e0*/  @!P6 LEA.HI.X R5, R169, R7.reuse, R207, 0x2, P3 ;  /* 0x00000007a905e211 */ /* 0x080fe400018f14cf */
[----:B------:R-:W-:Y:S01]  /*a9f0*/  ISETP.GE.AND P5, PT, R18, UR4, PT ;  /* 0x0000000412007c0c */ /* 0x000fe2000bfa6270 */
[----:B------:R2:W-:Y:S01]  /*aa00*/  @!P4 ST.E.64 desc[UR50][R14.64], R82 ;  /* 0x000000520e00c985 */ /* 0x0005e2000c101b32 */
[----:B---3--:R-:W-:Y:S02]  /*aa10*/  @!P2 LEA R8, P3, R168, R6, 0x2 ;  /* 0x00000006a808a211 */ /* 0x008fe400078610ff */
[----:B------:R-:W-:Y:S01]  /*aa20*/  ISETP.GE.AND P4, PT, R22, UR4, PT ;  /* 0x0000000416007c0c */ /* 0x000fe2000bf86270 */
[----:B------:R3:W-:Y:S01]  /*aa30*/  @!P6 ST.E.64 desc[UR50][R4.64], R84 ;  /* 0x000000540400e985 */ /* 0x0007e2000c101b32 */
[----:B------:R-:W-:Y:S02]  /*aa40*/  ISETP.GE.AND P6, PT, R19, UR4, PT ;  /* 0x0000000413007c0c */ /* 0x000fe4000bfc6270 */
[----:B------:R-:W-:-:S02]  /*aa50*/  @!P2 LEA.HI.X R9, R168, R7, R206, 0x2, P3 ;  /* 0x00000007a809a211 */ /* 0x000fc400018f14ce */
[----:B----4-:R-:W-:-:S03]  /*aa60*/  @!P1 LEA R10, P3, R23, R6, 0x2 ;  /* 0x00000006170a9211 */ /* 0x010fc600078610ff */
[----:B------:R3:W-:Y:S01]  /*aa70*/  @!P2 ST.E.64 desc[UR50][R8.64], R86 ;  /* 0x000000560800a985 */ /* 0x0007e2000c101b32 */
[----:B------:R-:W-:-:S03]  /*aa80*/  @!P1 LEA.HI.X R11, R23, R7, R205, 0x2, P3 ;  /* 0x00000007170b9211 */ /* 0x000fc600018f14cd */
[-C--:B-1----:R-:W-:Y:S02]  /*aa90*/  @!P4 LEA R12, P2, R22, R6.reuse, 0x2 ;  /* 0x00000006160cc211 */ /* 0x082fe400078410ff */
[----:B------:R3:W-:Y:S01]  /*aaa0*/  @!P1 ST.E.64 desc[UR50][R10.64], R88 ;  /* 0x000000580a009985 */ /* 0x0007e2000c101b32 */
[CC--:B--2---:R-:W-:Y:S02]  /*aab0*/  @!P6 LEA R14, P1, R19.reuse, R6.reuse, 0x2 ;  /* 0x00000006130ee211 */ /* 0x0c4fe400078210ff */
[----:B------:R-:W-:Y:S02]  /*aac0*/  @!P5 LEA R6, P3, R18, R6, 0x2 ;  /* 0x000000061206d211 */ /* 0x000fe400078610ff */
[-C--:B------:R-:W-:Y:S02]  /*aad0*/  @!P4 LEA.HI.X R13, R22, R7.reuse, R204, 0x2, P2 ;  /* 0x00000007160dc211 */ /* 0x080fe400010f14cc */
[-C--:B------:R-:W-:Y:S02]  /*aae0*/  @!P6 LEA.HI.X R15, R19, R7.reuse, R203, 0x2, P1 ;  /* 0x00000007130fe211 */ /* 0x080fe400008f14cb */
[----:B------:R-:W-:Y:S01]  /*aaf0*/  @!P5 LEA.HI.X R7, R18, R7, R202, 0x2, P3 ;  /* 0x000000071207d211 */ /* 0x000fe200018f14ca */
[----:B------:R3:W-:Y:S04]  /*ab00*/  @!P4 ST.E.64 desc[UR50][R12.64], R90 ;  /* 0x0000005a0c00c985 */ /* 0x0007e8000c101b32 */
[----:B------:R3:W-:Y:S04]  /*ab10*/  @!P6 ST.E.64 desc[UR50][R14.64], R96 ;  /* 0x000000600e00e985 */ /* 0x0007e8000c101b32 */
[----:B------:R3:W-:Y:S02]  /*ab20*/  @!P5 ST.E.64 desc[UR50][R6.64], R98 ;  /* 0x000000620600d985 */ /* 0x0007e4000c101b32 */
.L_x_264:
[----:B------:R-:W-:Y:S05]  /*ab30*/  BSYNC B1 ;  /* 0x0000000000017941 */ /* 0x000fea0003800000 */
.L_x_263:
[----:B--23--:R2:W3:Y:S04]  /*ab40*/  SHFL.IDX PT, R7, R3, 0x1, 0x1c1f ;  /* 0x003c1f0003077f89 */ /* 0x00c4e800000e0000 */
[----:B-1----:R2:W1:Y:S01]  /*ab50*/  SHFL.IDX PT, R6, R0, 0x1, 0x1c1f ;  /* 0x003c1f0000067f89 */ /* 0x00246200000e0000 */
[----:B------:R-:W-:Y:S05]  /*ab60*/  @P0 BRA `(.L_x_262) ;  /* 0x0000001000200947 */ /* 0x000fea0003800000 */
[----:B------:R-:W-:Y:S02]  /*ab70*/  ULDC UR4, c[0x0][0xac8] ;  /* 0x0002b20000047ab9 */ /* 0x000fe40000000800 */
[----:B------:R-:W-:Y:S02]  /*ab80*/  ISETP.GE.AND P1, PT, R198, UR4, PT ;  /* 0x00000004c6007c0c */ /* 0x000fe4000bf26270 */
[----:B------:R-:W-:Y:S02]  /*ab90*/  ISETP.GE.AND P6, PT, R199, UR4, PT ;  /* 0x00000004c7007c0c */ /* 0x000fe4000bfc6270 */
[----:B------:R-:W-:Y:S02]  /*aba0*/  ISETP.GE.AND P0, PT, R197, UR4, PT ;  /* 0x00000004c5007c0c */ /* 0x000fe4000bf06270 */
[----:B------:R-:W-:Y:S02]  /*abb0*/  ISETP.GE.AND P2, PT, R196, UR4, PT ;  /* 0x00000004c4007c0c */ /* 0x000fe4000bf46270 */
[----:B------:R-:W-:-:S05]  /*abc0*/  ISETP.GE.AND P3, PT, R195, UR4, PT ;  /* 0x00000004c3007c0c */ /* 0x000fca000bf66270 */
[CC--:B-1----:R-:W-:Y:S02]  /*abd0*/  @!P1 LEA R8, P4, R198.reuse, R6.reuse, 0x2 ;  /* 0x00000006c6089211 */ /* 0x0c2fe400078810ff */
[----:B---3--:R-:W-:Y:S02]  /*abe0*/  @!P6 IMAD.WIDE R4, R199, 0x4, R6 ;  /* 0x00000004c704e825 */ /* 0x008fe400078e0206 */
[-C--:B------:R-:W-:Y:S02]  /*abf0*/  @!P1 LEA.HI.X R9, R198, R7.reuse, R216, 0x2, P4 ;  /* 0x00000007c6099211 */ /* 0x080fe400020f14d8 */
[----:B------:R-:W-:Y:S01]  /*ac00*/  ISETP.GE.AND P4, PT, R194, UR4, PT ;  /* 0x00000004c2007c0c */ /* 0x000fe2000bf86270 */
[----:B------:R1:W-:Y:S01]  /*ac10*/  @!P6 ST.E.64 desc[UR50][R4.64], R62 ;  /* 0x0000003e0400e985 */ /* 0x0003e2000c101b32 */
[-C--:B------:R-:W-:Y:S02]  /*ac20*/  @!P0 LEA R10, P5, R197, R6.reuse, 0x2 ;  /* 0x00000006c50a8211 */ /* 0x080fe400078a10ff */
[----:B------:R-:W-:Y:S01]  /*ac30*/  @!P3 LEA R14, P6, R195, R6, 0x2 ;  /* 0x00000006c30eb211 */ /* 0x000fe200078c10ff */
[----:B------:R3:W-:Y:S01]  /*ac40*/  @!P1 ST.E.64 desc[UR50][R8.64], R60 ;  /* 0x0000003c08009985 */ /* 0x0007e2000c101b32 */
[----:B------:R-:W-:-:S02]  /*ac50*/  @!P0 LEA.HI.X R11, R197, R7, R215, 0x2, P5 ;  /* 0x00000007c50b8211 */ /* 0x000fc400028f14d7 */
[CC--:B------:R-:W-:Y:S02]  /*ac60*/  @!P2 LEA R12, P1, R196.reuse, R6.reuse, 0x2 ;  /* 0x00000006c40ca211 */ /* 0x0c0fe400078210ff */
[-C--:B------:R-:W-:Y:S01]  /*ac70*/  @!P3 LEA.HI.X R15, R195, R7.reuse, R213, 0x2, P6 ;  /* 0x00000007c30fb211 */ /* 0x080fe200030f14d5 */
[----:B------:R4:W-:Y:S01]  /*ac80*/  @!P0 ST.E.64 desc[UR50][R10.64], R58 ;  /* 0x0000003a0a008985 */ /* 0x0009e2000c101b32 */
[----:B------:R-:W-:Y:S02]  /*ac90*/  ISETP.GE.AND P0, PT, R193, UR4, PT ;  /* 0x00000004c1007c0c */ /* 0x000fe4000bf06270 */
[----:B------:R-:W-:Y:S02]  /*aca0*/  @!P2 LEA.HI.X R13, R196, R7, R214, 0x2, P1 ;  /* 0x00000007c40da211 */ /* 0x000fe400008f14d6 */
[----:B------:R-:W-:Y:S02]  /*acb0*/  ISETP.GE.AND P1, PT, R192, UR4, PT ;  /* 0x00000004c0007c0c */ /* 0x000fe4000bf26270 */
[----:B------:R-:W-:Y:S01]  /*acc0*/  @!P4 LEA R20, P5, R194, R6, 0x2 ;  /* 0x00000006c214c211 */ /* 0x000fe200078a10ff */
[----:B------:R5:W-:Y:S01]  /*acd0*/  @!P2 ST.E.64 desc[UR50][R12.64], R56 ;  /* 0x000000380c00a985 */ /* 0x000be2000c101b32 */
[----:B------:R-:W-:-:S02]  /*ace0*/  ISETP.GE.AND P2, PT, R171, UR4, PT ;  /* 0x00000004ab007c0c */ /* 0x000fc4000bf46270 */
[-C--:B------:R-:W-:Y:S01]  /*acf0*/  @!P4 LEA.HI.X R21, R194, R7.reuse, R212, 0x2, P5 ;  /* 0x00000007c215c211 */ /* 0x080fe200028f14d4 */
[----:B------:R0:W-:Y:S02]  /*ad00*/  @!P3 ST.E.64 desc[UR50][R14.64], R54 ;  /* 0x000000360e00b985 */ /* 0x0001e4000c101b32 */
[CC--:B-1----:R-:W-:Y:S02]  /*ad10*/  @!P0 LEA R4, P3, R193.reuse, R6.reuse, 0x2 ;  /* 0x00000006c1048211 */ /* 0x0c2fe400078610ff */
[----:B------:R-:W-:Y:S01]  /*ad20*/  @!P4 ST.E.64 desc[UR50][R20.64], R52 ;  /* 0x000000341400c985 */ /* 0x000fe2000c101b32 */
[----:B------:R-:W-:Y:S02]  /*ad30*/  ISETP.GE.AND P4, PT, R170, UR4, PT ;  /* 0x00000004aa007c0c */ /* 0x000fe4000bf86270 */
[----:B---3--:R-:W-:Y:S02]  /*ad40*/  @!P1 LEA R8, P5, R192, R6, 0x2 ;  /* 0x00000006c0089211 */ /* 0x008fe400078a10ff */
[----:B------:R-:W-:-:S02]  /*ad50*/  @!P0 LEA.HI.X R5, R193, R7, R211, 0x2, P3 ;  /* 0x00000007c1058211 */ /* 0x000fc400018f14d3 */
[----:B------:R-:W-:Y:S02]  /*ad60*/  ISETP.GE.AND P3, PT, R169, UR4, PT ;  /* 0x00000004a9007c0c */ /* 0x000fe4000bf66270 */
[CC--:B----4-:R-:W-:Y:S01]  /*ad70*/  @!P2 LEA R10, P6, R171.reuse, R6.reuse, 0x2 ;  /* 0x00000006ab0aa211 */ /* 0x0d0fe200078c10ff */
[----:B------:R1:W-:Y:S01]  /*ad80*/  @!P0 ST.E.64 desc[UR50][R4.64], R50 ;  /* 0x0000003204008985 */ /* 0x0003e2000c101b32 */
[-C--:B------:R-:W-:Y:S02]  /*ad90*/  @!P1 LEA.HI.X R9, R192, R7.reuse, R210, 0x2, P5 ;  /* 0x00000007c0099211 */ /* 0x080fe400028f14d2 */
[----:B------:R-:W-:Y:S02]  /*ada0*/  @!P2 LEA.HI.X R11, R171, R7, R209, 0x2, P6 ;  /* 0x00000007ab0ba211 */ /* 0x000fe400030f14d1 */
[----:B------:R-:W-:Y:S01]  /*adb0*/  ISETP.GE.AND P0, PT, R168, UR4, PT ;  /* 0x00000004a8007c0c */ /* 0x000fe2000bf06270 */
[----:B------:R3:W-:Y:S01]  /*adc0*/  @!P1 ST.E.64 desc[UR50][R8.64], R48 ;  /* 0x0000003008009985 */ /* 0x0007e2000c101b32 */
[----:B-----5:R-:W-:-:S02]  /*add0*/  @!P4 LEA R12, P1, R170, R6, 0x2 ;  /* 0x00000006aa0cc211 */ /* 0x020fc400078210ff */
[----:B------:R-:W-:Y:S01]  /*ade0*/  ISETP.GE.AND P5, PT, R23, UR4, PT ;  /* 0x0000000417007c0c */ /* 0x000fe2000bfa6270 */
[----:B------:R4:W-:Y:S01]  /*adf0*/  @!P2 ST.E.64 desc[UR50][R10.64], R46 ;  /* 0x0000002e0a00a985 */ /* 0x0009e2000c101b32 */
[----:B------:R-:W-:Y:S02]  /*ae00*/  @!P4 LEA.HI.X R13, R170, R7, R208, 0x2, P1 ;  /* 0x00000007aa0dc211 */ /* 0x000fe400008f14d0 */
[----:B------:R-:W-:Y:S02]  /*ae10*/  ISETP.GE.AND P2, PT, R22, UR4, PT ;  /* 0x0000000416007c0c */ /* 0x000fe4000bf46270 */
[----:B------:R-:W-:Y:S01]  /*ae20*/  ISETP.GE.AND P1, PT, R19, UR4, PT ;  /* 0x0000000413007c0c */ /* 0x000fe2000bf26270 */
[----:B------:R2:W-:Y:S01]  /*ae30*/  @!P4 ST.E.64 desc[UR50][R12.64], R44 ;  /* 0x0000002c0c00c985 */ /* 0x0005e2000c101b32 */
[-C--:B0-----:R-:W-:Y:S02]  /*ae40*/  @!P3 LEA R14, P6, R169, R6.reuse, 0x2 ;  /* 0x00000006a90eb211 */ /* 0x081fe400078c10ff */
[----:B-1----:R-:W-:-:S02]  /*ae50*/  @!P0 LEA R4, P4, R168, R6, 0x2 ;  /* 0x00000006a8048211 */ /* 0x002fc400078810ff */
[-C--:B------:R-:W-:Y:S02]  /*ae60*/  @!P3 LEA.HI.X R15, R169, R7.reuse, R207, 0x2, P6 ;  /* 0x00000007a90fb211 */ /* 0x080fe400030f14cf */
[----:B------:R-:W-:-:S03]  /*ae70*/  @!P0 LEA.HI.X R5, R168, R7, R206, 0x2, P4 ;  /* 0x00000007a8058211 */ /* 0x000fc600020f14ce */
[----:B------:R2:W-:Y:S01]  /*ae80*/  @!P3 ST.E.64 desc[UR50][R14.64], R42 ;  /* 0x0000002a0e00b985 */ /* 0x0005e2000c101b32 */
[-C--:B---3--:R-:W-:Y:S02]  /*ae90*/  @!P5 LEA R8, P3, R23, R6.reuse, 0x2 ;  /* 0x000000061708d211 */ /* 0x088fe400078610ff */
[CC--:B----4-:R-:W-:Y:S01]  /*aea0*/  @!P2 LEA R10, P4, R22.reuse, R6.reuse, 0x2 ;  /* 0x00000006160aa211 */ /* 0x0d0fe200078810ff */
[----:B------:R2:W-:Y:S01]  /*aeb0*/  @!P0 ST.E.64 desc[UR50][R4.64], R40 ;  /* 0x0000002804008985 */ /* 0x0005e2000c101b32 */
[----:B------:R-:W-:Y:S02]  /*aec0*/  @!P1 LEA R20, P6, R19, R6, 0x2 ;  /* 0x0000000613149211 */ /* 0x000fe400078c10ff */
[-C--:B------:R-:W-:Y:S02]  /*aed0*/  @!P5 LEA.HI.X R9, R23, R7.reuse, R205, 0x2, P3 ;  /* 0x000000071709d211 */ /* 0x080fe400018f14cd */
[-C--:B------:R-:W-:Y:S02]  /*aee0*/  @!P2 LEA.HI.X R11, R22, R7.reuse, R204, 0x2, P4 ;  /* 0x00000007160ba211 */ /* 0x080fe400020f14cc */
[----:B------:R-:W-:Y:S01]  /*aef0*/  @!P1 LEA.HI.X R21, R19, R7, R203, 0x2, P6 ;  /* 0x0000000713159211 */ /* 0x000fe200030f14cb */
[----:B------:R2:W-:Y:S01]  /*af00*/  @!P5 ST.E.64 desc[UR50][R8.64], R92 ;  /* 0x0000005c0800d985 */ /* 0x0005e2000c101b32 */
[----:B------:R-:W-:-:S03]  /*af10*/  ISETP.GE.AND P0, PT, R18, UR4, PT ;  /* 0x0000000412007c0c */ /* 0x000fc6000bf06270 */
[----:B------:R2:W-:Y:S04]  /*af20*/  @!P2 ST.E.64 desc[UR50][R10.64], R94 ;  /* 0x0000005e0a00a985 */ /* 0x0005e8000c101b32 */
[----:B------:R2:W-:Y:S06]  /*af30*/  @!P1 ST.E.64 desc[UR50][R20.64], R38 ;  /* 0x0000002614009985 */ /* 0x0005ec000c101b32 */
[----:B------:R-:W-:Y:S05]  /*af40*/  @P0 BRA `(.L_x_262) ;  /* 0x0000000c00280947 */ /* 0x000fea0003800000 */
[----:B--2---:R-:W-:-:S04]  /*af50*/  LEA R4, P0, R18, R6, 0x2 ;  /* 0x0000000612047211 */ /* 0x004fc800078010ff */
[----:B------:R-:W-:-:S05]  /*af60*/  LEA.HI.X R5, R18, R7, R202, 0x2, P0 ;  /* 0x0000000712057211 */ /* 0x000fca00000f14ca */
[----:B------:R4:W-:Y:S01]  /*af70*/  ST.E.64 desc[UR50][R4.64], R36 ;  /* 0x0000002404007985 */ /* 0x0009e2000c101b32 */
[----:B------:R-:W-:Y:S05]  /*af80*/  BRA `(.L_x_262) ;  /* 0x0000000c00187947 */ /* 0x000fea0003800000 */
.L_x_253:
[----:B------:R-:W-:Y:S02]  /*af90*/  ULDC.64 UR8, c[0x0][0xc00] ;  /* 0x0003000000087ab9 */ /* 0x000fe40000000a00 */
[----:B------:R-:W-:-:S04]  /*afa0*/  UISETP.NE.U32.AND UP0, UPT, UR8, URZ, UPT ;  /* 0x0000003f0800728c */ /* 0x000fc8000bf05070 */
[----:B------:R-:W-:-:S03]  /*afb0*/  UISETP.NE.AND.EX UP0, UPT, UR9, URZ, UPT, UP0 ;  /* 0x0000003f0900728c */ /* 0x000fc6000bf05300 */
[----:B------:R-:W-:Y:S02]  /*afc0*/  ULDC.64 UR8, c[0x0][0xc00] ;  /* 0x0003000000087ab9 */ /* 0x000fe40000000a00 */
[----:B------:R-:W-:Y:S01]  /*afd0*/  UIMAD.WIDE UR8, UR37, 0x4, UR8 ;  /* 0x00000004250878a5 */ /* 0x000fe2000f8e0208 */
[----:B------:R-:W-:-:S05]  /*afe0*/  PLOP3.LUT P1, PT, PT, PT, UP0, 0x80, 0x0 ;  /* 0x000000000000781c */ /* 0x000fca0003f2f008 */
[----:B------:R-:W-:Y:S02]  /*aff0*/  IMAD.U32 R4, RZ, RZ, UR8 ;  /* 0x00000008ff047e24 */ /* 0x000fe4000f8e00ff */
[----:B------:R-:W-:Y:S01]  /*b000*/  IMAD.U32 R5, RZ, RZ, UR9 ;  /* 0x00000009ff057e24 */ /* 0x000fe2000f8e00ff */
[----:B------:R-:W-:Y:S02]  /*b010*/  ULDC.64 UR8, c[0x0][0xc08] ;  /* 0x0003020000087ab9 */ /* 0x000fe40000000a00 */
[----:B------:R-:W-:-:S03]  /*b020*/  UISETP.NE.U32.AND UP1, UPT, UR8, URZ, UPT ;  /* 0x0000003f0800728c */ /* 0x000fc6000bf25070 */
[----:B------:R-:W2:Y:S01]  /*b030*/  @P1 LDG.E R3, desc[UR50][R4.64] ;  /* 0x0000003204031981 */ /* 0x000ea2000c1e1900 */
[----:B------:R-:W-:Y:S01]  /*b040*/  UISETP.NE.AND.EX UP1, UPT, UR9, URZ, UPT, UP1 ;  /* 0x0000003f0900728c */ /* 0x000fe2000bf25310 */
[----:B------:R-:W-:Y:S02]  /*b050*/  ULDC UR4, c[0x0][0xa88] ;  /* 0x0002a20000047ab9 */ /* 0x000fe40000000800 */
[----:B------:R-:W-:-:S03]  /*b060*/  IMAD.U32 R0, RZ, RZ, UR4 ;  /* 0x00000004ff007e24 */ /* 0x000fc6000f8e00ff */
[----:B------:R-:W-:-:S05]  /*b070*/  PLOP3.LUT P2, PT, PT, PT, UP1, 0x80, 0x0 ;  /* 0x000000000000781c */ /* 0x000fca0003f4f018 */
[----:B------:R-:W-:Y:S02]  /*b080*/  @UP1 ULDC.64 UR8, c[0x0][0xc08] ;  /* 0x0003020000081ab9 */ /* 0x000fe40000000a00 */
[----:B------:R-:W-:-:S06]  /*b090*/  @UP1 UIMAD.WIDE UR8, UR37, 0x4, UR8 ;  /* 0x00000004250818a5 */ /* 0x000fcc000f8e0208 */
[----:B------:R-:W-:Y:S02]  /*b0a0*/  IMAD.U32 R6, RZ, RZ, UR8 ;  /* 0x00000008ff067e24 */ /* 0x000fe4000f8e00ff */
[----:B------:R-:W-:-:S05]  /*b0b0*/  IMAD.U32 R7, RZ, RZ, UR9 ;  /* 0x00000009ff077e24 */ /* 0x000fca000f8e00ff */
[----:B------:R0:W5:Y:S01]  /*b0c0*/  @P2 LDG.E R0, desc[UR50][R6.64] ;  /* 0x0000003206002981 */ /* 0x000162000c1e1900 */
[----:B------:R-:W-:Y:S01]  /*b0d0*/  UMOV UR4, URZ ;  /* 0x0000003f00047c82 */ /* 0x000fe20008000000 */
[----:B------:R-:W-:Y:S02]  /*b0e0*/  ISETP.GT.AND P0, PT, R223, 0x7f, PT ;  /* 0x0000007fdf00780c */ /* 0x000fe40003f04270 */
[----:B--2---:R-:W-:-:S13]  /*b0f0*/  @P1 R2UR UR4, R3 ;  /* 0x00000000030412ca */ /* 0x004fda00000e0000 */
[----:B------:R-:W-:Y:S01]  /*b100*/  USHF.R.S32.HI UR16, URZ, 0x1f, UR4 ;  /* 0x0000001f3f107899 */ /* 0x000fe20008011404 */
[----:B0-----:R-:W-:Y:S11]  /*b110*/  @P2 BRA `(.L_x_265) ;  /* 0x0000000000102947 */ /* 0x001ff60003800000 */
[----:B------:R-:W-:Y:S05]  /*b120*/  @!P1 BRA `(.L_x_265) ;  /* 0x00000000000c9947 */ /* 0x000fea0003800000 */
[----:B------:R-:W2:Y:S04]  /*b130*/  LDG.E R3, desc[UR50][R4.64] ;  /* 0x0000003204037981 */ /* 0x000ea8000c1e1900 */
[----:B-----5:R-:W2:Y:S02]  /*b140*/  LDG.E R0, desc[UR50][R4.64+0x4] ;  /* 0x0000043204007981 */ /* 0x020ea4000c1e1900 */
[----:B--2---:R-:W-:-:S07]  /*b150*/  IMAD.IADD R0, R0, 0x1, -R3 ;  /* 0x0000000100007824 */ /* 0x004fce00078e0a03 */
.L_x_265:
[----:B------:R-:W-:Y:S01]  /*b160*/  USEL UR37, UR37, URZ, !UP0 ;  /* 0x0000003f25257287 */ /* 0x000fe2000c000000 */
[----:B------:R-:W-:Y:S01]  /*b170*/  BSSY B1, `(.L_x_266) ;  /* 0x0000039000017945 */ /* 0x000fe20003800000 */
[----:B------:R-:W-:-:S03]  /*b180*/  USEL UR38, UR38, URZ, !UP0 ;  /* 0x0000003f26267287 */ /* 0x000fc6000c000000 */
[----:B------:R-:W-:Y:S09]  /*b190*/  @P0 BRA `(.L_x_267) ;  /* 0x0000000000d80947 */ /* 0x000ff20003800000 */
[----:B------:R-:W0:Y:S01]  /*b1a0*/  S2R R4, SR_TID.X ;  /* 0x0000000000047919 */ /* 0x000e220000002100 */
[----:B------:R-:W1:Y:S01]  /*b1b0*/  LDC R9, c[0x0][0xbe8] ;  /* 0x0002fa00ff097b82 */ /* 0x000e620000000800 */
[----:B------:R-:W-:-:S04]  /*b1c0*/  IMAD.U32 R3, RZ, RZ, UR40 ;  /* 0x00000028ff037e24 */ /* 0x000fc8000f8e00ff */
[----:B0-----:R-:W-:Y:S02]  /*b1d0*/  IMAD R3, R3, 0x80, R4 ;  /* 0x0000008003037824 */ /* 0x001fe400078e0204 */
[----:B-1---5:R-:W-:Y:S02]  /*b1e0*/  IMAD R4, R0, R9, RZ ;  /* 0x0000000900047224 */ /* 0x022fe400078e02ff */
[----:B------:R-:W-:-:S05]  /*b1f0*/  VIADD R6, R3, 0xffffff80 ;  /* 0xffffff8003067836 */ /* 0x000fca0000000000 */
[----:B------:R-:W-:-:S13]  /*b200*/  ISETP.GE.AND P0, PT, R6, R4, PT ;  /* 0x000000040600720c */ /* 0x000fda0003f06270 */
[----:B------:R-:W-:Y:S05]  /*b210*/  @P0 BRA `(.L_x_267) ;  /* 0x0000000000b80947 */ /* 0x000fea0003800000 */
[----:B------:R-:W-:Y:S01]  /*b220*/  ISETP.NE.AND P0, PT, R9, 0x1, PT ;  /* 0x000000010900780c */ /* 0x000fe20003f05270 */
[----:B------:R-:W-:Y:S01]  /*b230*/  UISETP.GT.AND UP2, UPT, UR45, 0x1, UPT ;  /* 0x000000012d00788c */ /* 0x000fe2000bf44270 */
[----:B------:R-:W-:-:S03]  /*b240*/  UMOV UR7, 0x9b8 ;  /* 0x000009b800077882 */ /* 0x000fc60000000000 */
[----:B------:R-:W-:Y:S02]  /*b250*/  USEL UR17, UR7, 0x978, UP2 ;  /* 0x0000097807117887 */ /* 0x000fe40009000000 */
[----:B------:R-:W-:-:S06]  /*b260*/  USEL UR19, UR41, URZ, UP2 ;  /* 0x0000003f29137287 */ /* 0x000fcc0009000000 */
[----:B------:R-:W0:Y:S04]  /*b270*/  @P0 LDC R3, c[0x0][0xbec] ;  /* 0x0002fb00ff030b82 */ /* 0x000e280000000800 */
[----:B------:R-:W-:Y:S01]  /*b280*/  ULDC.64 UR10, c[0x0][UR17+0x220] ;  /* 0x00008800110a7abb */ /* 0x000fe20008000a00 */
[----:B------:R-:W-:Y:S01]  /*b290*/  ULDC.64 UR8, c[0x0][UR17+0x218] ;  /* 0x0000860011087abb */ /* 0x000fe20008000a00 */
[----:B------:R-:W-:Y:S01]  /*b2a0*/  ULDC.64 UR12, c[0x0][UR17+0x228] ;  /* 0x00008a00110c7abb */ /* 0x000fe20008000a00 */
[----:B------:R-:W-:Y:S01]  /*b2b0*/  UIMAD UR7, UR11, UR37, URZ ;  /* 0x000000250b0772a4 */ /* 0x000fe2000f8e023f */
[----:B------:R-:W1:Y:S01]  /*b2c0*/  @P0 LDC R5, c[0x0][0xbf0] ;  /* 0x0002fc00ff050b82 */ /* 0x000e620000000800 */
[----:B------:R-:W-:Y:S02]  /*b2d0*/  UIMAD.WIDE.U32 UR14, UR8, UR39, URZ ;  /* 0x00000027080e72a5 */ /* 0x000fe4000f8e003f */
[----:B------:R-:W-:-:S02]  /*b2e0*/  UIMAD UR18, UR9, UR39, URZ ;  /* 0x00000027091272a4 */ /* 0x000fc4000f8e023f */
[----:B------:R-:W-:Y:S02]  /*b2f0*/  UIMAD.WIDE.U32 UR8, UR10, UR37, URZ ;  /* 0x000000250a0872a5 */ /* 0x000fe4000f8e003f */
[----:B------:R-:W-:Y:S02]  /*b300*/  UIMAD.WIDE.U32 UR20, UR12, UR19, URZ ;  /* 0x000000130c1472a5 */ /* 0x000fe4000f8e003f */
[----:B------:R-:W-:Y:S02]  /*b310*/  UIMAD UR12, UR13, UR19, URZ ;  /* 0x000000130d0c72a4 */ /* 0x000fe4000f8e023f */
[----:B------:R-:W-:Y:S02]  /*b320*/  UIMAD UR7, UR10, UR38, UR7 ;  /* 0x000000260a0772a4 */ /* 0x000fe4000f8e0207 */
[----:B------:R-:W-:Y:S02]  /*b330*/  UIADD3 UR14, UP0, UP1, UR8, UR14, UR4 ;  /* 0x0000000e080e7290 */ /* 0x000fe4000f91e004 */
[----:B------:R-:W-:Y:S01]  /*b340*/  UIADD3 UR8, UR12, UR21, URZ ;  /* 0x000000150c087290 */ /* 0x000fe2000fffe03f */
[----:B0-----:R-:W-:Y:S01]  /*b350*/  @P0 IMAD.HI.U32 R4, R6, R3, RZ ;  /* 0x0000000306040227 */ /* 0x001fe200078e00ff */
[----:B------:R-:W-:-:S02]  /*b360*/  UIADD3 UR11, UR18, UR15, URZ ;  /* 0x0000000f120b7290 */ /* 0x000fc4000fffe03f */
[----:B------:R-:W-:Y:S01]  /*b370*/  UIADD3 UR7, UR9, UR7, URZ ;  /* 0x0000000709077290 */ /* 0x000fe2000fffe03f */
[----:B------:R-:W-:Y:S02]  /*b380*/  IMAD.MOV.U32 R3, RZ, RZ, R6 ;  /* 0x000000ffff037224 */ /* 0x000fe400078e0006 */
[----:B------:R-:W-:Y:S01]  /*b390*/  IMAD.U32 R8, RZ, RZ, UR8 ;  /* 0x00000008ff087e24 */ /* 0x000fe2000f8e00ff */
[----:B------:R-:W-:Y:S01]  /*b3a0*/  UIADD3.X UR7, UR7, UR11, UR16, UP0, UP1 ;  /* 0x0000000b07077290 */ /* 0x000fe200087e2410 */
[----:B-1----:R-:W-:Y:S01]  /*b3b0*/  @P0 SHF.R.U32.HI R3, RZ, R5, R4 ;  /* 0x00000005ff030219 */ /* 0x002fe20000011604 */
[----:B------:R-:W-:Y:S01]  /*b3c0*/  IMAD.U32 R4, RZ, RZ, UR20 ;  /* 0x00000014ff047e24 */ /* 0x000fe2000f8e00ff */
[----:B------:R-:W-:Y:S01]  /*b3d0*/  ULDC.64 UR8, c[0x0][UR17+0x210] ;  /* 0x0000840011087abb */ /* 0x000fe20008000a00 */
[----:B------:R-:W-:Y:S01]  /*b3e0*/  IMAD.U32 R5, RZ, RZ, UR21 ;  /* 0x00000015ff057e24 */ /* 0x000fe2000f8e00ff */
[--C-:B------:R-:W-:Y:S01]  /*b3f0*/  SHF.R.S32.HI R5, RZ, 0x1f, R3.reuse ;  /* 0x0000001fff057819 */ /* 0x100fe20000011403 */
[----:B------:R-:W-:Y:S01]  /*b400*/  IMAD.MOV R7, RZ, RZ, -R3 ;  /* 0x000000ffff077224 */ /* 0x000fe200078e0a03 */
[----:B------:R-:W-:Y:S01]  /*b410*/  IADD3 R4, P0, P1, R3, UR14, R4 ;  /* 0x0000000e03047c10 */ /* 0x000fe2000f91e004 */
[----:B------:R-:W-:Y:S01]  /*b420*/  ULDC.64 UR10, c[0x0][0xba8] ;  /* 0x0002ea00000a7ab9 */ /* 0x000fe20000000a00 */
[----:B------:R-:W-:Y:S01]  /*b430*/  @!UP2 ULDC UR10, c[0x0][0xb50] ;  /* 0x0002d400000aaab9 */ /* 0x000fe20000000800 */
[----:B------:R-:W-:Y:S01]  /*b440*/  IMAD R7, R9, R7, R6 ;  /* 0x0000000709077224 */ /* 0x000fe200078e0206 */
[----:B------:R-:W-:Y:S01]  /*b450*/  IADD3.X R5, R5, UR7, R8, P0, P1 ;  /* 0x0000000705057c10 */ /* 0x000fe200087e2408 */
[----:B------:R-:W-:-:S02]  /*b460*/  @!UP2 ULDC UR11, c[0x0][0xb54] ;  /* 0x0002d500000baab9 */ /* 0x000fc40000000800 */
[C---:B------:R-:W-:Y:S01]  /*b470*/  IMAD R6, R7.reuse, UR9, RZ ;  /* 0x0000000907067c24 */ /* 0x040fe2000f8e02ff */
[----:B------:R-:W-:Y:S01]  /*b480*/  SHF.R.S32.HI R3, RZ, 0x1f, R7 ;  /* 0x0000001fff037819 */ /* 0x000fe20000011407 */
[----:B------:R-:W-:-:S04]  /*b490*/  IMAD.WIDE.U32 R4, R7, UR8, R4 ;  /* 0x0000000807047c25 */ /* 0x000fc8000f8e0004 */
[----:B------:R-:W-:Y:S01]  /*b4a0*/  IMAD R3, R3, UR8, R6 ;  /* 0x0000000803037c24 */ /* 0x000fe2000f8e0206 */
[----:B------:R-:W-:-:S03]  /*b4b0*/  LEA R6, P0, R4, UR10, 0x2 ;  /* 0x0000000a04067c11 */ /* 0x000fc6000f8010ff */
[----:B------:R-:W-:-:S05]  /*b4c0*/  IMAD.IADD R3, R5, 0x1, R3 ;  /* 0x0000000105037824 */ /* 0x000fca00078e0203 */
[----:B------:R-:W-:Y:S01]  /*b4d0*/  LEA.HI.X R7, R4, UR11, R3, 0x2, P0 ;  /* 0x0000000b04077c11 */ /* 0x000fe200080f1403 */
[----:B------:R-:W-:-:S05]  /*b4e0*/  IMAD.MOV.U32 R3, RZ, RZ, -0x800000 ;  /* 0xff800000ff037424 */ /* 0x000fca00078e00ff */
[----:B------:R0:W-:Y:S02]  /*b4f0*/  STG.E desc[UR50][R6.64], R3 ;  /* 0x0000000306007986 */ /* 0x0001e4000c101932 */
.L_x_267:
[----:B------:R-:W-:Y:S05]  /*b500*/  BSYNC B1 ;  /* 0x0000000000017941 */ /* 0x000fea0003800000 */
.L_x_266:
[----:B------:R-:W-:-:S06]  /*b510*/  UISETP.GT.AND UP0, UPT, UR45, 0x1, UPT ;  /* 0x000000012d00788c */ /* 0x000fcc000bf04270 */
[----:B------:R-:W-:-:S13]  /*b520*/  PLOP3.LUT P0, PT, PT, PT, UP0, 0x80, 0x0 ;  /* 0x000000000000781c */ /* 0x000fda0003f0f008 */
[----:B------:R-:W-:Y:S05]  /*b530*/  @P0 BRA `(.L_x_262) ;  /* 0x0000000400ac0947 */ /* 0x000fea0003800000 */
[----:B------:R-:W1:Y:S01]  /*b540*/  LDC R11, c[0x0][0xbe8] ;  /* 0x0002fa00ff0b7b82 */ /* 0x000e620000000800 */
[----:B------:R-:W-:Y:S01]  /*b550*/  ULDC.64 UR10, c[0x0][0xaa0] ;  /* 0x0002a800000a7ab9 */ /* 0x000fe20000000a00 */
[----:B0-----:R-:W-:Y:S01]  /*b560*/  IMAD R3, R17, 0x20, R200 ;  /* 0x0000002011037824 */ /* 0x001fe200078e02c8 */
[----:B------:R-:W-:Y:S01]  /*b570*/  UIMAD UR7, UR16, UR10, URZ ;  /* 0x0000000a100772a4 */ /* 0x000fe2000f8e023f */
[----:B------:R-:W-:Y:S01]  /*b580*/  IMAD.U32 R8, RZ, RZ, UR40 ;  /* 0x00000028ff087e24 */ /* 0x000fe2000f8e00ff */
[----:B------:R-:W-:Y:S01]  /*b590*/  UIMAD.WIDE.U32 UR8, UR4, UR10, URZ ;  /* 0x0000000a040872a5 */ /* 0x000fe2000f8e003f */
[----:B------:R-:W-:Y:S01]  /*b5a0*/  IMAD.U32 R13, RZ, RZ, UR40 ;  /* 0x00000028ff0d7e24 */ /* 0x000fe2000f8e00ff */
[----:B------:R-:W-:Y:S01]  /*b5b0*/  UIMAD UR7, UR4, UR11, UR7 ;  /* 0x0000000b040772a4 */ /* 0x000fe2000f8e0207 */
[----:B------:R-:W-:Y:S01]  /*b5c0*/  IMAD R8, R8, 0x80, R3 ;  /* 0x0000008008087824 */ /* 0x000fe200078e0203 */
[----:B------:R-:W-:Y:S01]  /*b5d0*/  BSSY B1, `(.L_x_268) ;  /* 0x0000037000017945 */ /* 0x000fe20003800000 */
[----:B------:R-:W-:Y:S01]  /*b5e0*/  ULDC.64 UR10, c[0x0][0xae8] ;  /* 0x0002ba00000a7ab9 */ /* 0x000fe20000000a00 */
[----:B------:R-:W-:Y:S01]  /*b5f0*/  UIADD3 UR9, UR9, UR7, URZ ;  /* 0x0000000709097290 */ /* 0x000fe2000fffe03f */
[----:B------:R-:W-:-:S03]  /*b600*/  IMAD.MOV.U32 R3, RZ, RZ, R8 ;  /* 0x000000ffff037224 */ /* 0x000fc600078e0008 */
[----:B------:R-:W-:-:S04]  /*b610*/  UIMAD.WIDE.U32 UR8, UR39, UR10, UR8 ;  /* 0x0000000a270872a5 */ /* 0x000fc8000f8e0008 */
[----:B------:R-:W-:-:S03]  /*b620*/  UIMAD UR9, UR39, UR11, UR9 ;  /* 0x0000000b270972a4 */ /* 0x000fc6000f8e0209 */
[----:B------:R-:W-:Y:S01]  /*b630*/  ULDC.64 UR10, c[0x0][0xaf0] ;  /* 0x0002bc00000a7ab9 */ /* 0x000fe20000000a00 */
[----:B-1----:R-:W-:Y:S01]  /*b640*/  ISETP.NE.AND P0, PT, R11, 0x1, PT ;  /* 0x000000010b00780c */ /* 0x002fe20003f05270 */
[----:B------:R-:W-:Y:S02]  /*b650*/  UIMAD UR38, UR38, UR10, URZ ;  /* 0x0000000a262672a4 */ /* 0x000fe4000f8e023f */
[----:B------:R-:W-:Y:S02]  /*b660*/  UIMAD.WIDE.U32 UR8, UR37, UR10, UR8 ;  /* 0x0000000a250872a5 */ /* 0x000fe4000f8e0008 */
[----:B------:R-:W-:-:S03]  /*b670*/  UIMAD UR4, UR37, UR11, UR38 ;  /* 0x0000000b250472a4 */ /* 0x000fc6000f8e0226 */
[----:B------:R-:W-:Y:S01]  /*b680*/  ULDC.64 UR10, c[0x0][0xae0] ;  /* 0x0002b800000a7ab9 */ /* 0x000fe20000000a00 */
[----:B------:R-:W-:-:S04]  /*b690*/  UIADD3 UR4, UR9, UR4, URZ ;  /* 0x0000000409047290 */ /* 0x000fc8000fffe03f */
[----:B------:R-:W0:Y:S08]  /*b6a0*/  @P0 LDC R5, c[0x0][0xbec] ;  /* 0x0002fb00ff050b82 */ /* 0x000e300000000800 */
[----:B------:R-:W1:Y:S01]  /*b6b0*/  @P0 LDC R7, c[0x0][0xbf0] ;  /* 0x0002fc00ff070b82 */ /* 0x000e620000000800 */
[----:B0-----:R-:W-:-:S04]  /*b6c0*/  @P0 IMAD.HI.U32 R4, R8, R5, RZ ;  /* 0x0000000508040227 */ /* 0x001fc800078e00ff */
[----:B------:R-:W-:Y:S02]  /*b6d0*/  IMAD.U32 R5, RZ, RZ, UR9 ;  /* 0x00000009ff057e24 */ /* 0x000fe4000f8e00ff */
[----:B------:R-:W-:Y:S01]  /*b6e0*/  IMAD.U32 R5, RZ, RZ, UR4 ;  /* 0x00000004ff057e24 */ /* 0x000fe2000f8e00ff */
[----:B-1----:R-:W-:-:S04]  /*b6f0*/  @P0 SHF.R.U32.HI R3, RZ, R7, R4 ;  /* 0x00000007ff030219 */ /* 0x002fc80000011604 */
[--C-:B------:R-:W-:Y:S01]  /*b700*/  SHF.R.S32.HI R4, RZ, 0x1f, R3.reuse ;  /* 0x0000001fff047819 */ /* 0x100fe20000011403 */
[----:B------:R-:W-:-:S04]  /*b710*/  IMAD.MOV R7, RZ, RZ, -R3 ;  /* 0x000000ffff077224 */ /* 0x000fc800078e0a03 */
[----:B------:R-:W-:Y:S02]  /*b720*/  IMAD R6, R4, UR10, RZ ;  /* 0x0000000a04067c24 */ /* 0x000fe4000f8e02ff */
[----:B------:R-:W-:Y:S01]  /*b730*/  IMAD.U32 R4, RZ, RZ, UR8 ;  /* 0x00000008ff047e24 */ /* 0x000fe2000f8e00ff */
[----:B------:R-:W-:Y:S01]  /*b740*/  ULDC.64 UR8, c[0x0][0xad8] ;  /* 0x0002b60000087ab9 */ /* 0x000fe20000000a00 */
[----:B------:R-:W-:Y:S02]  /*b750*/  IMAD R7, R11, R7, R8 ;  /* 0x000000070b077224 */ /* 0x000fe400078e0208 */
[C---:B------:R-:W-:Y:S02]  /*b760*/  IMAD R9, R3.reuse, UR11, R6 ;  /* 0x0000000b03097c24 */ /* 0x040fe4000f8e0206 */
[----:B------:R-:W-:Y:S01]  /*b770*/  IMAD.WIDE.U32 R4, R3, UR10, R4 ;  /* 0x0000000a03047c25 */ /* 0x000fe2000f8e0004 */
[----:B------:R-:W-:-:S03]  /*b780*/  SHF.R.S32.HI R3, RZ, 0x1f, R7 ;  /* 0x0000001fff037819 */ /* 0x000fc60000011407 */
[----:B------:R-:W-:Y:S02]  /*b790*/  IMAD.IADD R5, R5, 0x1, R9 ;  /* 0x0000000105057824 */ /* 0x000fe400078e0209 */
[----:B------:R-:W-:Y:S02]  /*b7a0*/  IMAD R6, R3, UR8, RZ ;  /* 0x0000000803067c24 */ /* 0x000fe4000f8e02ff */
[----:B------:R-:W-:Y:S02]  /*b7b0*/  IMAD R8, R13, 0x80, R200 ;  /* 0x000000800d087824 */ /* 0x000fe400078e02c8 */
[----:B-----5:R-:W-:Y:S02]  /*b7c0*/  IMAD R11, R0, R11, RZ ;  /* 0x0000000b000b7224 */ /* 0x020fe400078e02ff */
[C---:B------:R-:W-:Y:S02]  /*b7d0*/  IMAD R3, R7.reuse, UR9, R6 ;  /* 0x0000000907037c24 */ /* 0x040fe4000f8e0206 */
[----:B------:R-:W-:Y:S01]  /*b7e0*/  IMAD.WIDE.U32 R4, R7, UR8, R4 ;  /* 0x0000000807047c25 */ /* 0x000fe2000f8e0004 */
[----:B------:R-:W-:Y:S01]  /*b7f0*/  ISETP.GE.AND P2, PT, R8, R11, PT ;  /* 0x0000000b0800720c */ /* 0x000fe20003f46270 */
[----:B------:R-:W-:-:S02]  /*b800*/  ULDC.64 UR8, c[0x0][0xa80] ;  /* 0x0002a00000087ab9 */ /* 0x000fc40000000a00 */
[----:B------:R-:W-:Y:S01]  /*b810*/  IMAD.IADD R3, R5, 0x1, R3 ;  /* 0x0000000105037824 */ /* 0x000fe200078e0203 */
[----:B------:R-:W-:Y:S01]  /*b820*/  LEA R6, P3, R4, UR8, 0x1 ;  /* 0x0000000804067c11 */ /* 0x000fe2000f8608ff */
[----:B------:R-:W-:-:S03]  /*b830*/  VIADD R0, R8, 0x20 ;  /* 0x0000002008007836 */ /* 0x000fc60000000000 */
[----:B------:R-:W-:Y:S01]  /*b840*/  LEA.HI.X R3, R4, UR9, R3, 0x1, P3 ;  /* 0x0000000904037c11 */ /* 0x000fe200098f0c03 */
[----:B------:R0:W1:Y:S01]  /*b850*/  SHFL.IDX PT, R7, R6, RZ, 0x181f ;  /* 0x00181fff06077589 */ /* 0x00006200000e0000 */
[-C--:B------:R-:W-:Y:S01]  /*b860*/  ISETP.GE.AND P1, PT, R0, R11.reuse, PT ;  /* 0x0000000b0000720c */ /* 0x080fe20003f26270 */
[----:B------:R-:W-:Y:S02]  /*b870*/  VIADD R0, R8, 0x40 ;  /* 0x0000004008007836 */ /* 0x000fe40000000000 */
[----:B------:R0:W2:Y:S03]  /*b880*/  SHFL.IDX PT, R5, R3, RZ, 0x181f ;  /* 0x00181fff03057589 */ /* 0x0000a600000e0000 */
[----:B------:R-:W-:Y:S01]  /*b890*/  ISETP.GE.AND P0, PT, R0, R11, PT ;  /* 0x0000000b0000720c */ /* 0x000fe20003f06270 */
[----:B------:R-:W-:-:S12]  /*b8a0*/  @P2 BRA `(.L_x_269) ;  /* 0x0000000000242947 */ /* 0x000fd80003800000 */
[----:B------:R-:W-:Y:S02]  /*b8b0*/  ULDC UR4, c[0x0][0xac8] ;  /* 0x0002b20000047ab9 */ /* 0x000fe40000000800 */
[----:B------:R-:W-:Y:S02]  /*b8c0*/  ISETP.GE.AND P4, PT, R2, UR4, PT ;  /* 0x0000000402007c0c */ /* 0x000fe4000bf86270 */
[----:B------:R-:W-:-:S11]  /*b8d0*/  ISETP.GE.AND P5, PT, R16, UR4, PT ;  /* 0x0000000410007c0c */ /* 0x000fd6000bfa6270 */
[-C--:B-1----:R-:W-:Y:S02]  /*b8e0*/  @!P4 LEA R12, P2, R2, R7.reuse, 0x1 ;  /* 0x00000007020cc211 */ /* 0x082fe400078408ff */
[----:B------:R-:W-:Y:S02]  /*b8f0*/  @!P5 LEA R4, P3, R16, R7, 0x1 ;  /* 0x000000071004d211 */ /* 0x000fe400078608ff */
[-C--:B--2---:R-:W-:Y:S02]  /*b900*/  @!P4 LEA.HI.X R13, R2, R5.reuse, R222, 0x1, P2 ;  /* 0x00000005020dc211 */ /* 0x084fe400010f0cde */
[----:B------:R-:W-:-:S03]  /*b910*/  @!P5 LEA.HI.X R5, R16, R5, R221, 0x1, P3 ;  /* 0x000000051005d211 */ /* 0x000fc600018f0cdd */
[----:B------:R3:W-:Y:S04]  /*b920*/  @!P4 ST.E.128 desc[UR50][R12.64], RZ ;  /* 0x000000ff0c00c985 */ /* 0x0007e8000c101d32 */
[----:B------:R3:W-:Y:S02]  /*b930*/  @!P5 ST.E.128 desc[UR50][R4.64], RZ ;  /* 0x000000ff0400d985 */ /* 0x0007e4000c101d32 */
.L_x_269:
[----:B------:R-:W-:Y:S05]  /*b940*/  BSYNC B1 ;  /* 0x0000000000017941 */ /* 0x000fea0003800000 */
.L_x_268:
[----:B--23--:R2:W3:Y:S01]  /*b950*/  SHFL.IDX PT, R5, R3, 0x1, 0x181f ;  /* 0x00381f0003057f89 */ /* 0x00c4e200000e0000 */
[----:B------:R-:W-:Y:S03]  /*b960*/  BSSY B1, `(.L_x_270) ;  /* 0x000000c000017945 */ /* 0x000fe60003800000 */
[----:B-1----:R2:W1:Y:S01]  /*b970*/  SHFL.IDX PT, R7, R6, 0x1, 0x181f ;  /* 0x00381f0006077f89 */ /* 0x00246200000e0000 */
[----:B------:R-:W-:Y:S05]  /*b980*/  @P1 BRA `(.L_x_271) ;  /* 0x0000000000241947 */ /* 0x000fea0003800000 */
[----:B------:R-:W-:Y:S02]  /*b990*/  ULDC UR4, c[0x0][0xac8] ;  /* 0x0002b20000047ab9 */ /* 0x000fe40000000800 */
[----:B------:R-:W-:Y:S02]  /*b9a0*/  ISETP.GE.AND P3, PT, R2, UR4, PT ;  /* 0x0000000402007c0c */ /* 0x000fe4000bf66270 */
[----:B------:R-:W-:-:S11]  /*b9b0*/  ISETP.GE.AND P4, PT, R16, UR4, PT ;  /* 0x0000000410007c0c */ /* 0x000fd6000bf86270 */
[-C--:B-1----:R-:W-:Y:S02]  /*b9c0*/  @!P3 LEA R12, P1, R2, R7.reuse, 0x1 ;  /* 0x00000007020cb211 */ /* 0x082fe400078208ff */
[----:B------:R-:W-:Y:S02]  /*b9d0*/  @!P4 LEA R4, P2, R16, R7, 0x1 ;  /* 0x000000071004c211 */ /* 0x000fe400078408ff */
[-C--:B---3--:R-:W-:Y:S02]  /*b9e0*/  @!P3 LEA.HI.X R13, R2, R5.reuse, R222, 0x1, P1 ;  /* 0x00000005020db211 */ /* 0x088fe400008f0cde */
[----:B------:R-:W-:-:S03]  /*b9f0*/  @!P4 LEA.HI.X R5, R16, R5, R221, 0x1, P2 ;  /* 0x000000051005c211 */ /* 0x000fc600010f0cdd */
[----:B------:R4:W-:Y:S04]  /*ba00*/  @!P3 ST.E.128 desc[UR50][R12.64], RZ ;  /* 0x000000ff0c00b985 */ /* 0x0009e8000c101d32 */
[----:B------:R4:W-:Y:S02]  /*ba10*/  @!P4 ST.E.128 desc[UR50][R4.64], RZ ;  /* 0x000000ff0400c985 */ /* 0x0009e4000c101d32 */
.L_x_271:
[----:B------:R-:W-:Y:S05]  /*ba20*/  BSYNC B1 ;  /* 0x0000000000017941 */ /* 0x000fea0003800000 */
.L_x_270:
[----:B---34-:R3:W4:Y:S01]  /*ba30*/  SHFL.IDX PT, R5, R3, 0x2, 0x181f ;  /* 0x00581f0003057f89 */ /* 0x01872200000e0000 */
        /* <DEDUP_REMOVED lines=8> */
[-C--:B----4-:R-:W-:Y:S02]  /*bac0*/  @!P2 LEA.HI.X R13, R2, R5.reuse, R222, 0x1, P0 ;  /* 0x00000005020da211 */ /* 0x090fe400000f0cde */
[----:B------:R-:W-:-:S03]  /*bad0*/  @!P3 LEA.HI.X R5, R16, R5, R221, 0x1, P1 ;  /* 0x000000051005b211 */ /* 0x000fc600008f0cdd */
[----:B------:R1:W-:Y:S04]  /*bae0*/  @!P2 ST.E.128 desc[UR50][R12.64], RZ ;  /* 0x000000ff0c00a985 */ /* 0x0003e8000c101d32 */
[----:B------:R1:W-:Y:S02]  /*baf0*/  @!P3 ST.E.128 desc[UR50][R4.64], RZ ;  /* 0x000000ff0400b985 */ /* 0x0003e4000c101d32 */
.L_x_273:
[----:B------:R-:W-:Y:S05]  /*bb00*/  BSYNC B1 ;  /* 0x0000000000017941 */ /* 0x000fea0003800000 */
.L_x_272:
[----:B------:R-:W-:Y:S01]  /*bb10*/  VIADD R0, R8, 0x60 ;  /* 0x0000006008007836 */ /* 0x000fe20000000000 */
[----:B0-23--:R-:W0:Y:S04]  /*bb20*/  SHFL.IDX PT, R3, R3, 0x3, 0x181f ;  /* 0x00781f0003037f89 */ /* 0x00de2800000e0000 */
[----:B------:R-:W-:Y:S01]  /*bb30*/  ISETP.GE.AND P0, PT, R0, R11, PT ;  /* 0x0000000b0000720c */ /* 0x000fe20003f06270 */
[----:B-1--4-:R1:W2:-:S12]  /*bb40*/  SHFL.IDX PT, R5, R6, 0x3, 0x181f ;  /* 0x00781f0006057f89 */ /* 0x01229800000e0000 */
[----:B-1----:R-:W-:Y:S05]  /*bb50*/  @P0 BRA `(.L_x_262) ;  /* 0x0000000000240947 */ /* 0x002fea0003800000 */
[----:B------:R-:W-:Y:S02]  /*bb60*/  ULDC UR4, c[0x0][0xac8] ;  /* 0x0002b20000047ab9 */ /* 0x000fe40000000800 */
[----:B------:R-:W-:Y:S02]  /*bb70*/  ISETP.GE.AND P2, PT, R2, UR4, PT ;  /* 0x0000000402007c0c */ /* 0x000fe4000bf46270 */
[----:B------:R-:W-:-:S11]  /*bb80*/  ISETP.GE.AND P3, PT, R16, UR4, PT ;  /* 0x0000000410007c0c */ /* 0x000fd6000bf66270 */
[-C--:B--2---:R-:W-:Y:S02]  /*bb90*/  @!P2 LEA R6, P0, R2, R5.reuse, 0x1 ;  /* 0x000000050206a211 */ /* 0x084fe400078008ff */
[----:B------:R-:W-:Y:S02]  /*bba0*/  @!P3 LEA R4, P1, R16, R5, 0x1 ;  /* 0x000000051004b211 */ /* 0x000fe400078208ff */
[-C--:B0-----:R-:W-:Y:S02]  /*bbb0*/  @!P2 LEA.HI.X R7, R2, R3.reuse, R222, 0x1, P0 ;  /* 0x000000030207a211 */ /* 0x081fe400000f0cde */
[----:B------:R-:W-:-:S03]  /*bbc0*/  @!P3 LEA.HI.X R5, R16, R3, R221, 0x1, P1 ;  /* 0x000000031005b211 */ /* 0x000fc600008f0cdd */
[----:B------:R0:W-:Y:S04]  /*bbd0*/  @!P2 ST.E.128 desc[UR50][R6.64], RZ ;  /* 0x000000ff0600a985 */ /* 0x0001e8000c101d32 */
[----:B------:R0:W-:Y:S02]  /*bbe0*/  @!P3 ST.E.128 desc[UR50][R4.64], RZ ;  /* 0x000000ff0400b985 */ /* 0x0001e4000c101d32 */
.L_x_262:
[----:B------:R-:W-:Y:S05]  /*bbf0*/  BSYNC B0 ;  /* 0x0000000000007941 */ /* 0x000fea0003800000 */
.L_x_252:
[----:B------:R-:W-:Y:S02]  /*bc00*/  ULDC UR4, c[0x0][0xc3c] ;  /* 0x00030f0000047ab9 */ /* 0x000fe40000000800 */
[----:B------:R-:W-:-:S13]  /*bc10*/  ISETP.GE.AND P0, PT, R35, UR4, PT ;  /* 0x0000000423007c0c */ /* 0x000fda000bf06270 */
[----:B------:R-:W-:Y:S05]  /*bc20*/  @!P0 BRA `(.L_x_274) ;  /* 0xffffff5000c08947 */ /* 0x000fea000383ffff */
[----:B------:R-:W-:Y:S05]  /*bc30*/  EXIT ;  /* 0x000000000000794d */ /* 0x000fea0003800000 */
.L_x_223:
[----:B------:R-:W-:-:S08]  /*bc40*/  NOP ;  /* 0x0000000000007918 */ /* 0x000fd00000000000 */
[----:B------:R-:W0:-:S00]  /*bc50*/  USETMAXREG.DEALLOC.CTAPOOL 0x28 ;  /* 0x00000028000079c8 */ /* 0x000e0000080e0500 */
[----:B0-----:R-:W-:Y:S02]  /*bc60*/  LOP3.LUT R0, R0, 0x3, RZ, 0xc0, !PT ;  /* 0x0000000300007812 */ /* 0x001fe400078ec0ff */
[----:B------:R-:W-:-:S04]  /*bc70*/  LOP3.LUT R28, R28, 0xfffffbff, RZ, 0xc0, !PT ;  /* 0xfffffbff1c1c7812 */ /* 0x000fc800078ec0ff */
[----:B------:R-:W0:Y:S02]  /*bc80*/  SHFL.IDX PT, R0, R0, RZ, 0x1f ;  /* 0x00001fff00007589 */ /* 0x000e2400000e0000 */
[----:B0-----:R-:W-:-:S13]  /*bc90*/  ISETP.NE.AND P0, PT, R0, RZ, PT ;  /* 0x000000ff0000720c */ /* 0x001fda0003f05270 */
[----:B------:R-:W-:Y:S01]  /*bca0*/  @P0 BAR.SYNC.DEFER_BLOCKING 0x5, 0x180 ;  /* 0x0146000000000b1d */ /* 0x000fe20000010000 */
[----:B------:R-:W-:Y:S02]  /*bcb0*/  @P0 MOV R3, 0x400 ;  /* 0x0000040000030802 */ /* 0x000fe40000000f00 */
[----:B------:R-:W-:Y:S02]  /*bcc0*/  @P0 LOP3.LUT R28, R28, 0x400, RZ, 0xfc, !PT ;  /* 0x000004001c1c0812 */ /* 0x000fe400078efcff */
[----:B------:R-:W-:-:S05]  /*bcd0*/  @P0 LEA R2, R2, R3, 0x18 ;  /* 0x0000000302020211 */ /* 0x000fca00078ec0ff */
[----:B------:R-:W0:Y:S04]  /*bce0*/  @P0 LDS.128 R4, [R2+0x228d0] ;  /* 0x0228d00002040984 */ /* 0x000e280000000c00 */
[----:B0-----:R0:W-:Y:S01]  /*bcf0*/  @P0 STL.64 [R1], R4 ;  /* 0x0000000401000387 */ /* 0x0011e20000100a00 */
[----:B------:R-:W-:-:S03]  /*bd00*/  IMAD.MOV.U32 R0, RZ, RZ, R7 ;  /* 0x000000ffff007224 */ /* 0x000fc600078e0007 */
[----:B------:R0:W-:Y:S02]  /*bd10*/  @P0 STL [R1+0x8], R6 ;  /* 0x0000080601000387 */ /* 0x0001e40000100800 */
[----:B------:R-:W-:Y:S01]  /*bd20*/  @P0 R2UR UR40, R0 ;  /* 0x00000000002802ca */ /* 0x000fe200000e0000 */
[----:B------:R-:W-:Y:S06]  /*bd30*/  @P0 BAR.ARV 0x4, 0x180 ;  /* 0x0106000000000b1d */ /* 0x000fec0000002000 */
[----:B------:R-:W-:Y:S08]  /*bd40*/  @P0 BRA `(.L_x_275) ;  /* 0x0000000800cc0947 */ /* 0x000ff00003800000 */
[----:B0-----:R-:W0:Y:S01]  /*bd50*/  S2R R4, SR_TID.X ;  /* 0x0000000000047919 */ /* 0x001e220000002100 */
[----:B------:R-:W-:Y:S01]  /*bd60*/  ULDC UR4, c[0x0][0xc3c] ;  /* 0x00030f0000047ab9 */ /* 0x000fe20000000800 */
[----:B------:R-:W-:Y:S01]  /*bd70*/  IMAD.MOV.U32 R0, RZ, RZ, RZ ;  /* 0x000000ffff007224 */ /* 0x000fe200078e00ff */
[----:B------:R-:W1:Y:S01]  /*bd80*/  LDC R12, c[0x0][0xc38] ;  /* 0x00030e00ff0c7b82 */ /* 0x000e620000000800 */
[----:B------:R-:W-:Y:S01]  /*bd90*/  IMAD.MOV.U32 R9, RZ, RZ, RZ ;  /* 0x000000ffff097224 */ /* 0x000fe200078e00ff */
[----:B0-----:R-:W-:-:S04]  /*bda0*/  LOP3.LUT R7, R4, 0x1f, RZ, 0xc0, !PT ;  /* 0x0000001f04077812 */ /* 0x001fc800078ec0ff */
[----:B------:R-:W-:-:S04]  /*bdb0*/  ISETP.NE.AND P0, PT, R7, 0x1f, PT ;  /* 0x0000001f0700780c */ /* 0x000fc80003f05270 */
[----:B------:R-:W-:-:S13]  /*bdc0*/  ISETP.GE.OR P1, PT, R7, UR4, !P0 ;  /* 0x0000000407007c0c */ /* 0x000fda000c726670 */
[----:B------:R-:W0:Y:S08]  /*bdd0*/  @!P1 LDC.64 R4, c[0x0][0xc80] ;  /* 0x00032000ff049b82 */ /* 0x000e300000000a00 */
[----:B------:R-:W2:Y:S01]  /*bde0*/  @!P1 LDC.64 R2, c[0x0][0xc78] ;  /* 0x00031e00ff029b82 */ /* 0x000ea20000000a00 */
[----:B0-----:R-:W-:-:S05]  /*bdf0*/  @!P1 IMAD.WIDE.U32 R4, R7, 0x4, R4 ;  /* 0x0000000407049825 */ /* 0x001fca00078e0004 */
[----:B------:R-:W3:Y:S01]  /*be00*/  @!P1 LDG.E R0, desc[UR50][R4.64] ;  /* 0x0000003204009981 */ /* 0x000ee2000c1e1900 */
[----:B--2---:R-:W-:-:S05]  /*be10*/  @!P1 IMAD.WIDE.U32 R2, R7, 0x4, R2 ;  /* 0x0000000407029825 */ /* 0x004fca00078e0002 */
[----:B------:R-:W3:Y:S01]  /*be20*/  @!P1 LDG.E R9, desc[UR50][R2.64] ;  /* 0x0000003202099981 */ /* 0x000ee2000c1e1900 */
[C---:B------:R-:W-:Y:S02]  /*be30*/  ISETP.NE.AND P1, PT, R7.reuse, RZ, PT ;  /* 0x000000ff0700720c */ /* 0x040fe40003f25270 */
[C---:B------:R-:W-:Y:S02]  /*be40*/  ISETP.GE.U32.AND P2, PT, R7.reuse, 0x2, PT ;  /* 0x000000020700780c */ /* 0x040fe40003f46070 */
[C---:B------:R-:W-:Y:S02]  /*be50*/  ISETP.GE.U32.AND P3, PT, R7.reuse, 0x4, PT ;  /* 0x000000040700780c */ /* 0x040fe40003f66070 */
[C---:B------:R-:W-:Y:S02]  /*be60*/  ISETP.GE.U32.AND P4, PT, R7.reuse, 0x8, PT ;  /* 0x000000080700780c */ /* 0x040fe40003f86070 */
[----:B------:R-:W-:Y:S01]  /*be70*/  ISETP.GE.U32.AND P5, PT, R7, 0x10, PT ;  /* 0x000000100700780c */ /* 0x000fe20003fa6070 */
[----:B------:R-:W-:Y:S01]  /*be80*/  UMOV UR4, URZ ;  /* 0x0000003f00047c82 */ /* 0x000fe20008000000 */
[----:B---3--:R-:W-:-:S05]  /*be90*/  IMAD R6, R0, R9, RZ ;  /* 0x0000000900067224 */ /* 0x008fca00078e02ff */
[----:B------:R-:W0:Y:S02]  /*bea0*/  SHFL.UP PT, R8, R6, 0x1, RZ ;  /* 0x0420000006087989 */ /* 0x000e2400000e00ff */
[----:B0-----:R-:W-:-:S05]  /*beb0*/  SEL R11, R8, RZ, P1 ;  /* 0x000000ff080b7207 */ /* 0x001fca0000800000 */
[----:B------:R-:W-:-:S05]  /*bec0*/  IMAD.IADD R11, R6, 0x1, R11 ;  /* 0x00000001060b7824 */ /* 0x000fca00078e020b */
        /* <DEDUP_REMOVED lines=9> */
[----:B------:R-:W0:Y:S01]  /*bf60*/  SHFL.UP PT, R4, R2, 0x10, RZ ;  /* 0x0600000002047989 */ /* 0x000e2200000e00ff */
[----:B------:R-:W2:Y:S01]  /*bf70*/  S2R R6, SR_CTAID.X ;  /* 0x0000000000067919 */ /* 0x000ea20000002500 */
[----:B0-----:R-:W-:-:S05]  /*bf80*/  SEL R5, R4, RZ, P5 ;  /* 0x000000ff04057207 */ /* 0x001fca0002800000 */
[----:B------:R-:W-:-:S05]  /*bf90*/  IMAD.IADD R5, R2, 0x1, R5 ;  /* 0x0000000102057824 */ /* 0x000fca00078e0205 */
[----:B------:R-:W1:Y:S02]  /*bfa0*/  SHFL.IDX PT, R11, R5, 0x1f, 0x1f ;  /* 0x03e01f00050b7f89 */ /* 0x000e6400000e0000 */
[----:B-1----:R-:W-:-:S05]  /*bfb0*/  IMAD R11, R11, R12, RZ ;  /* 0x0000000c0b0b7224 */ /* 0x002fca00078e02ff */
[----:B--2---:R-:W-:Y:S01]  /*bfc0*/  ISETP.GT.AND P6, PT, R11, R6, PT ;  /* 0x000000060b00720c */ /* 0x004fe20003fc4270 */
[----:B------:R-:W-:-:S12]  /*bfd0*/  IMAD.MOV.U32 R4, RZ, RZ, R11 ;  /* 0x000000ffff047224 */ /* 0x000fd800078e000b */
[----:B------:R-:W-:Y:S05]  /*bfe0*/  @P6 BRA `(.L_x_276) ;  /* 0x00000000009c6947 */ /* 0x000fea0003800000 */
[----:B------:R-:W-:Y:S01]  /*bff0*/  IMAD.MOV.U32 R11, RZ, RZ, R4 ;  /* 0x000000ffff0b7224 */ /* 0x000fe200078e0004 */
[----:B------:R-:W-:Y:S01]  /*c000*/  UMOV UR4, URZ ;  /* 0x0000003f00047c82 */ /* 0x000fe20008000000 */
[----:B------:R-:W-:-:S05]  /*c010*/  ULDC UR5, c[0x0][0xc3c] ;  /* 0x00030f0000057ab9 */ /* 0x000fca0000000800 */
.L_x_278:
[----:B------:R-:W-:-:S04]  /*c020*/  UIADD3 UR4, UR4, 0x1f, URZ ;  /* 0x0000001f04047890 */ /* 0x000fc8000fffe03f */
[----:B------:R-:W-:-:S06]  /*c030*/  UISETP.GE.AND UP0, UPT, UR4, UR5, UPT ;  /* 0x000000050400728c */ /* 0x000fcc000bf06270 */
[----:B------:R-:W-:-:S13]  /*c040*/  PLOP3.LUT P6, PT, PT, PT, UP0, 0x40, 0x0 ;  /* 0x000000000000781c */ /* 0x000fda0003fce808 */
[----:B------:R-:W-:Y:S05]  /*c050*/  @!P6 BRA `(.L_x_277) ;  /* 0x0000000400cce947 */ /* 0x000fea0003800000 */
[----:B------:R-:W-:Y:S01]  /*c060*/  VIADD R9, R7, UR4 ;  /* 0x0000000407097c36 */ /* 0x000fe20008000000 */
[----:B------:R-:W0:Y:S01]  /*c070*/  LDC R12, c[0x0][0xc38] ;  /* 0x00030e00ff0c7b82 */ /* 0x000e220000000800 */
[----:B------:R-:W-:-:S03]  /*c080*/  IMAD.MOV.U32 R0, RZ, RZ, RZ ;  /* 0x000000ffff007224 */ /* 0x000fc600078e00ff */
[----:B------:R-:W-:-:S13]  /*c090*/  ISETP.GE.OR P6, PT, R9, UR5, !P0 ;  /* 0x0000000509007c0c */ /* 0x000fda000c7c6670 */
[----:B------:R-:W1:Y:S08]  /*c0a0*/  @!P6 LDC.64 R4, c[0x0][0xc80] ;  /* 0x00032000ff04eb82 */ /* 0x000e700000000a00 */
[----:B------:R-:W2:Y:S01]  /*c0b0*/  @!P6 LDC.64 R2, c[0x0][0xc78] ;  /* 0x00031e00ff02eb82 */ /* 0x000ea20000000a00 */
[----:B-1----:R-:W-:-:S05]  /*c0c0*/  @!P6 IMAD.WIDE R4, R9, 0x4, R4 ;  /* 0x000000040904e825 */ /* 0x002fca00078e0204 */
[----:B------:R-:W3:Y:S01]  /*c0d0*/  @!P6 LDG.E R0, desc[UR50][R4.64] ;  /* 0x000000320400e981 */ /* 0x000ee2000c1e1900 */
[----:B--2---:R-:W-:-:S04]  /*c0e0*/  @!P6 IMAD.WIDE R2, R9, 0x4, R2 ;  /* 0x000000040902e825 */ /* 0x004fc800078e0202 */
[----:B------:R-:W-:-:S06]  /*c0f0*/  IMAD.MOV.U32 R9, RZ, RZ, RZ ;  /* 0x000000ffff097224 */ /* 0x000fcc00078e00ff */
[----:B------:R-:W3:Y:S02]  /*c100*/  @!P6 LDG.E R9, desc[UR50][R2.64] ;  /* 0x000000320209e981 */ /* 0x000ee4000c1e1900 */
[----:B---3--:R-:W-:-:S05]  /*c110*/  IMAD R15, R0, R9, RZ ;  /* 0x00000009000f7224 */ /* 0x008fca00078e02ff */
[----:B------:R-:W1:Y:S02]  /*c120*/  SHFL.UP PT, R8, R15, 0x1, RZ ;  /* 0x042000000f087989 */ /* 0x000e6400000e00ff */
[----:B-1----:R-:W-:-:S05]  /*c130*/  SEL R8, R8, RZ, P1 ;  /* 0x000000ff08087207 */ /* 0x002fca0000800000 */
[----:B------:R-:W-:-:S05]  /*c140*/  IMAD.IADD R8, R15, 0x1, R8 ;  /* 0x000000010f087824 */ /* 0x000fca00078e0208 */
        /* <DEDUP_REMOVED lines=12> */
[----:B------:R-:W0:Y:S02]  /*c210*/  SHFL.IDX PT, R2, R5, 0x1f, 0x1f ;  /* 0x03e01f0005027f89 */ /* 0x000e2400000e0000 */
[----:B0-----:R-:W-:-:S04]  /*c220*/  IMAD R4, R2, R12, RZ ;  /* 0x0000000c02047224 */ /* 0x001fc800078e02ff */
[----:B------:R-:W-:-:S05]  /*c230*/  IMAD.IADD R11, R4, 0x1, R11 ;  /* 0x00000001040b7824 */ /* 0x000fca00078e020b */
[----:B------:R-:W-:-:S13]  /*c240*/  ISETP.GT.AND P6, PT, R11, R6, PT ;  /* 0x000000060b00720c */ /* 0x000fda0003fc4270 */
[----:B------:R-:W-:Y:S05]  /*c250*/  @!P6 BRA `(.L_x_278) ;  /* 0xfffffffc0070e947 */ /* 0x000fea000383ffff */
.L_x_276:
[----:B------:R-:W-:Y:S02]  /*c260*/  IMAD.IADD R11, R11, 0x1, -R4 ;  /* 0x000000010b0b7824 */ /* 0x000fe400078e0a04 */
[----:B------:R-:W-:Y:S02]  /*c270*/  IMAD.MOV.U32 R8, RZ, RZ, RZ ;  /* 0x000000ffff087224 */ /* 0x000fe400078e00ff */
[----:B------:R-:W-:-:S05]  /*c280*/  IMAD R3, R5, R12, R11 ;  /* 0x0000000c05037224 */ /* 0x000fca00078e020b */
[----:B------:R-:W-:-:S13]  /*c290*/  ISETP.GT.AND P0, PT, R3, R6, PT ;  /* 0x000000060300720c */ /* 0x000fda0003f04270 */
[----:B------:R-:W-:Y:S02]  /*c2a0*/  VOTEU.ANY UR5, UPT, !P0 ;  /* 0x0000000000057886 */ /* 0x000fe400040e0100 */
[----:B------:R-:W-:Y:S02]  /*c2b0*/  UPOPC UR40, UR5 ;  /* 0x00000005002872bf */ /* 0x000fe40008000000 */
[----:B------:R-:W-:-:S04]  /*c2c0*/  ISETP.NE.AND P0, PT, RZ, UR5, PT ;  /* 0x00000005ff007c0c */ /* 0x000fc8000bf05270 */
[----:B------:R-:W-:Y:S02]  /*c2d0*/  IMAD.U32 R13, RZ, RZ, UR40 ;  /* 0x00000028ff0d7e24 */ /* 0x000fe4000f8e00ff */
[----:B------:R-:W-:-:S03]  /*c2e0*/  IMAD.U32 R14, RZ, RZ, UR40 ;  /* 0x00000028ff0e7e24 */ /* 0x000fc6000f8e00ff */
[----:B------:R-:W0:Y:S04]  /*c2f0*/  SHFL.IDX PT, R0, R0, R13, 0x1f ;  /* 0x00001f0d00007589 */ /* 0x000e2800000e0000 */
[----:B------:R1:W2:Y:S01]  /*c300*/  SHFL.IDX PT, R9, R9, R14, 0x1f ;  /* 0x00001f0e09097589 */ /* 0x0002a200000e0000 */
[----:B0-----:R-:W-:-:S04]  /*c310*/  IABS R4, R0 ;  /* 0x0000000000047213 */ /* 0x001fc80000000000 */
[----:B------:R-:W0:Y:S08]  /*c320*/  I2F.RP R10, R4 ;  /* 0x00000004000a7306 */ /* 0x000e300000209400 */
[----:B0-----:R-:W0:Y:S02]  /*c330*/  MUFU.RCP R10, R10 ;  /* 0x0000000a000a7308 */ /* 0x001e240000001000 */
[----:B0-----:R-:W-:-:S06]  /*c340*/  VIADD R2, R10, 0xffffffe ;  /* 0x0ffffffe0a027836 */ /* 0x001fcc0000000000 */
[----:B------:R-:W0:Y:S02]  /*c350*/  F2I.FTZ.U32.TRUNC.NTZ R3, R2 ;  /* 0x0000000200037305 */ /* 0x000e24000021f000 */
[----:B0-----:R-:W-:Y:S01]  /*c360*/  IMAD.MOV R15, RZ, RZ, -R3 ;  /* 0x000000ffff0f7224 */ /* 0x001fe200078e0a03 */
[----:B-12---:R-:W-:Y:S06]  /*c370*/  @!P0 BRA `(.L_x_279) ;  /* 0x00000000000c8947 */ /* 0x006fec0003800000 */
[----:B------:R-:W-:-:S06]  /*c380*/  UIADD3 UR5, UR40, -0x1, URZ ;  /* 0xffffffff28057890 */ /* 0x000fcc000fffe03f */
[----:B------:R-:W-:-:S06]  /*c390*/  IMAD.U32 R8, RZ, RZ, UR5 ;  /* 0x00000005ff087e24 */ /* 0x000fcc000f8e00ff */
[----:B------:R0:W1:Y:S02]  /*c3a0*/  SHFL.IDX PT, R8, R5, R8, 0x1f ;  /* 0x00001f0805087589 */ /* 0x00006400000e0000 */
.L_x_279:
[----:B01----:R-:W-:Y:S01]  /*c3b0*/  IMAD R5, R8, R12, R11 ;  /* 0x0000000c08057224 */ /* 0x003fe200078e020b */
[----:B------:R-:W-:Y:S01]  /*c3c0*/  IABS R2, R9 ;  /* 0x0000000900027213 */ /* 0x000fe20000000000 */
[----:B------:R-:W-:Y:S01]  /*c3d0*/  IMAD.MOV.U32 R11, RZ, RZ, R15 ;  /* 0x000000ffff0b7224 */ /* 0x000fe200078e000f */
[----:B------:R-:W-:Y:S01]  /*c3e0*/  IABS R12, R0 ;  /* 0x00000000000c7213 */ /* 0x000fe20000000000 */
[----:B------:R-:W-:Y:S01]  /*c3f0*/  UIADD3 UR40, UR40, UR4, URZ ;  /* 0x0000000428287290 */ /* 0x000fe2000fffe03f */
[----:B------:R0:W-:Y:S01]  /*c400*/  STL [R1], R5 ;  /* 0x0000000501007387 */ /* 0x0001e20000100800 */
[----:B------:R-:W-:Y:S02]  /*c410*/  IMAD R11, R11, R4, RZ ;  /* 0x000000040b0b7224 */ /* 0x000fe400078e02ff */
[----:B------:R-:W-:Y:S02]  /*c420*/  IMAD.MOV R12, RZ, RZ, -R12 ;  /* 0x000000ffff0c7224 */ /* 0x000fe400078e0a0c */
[----:B0-----:R-:W-:-:S02]  /*c430*/  IMAD.IADD R5, R6, 0x1, -R5 ;  /* 0x0000000106057824 */ /* 0x001fc400078e0a05 */
[----:B------:R-:W-:Y:S02]  /*c440*/  IMAD.MOV.U32 R6, RZ, RZ, R2 ;  /* 0x000000ffff067224 */ /* 0x000fe400078e0002 */
[----:B------:R-:W-:Y:S01]  /*c450*/  IMAD.MOV.U32 R2, RZ, RZ, RZ ;  /* 0x000000ffff027224 */ /* 0x000fe200078e00ff */
[----:B------:R-:W-:Y:S01]  /*c460*/  IABS R10, R5 ;  /* 0x00000005000a7213 */ /* 0x000fe20000000000 */
[----:B------:R-:W0:Y:S02]  /*c470*/  I2F.RP R8, R6 ;  /* 0x0000000600087306 */ /* 0x000e240000209400 */
[----:B------:R-:W-:-:S04]  /*c480*/  IMAD.HI.U32 R2, R3, R11, R2 ;  /* 0x0000000b03027227 */ /* 0x000fc800078e0002 */
[----:B------:R-:W-:Y:S02]  /*c490*/  IMAD.MOV.U32 R3, RZ, RZ, R10 ;  /* 0x000000ffff037224 */ /* 0x000fe400078e000a */
[----:B------:R-:W-:Y:S02]  /*c4a0*/  IMAD.MOV.U32 R10, RZ, RZ, R12 ;  /* 0x000000ffff0a7224 */ /* 0x000fe400078e000c */
[----:B------:R-:W-:-:S04]  /*c4b0*/  IMAD.HI.U32 R2, R2, R3, RZ ;  /* 0x0000000302027227 */ /* 0x000fc800078e00ff */
[----:B------:R-:W-:Y:S01]  /*c4c0*/  IMAD R3, R2, R10, R3 ;  /* 0x0000000a02037224 */ /* 0x000fe200078e0203 */
[----:B0-----:R-:W0:Y:S04]  /*c4d0*/  MUFU.RCP R8, R8 ;  /* 0x0000000800087308 */ /* 0x001e280000001000 */
[----:B------:R-:W-:-:S13]  /*c4e0*/  ISETP.GT.U32.AND P1, PT, R4, R3, PT ;  /* 0x000000030400720c */ /* 0x000fda0003f24070 */
[----:B------:R-:W-:Y:S02]  /*c4f0*/  @!P1 IMAD.IADD R3, R3, 0x1, -R4 ;  /* 0x0000000103039824 */ /* 0x000fe400078e0a04 */
[----:B0-----:R-:W-:Y:S02]  /*c500*/  VIADD R10, R8, 0xffffffe ;  /* 0x0ffffffe080a7836 */ /* 0x001fe40000000000 */
[----:B------:R-:W-:Y:S01]  /*c510*/  @!P1 VIADD R2, R2, 0x1 ;  /* 0x0000000102029836 */ /* 0x000fe20000000000 */
[----:B------:R-:W-:Y:S02]  /*c520*/  ISETP.GE.U32.AND P0, PT, R3, R4, PT ;  /* 0x000000040300720c */ /* 0x000fe40003f06070 */
[----:B------:R-:W-:Y:S01]  /*c530*/  LOP3.LUT R4, R5, R0, RZ, 0x3c, !PT ;  /* 0x0000000005047212 */ /* 0x000fe200078e3cff */
[----:B------:R-:W0:Y:S01]  /*c540*/  F2I.FTZ.U32.TRUNC.NTZ R3, R10 ;  /* 0x0000000a00037305 */ /* 0x000e22000021f000 */
[----:B------:R-:W-:Y:S02]  /*c550*/  ISETP.NE.AND P1, PT, R0, RZ, PT ;  /* 0x000000ff0000720c */ /* 0x000fe40003f25270 */
[----:B------:R-:W-:-:S07]  /*c560*/  ISETP.GE.AND P2, PT, R4, RZ, PT ;  /* 0x000000ff0400720c */ /* 0x000fce0003f46270 */
[----:B------:R-:W-:-:S04]  /*c570*/  @P0 VIADD R2, R2, 0x1 ;  /* 0x0000000102020836 */ /* 0x000fc80000000000 */
[----:B------:R-:W-:Y:S01]  /*c580*/  IMAD.MOV.U32 R8, RZ, RZ, R2 ;  /* 0x000000ffff087224 */ /* 0x000fe200078e0002 */
[----:B------:R-:W-:Y:S01]  /*c590*/  IABS R2, R9 ;  /* 0x0000000900027213 */ /* 0x000fe20000000000 */
[----:B0-----:R-:W-:Y:S02]  /*c5a0*/  IMAD.MOV R11, RZ, RZ, -R3 ;  /* 0x000000ffff0b7224 */ /* 0x001fe400078e0a03 */
[----:B------:R-:W-:Y:S01]  /*c5b0*/  @!P2 IMAD.MOV R8, RZ, RZ, -R8 ;  /* 0x000000ffff08a224 */ /* 0x000fe200078e0a08 */
[----:B------:R-:W-:Y:S01]  /*c5c0*/  @!P1 LOP3.LUT R8, RZ, R0, RZ, 0x33, !PT ;  /* 0x00000000ff089212 */ /* 0x000fe200078e33ff */
[----:B------:R-:W-:Y:S02]  /*c5d0*/  IMAD.MOV R10, RZ, RZ, -R2 ;  /* 0x000000ffff0a7224 */ /* 0x000fe400078e0a02 */
[----:B------:R-:W-:Y:S01]  /*c5e0*/  IMAD R11, R11, R6, RZ ;  /* 0x000000060b0b7224 */ /* 0x000fe200078e02ff */
[----:B------:R-:W-:Y:S01]  /*c5f0*/  IABS R4, R8 ;  /* 0x0000000800047213 */ /* 0x000fe20000000000 */
[----:B------:R-:W-:-:S04]  /*c600*/  IMAD.MOV.U32 R2, RZ, RZ, RZ ;  /* 0x000000ffff027224 */ /* 0x000fc800078e00ff */
[----:B------:R-:W-:-:S04]  /*c610*/  IMAD.HI.U32 R2, R3, R11, R2 ;  /* 0x0000000b03027227 */ /* 0x000fc800078e0002 */
[----:B------:R-:W-:Y:S02]  /*c620*/  IMAD.MOV.U32 R3, RZ, RZ, R4 ;  /* 0x000000ffff037224 */ /* 0x000fe400078e0004 */
[----:B------:R-:W-:Y:S02]  /*c630*/  IMAD.MOV.U32 R4, RZ, RZ, R10 ;  /* 0x000000ffff047224 */ /* 0x000fe400078e000a */
[----:B------:R-:W-:-:S04]  /*c640*/  IMAD.HI.U32 R2, R2, R3, RZ ;  /* 0x0000000302027227 */ /* 0x000fc800078e00ff */
[----:B------:R-:W-:-:S05]  /*c650*/  IMAD R3, R2, R4, R3 ;  /* 0x0000000402037224 */ /* 0x000fca00078e0203 */
[----:B------:R-:W-:-:S13]  /*c660*/  ISETP.GT.U32.AND P1, PT, R6, R3, PT ;  /* 0x000000030600720c */ /* 0x000fda0003f24070 */
[----:B------:R-:W-:Y:S02]  /*c670*/  @!P1 IMAD.IADD R3, R3, 0x1, -R6 ;  /* 0x0000000103039824 */ /* 0x000fe400078e0a06 */
[----:B------:R-:W-:Y:S01]  /*c680*/  @!P1 VIADD R2, R2, 0x1 ;  /* 0x0000000102029836 */ /* 0x000fe20000000000 */
[----:B------:R-:W-:Y:S02]  /*c690*/  ISETP.NE.AND P1, PT, R9, RZ, PT ;  /* 0x000000ff0900720c */ /* 0x000fe40003f25270 */
[----:B------:R-:W-:Y:S01]  /*c6a0*/  ISETP.GE.U32.AND P0, PT, R3, R6, PT ;  /* 0x000000060300720c */ /* 0x000fe20003f06070 */
[----:B------:R-:W-:Y:S01]  /*c6b0*/  IMAD R6, R0, R8, RZ ;  /* 0x0000000800067224 */ /* 0x000fe200078e02ff */
[----:B------:R-:W-:-:S04]  /*c6c0*/  LOP3.LUT R3, R8, R9, RZ, 0x3c, !PT ;  /* 0x0000000908037212 */ /* 0x000fc800078e3cff */
[----:B------:R-:W-:-:S07]  /*c6d0*/  ISETP.GE.AND P2, PT, R3, RZ, PT ;  /* 0x000000ff0300720c */ /* 0x000fce0003f46270 */
[----:B------:R-:W-:-:S06]  /*c6e0*/  @P0 VIADD R2, R2, 0x1 ;  /* 0x0000000102020836 */ /* 0x000fcc0000000000 */
[----:B------:R-:W-:Y:S01]  /*c6f0*/  @!P2 IMAD.MOV R2, RZ, RZ, -R2 ;  /* 0x000000ffff02a224 */ /* 0x000fe200078e0a02 */
[----:B------:R-:W-:-:S05]  /*c700*/  @!P1 LOP3.LUT R2, RZ, R9, RZ, 0x33, !PT ;  /* 0x00000009ff029212 */ /* 0x000fca00078e33ff */
[----:B------:R-:W-:-:S04]  /*c710*/  IMAD.MOV R4, RZ, RZ, -R2 ;  /* 0x000000ffff047224 */ /* 0x000fc800078e0a02 */
[C---:B------:R-:W-:Y:S02]  /*c720*/  IMAD R0, R9.reuse, R4, R8 ;  /* 0x0000000409007224 */ /* 0x040fe400078e0208 */
[----:B------:R-:W-:Y:S02]  /*c730*/  IMAD R9, R9, 0x1000000, R2 ;  /* 0x0100000009097824 */ /* 0x000fe400078e0202 */
[----:B------:R-:W-:Y:S02]  /*c740*/  IMAD.IADD R2, R5, 0x1, -R6 ;  /* 0x0000000105027824 */ /* 0x000fe400078e0a06 */
[----:B------:R-:W-:-:S05]  /*c750*/  IMAD R0, R0, 0x10000, R9 ;  /* 0x0001000000007824 */ /* 0x000fca00078e0209 */
[----:B------:R0:W-:Y:S04]  /*c760*/  STL [R1+0x8], R0 ;  /* 0x0000080001007387 */ /* 0x0001e80000100800 */
[----:B------:R0:W-:Y:S01]  /*c770*/  STL [R1+0x4], R2 ;  /* 0x0000040201007387 */ /* 0x0001e20000100800 */
[----:B------:R-:W-:Y:S05]  /*c780*/  BRA `(.L_x_280) ;  /* 0x0000000000107947 */ /* 0x000fea0003800000 */
.L_x_277:
[----:B------:R1:W-:Y:S01]  /*c790*/  STL [R1], R6 ;  /* 0x0000000601007387 */ /* 0x0003e20000100800 */
[----:B------:R-:W-:-:S03]  /*c7a0*/  ULDC UR40, c[0x0][0xc3c] ;  /* 0x00030f0000287ab9 */ /* 0x000fc60000000800 */
[----:B------:R1:W-:Y:S04]  /*c7b0*/  STL [R1+0x4], RZ ;  /* 0x000004ff01007387 */ /* 0x0003e80000100800 */
[----:B------:R1:W-:Y:S02]  /*c7c0*/  STL [R1+0x8], RZ ;  /* 0x000008ff01007387 */ /* 0x0003e40000100800 */
.L_x_280:
[----:B------:R-:W2:Y:S04]  /*c7d0*/  LDL R8, [R1] ;  /* 0x0000000001087983 */ /* 0x000ea80000100800 */
[----:B------:R-:W2:Y:S04]  /*c7e0*/  LDL R9, [R1+0x4] ;  /* 0x0000040001097983 */ /* 0x000ea80000100800 */
[----:B------:R-:W2:Y:S01]  /*c7f0*/  LDL R10, [R1+0x8] ;  /* 0x00000800010a7983 */ /* 0x000ea20000100800 */
[----:B------:R-:W-:Y:S01]  /*c800*/  ISETP.NE.AND P0, PT, R7, RZ, PT ;  /* 0x000000ff0700720c */ /* 0x000fe20003f05270 */
[----:B0-----:R-:W-:-:S12]  /*c810*/  IMAD.U32 R2, RZ, RZ, UR40 ;  /* 0x00000028ff027e24 */ /* 0x001fd8000f8e00ff */
[----:B------:R-:W0:Y:S01]  /*c820*/  @!P0 S2R R3, SR_CgaCtaId ;  /* 0x0000000000038919 */ /* 0x000e220000008800 */
[----:B------:R-:W-:Y:S01]  /*c830*/  @!P0 MOV R0, 0x400 ;  /* 0x0000040000008802 */ /* 0x000fe20000000f00 */
[----:B------:R-:W-:-:S03]  /*c840*/  @!P0 IMAD.MOV.U32 R11, RZ, RZ, R2 ;  /* 0x000000ffff0b8224 */ /* 0x000fc600078e0002 */
[----:B0-----:R-:W-:-:S05]  /*c850*/  @!P0 LEA R0, R3, R0, 0x18 ;  /* 0x0000000003008211 */ /* 0x001fca00078ec0ff */
[----:B--2---:R2:W-:Y:S01]  /*c860*/  @!P0 STS.128 [R0+0x228d0], R8 ;  /* 0x0228d00800008388 */ /* 0x0045e20000000c00 */
[----:B------:R-:W-:Y:S06]  /*c870*/  BAR.ARV 0x5, 0x180 ;  /* 0x0146000000007b1d */ /* 0x000fec0000002000 */
.L_x_275:
[----:B------:R-:W-:Y:S01]  /*c880*/  ULDC UR4, c[0x0][0xc3c] ;  /* 0x00030f0000047ab9 */ /* 0x000fe20000000800 */
[----:B------:R3:W-:Y:S01]  /*c890*/  STL [R1+0x24], RZ ;  /* 0x000024ff01007387 */ /* 0x0007e20000100800 */
[----:B------:R-:W-:Y:S01]  /*c8a0*/  UISETP.GE.AND UP0, UPT, UR40, UR4, UPT ;  /* 0x000000042800728c */ /* 0x000fe2000bf06270 */
[----:B------:R-:W-:Y:S02]  /*c8b0*/  IMAD.MOV.U32 R34, RZ, RZ, 0x1 ;  /* 0x00000001ff227424 */ /* 0x000fe400078e00ff */
[----:B------:R-:W-:-:S03]  /*c8c0*/  IMAD.MOV.U32 R30, RZ, RZ, RZ ;  /* 0x000000ffff1e7224 */ /* 0x000fc600078e00ff */
[----:B------:R-:W-:-:S13]  /*c8d0*/  PLOP3.LUT P0, PT, PT, PT, UP0, 0x80, 0x0 ;  /* 0x000000000000781c */ /* 0x000fda0003f0f008 */
[----:B---3--:R-:W-:Y:S05]  /*c8e0*/  @P0 BRA `(.L_x_281) ;  /* 0x0000006000080947 */ /* 0x008fea0003800000 */
[----:B--2---:R-:W0:Y:S01]  /*c8f0*/  S2R R10, SR_TID.X ;  /* 0x00000000000a7919 */ /* 0x004e220000002100 */
[----:B------:R-:W2:Y:S01]  /*c900*/  S2UR UR4, SR_CgaCtaId ;  /* 0x00000000000479c3 */ /* 0x000ea20000008800 */
[----:B------:R-:W-:Y:S01]  /*c910*/  MOV R16, 0x400 ;  /* 0x0000040000107802 */ /* 0x000fe20000000f00 */
[----:B------:R-:W-:Y:S01]  /*c920*/  IMAD.MOV.U32 R34, RZ, RZ, 0x1 ;  /* 0x00000001ff227424 */ /* 0x000fe200078e00ff */
[----:B------:R-:W-:Y:S01]  /*c930*/  ULOP3.LUT UR44, UR36, 0x2, URZ, 0xfc, !UPT ;  /* 0x00000002242c7892 */ /* 0x000fe2000f8efc3f */
[----:B------:R-:W-:Y:S01]  /*c940*/  IMAD.MOV.U32 R30, RZ, RZ, RZ ;  /* 0x000000ffff1e7224 */ /* 0x000fe200078e00ff */
[----:B------:R-:W-:Y:S01]  /*c950*/  ULOP3.LUT UR45, UR36, 0x1, URZ, 0xfc, !UPT ;  /* 0x00000001242d7892 */ /* 0x000fe2000f8efc3f */
[----:B------:R-:W-:Y:S01]  /*c960*/  ULDC UR46, c[0x0][0xc] ;  /* 0x00000300002e7ab9 */ /* 0x000fe20000000800 */
[C---:B0-----:R-:W-:Y:S01]  /*c970*/  IMAD.SHL.U32 R5, R10.reuse, 0x20, RZ ;  /* 0x000000200a057824 */ /* 0x041fe200078e00ff */
[C---:B------:R-:W-:Y:S01]  /*c980*/  LOP3.LUT R8, R10.reuse, 0x7f, RZ, 0xc0, !PT ;  /* 0x0000007f0a087812 */ /* 0x040fe200078ec0ff */
[C---:B------:R-:W-:Y:S01]  /*c990*/  IMAD.SHL.U32 R2, R10.reuse, 0x80, RZ ;  /* 0x000000800a027824 */ /* 0x040fe200078e00ff */
[C---:B------:R-:W-:Y:S01]  /*c9a0*/  LOP3.LUT P0, RZ, R10.reuse, 0x4, RZ, 0xc0, !PT ;  /* 0x000000040aff7812 */ /* 0x040fe2000780c0ff */
[----:B------:R-:W-:Y:S01]  /*c9b0*/  IMAD.SHL.U32 R9, R10, 0x4, RZ ;  /* 0x000000040a097824 */ /* 0x000fe200078e00ff */
[----:B------:R-:W-:-:S02]  /*c9c0*/  LOP3.LUT R4, R5, 0x80, RZ, 0xc0, !PT ;  /* 0x0000008005047812 */ /* 0x000fc400078ec0ff */
[----:B------:R-:W-:Y:S02]  /*c9d0*/  SHF.R.U32.HI R0, RZ, 0x5, R8 ;  /* 0x00000005ff007819 */ /* 0x000fe40000011608 */
[----:B------:R-:W-:Y:S02]  /*c9e0*/  LOP3.LUT R3, R2, 0x380, RZ, 0xc0, !PT ;  /* 0x0000038002037812 */ /* 0x000fe400078ec0ff */
[C---:B------:R-:W-:Y:S02]  /*c9f0*/  LOP3.LUT R7, R5.reuse, 0x60, RZ, 0xc0, !PT ;  /* 0x0000006005077812 */ /* 0x040fe400078ec0ff */
[----:B-1----:R-:W-:Y:S01]  /*ca00*/  LOP3.LUT R6, R4, 0x10, R10, 0xf8, !PT ;  /* 0x0000001004067812 */ /* 0x002fe200078ef80a */
[----:B------:R-:W-:Y:S01]  /*ca10*/  IMAD.SHL.U32 R4, R10, 0x10, RZ ;  /* 0x000000100a047824 */ /* 0x000fe200078e00ff */
[----:B------:R-:W-:Y:S01]  /*ca20*/  LOP3.LUT R5, R5, 0x100, RZ, 0xc0, !PT ;  /* 0x0000010005057812 */ /* 0x000fe200078ec0ff */
[----:B------:R-:W-:Y:S01]  /*ca30*/  IMAD R3, R0, 0x10, R3 ;  /* 0x0000001000037824 */ /* 0x000fe200078e0203 */
[----:B------:R-:W-:Y:S01]  /*ca40*/  LOP3.LUT R6, R6, 0x10, R9, 0x78, !PT ;  /* 0x0000001006067812 */ /* 0x000fe200078e7809 */
[----:B------:R-:W-:Y:S01]  /*ca50*/  IMAD R7, R0, 0x200, R7 ;  /* 0x0000020000077824 */ /* 0x000fe200078e0207 */
[----:B------:R-:W-:Y:S01]  /*ca60*/  LOP3.LUT R0, R4, 0x3f0, RZ, 0xc0, !PT ;  /* 0x000003f004007812 */ /* 0x000fe200078ec0ff */
[----:B------:R-:W-:Y:S01]  /*ca70*/  IMAD.SHL.U32 R9, R10, 0x2, RZ ;  /* 0x000000020a097824 */ /* 0x000fe200078e00ff */
[----:B------:R-:W-:-:S02]  /*ca80*/  LOP3.LUT R3, R3, 0x70, R4, 0x78, !PT ;  /* 0x0000007003037812 */ /* 0x000fc400078e7804 */
[----:B------:R-:W-:Y:S02]  /*ca90*/  IADD3 R5, R6, R7, R5 ;  /* 0x0000000706057210 */ /* 0x000fe40007ffe005 */
[----:B------:R-:W-:Y:S02]  /*caa0*/  LOP3.LUT R9, R0, 0x70, R9, 0x78, !PT ;  /* 0x0000007000097812 */ /* 0x000fe400078e7809 */
[----:B------:R-:W-:Y:S01]  /*cab0*/  LOP3.LUT R0, R3, 0xc00, R2, 0xf8, !PT ;  /* 0x00000c0003007812 */ /* 0x000fe200078ef802 */
[----:B------:R-:W-:Y:S01]  /*cac0*/  STL [R1+0x14], R5 ;  /* 0x0000140501007387 */ /* 0x000fe20000100800 */
[----:B--2---:R-:W-:Y:S01]  /*cad0*/  IMAD.U32 R3, RZ, RZ, UR4 ;  /* 0x00000004ff037e24 */ /* 0x004fe2000f8e00ff */
[----:B------:R-:W-:Y:S02]  /*cae0*/  SHF.R.U32.HI R2, RZ, 0x3, R8 ;  /* 0x00000003ff027819 */ /* 0x000fe40000011608 */
[----:B------:R0:W-:Y:S01]  /*caf0*/  STL [R1+0x18], R0 ;  /* 0x0000180001007387 */ /* 0x0001e20000100800 */
[----:B------:R-:W-:-:S02]  /*cb00*/  LOP3.LUT R29, R4, 0x70, RZ, 0xc0, !PT ;  /* 0x00000070041d7812 */ /* 0x000fc400078ec0ff */
[----:B------:R-:W-:Y:S01]  /*cb10*/  LEA R16, R3, R16, 0x18 ;  /* 0x0000001003107211 */ /* 0x000fe200078ec0ff */
[----:B------:R-:W-:Y:S04]  /*cb20*/  STL [R1+0x24], RZ ;  /* 0x000024ff01007387 */ /* 0x000fe80000100800 */
[----:B------:R1:W-:Y:S01]  /*cb30*/  STL [R1+0xc], R3 ;  /* 0x00000c0301007387 */ /* 0x0003e20000100800 */
[----:B0-----:R-:W-:-:S05]  /*cb40*/  IMAD.MOV.U32 R0, RZ, RZ, 0x40 ;  /* 0x00000040ff007424 */ /* 0x001fca00078e00ff */
[----:B------:R-:W-:Y:S02]  /*cb50*/  SEL R0, R0, 0xffffffc0, !P0 ;  /* 0xffffffc000007807 */ /* 0x000fe40004000000 */
[--C-:B-1----:R-:W-:Y:S02]  /*cb60*/  LOP3.LUT R3, R2, 0x70, R4.reuse, 0xf8, !PT ;  /* 0x0000007002037812 */ /* 0x102fe400078ef804 */
[----:B------:R-:W-:Y:S01]  /*cb70*/  LOP3.LUT R2, R9, 0x400, R4, 0xf8, !PT ;  /* 0x0000040009027812 */ /* 0x000fe200078ef804 */
[----:B------:R0:W-:Y:S01]  /*cb80*/  STL [R1+0x1c], R0 ;  /* 0x00001c0001007387 */ /* 0x0001e20000100800 */
[----:B------:R-:W-:-:S03]  /*cb90*/  LOP3.LUT R3, R3, 0x80, RZ, 0xfc, !PT ;  /* 0x0000008003037812 */ /* 0x000fc600078efcff */
[----:B------:R1:W-:Y:S01]  /*cba0*/  STL [R1+0x10], R2 ;  /* 0x0000100201007387 */ /* 0x0003e20000100800 */
[----:B0-----:R-:W-:-:S05]  /*cbb0*/  IMAD.IADD R0, R16, 0x1, R2 ;  /* 0x0000000110007824 */ /* 0x001fca00078e0202 */
[----:B------:R1:W-:Y:S02]  /*cbc0*/  STL [R1+0x20], R0 ;  /* 0x0000200001007387 */ /* 0x0003e40000100800 */
.L_x_353:
[----:B------:R-:W-:Y:S01]  /*cbd0*/  ULDC.64 UR4, c[0x0][0xc88] ;  /* 0x0003220000047ab9 */ /* 0x000fe20000000a00 */
[----:B------:R-:W-:Y:S01]  /*cbe0*/  ULDC.64 UR8, c[0x0][0xa18] ;  /* 0x0002860000087ab9 */ /* 0x000fe20000000a00 */
[----:B------:R-:W-:Y:S01]  /*cbf0*/  UIMAD.WIDE UR4, UR40, 0x4, UR4 ;  /* 0x00000004280478a5 */ /* 0x000fe2000f8e0204 */
[----:B------:R-:W-:Y:S01]  /*cc00*/  IMAD.MOV.U32 R35, RZ, RZ, RZ ;  /* 0x000000ffff237224 */ /* 0x000fe200078e00ff */
[----:B------:R-:W-:Y:S01]  /*cc10*/  ULDC.64 UR6, c[0x0][0xa00] ;  /* 0x0002800000067ab9 */ /* 0x000fe20000000a00 */
[----:B0-2---:R-:W0:Y:S03]  /*cc20*/  LDC.64 R4, c[0x0][0x418] ;  /* 0x00010600ff047b82 */ /* 0x005e260000000a00 */
[----:B-1----:R-:W-:Y:S02]  /*cc30*/  IMAD.U32 R2, RZ, RZ, UR4 ;  /* 0x00000004ff027e24 */ /* 0x002fe4000f8e00ff */
[----:B------:R-:W-:Y:S01]  /*cc40*/  IMAD.U32 R3, RZ, RZ, UR5 ;  /* 0x00000005ff037e24 */ /* 0x000fe2000f8e00ff */
[----:B------:R-:W-:-:S02]  /*cc50*/  ULDC.64 UR4, c[0x0][0xa28] ;  /* 0x00028a0000047ab9 */ /* 0x000fc40000000a00 */
[----:B------:R-:W1:Y:S02]  /*cc60*/  LDC R7, c[0x0][0x424] ;  /* 0x00010900ff077b82 */ /* 0x000e640000000800 */
[----:B------:R-:W2:Y:S01]  /*cc70*/  LDG.E R2, desc[UR50][R2.64] ;  /* 0x0000003202027981 */ /* 0x000ea2000c1e1900 */
[----:B------:R-:W-:-:S04]  /*cc80*/  UISETP.NE.U32.AND UP0, UPT, UR4, URZ, UPT ;  /* 0x0000003f0400728c */ /* 0x000fc8000bf05070 */
[----:B------:R-:W-:Y:S01]  /*cc90*/  UISETP.NE.AND.EX UP0, UPT, UR5, URZ, UPT, UP0 ;  /* 0x0000003f0500728c */ /* 0x000fe2000bf05300 */
[----:B------:R-:W3:Y:S05]  /*cca0*/  LDC R18, c[0x0][0x2f0] ;  /* 0x0000bc00ff127b82 */ /* 0x000eea0000000800 */
[----:B------:R-:W-:Y:S02]  /*ccb0*/  PLOP3.LUT P0, PT, PT, PT, UP0, 0x80, 0x0 ;  /* 0x000000000000781c */ /* 0x000fe40003f0f008 */
[----:B--2---:R-:W-:-:S13]  /*ccc0*/  R2UR UR43, R2 ;  /* 0x00000000022b72ca */ /* 0x004fda00000e0000 */
[----:B------:R-:W-:Y:S02]  /*ccd0*/  USHF.R.S32.HI UR42, URZ, 0x1f, UR43 ;  /* 0x0000001f3f2a7899 */ /* 0x000fe4000801142b */
[----:B------:R-:W-:-:S04]  /*cce0*/  @UP0 ULEA UR4, UP1, UR43, UR4, 0x2 ;  /* 0x000000042b040291 */ /* 0x000fc8000f82103f */
[----:B------:R-:W-:Y:S02]  /*ccf0*/  @UP0 ULEA.HI.X UR5, UR43, UR5, UR42, 0x2, UP1 ;  /* 0x000000052b050291 */ /* 0x000fe400088f142a */
[----:B------:R-:W-:Y:S01]  /*cd00*/  UISETP.NE.U32.AND UP0, UPT, UR8, URZ, UPT ;  /* 0x0000003f0800728c */ /* 0x000fe2000bf05070 */
[----:B------:R-:W-:-:S03]  /*cd10*/  IMAD.U32 R2, RZ, RZ, UR4 ;  /* 0x00000004ff027e24 */ /* 0x000fc6000f8e00ff */
[----:B------:R-:W-:Y:S01]  /*cd20*/  UISETP.NE.AND.EX UP0, UPT, UR9, URZ, UPT, UP0 ;  /* 0x0000003f0900728c */ /* 0x000fe2000bf05300 */
[----:B------:R-:W-:Y:S01]  /*cd30*/  IMAD.U32 R3, RZ, RZ, UR5 ;  /* 0x00000005ff037e24 */ /* 0x000fe2000f8e00ff */
[----:B------:R-:W-:Y:S02]  /*cd40*/  USHF.L.U32 UR39, UR43, 0x2, URZ ;  /* 0x000000022b277899 */ /* 0x000fe4000800063f */
[----:B------:R-:W-:Y:S02]  /*cd50*/  USHF.L.U64.HI UR38, UR43, 0x2, UR42 ;  /* 0x000000022b267899 */ /* 0x000fe4000801022a */
[----:B------:R-:W-:Y:S01]  /*cd60*/  PLOP3.LUT P1, PT, PT, PT, UP0, 0x80, 0x0 ;  /* 0x000000000000781c */ /* 0x000fe20003f2f008 */
[----:B------:R2:W5:Y:S01]  /*cd70*/  @P0 LDG.E R35, desc[UR50][R2.64] ;  /* 0x0000003202230981 */ /* 0x000562000c1e1900 */
[----:B------:R-:W-:-:S03]  /*cd80*/  UISETP.NE.U32.AND UP2, UPT, UR6, URZ, UPT ;  /* 0x0000003f0600728c */ /* 0x000fc6000bf45070 */
[----:B------:R-:W-:Y:S02]  /*cd90*/  @UP0 UIADD3 UR4, UP1, UR39, UR8, URZ ;  /* 0x0000000827040290 */ /* 0x000fe4000ff3e03f */
[----:B------:R-:W-:Y:S02]  /*cda0*/  UISETP.NE.AND.EX UP3, UPT, UR7, URZ, UPT, UP2 ;  /* 0x0000003f0700728c */ /* 0x000fe4000bf65320 */
[----:B------:R-:W-:Y:S02]  /*cdb0*/  @UP0 UIADD3.X UR5, UR38, UR9, URZ, UP1, !UPT ;  /* 0x0000000926050290 */ /* 0x000fe40008ffe43f */
[----:B--2---:R-:W-:Y:S01]  /*cdc0*/  IMAD.U32 R2, RZ, RZ, UR4 ;  /* 0x00000004ff027e24 */ /* 0x004fe2000f8e00ff */
[----:B------:R-:W-:Y:S01]  /*cdd0*/  UIADD3 UR6, UP0, UR39, UR6, URZ ;  /* 0x0000000627067290 */ /* 0x000fe2000ff1e03f */
[----:B------:R-:W-:Y:S01]  /*cde0*/  PLOP3.LUT P0, PT, PT, PT, UP3, 0x80, 0x0 ;  /* 0x000000000000781c */ /* 0x000fe20003f0f038 */
[----:B------:R-:W-:Y:S01]  /*cdf0*/  UP2UR UR48, UPR, URZ, 0x8 ;  /* 0x000000083f307883 */ /* 0x000fe20008000000 */
[----:B------:R-:W-:Y:S01]  /*ce00*/  IMAD.U32 R3, RZ, RZ, UR5 ;  /* 0x00000005ff037e24 */ /* 0x000fe2000f8e00ff */
[----:B------:R-:W-:-:S04]  /*ce10*/  UIADD3.X UR7, UR38, UR7, URZ, UP0, !UPT ;  /* 0x0000000726077290 */ /* 0x000fc800087fe43f */
[----:B------:R2:W4:Y:S01]  /*ce20*/  @P1 LDG.E R6, desc[UR50][R2.64] ;  /* 0x0000003202061981 */ /* 0x000522000c1e1900 */
[----:B------:R-:W-:Y:S01]  /*ce30*/  PLOP3.LUT P2, PT, PT, PT, UP3, 0x80, 0x0 ;  /* 0x000000000000781c */ /* 0x000fe20003f4f038 */
[----:B--2---:R-:W-:Y:S02]  /*ce40*/  IMAD.U32 R2, RZ, RZ, UR6 ;  /* 0x00000006ff027e24 */ /* 0x004fe4000f8e00ff */
[----:B------:R-:W-:-:S05]  /*ce50*/  IMAD.U32 R3, RZ, RZ, UR7 ;  /* 0x00000007ff037e24 */ /* 0x000fca000f8e00ff */
[----:B------:R2:W5:Y:S01]  /*ce60*/  @P0 LDG.E R0, desc[UR50][R2.64] ;  /* 0x0000003202000981 */ /* 0x000562000c1e1900 */
[----:B0-----:R-:W-:Y:S02]  /*ce70*/  ISETP.NE.U32.AND P0, PT, R4, RZ, PT ;  /* 0x000000ff0400720c */ /* 0x001fe40003f05070 */
[----:B----4-:R-:W-:Y:S01]  /*ce80*/  @P1 R2UR UR41, R6 ;  /* 0x00000000062912ca */ /* 0x010fe200000e0000 */
[----:B-123--:R-:W-:-:S14]  /*ce90*/  @P1 BRA `(.L_x_282) ;  /* 0x0000000000241947 */ /* 0x00efdc0003800000 */
[----:B------:R-:W-:Y:S01]  /*cea0*/  UISETP.NE.AND UP0, UPT, UR48, URZ, UPT ;  /* 0x0000003f3000728c */ /* 0x000fe2000bf05270 */
[----:B------:R-:W-:-:S05]  /*ceb0*/  ULDC UR41, c[0x0][0x288] ;  /* 0x0000a20000297ab9 */ /* 0x000fca0000000800 */
[----:B------:R-:W-:-:S13]  /*cec0*/  PLOP3.LUT P1, PT, PT, PT, UP0, 0x40, 0x0 ;  /* 0x000000000000781c */ /* 0x000fda0003f2e808 */
[----:B------:R-:W-:Y:S05]  /*ced0*/  @P1 BRA `(.L_x_282) ;  /* 0x0000000000141947 */ /* 0x000fea0003800000 */
[----:B------:R-:W2:Y:S04]  /*cee0*/  LDG.E R6, desc[UR50][R2.64] ;  /* 0x0000003202067981 */ /* 0x000ea8000c1e1900 */
[----:B------:R-:W3:Y:S01]  /*cef0*/  LDG.E R4, desc[UR50][R2.64+0x4] ;  /* 0x0000043202047981 */ /* 0x000ee2000c1e1900 */
[----:B--2---:R-:W-:Y:S02]  /*cf00*/  R2UR UR4, R6 ;  /* 0x00000000060472ca */ /* 0x004fe400000e0000 */
[----:B---3--:R-:W-:-:S13]  /*cf10*/  R2UR UR41, R4 ;  /* 0x00000000042972ca */ /* 0x008fda00000e0000 */
[----:B------:R-:W-:-:S12]  /*cf20*/  UIADD3 UR41, -UR4, UR41, URZ ;  /* 0x0000002904297290 */ /* 0x000fd8000fffe13f */
.L_x_282:
[----:B------:R-:W-:Y:S01]  /*cf30*/  ULDC.64 UR4, c[0x0][0xa20] ;  /* 0x0002880000047ab9 */ /* 0x000fe20000000a00 */
[----:B------:R-:W-:Y:S01]  /*cf40*/  ISETP.NE.AND.EX P0, PT, R5, RZ, PT, P0 ;  /* 0x000000ff0500720c */ /* 0x000fe20003f05300 */
[----:B------:R-:W-:Y:S01]  /*cf50*/  UMOV UR37, URZ ;  /* 0x0000003f00257c82 */ /* 0x000fe20008000000 */
[----:B------:R-:W-:Y:S01]  /*cf60*/  ISETP.NE.U32.AND P1, PT, RZ, UR4, PT ;  /* 0x00000004ff007c0c */ /* 0x000fe2000bf25070 */
[----:B------:R-:W-:Y:S01]  /*cf70*/  IMAD.U32 R32, RZ, RZ, UR43 ;  /* 0x0000002bff207e24 */ /* 0x000fe2000f8e00ff */
[----:B------:R-:W-:Y:S02]  /*cf80*/  SEL R7, R7, 0x1, P0 ;  /* 0x0000000107077807 */ /* 0x000fe40000000000 */
[----:B------:R-:W-:Y:S02]  /*cf90*/  ISETP.NE.AND.EX P1, PT, RZ, UR5, PT, P1 ;  /* 0x00000005ff007c0c */ /* 0x000fe4000bf25310 */
[----:B-----5:R-:W-:Y:S01]  /*cfa0*/  @P2 R2UR UR37, R0 ;  /* 0x00000000002522ca */ /* 0x020fe200000e0000 */
[----:B------:R-:W-:-:S10]  /*cfb0*/  IMAD R18, R7, R18, RZ ;  /* 0x0000001207127224 */ /* 0x000fd400078e02ff */
[----:B------:R-:W-:Y:S05]  /*cfc0*/  @!P1 BRA `(.L_x_283) ;  /* 0x0000000000189947 */ /* 0x000fea0003800000 */
[----:B------:R-:W-:-:S04]  /*cfd0*/  UIADD3 UR4, UP0, UR39, UR4, URZ ;  /* 0x0000000427047290 */ /* 0x000fc8000ff1e03f */
[----:B------:R-:W-:Y:S02]  /*cfe0*/  UIADD3.X UR5, UR38, UR5, URZ, UP0, !UPT ;  /* 0x0000000526057290 */ /* 0x000fe400087fe43f */
[----:B------:R-:W-:-:S04]  /*cff0*/  IMAD.U32 R2, RZ, RZ, UR4 ;  /* 0x00000004ff027e24 */ /* 0x000fc8000f8e00ff */
[----:B------:R-:W-:-:S05]  /*d000*/  IMAD.U32 R3, RZ, RZ, UR5 ;  /* 0x00000005ff037e24 */ /* 0x000fca000f8e00ff */
[----:B------:R0:W5:Y:S01]  /*d010*/  LDG.E R18, desc[UR50][R2.64] ;  /* 0x0000003202127981 */ /* 0x000162000c1e1900 */
[----:B------:R-:W-:Y:S05]  /*d020*/  BRA `(.L_x_284) ;  /* 0x0000000000247947 */ /* 0x000fea0003800000 */
.L_x_283:
[----:B------:R-:W-:Y:S02]  /*d030*/  ULDC.64 UR4, c[0x0][0xa08] ;  /* 0x0002820000047ab9 */ /* 0x000fe40000000a00 */
[----:B------:R-:W-:-:S04]  /*d040*/  ISETP.NE.U32.AND P0, PT, RZ, UR4, PT ;  /* 0x00000004ff007c0c */ /* 0x000fc8000bf05070 */
[----:B------:R-:W-:-:S13]  /*d050*/  ISETP.NE.AND.EX P0, PT, RZ, UR5, PT, P0 ;  /* 0x00000005ff007c0c */ /* 0x000fda000bf05300 */
[----:B------:R-:W-:Y:S05]  /*d060*/  @!P0 BRA `(.L_x_284) ;  /* 0x0000000000148947 */ /* 0x000fea0003800000 */
[----:B------:R-:W0:Y:S02]  /*d070*/  LDC.64 R2, c[0x0][0xa08] ;  /* 0x00028200ff027b82 */ /* 0x000e240000000a00 */
[----:B0-----:R-:W-:-:S05]  /*d080*/  IMAD.WIDE R2, R32, 0x4, R2 ;  /* 0x0000000420027825 */ /* 0x001fca00078e0202 */
[----:B------:R-:W2:Y:S04]  /*d090*/  LDG.E R18, desc[UR50][R2.64] ;  /* 0x0000003202127981 */ /* 0x000ea8000c1e1900 */
[----:B------:R-:W2:Y:S02]  /*d0a0*/  LDG.E R5, desc[UR50][R2.64+0x4] ;  /* 0x0000043202057981 */ /* 0x000ea4000c1e1900 */
[----:B--2---:R-:W-:-:S07]  /*d0b0*/  IMAD.IADD R18, R5, 0x1, -R18 ;  /* 0x0000000105127824 */ /* 0x004fce00078e0a12 */
.L_x_284:
[----:B------:R-:W2:Y:S01]  /*d0c0*/  LDL R17, [R1+0x8] ;  /* 0x0000080001117983 */ /* 0x000ea20000100800 */
[----:B-----5:R-:W-:-:S04]  /*d0d0*/  IMAD.IADD R18, R18, 0x1, -R35 ;  /* 0x0000000112127824 */ /* 0x020fc800078e0a23 */
[C---:B0-----:R-:W-:Y:S01]  /*d0e0*/  VIADD R2, R18.reuse, 0x9f ;  /* 0x0000009f12027836 */ /* 0x041fe20000000000 */
[----:B------:R-:W-:-:S03]  /*d0f0*/  ISETP.GE.AND P0, PT, R18, 0x1, PT ;  /* 0x000000011200780c */ /* 0x000fc60003f06270 */
[----:B------:R-:W-:Y:S01]  /*d100*/  IMAD.HI R2, R2, 0x66666667, RZ ;  /* 0x6666666702027827 */ /* 0x000fe200078e02ff */
[----:B--2---:R-:W-:-:S04]  /*d110*/  LOP3.LUT R0, R17, 0xff000000, RZ, 0xc0, !PT ;  /* 0xff00000011007812 */ /* 0x004fc800078ec0ff */
[----:B------:R-:W-:Y:S02]  /*d120*/  SHF.R.U32.HI R3, RZ, 0x8, R0 ;  /* 0x00000008ff037819 */ /* 0x000fe40000011600 */
[----:B------:R-:W-:-:S04]  /*d130*/  LOP3.LUT R0, R17, 0xff0000, RZ, 0xc0, !PT ;  /* 0x00ff000011007812 */ /* 0x000fc800078ec0ff */
[----:B------:R-:W-:Y:S02]  /*d140*/  LEA.HI R5, R0, R3, RZ, 0x10 ;  /* 0x0000000300057211 */ /* 0x000fe400078f80ff */
[----:B------:R-:W-:Y:S02]  /*d150*/  SHF.R.U32.HI R3, RZ, 0x1f, R2 ;  /* 0x0000001fff037819 */ /* 0x000fe40000011602 */
[----:B------:R-:W-:Y:S02]  /*d160*/  LOP3.LUT R37, R5, 0xff, RZ, 0xc0, !PT ;  /* 0x000000ff05257812 */ /* 0x000fe400078ec0ff */
[----:B------:R-:W-:Y:S01]  /*d170*/  LEA.HI.SX32 R0, R2, R3, 0x1a ;  /* 0x0000000302007211 */ /* 0x000fe200078fd2ff */
[----:B------:R-:W-:Y:S01]  /*d180*/  IMAD.MOV.U32 R2, RZ, RZ, RZ ;  /* 0x000000ffff027224 */ /* 0x000fe200078e00ff */
[----:B------:R-:W-:Y:S06]  /*d190*/  @!P0 BRA `(.L_x_285) ;  /* 0x0000000000748947 */ /* 0x000fec0003800000 */
[----:B------:R-:W-:Y:S01]  /*d1a0*/  SHF.R.U32.HI R5, RZ, 0x10, R5 ;  /* 0x00000010ff057819 */ /* 0x000fe20000011605 */
[----:B------:R-:W-:-:S03]  /*d1b0*/  IMAD.MOV.U32 R2, RZ, RZ, RZ ;  /* 0x000000ffff027224 */ /* 0x000fc600078e00ff */
[----:B------:R-:W-:-:S13]  /*d1c0*/  ISETP.NE.AND P0, PT, R5, RZ, PT ;  /* 0x000000ff0500720c */ /* 0x000fda0003f05270 */
[----:B------:R-:W0:Y:S02]  /*d1d0*/  @!P0 LDC R5, c[0x0][0x9f0] ;  /* 0x00027c00ff058b82 */ /* 0x000e240000000800 */
[-C--:B0-----:R-:W-:Y:S02]  /*d1e0*/  IABS R4, R5.reuse ;  /* 0x0000000500047213 */ /* 0x081fe40000000000 */
[----:B------:R-:W-:Y:S02]  /*d1f0*/  IABS R8, R5 ;  /* 0x0000000500087213 */ /* 0x000fe40000000000 */
[----:B------:R-:W0:Y:S08]  /*d200*/  I2F.RP R6, R4 ;  /* 0x0000000400067306 */ /* 0x000e300000209400 */
[----:B0-----:R-:W0:Y:S02]  /*d210*/  MUFU.RCP R6, R6 ;  /* 0x0000000600067308 */ /* 0x001e240000001000 */
[----:B0-----:R-:W-:-:S06]  /*d220*/  VIADD R3, R6, 0xffffffe ;  /* 0x0ffffffe06037836 */ /* 0x001fcc0000000000 */
[----:B------:R-:W0:Y:S02]  /*d230*/  F2I.FTZ.U32.TRUNC.NTZ R3, R3 ;  /* 0x0000000300037305 */ /* 0x000e24000021f000 */
[----:B0-----:R-:W-:-:S04]  /*d240*/  IMAD.MOV R7, RZ, RZ, -R3 ;  /* 0x000000ffff077224 */ /* 0x001fc800078e0a03 */
[----:B------:R-:W-:-:S04]  /*d250*/  IMAD R7, R7, R4, RZ ;  /* 0x0000000407077224 */ /* 0x000fc800078e02ff */
[----:B------:R-:W-:Y:S01]  /*d260*/  IMAD.HI.U32 R7, R3, R7, R2 ;  /* 0x0000000703077227 */ /* 0x000fe200078e0002 */
[----:B------:R-:W-:-:S03]  /*d270*/  IADD3 R2, R5, -0x1, R0 ;  /* 0xffffffff05027810 */ /* 0x000fc60007ffe000 */
[----:B------:R-:W-:Y:S01]  /*d280*/  IMAD.MOV R3, RZ, RZ, -R8 ;  /* 0x000000ffff037224 */ /* 0x000fe200078e0a08 */
[----:B------:R-:W-:Y:S02]  /*d290*/  IABS R6, R2 ;  /* 0x0000000200067213 */ /* 0x000fe40000000000 */
[----:B------:R-:W-:-:S03]  /*d2a0*/  LOP3.LUT R2, R2, R5, RZ, 0x3c, !PT ;  /* 0x0000000502027212 */ /* 0x000fc600078e3cff */
[----:B------:R-:W-:Y:S01]  /*d2b0*/  IMAD.HI.U32 R7, R7, R6, RZ ;  /* 0x0000000607077227 */ /* 0x000fe200078e00ff */
[----:B------:R-:W-:-:S03]  /*d2c0*/  ISETP.GE.AND P2, PT, R2, RZ, PT ;  /* 0x000000ff0200720c */ /* 0x000fc60003f46270 */
[----:B------:R-:W-:-:S05]  /*d2d0*/  IMAD R3, R7, R3, R6 ;  /* 0x0000000307037224 */ /* 0x000fca00078e0206 */
[----:B------:R-:W-:-:S13]  /*d2e0*/  ISETP.GT.U32.AND P1, PT, R4, R3, PT ;  /* 0x000000030400720c */ /* 0x000fda0003f24070 */
[----:B------:R-:W-:Y:S02]  /*d2f0*/  @!P1 IMAD.IADD R3, R3, 0x1, -R4 ;  /* 0x0000000103039824 */ /* 0x000fe400078e0a04 */
[----:B------:R-:W-:Y:S01]  /*d300*/  @!P1 VIADD R7, R7, 0x1 ;  /* 0x0000000107079836 */ /* 0x000fe20000000000 */
[----:B------:R-:W-:Y:S02]  /*d310*/  ISETP.NE.AND P1, PT, R5, RZ, PT ;  /* 0x000000ff0500720c */ /* 0x000fe40003f25270 */
[----:B------:R-:W-:-:S13]  /*d320*/  ISETP.GE.U32.AND P0, PT, R3, R4, PT ;  /* 0x000000040300720c */ /* 0x000fda0003f06070 */
[----:B------:R-:W-:-:S04]  /*d330*/  @P0 VIADD R7, R7, 0x1 ;  /* 0x0000000107070836 */ /* 0x000fc80000000000 */
[----:B------:R-:W-:-:S04]  /*d340*/  IMAD.MOV.U32 R2, RZ, RZ, R7 ;  /* 0x000000ffff027224 */ /* 0x000fc800078e0007 */
[----:B------:R-:W-:Y:S01]  /*d350*/  @!P2 IMAD.MOV R2, RZ, RZ, -R2 ;  /* 0x000000ffff02a224 */ /* 0x000fe200078e0a02 */
[----:B------:R-:W-:-:S07]  /*d360*/  @!P1 LOP3.LUT R2, RZ, R5, RZ, 0x33, !PT ;  /* 0x00000005ff029212 */ /* 0x000fce00078e33ff */
.L_x_285:
[-C--:B------:R-:W-:Y:S01]  /*d370*/  IMAD R37, R37, R2.reuse, RZ ;  /* 0x0000000225257224 */ /* 0x080fe200078e02ff */
[----:B------:R-:W-:Y:S04]  /*d380*/  BSSY B7, `(.L_x_286) ;  /* 0x000048c000077945 */ /* 0x000fe80003800000 */
[----:B------:R-:W-:-:S04]  /*d390*/  VIADDMNMX R0, R37, R2, R0, PT ;  /* 0x0000000225007246 */ /* 0x000fc80003800100 */
[----:B------:R-:W-:-:S13]  /*d3a0*/  R2UR UR47, R0 ;  /* 0x00000000002f72ca */ /* 0x000fda00000e0000 */
[----:B------:R-:W-:-:S13]  /*d3b0*/  ISETP.LT.AND P0, PT, R37, UR47, PT ;  /* 0x0000002f25007c0c */ /* 0x000fda000bf01270 */
[----:B------:R-:W-:Y:S05]  /*d3c0*/  @P0 BRA `(.L_x_287) ;  /* 0x0000000000480947 */ /* 0x000fea0003800000 */
[----:B------:R-:W0:Y:S02]  /*d3d0*/  S2R R3, SR_TID.X ;  /* 0x0000000000037919 */ /* 0x000e240000002100 */
[----:B0-----:R-:W-:-:S04]  /*d3e0*/  LOP3.LUT R3, R3, 0x7f, RZ, 0xc0, !PT ;  /* 0x0000007f03037812 */ /* 0x001fc800078ec0ff */
[----:B------:R-:W-:-:S13]  /*d3f0*/  ISETP.NE.AND P0, PT, R3, RZ, PT ;  /* 0x000000ff0300720c */ /* 0x000fda0003f05270 */
[----:B------:R-:W-:Y:S05]  /*d400*/  @P0 BRA `(.L_x_288) ;  /* 0x00000048000c0947 */ /* 0x000fea0003800000 */
[----:B------:R-:W0:Y:S01]  /*d410*/  S2R R5, SR_LANEID ;  /* 0x0000000000057919 */ /* 0x000e220000000000 */
[----:B------:R-:W-:Y:S01]  /*d420*/  VOTEU.ANY UR4, UPT, PT ;  /* 0x0000000000047886 */ /* 0x000fe200038e0100 */
[----:B------:R-:W1:Y:S01]  /*d430*/  LDC.64 R2, c[0x0][0xc60] ;  /* 0x00031800ff027b82 */ /* 0x000e620000000a00 */
[----:B------:R-:W0:Y:S02]  /*d440*/  FLO.U32 R0, UR4 ;  /* 0x0000000400007d00 */ /* 0x000e2400080e0000 */
[----:B0-----:R-:W-:-:S06]  /*d450*/  ISETP.EQ.U32.AND P0, PT, R0, R5, PT ;  /* 0x000000050000720c */ /* 0x001fcc0003f02070 */
[----:B------:R-:W1:Y:S07]  /*d460*/  POPC R5, UR4 ;  /* 0x0000000400057d09 */ /* 0x000e6e0008000000 */
[----:B-1----:R-:W2:Y:S01]  /*d470*/  @P0 ATOMG.E.ADD.STRONG.GPU PT, R3, desc[UR50][R2.64], R5 ;  /* 0x00000005020309a8 */ /* 0x002ea200081ee1f2 */
[----:B------:R-:W0:Y:S02]  /*d480*/  S2R R4, SR_LTMASK ;  /* 0x0000000000047919 */ /* 0x000e240000003900 */
[----:B0-----:R-:W-:-:S04]  /*d490*/  LOP3.LUT R4, R4, UR4, RZ, 0xc0, !PT ;  /* 0x0000000404047c12 */ /* 0x001fc8000f8ec0ff */
[----:B------:R-:W0:Y:S01]  /*d4a0*/  POPC R7, R4 ;  /* 0x0000000400077309 */ /* 0x000e220000000000 */
[----:B--2---:R-:W0:Y:S02]  /*d4b0*/  SHFL.IDX PT, R0, R3, R0, 0x1f ;  /* 0x00001f0003007589 */ /* 0x004e2400000e0000 */
[----:B0-----:R-:W-:-:S05]  /*d4c0*/  IADD3 R0, R0, UR46, R7 ;  /* 0x0000002e00007c10 */ /* 0x001fca000fffe007 */
[----:B------:R0:W-:Y:S01]  /*d4d0*/  STL [R1], R0 ;  /* 0x0000000001007387 */ /* 0x0001e20000100800 */
[----:B------:R-:W-:Y:S05]  /*d4e0*/  BRA `(.L_x_288) ;  /* 0x0000004400d47947 */ /* 0x000fea0003800000 */
.L_x_287:
[----:B------:R-:W-:Y:S01]  /*d4f0*/  VIADD R0, R16, 0x18400 ;  /* 0x0001840010007836 */ /* 0x000fe20000000000 */
[----:B------:R-:W-:Y:S04]  /*d500*/  BSSY B6, `(.L_x_289) ;  /* 0x0000013000067945 */ /* 0x000fe80003800000 */
[----:B------:R-:W-:-:S13]  /*d510*/  LOP3.LUT P0, RZ, R0, 0x3ff, RZ, 0xc0, !PT ;  /* 0x000003ff00ff7812 */ /* 0x000fda000780c0ff */
[----:B------:R-:W-:Y:S05]  /*d520*/  @!P0 BRA `(.L_x_290) ;  /* 0x0000000000408947 */ /* 0x000fea0003800000 */
[----:B------:R-:W-:Y:S01]  /*d530*/  MOV R2, 0x0 ;  /* 0x0000000000027802 */ /* 0x000fe20000000f00 */
[----:B------:R-:W-:Y:S01]  /*d540*/  ULDC.64 UR6, c[0x4][0x98] ;  /* 0x0100260000067ab9 */ /* 0x000fe20000000a00 */
[----:B------:R-:W-:Y:S01]  /*d550*/  ULDC.64 UR8, c[0x4][0xa0] ;  /* 0x0100280000087ab9 */ /* 0x000fe20000000a00 */
[----:B------:R-:W-:Y:S01]  /*d560*/  ULDC.64 UR4, c[0x4][0x8] ;  /* 0x0100020000047ab9 */ /* 0x000fe20000000a00 */
[----:B------:R-:W-:Y:S02]  /*d570*/  IMAD.U32 R4, RZ, RZ, UR6 ;  /* 0x00000006ff047e24 */ /* 0x000fe4000f8e00ff */
[----:B------:R-:W0:Y:S01]  /*d580*/  LDC.64 R2, c[0x4][R2] ;  /* 0x0100000002027b82 */ /* 0x000e220000000a00 */
[----:B------:R-:W-:Y:S02]  /*d590*/  IMAD.U32 R5, RZ, RZ, UR7 ;  /* 0x00000007ff057e24 */ /* 0x000fe4000f8e00ff */
[----:B------:R-:W-:Y:S02]  /*d5a0*/  IMAD.U32 R6, RZ, RZ, UR8 ;  /* 0x00000008ff067e24 */ /* 0x000fe4000f8e00ff */
[----:B------:R-:W-:-:S02]  /*d5b0*/  IMAD.U32 R7, RZ, RZ, UR9 ;  /* 0x00000009ff077e24 */ /* 0x000fc4000f8e00ff */
[----:B------:R-:W-:Y:S02]  /*d5c0*/  IMAD.U32 R10, RZ, RZ, UR4 ;  /* 0x00000004ff0a7e24 */ /* 0x000fe4000f8e00ff */
[----:B------:R-:W-:Y:S02]  /*d5d0*/  IMAD.U32 R11, RZ, RZ, UR5 ;  /* 0x00000005ff0b7e24 */ /* 0x000fe4000f8e00ff */
[----:B------:R-:W-:Y:S02]  /*d5e0*/  IMAD.MOV.U32 R8, RZ, RZ, 0x70 ;  /* 0x00000070ff087424 */ /* 0x000fe400078e00ff */
[----:B------:R-:W-:Y:S02]  /*d5f0*/  IMAD.MOV.U32 R12, RZ, RZ, 0x1 ;  /* 0x00000001ff0c7424 */ /* 0x000fe400078e00ff */
[----:B------:R-:W-:-:S07]  /*d600*/  IMAD.MOV.U32 R13, RZ, RZ, RZ ;  /* 0x000000ffff0d7224 */ /* 0x000fce00078e00ff */
[----:B------:R-:W-:-:S07]  /*d610*/  LEPC R20, `(.L_x_290) ;  /* 0x000000001014794e */ /* 0x000fce0000000000 */
[----:B0-----:R-:W-:Y:S05]  /*d620*/  CALL.ABS.NOINC R2 ;  /* 0x0000000002007343 */ /* 0x001fea0003c00000 */
.L_x_290:
[----:B------:R-:W-:Y:S05]  /*d630*/  BSYNC B6 ;  /* 0x0000000000067941 */ /* 0x000fea0003800000 */
.L_x_289:
[----:B------:R-:W-:Y:S01]  /*d640*/  VIADD R0, R16, 0xa400 ;  /* 0x0000a40010007836 */ /* 0x000fe20000000000 */
[----:B------:R-:W-:Y:S01]  /*d650*/  LOP3.LUT R28, R28, 0xfffffffe, RZ, 0xc0, !PT ;  /* 0xfffffffe1c1c7812 */ /* 0x000fe200078ec0ff */
[----:B------:R-:W-:Y:S03]  /*d660*/  BSSY B6, `(.L_x_291) ;  /* 0x0000014000067945 */ /* 0x000fe60003800000 */
[----:B------:R-:W-:-:S13]  /*d670*/  LOP3.LUT P0, RZ, R0, 0x3ff, RZ, 0xc0, !PT ;  /* 0x000003ff00ff7812 */ /* 0x000fda000780c0ff */
[----:B------:R-:W-:Y:S01]  /*d680*/  @P0 LOP3.LUT R28, R28, 0x1, RZ, 0xfc, !PT ;  /* 0x000000011c1c0812 */ /* 0x000fe200078efcff */
[----:B------:R-:W-:Y:S06]  /*d690*/  @!P0 BRA `(.L_x_292) ;  /* 0x0000000000408947 */ /* 0x000fec0003800000 */
        /* <DEDUP_REMOVED lines=16> */
.L_x_292:
[----:B------:R-:W-:Y:S05]  /*d7a0*/  BSYNC B6 ;  /* 0x0000000000067941 */ /* 0x000fea0003800000 */
.L_x_291:
        /* <DEDUP_REMOVED lines=20> */
.L_x_294:
[----:B------:R-:W-:Y:S05]  /*d8f0*/  BSYNC B6 ;  /* 0x0000000000067941 */ /* 0x000fea0003800000 */
.L_x_293:
[----:B------:R-:W-:Y:S01]  /*d900*/  LOP3.LUT P6, RZ, R28, 0x1, RZ, 0xc0, !PT ;  /* 0x000000011cff7812 */ /* 0x000fe200078cc0ff */
[----:B------:R-:W-:-:S12]  /*d910*/  BSSY B6, `(.L_x_295) ;  /* 0x0000012000067945 */ /* 0x000fd80003800000 */
        /* <DEDUP_REMOVED lines=17> */
.L_x_296:
[----:B------:R-:W-:Y:S05]  /*da30*/  BSYNC B6 ;  /* 0x0000000000067941 */ /* 0x000fea0003800000 */
.L_x_295:
[----:B------:R-:W-:Y:S01]  /*da40*/  ULDC.64 UR4, c[0x0][0x9f8] ;  /* 0x00027e0000047ab9 */ /* 0x000fe20000000a00 */
[----:B------:R-:W0:Y:S01]  /*da50*/  LDC R19, c[0x0][0x430] ;  /* 0x00010c00ff137b82 */ /* 0x000e220000000800 */
[----:B------:R-:W-:-:S04]  /*da60*/  UISETP.NE.U32.AND UP0, UPT, UR4, URZ, UPT ;  /* 0x0000003f0400728c */ /* 0x000fc8000bf05070 */
[----:B------:R-:W-:-:S06]  /*da70*/  UISETP.NE.AND.EX UP0, UPT, UR5, URZ, UPT, UP0 ;  /* 0x0000003f0500728c */ /* 0x000fcc000bf05300 */
[----:B------:R-:W-:-:S05]  /*da80*/  PLOP3.LUT P0, PT, PT, PT, UP0, 0x80, 0x0 ;  /* 0x000000000000781c */ /* 0x000fca0003f0f008 */
[----:B------:R-:W-:-:S04]  /*da90*/  @UP0 UIADD3 UR4, UP1, UR39, UR4, URZ ;  /* 0x0000000427040290 */ /* 0x000fc8000ff3e03f */
[----:B------:R-:W-:Y:S02]  /*daa0*/  @UP0 UIADD3.X UR5, UR38, UR5, URZ, UP1, !UPT ;  /* 0x0000000526050290 */ /* 0x000fe40008ffe43f */
[----:B------:R-:W-:-:S04]  /*dab0*/  IMAD.U32 R2, RZ, RZ, UR4 ;  /* 0x00000004ff027e24 */ /* 0x000fc8000f8e00ff */
[----:B------:R-:W-:-:S05]  /*dac0*/  IMAD.U32 R3, RZ, RZ, UR5 ;  /* 0x00000005ff037e24 */ /* 0x000fca000f8e00ff */
[----:B------:R1:W5:Y:S01]  /*dad0*/  @P0 LDG.E R32, desc[UR50][R2.64] ;  /* 0x0000003202200981 */ /* 0x000362000c1e1900 */
[----:B0-----:R-:W-:Y:S01]  /*dae0*/  ISETP.NE.AND P2, PT, R19, 0x1, PT ;  /* 0x000000011300780c */ /* 0x001fe20003f45270 */
[----:B------:R-:W-:Y:S01]  /*daf0*/  UMOV UR4, 0xffffffff ;  /* 0xffffffff00047882 */ /* 0x000fe20000000000 */
[----:B------:R-:W-:-:S11]  /*db00*/  LOP3.LUT R28, R28, 0xfffffff7, RZ, 0xc0, !PT ;  /* 0xfffffff71c1c7812 */ /* 0x000fd600078ec0ff */
[----:B------:R-:W-:Y:S01]  /*db10*/  @P2 LOP3.LUT R28, R28, 0x8, RZ, 0xfc, !PT ;  /* 0x000000081c1c2812 */ /* 0x000fe200078efcff */
[----:B-1----:R-:W-:Y:S06]  /*db20*/  BRA.DIV UR4, `(.L_x_297) ;  /* 0x0000005204f47947 */ /* 0x002fec000b800000 */
.L_x_373:
[----:B------:R-:W0:Y:S01]  /*db30*/  S2R R0, SR_TID.X ;  /* 0x0000000000007919 */ /* 0x000e220000002100 */
[----:B------:R-:W-:Y:S01]  /*db40*/  UMOV UR4, 0xa0 ;  /* 0x000000a000047882 */ /* 0x000fe20000000000 */
[----:B------:R-:W1:Y:S01]  /*db50*/  @P2 LDC R5, c[0x0][0x434] ;  /* 0x00010d00ff052b82 */ /* 0x000e620000000800 */
[----:B------:R-:W-:Y:S01]  /*db60*/  UIMAD UR4, UR47, UR4, -0xa0 ;  /* 0xffffff602f0474a4 */ /* 0x000fe2000f8e0204 */
[----:B------:R-:W2:Y:S01]  /*db70*/  S2R R10, SR_TID.X ;  /* 0x00000000000a7919 */ /* 0x000ea20000002100 */
[----:B-----5:R-:W-:Y:S01]  /*db80*/  SHF.R.S32.HI R36, RZ, 0x1f, R32 ;  /* 0x0000001fff247819 */ /* 0x020fe20000011420 */
[----:B------:R-:W3:Y:S04]  /*db90*/  S2R R11, SR_TID.X ;  /* 0x00000000000b7919 */ /* 0x000ee80000002100 */
[----:B------:R-:W4:Y:S01]  /*dba0*/  @P2 LDC R7, c[0x0][0x438] ;  /* 0x00010e00ff072b82 */ /* 0x000f220000000800 */
[C---:B0-----:R-:W-:Y:S01]  /*dbb0*/  LOP3.LUT R2, R0.reuse, 0x7f, RZ, 0xc0, !PT ;  /* 0x0000007f00027812 */ /* 0x041fe200078ec0ff */
[----:B------:R-:W-:-:S03]  /*dbc0*/  IMAD.SHL.U32 R0, R0, 0x10, RZ ;  /* 0x0000001000007824 */ /* 0x000fc600078e00ff */
[----:B------:R-:W-:Y:S02]  /*dbd0*/  SHF.R.U32.HI R2, RZ, 0x3, R2 ;  /* 0x00000003ff027819 */ /* 0x000fe40000011602 */
[----:B--2---:R-:W-:Y:S02]  /*dbe0*/  LOP3.LUT R10, R10, 0x7f, RZ, 0xc0, !PT ;  /* 0x0000007f0a0a7812 */ /* 0x004fe400078ec0ff */
[----:B------:R-:W-:Y:S01]  /*dbf0*/  LOP3.LUT R0, R2, 0x70, R0, 0xf8, !PT ;  /* 0x0000007002007812 */ /* 0x000fe200078ef800 */
[----:B---3--:R-:W-:Y:S01]  /*dc00*/  IMAD.SHL.U32 R12, R11, 0x10, RZ ;  /* 0x000000100b0c7824 */ /* 0x008fe200078e00ff */
[----:B------:R-:W-:-:S03]  /*dc10*/  SHF.R.U32.HI R10, RZ, 0x3, R10 ;  /* 0x00000003ff0a7819 */ /* 0x000fc6000001160a */
[----:B------:R-:W-:Y:S01]  /*dc20*/  VIADD R8, R0, UR4 ;  /* 0x0000000400087c36 */ /* 0x000fe20008000000 */
[----:B------:R-:W-:-:S04]  /*dc30*/  LOP3.LUT R12, R10, 0x70, R12, 0xf8, !PT ;  /* 0x000000700a0c7812 */ /* 0x000fc800078ef80c */
[C---:B------:R-:W-:Y:S01]  /*dc40*/  ISETP.GE.AND P0, PT, R8.reuse, R18, PT ;  /* 0x000000120800720c */ /* 0x040fe20003f06270 */
[----:B------:R-:W-:Y:S01]  /*dc50*/  IMAD.IADD R8, R8, 0x1, R35 ;  /* 0x0000000108087824 */ /* 0x000fe200078e0223 */
[----:B------:R-:W-:-:S03]  /*dc60*/  LOP3.LUT R12, R12, 0x80, RZ, 0xfc, !PT ;  /* 0x000000800c0c7812 */ /* 0x000fc600078efcff */
[----:B-1----:R-:W-:-:S04]  /*dc70*/  @P2 IMAD.HI.U32 R4, R8, R5, RZ ;  /* 0x0000000508042227 */ /* 0x002fc800078e00ff */
[----:B------:R-:W-:Y:S01]  /*dc80*/  IMAD.MOV.U32 R0, RZ, RZ, R8 ;  /* 0x000000ffff007224 */ /* 0x000fe200078e0008 */
[----:B----4-:R-:W-:-:S03]  /*dc90*/  @P2 SHF.R.U32.HI R0, RZ, R7, R4 ;  /* 0x00000007ff002219 */ /* 0x010fc60000011604 */
[----:B------:R-:W0:Y:S01]  /*dca0*/  @!P0 LDC.64 R2, c[0x0][0x428] ;  /* 0x00010a00ff028b82 */ /* 0x000e220000000a00 */
[----:B------:R-:W-:-:S07]  /*dcb0*/  @!P0 SHF.R.S32.HI R7, RZ, 0x1f, R0 ;  /* 0x0000001fff078819 */ /* 0x000fce0000011400 */
[----:B------:R-:W1:Y:S01]  /*dcc0*/  @!P0 LDC.64 R4, c[0x0][0x418] ;  /* 0x00010600ff048b82 */ /* 0x000e620000000a00 */
[----:B0-----:R-:W-:-:S04]  /*dcd0*/  @!P0 IMAD R6, R36, R2, RZ ;  /* 0x0000000224068224 */ /* 0x001fc800078e02ff */
[----:B------:R-:W-:Y:S02]  /*dce0*/  @!P0 IMAD R9, R32, R3, R6 ;  /* 0x0000000320098224 */ /* 0x000fe400078e0206 */
[----:B------:R-:W-:-:S04]  /*dcf0*/  @!P0 IMAD.MOV.U32 R6, RZ, RZ, R0 ;  /* 0x000000ffff068224 */ /* 0x000fc800078e0000 */
[----:B------:R-:W-:-:S04]  /*dd00*/  @!P0 IMAD.WIDE.U32 R2, R32, R2, R6 ;  /* 0x0000000220028225 */ /* 0x000fc800078e0006 */
[----:B------:R-:W-:Y:S01]  /*dd10*/  @!P0 IMAD.IADD R3, R3, 0x1, R9 ;  /* 0x0000000103038824 */ /* 0x000fe200078e0209 */
[----:B-1----:R-:W-:Y:S01]  /*dd20*/  @!P0 LEA R4, P1, R2, R4, 0x2 ;  /* 0x0000000402048211 */ /* 0x002fe200078210ff */
[----:B------:R-:W-:-:S03]  /*dd30*/  IMAD.MOV.U32 R7, RZ, RZ, RZ ;  /* 0x000000ffff077224 */ /* 0x000fc600078e00ff */
[----:B------:R-:W-:Y:S02]  /*dd40*/  @!P0 LEA.HI.X R5, R2, R5, R3, 0x2, P1 ;  /* 0x0000000502058211 */ /* 0x000fe400008f1403 */
[----:B------:R-:W0:Y:S01]  /*dd50*/  @P2 LDC R3, c[0x0][0x434] ;  /* 0x00010d00ff032b82 */ /* 0x000e220000000800 */
[----:B------:R-:W-:Y:S02]  /*dd60*/  VIADD R6, R12, UR4 ;  /* 0x000000040c067c36 */ /* 0x000fe40008000000 */
[----:B------:R1:W5:Y:S05]  /*dd70*/  @!P0 LDG.E R7, desc[UR50][R4.64] ;  /* 0x0000003204078981 */ /* 0x00036a000c1e1900 */
[----:B------:R-:W2:Y:S01]  /*dd80*/  @P2 LDC R2, c[0x0][0x438] ;  /* 0x00010e00ff022b82 */ /* 0x000ea20000000800 */
[C---:B------:R-:W-:Y:S01]  /*dd90*/  ISETP.GE.AND P0, PT, R6.reuse, R18, PT ;  /* 0x000000120600720c */ /* 0x040fe20003f06270 */
[----:B------:R-:W-:-:S03]  /*dda0*/  IMAD.IADD R6, R6, 0x1, R35 ;  /* 0x0000000106067824 */ /* 0x000fc600078e0223 */
[----:B------:R-:W-:Y:S01]  /*ddb0*/  ISETP.GT.U32.OR P0, PT, R12, 0x9f, P0 ;  /* 0x0000009f0c00780c */ /* 0x000fe20000704470 */
[----:B------:R-:W-:Y:S02]  /*ddc0*/  IMAD.MOV.U32 R10, RZ, RZ, R6 ;  /* 0x000000ffff0a7224 */ /* 0x000fe400078e0006 */
[----:B0-----:R-:W-:-:S05]  /*ddd0*/  @P2 IMAD.HI.U32 R3, R6, R3, RZ ;  /* 0x0000000306032227 */ /* 0x001fca00078e00ff */
[----:B--2---:R-:W-:Y:S01]  /*dde0*/  @P2 SHF.R.U32.HI R10, RZ, R2, R3 ;  /* 0x00000002ff0a2219 */ /* 0x004fe20000011603 */
[----:B------:R-:W-:-:S04]  /*ddf0*/  IMAD.MOV R3, RZ, RZ, -R0 ;  /* 0x000000ffff037224 */ /* 0x000fc800078e0a00 */
[----:B------:R-:W-:Y:S02]  /*de00*/  IMAD R8, R19, R3, R8 ;  /* 0x0000000313087224 */ /* 0x000fe400078e0208 */
[----:B------:R-:W0:Y:S01]  /*de10*/  @!P0 LDC.64 R2, c[0x0][0x428] ;  /* 0x00010a00ff028b82 */ /* 0x000e220000000a00 */
[----:B-1----:R-:W-:-:S04]  /*de20*/  IMAD.MOV R5, RZ, RZ, -R10 ;  /* 0x000000ffff057224 */ /* 0x002fc800078e0a0a */
[----:B------:R-:W-:-:S03]  /*de30*/  IMAD R6, R19, R5, R6 ;  /* 0x0000000513067224 */ /* 0x000fc600078e0206 */
[----:B------:R-:W1:Y:S01]  /*de40*/  @!P0 LDC.64 R4, c[0x0][0x418] ;  /* 0x00010600ff048b82 */ /* 0x000e620000000a00 */
[----:B------:R-:W-:-:S03]  /*de50*/  @!P0 SHF.R.S32.HI R11, RZ, 0x1f, R10 ;  /* 0x0000001fff0b8819 */ /* 0x000fc6000001140a */
[----:B0-----:R-:W-:-:S04]  /*de60*/  @!P0 IMAD.WIDE.U32 R10, R32, R2, R10 ;  /* 0x00000002200a8225 */ /* 0x001fc800078e000a */
[----:B------:R-:W-:-:S04]  /*de70*/  @!P0 IMAD R2, R36, R2, RZ ;  /* 0x0000000224028224 */ /* 0x000fc800078e02ff */
[----:B------:R-:W-:Y:S01]  /*de80*/  @!P0 IMAD R3, R32, R3, R2 ;  /* 0x0000000320038224 */ /* 0x000fe200078e0202 */
[----:B-1----:R-:W-:-:S03]  /*de90*/  @!P0 LEA R2, P1, R10, R4, 0x2 ;  /* 0x000000040a028211 */ /* 0x002fc600078210ff */
[----:B------:R-:W-:-:S05]  /*dea0*/  @!P0 IMAD.IADD R0, R3, 0x1, R11 ;  /* 0x0000000103008824 */ /* 0x000fca00078e020b */
[----:B------:R-:W-:Y:S01]  /*deb0*/  @!P0 LEA.HI.X R3, R10, R5, R0, 0x2, P1 ;  /* 0x000000050a038211 */ /* 0x000fe200008f1400 */
[----:B------:R-:W-:Y:S02]  /*dec0*/  IMAD.MOV.U32 R5, RZ, RZ, RZ ;  /* 0x000000ffff057224 */ /* 0x000fe400078e00ff */
[----:B------:R-:W-:-:S04]  /*ded0*/  IMAD.U32 R9, RZ, RZ, UR44 ;  /* 0x0000002cff097e24 */ /* 0x000fc8000f8e00ff */
[----:B------:R0:W5:Y:S01]  /*dee0*/  @!P0 LDG.E R5, desc[UR50][R2.64] ;  /* 0x0000003202058981 */ /* 0x000162000c1e1900 */
[----:B------:R-:W-:Y:S02]  /*def0*/  ISETP.GT.U32.AND P0, PT, R12, 0x9f, PT ;  /* 0x0000009f0c00780c */ /* 0x000fe40003f04070 */
[----:B------:R-:W-:Y:S02]  /*df00*/  ISETP.NE.AND P2, PT, R9, 0x3, PT ;  /* 0x000000030900780c */ /* 0x000fe40003f45270 */
[----:B------:R-:W-:Y:S01]  /*df10*/  LOP3.LUT R28, R28, 0xfffffffd, RZ, 0xc0, !PT ;  /* 0xfffffffd1c1c7812 */ /* 0x000fe200078ec0ff */
[----:B------:R-:W-:-:S08]  /*df20*/  IMAD.U32 R19, RZ, RZ, UR47 ;  /* 0x0000002fff137e24 */ /* 0x000fd0000f8e00ff */
[----:B------:R-:W-:-:S04]  /*df30*/  @P0 LOP3.LUT R28, R28, 0x2, RZ, 0xfc, !PT ;  /* 0x000000021c1c0812 */ /* 0x000fc800078efcff */
[----:B------:R-:W-:Y:S01]  /*df40*/  LOP3.LUT R28, R28, 0xfffffffb, RZ, 0xc0, !PT ;  /* 0xfffffffb1c1c7812 */ /* 0x000fe200078ec0ff */
[----:B------:R-:W-:Y:S01]  /*df50*/  VIADD R19, R19, 0xffffffff ;  /* 0xffffffff13137836 */ /* 0x000fe20000000000 */
[----:B------:R-:W-:Y:S02]  /*df60*/  LOP3.LUT R17, R17, 0xffff, RZ, 0xc0, !PT ;  /* 0x0000ffff11117812 */ /* 0x000fe400078ec0ff */
[----:B------:R-:W-:Y:S01]  /*df70*/  @P2 LOP3.LUT R28, R28, 0x4, RZ, 0xfc, !PT ;  /* 0x000000041c1c2812 */ /* 0x000fe200078efcff */
[----:B0-----:R-:W-:Y:S06]  /*df80*/  @!P2 BRA `(.L_x_298) ;  /* 0x000000000004a947 */ /* 0x001fec0003800000 */
[----:B------:R-:W-:Y:S01]  /*df90*/  BPT.TRAP 0x1 ;  /* 0x000000040000795c */ /* 0x000fe20000300000 */
.L_x_298:
[----:B------:R-:W-:Y:S01]  /*dfa0*/  IMAD R0, R30, 0x8, R16 ;  /* 0x000000081e007824 */ /* 0x000fe200078e0210 */
[----:B------:R-:W-:Y:S01]  /*dfb0*/  SHF.L.U32 R24, R34, 0x1f, RZ ;  /* 0x0000001f22187819 */ /* 0x000fe200000006ff */
[----:B------:R-:W-:Y:S01]  /*dfc0*/  BSSY B0, `(.L_x_299) ;  /* 0x0000004000007945 */ /* 0x000fe20003800000 */
[----:B------:R-:W-:Y:S02]  /*dfd0*/  SHF.R.S32.HI R21, RZ, 0x1f, R8 ;  /* 0x0000001fff157819 */ /* 0x000fe40000011408 */
[----:B------:R-:W0:Y:S02]  /*dfe0*/  SYNCS.PHASECHK.TRANS64.TRYWAIT P0, [R0+URZ+0x22880], R24 ;  /* 0x02288018000075a7 */ /* 0x000e24000800017f */
[----:B0-----:R-:W-:Y:S05]  /*dff0*/  @!P0 BRA `(.L_x_300) ;  /* 0x0000004c00ec8947 */ /* 0x001fea0003800000 */
.L_x_374:
[----:B------:R-:W-:Y:S05]  /*e000*/  BSYNC B0 ;  /* 0x0000000000007941 */ /* 0x000fea0003800000 */
.L_x_299:
[----:B------:R-:W2:Y:S01]  /*e010*/  LDL R12, [R1+0x10] ;  /* 0x00001000010c7983 */ /* 0x000ea20000100800 */
[----:B------:R-:W1:Y:S01]  /*e020*/  LDC R9, c[0x0][0x2f4] ;  /* 0x0000bd00ff097b82 */ /* 0x000e620000000800 */
[----:B------:R-:W-:Y:S01]  /*e030*/  ULDC.64 UR4, c[0x0][0x328] ;  /* 0x0000ca0000047ab9 */ /* 0x000fe20000000a00 */
[----:B-----5:R-:W-:Y:S01]  /*e040*/  SHF.R.S32.HI R22, RZ, 0x1f, R7 ;  /* 0x0000001fff167819 */ /* 0x020fe20000011407 */
[----:B------:R-:W-:Y:S01]  /*e050*/  IMAD R3, R21, UR4, RZ ;  /* 0x0000000415037c24 */ /* 0x000fe2000f8e02ff */
[----:B------:R-:W-:Y:S01]  /*e060*/  ULDC.64 UR6, c[0x0][0x338] ;  /* 0x0000ce0000067ab9 */ /* 0x000fe20000000a00 */
[----:B------:R-:W-:Y:S01]  /*e070*/  SHF.R.S32.HI R23, RZ, 0x1f, R6 ;  /* 0x0000001fff177819 */ /* 0x000fe20000011406 */
[----:B------:R-:W-:Y:S01]  /*e080*/  IMAD R19, R19, -0xa0, R18 ;  /* 0xffffff6013137824 */ /* 0x000fe200078e0212 */
[----:B------:R-:W-:Y:S01]  /*e090*/  SHF.R.S32.HI R25, RZ, 0x1f, R5 ;  /* 0x0000001fff197819 */ /* 0x000fe20000011405 */
[----:B------:R-:W-:Y:S01]  /*e0a0*/  IMAD R4, R8, UR5, R3 ;  /* 0x0000000508047c24 */ /* 0x000fe2000f8e0203 */
[----:B------:R-:W-:Y:S01]  /*e0b0*/  LOP3.LUT R28, R28, 0xfffffffe, RZ, 0xc0, !PT ;  /* 0xfffffffe1c1c7812 */ /* 0x000fe200078ec0ff */
[----:B------:R-:W-:-:S04]  /*e0c0*/  IMAD.WIDE.U32 R2, R8, UR4, RZ ;  /* 0x0000000408027c25 */ /* 0x000fc8000f8e00ff */
[----:B------:R-:W-:Y:S02]  /*e0d0*/  IMAD.IADD R3, R3, 0x1, R4 ;  /* 0x0000000103037824 */ /* 0x000fe400078e0204 */
[----:B------:R-:W-:Y:S02]  /*e0e0*/  IMAD R10, R22, UR6, RZ ;  /* 0x00000006160a7c24 */ /* 0x000fe4000f8e02ff */
[----:B------:R-:W-:-:S04]  /*e0f0*/  IMAD.WIDE.U32 R2, R7, UR6, R2 ;  /* 0x0000000607027c25 */ /* 0x000fc8000f8e0002 */
[----:B------:R-:W-:Y:S01]  /*e100*/  IMAD R10, R7, UR7, R10 ;  /* 0x00000007070a7c24 */ /* 0x000fe2000f8e020a */
[-C--:B-1----:R-:W-:Y:S01]  /*e110*/  ISETP.GE.AND P1, PT, R29, R9.reuse, PT ;  /* 0x000000091d00720c */ /* 0x082fe20003f26270 */
[----:B------:R-:W-:Y:S01]  /*e120*/  IMAD R4, R23, UR4, RZ ;  /* 0x0000000417047c24 */ /* 0x000fe2000f8e02ff */
[----:B------:R-:W-:Y:S01]  /*e130*/  ISETP.GE.AND P0, PT, R29, R9, PT ;  /* 0x000000091d00720c */ /* 0x000fe20003f06270 */
[----:B------:R-:W-:Y:S01]  /*e140*/  IMAD.IADD R11, R3, 0x1, R10 ;  /* 0x00000001030b7824 */ /* 0x000fe200078e020a */
[----:B------:R-:W1:Y:S01]  /*e150*/  S2R R9, SR_TID.X ;  /* 0x0000000000097919 */ /* 0x000e620000002100 */
[----:B------:R-:W-:Y:S02]  /*e160*/  IMAD.MOV.U32 R10, RZ, RZ, R2 ;  /* 0x000000ffff0a7224 */ /* 0x000fe400078e0002 */
[C---:B------:R-:W-:Y:S02]  /*e170*/  IMAD R4, R6.reuse, UR5, R4 ;  /* 0x0000000506047c24 */ /* 0x040fe4000f8e0204 */
[----:B------:R-:W-:Y:S01]  /*e180*/  IMAD.WIDE.U32 R2, R6, UR4, RZ ;  /* 0x0000000406027c25 */ /* 0x000fe2000f8e00ff */
[----:B------:R-:W-:-:S03]  /*e190*/  ULDC.64 UR4, c[0x0][0x330] ;  /* 0x0000cc0000047ab9 */ /* 0x000fc60000000a00 */
[----:B------:R-:W-:Y:S01]  /*e1a0*/  IMAD.IADD R3, R3, 0x1, R4 ;  /* 0x0000000103037824 */ /* 0x000fe200078e0204 */
[----:B------:R-:W-:Y:S01]  /*e1b0*/  @P1 LOP3.LUT R28, R28, 0x1, RZ, 0xfc, !PT ;  /* 0x000000011c1c1812 */ /* 0x000fe200078efcff */
[----:B------:R-:W-:Y:S02]  /*e1c0*/  IMAD R4, R25, UR6, RZ ;  /* 0x0000000619047c24 */ /* 0x000fe4000f8e02ff */
[----:B------:R-:W-:Y:S01]  /*e1d0*/  IMAD.WIDE.U32 R2, R5, UR6, R2 ;  /* 0x0000000605027c25 */ /* 0x000fe2000f8e0002 */
[----:B------:R-:W-:-:S03]  /*e1e0*/  LOP3.LUT R28, R28, 0xffffff7f, RZ, 0xc0, !PT ;  /* 0xffffff7f1c1c7812 */ /* 0x000fc600078ec0ff */
[----:B------:R-:W-:Y:S01]  /*e1f0*/  IMAD R4, R5, UR7, R4 ;  /* 0x0000000705047c24 */ /* 0x000fe2000f8e0204 */
[----:B------:R-:W-:Y:S01]  /*e200*/  ULDC.64 UR6, c[0x0][0x318] ;  /* 0x0000c60000067ab9 */ /* 0x000fe20000000a00 */
[----:B------:R-:W-:-:S04]  /*e210*/  IMAD.WIDE.U32 R10, R17, UR4, R10 ;  /* 0x00000004110a7c25 */ /* 0x000fc8000f8e000a */
[----:B------:R-:W-:Y:S02]  /*e220*/  IMAD.IADD R3, R3, 0x1, R4 ;  /* 0x0000000103037824 */ /* 0x000fe400078e0204 */
[C---:B------:R-:W-:Y:S02]  /*e230*/  IMAD R20, R17.reuse, UR5, RZ ;  /* 0x0000000511147c24 */ /* 0x040fe4000f8e02ff */
[----:B------:R-:W-:Y:S01]  /*e240*/  IMAD.WIDE.U32 R2, R17, UR4, R2 ;  /* 0x0000000411027c25 */ /* 0x000fe2000f8e0002 */
[----:B------:R-:W-:Y:S01]  /*e250*/  UMOV UR4, 0xffffffff ;  /* 0xffffffff00047882 */ /* 0x000fe20000000000 */
[----:B-1----:R-:W-:Y:S02]  /*e260*/  LOP3.LUT R13, R9, 0x7f, RZ, 0xc0, !PT ;  /* 0x0000007f090d7812 */ /* 0x002fe400078ec0ff */
[----:B------:R-:W-:Y:S02]  /*e270*/  IADD3 R9, P1, R10, UR6, RZ ;  /* 0x000000060a097c10 */ /* 0x000fe4000ff3e0ff */
[----:B------:R-:W-:-:S02]  /*e280*/  SHF.R.U32.HI R13, RZ, 0x3, R13 ;  /* 0x00000003ff0d7819 */ /* 0x000fc4000001160d */
[----:B------:R-:W-:Y:S02]  /*e290*/  IADD3.X R18, R11, UR7, R20, P1, !PT ;  /* 0x000000070b127c10 */ /* 0x000fe40008ffe414 */
[----:B------:R-:W-:Y:S01]  /*e2a0*/  IADD3 R10, P1, R2, UR6, RZ ;  /* 0x00000006020a7c10 */ /* 0x000fe2000ff3e0ff */
[----:B------:R-:W-:-:S03]  /*e2b0*/  IMAD.IADD R19, R19, 0x1, -R13 ;  /* 0x0000000113137824 */ /* 0x000fc600078e0a0d */
[----:B------:R-:W-:Y:S02]  /*e2c0*/  IADD3.X R20, R20, UR7, R3, P1, !PT ;  /* 0x0000000714147c10 */ /* 0x000fe40008ffe403 */
[----:B------:R-:W-:-:S13]  /*e2d0*/  ISETP.GE.AND P1, PT, R19, 0x1, PT ;  /* 0x000000011300780c */ /* 0x000fda0003f26270 */
[----:B------:R-:W-:Y:S01]  /*e2e0*/  @P1 LOP3.LUT R28, R28, 0x80, RZ, 0xfc, !PT ;  /* 0x000000801c1c1812 */ /* 0x000fe200078efcff */
[----:B--2---:R-:W-:Y:S01]  /*e2f0*/  IMAD R4, R30, 0x5000, R12 ;  /* 0x000050001e047824 */ /* 0x004fe200078e020c */
[----:B------:R-:W-:Y:S06]  /*e300*/  BRA.DIV UR4, `(.L_x_301) ;  /* 0x0000004e043c7947 */ /* 0x000fec000b800000 */
[----:B------:R-:W1:Y:S01]  /*e310*/  SHFL.IDX PT, R2, R9, RZ, 0x181f ;  /* 0x00181fff09027589 */ /* 0x000e6200000e0000 */
[----:B------:R-:W-:Y:S01]  /*e320*/  IMAD.IADD R4, R16, 0x1, R4 ;  /* 0x0000000110047824 */ /* 0x000fe200078e0204 */
[C---:B------:R-:W-:Y:S02]  /*e330*/  ISETP.GE.AND P3, PT, R19.reuse, 0x41, PT ;  /* 0x000000411300780c */ /* 0x040fe40003f66270 */
[----:B------:R-:W2:Y:S01]  /*e340*/  SHFL.IDX PT, R3, R18, RZ, 0x181f ;  /* 0x00181fff12037589 */ /* 0x000ea200000e0000 */
[----:B------:R-:W-:Y:S02]  /*e350*/  LOP3.LUT R28, R28, 0xffffffef, RZ, 0xc0, !PT ;  /* 0xffffffef1c1c7812 */ /* 0x000fe400078ec0ff */
[C---:B------:R-:W-:Y:S02]  /*e360*/  ISETP.GE.AND P2, PT, R19.reuse, 0x61, PT ;  /* 0x000000611300780c */ /* 0x040fe40003f46270 */
[C---:B------:R-:W-:Y:S02]  /*e370*/  ISETP.GE.AND P5, PT, R19.reuse, 0x21, PT ;  /* 0x000000211300780c */ /* 0x040fe40003fa6270 */
[----:B------:R-:W-:-:S02]  /*e380*/  ISETP.GE.AND P4, PT, R19, 0x31, PT ;  /* 0x000000311300780c */ /* 0x000fc40003f86270 */
[----:B-1----:R-:W-:-:S05]  /*e390*/  IADD3 R2, P1, R29, R2, RZ ;  /* 0x000000021d027210 */ /* 0x002fca0007f3e0ff */
[----:B--2---:R-:W-:Y:S01]  /*e3a0*/  IMAD.X R3, RZ, RZ, R3, P1 ;  /* 0x000000ffff037224 */ /* 0x004fe200008e0603 */
[----:B------:R-:W-:-:S13]  /*e3b0*/  ISETP.LT.OR P1, PT, R19, 0x1, P0 ;  /* 0x000000011300780c */ /* 0x000fda0000721670 */
[----:B------:R-:W-:Y:S01]  /*e3c0*/  @!PT LDS RZ, [RZ] ;  /* 0x00000000fffff984 */ /* 0x000fe20000000800 */
[----:B------:R1:W-:Y:S04]  /*e3d0*/  LDGSTS.E.BYPASS.LTC128B.128 [R4+0xa400], desc[UR50][R2.64], !P1 ;  /* 0x0a40000002047fae */ /* 0x0003e8000c901d72 */
[----:B-1----:R-:W1:Y:S04]  /*e3e0*/  SHFL.IDX PT, R2, R9, 0x1, 0x181f ;  /* 0x00381f0009027f89 */ /* 0x002e6800000e0000 */
[----:B------:R-:W2:Y:S01]  /*e3f0*/  SHFL.IDX PT, R3, R18, 0x1, 0x181f ;  /* 0x00381f0012037f89 */ /* 0x000ea200000e0000 */
[----:B-1----:R-:W-:-:S05]  /*e400*/  IADD3 R2, P1, R29, R2, RZ ;  /* 0x000000021d027210 */ /* 0x002fca0007f3e0ff */
[----:B--2---:R-:W-:Y:S01]  /*e410*/  IMAD.X R3, RZ, RZ, R3, P1 ;  /* 0x000000ffff037224 */ /* 0x004fe200008e0603 */
[----:B------:R-:W-:-:S13]  /*e420*/  ISETP.LT.OR P1, PT, R19, 0x11, P0 ;  /* 0x000000111300780c */ /* 0x000fda0000721670 */
        /* <DEDUP_REMOVED lines=26> */
[----:B------:R-:W2:Y:S04]  /*e5d0*/  SHFL.IDX PT, R3, R18, 0x6, 0x181f ;  /* 0x00d81f0012037f89 */ /* 0x000ea800000e0000 */
[----:B------:R-:W-:Y:S01]  /*e5e0*/  SHFL.IDX PT, R18, R18, 0x7, 0x181f ;  /* 0x00f81f0012127f89 */ /* 0x000fe200000e0000 */
[----:B-1----:R-:W-:-:S05]  /*e5f0*/  IADD3 R2, P1, R29, R2, RZ ;  /* 0x000000021d027210 */ /* 0x002fca0007f3e0ff */
[----:B--2---:R-:W-:Y:S01]  /*e600*/  IMAD.X R3, RZ, RZ, R3, P1 ;  /* 0x000000ffff037224 */ /* 0x004fe200008e0603 */
[----:B------:R-:W-:-:S13]  /*e610*/  ISETP.LT.OR P1, PT, R19, 0x61, P0 ;  /* 0x000000611300780c */ /* 0x000fda0000721670 */
[----:B------:R1:W-:Y:S04]  /*e620*/  LDGSTS.E.BYPASS.LTC128B.128 [R4+0xd400], desc[UR50][R2.64], !P1 ;  /* 0x0d40000002047fae */ /* 0x0003e8000c901d72 */
[----:B-1----:R-:W1:Y:S02]  /*e630*/  SHFL.IDX PT, R2, R9, 0x7, 0x181f ;  /* 0x00f81f0009027f89 */ /* 0x002e6400000e0000 */
[----:B-1----:R-:W-:-:S05]  /*e640*/  IADD3 R2, P1, R29, R2, RZ ;  /* 0x000000021d027210 */ /* 0x002fca0007f3e0ff */
[----:B------:R-:W-:Y:S01]  /*e650*/  IMAD.X R3, RZ, RZ, R18, P1 ;  /* 0x000000ffff037224 */ /* 0x000fe200008e0612 */
[----:B------:R-:W-:-:S13]  /*e660*/  ISETP.LT.OR P1, PT, R19, 0x71, P0 ;  /* 0x000000711300780c */ /* 0x000fda0000721670 */
[----:B------:R1:W-:Y:S04]  /*e670*/  LDGSTS.E.BYPASS.LTC128B.128 [R4+0xdc00], desc[UR50][R2.64], !P1 ;  /* 0x0dc0000002047fae */ /* 0x0003e8000c901d72 */
[----:B-1----:R-:W1:Y:S04]  /*e680*/  SHFL.IDX PT, R2, R10, RZ, 0x181f ;  /* 0x00181fff0a027589 */ /* 0x002e6800000e0000 */
[----:B------:R-:W2:Y:S04]  /*e690*/  SHFL.IDX PT, R3, R20, RZ, 0x181f ;  /* 0x00181fff14037589 */ /* 0x000ea800000e0000 */
[----:B------:R-:W3:Y:S01]  /*e6a0*/  SHFL.IDX PT, R20, R20, 0x1, 0x181f ;  /* 0x00381f0014147f89 */ /* 0x000ee200000e0000 */
[----:B-1----:R-:W-:-:S05]  /*e6b0*/  IADD3 R2, P1, R29, R2, RZ ;  /* 0x000000021d027210 */ /* 0x002fca0007f3e0ff */
[----:B--2---:R-:W-:Y:S01]  /*e6c0*/  IMAD.X R3, RZ, RZ, R3, P1 ;  /* 0x000000ffff037224 */ /* 0x004fe200008e0603 */
[----:B------:R-:W-:-:S13]  /*e6d0*/  ISETP.LT.OR P1, PT, R19, 0x81, P0 ;  /* 0x000000811300780c */ /* 0x000fda0000721670 */
[----:B------:R1:W-:Y:S01]  /*e6e0*/  LDGSTS.E.BYPASS.LTC128B.128 [R4+0xe400], desc[UR50][R2.64], !P1 ;  /* 0x0e40000002047fae */ /* 0x0003e2000c901d72 */
[----:B------:R-:W-:-:S03]  /*e6f0*/  ISETP.GE.AND P1, PT, R19, 0x11, PT ;  /* 0x000000111300780c */ /* 0x000fc60003f26270 */
[----:B-1----:R1:W2:Y:S10]  /*e700*/  SHFL.IDX PT, R2, R10, 0x1, 0x181f ;  /* 0x00381f000a027f89 */ /* 0x0022b400000e0000 */
[----:B------:R-:W-:-:S02]  /*e710*/  @P1 LOP3.LUT R28, R28, 0x10, RZ, 0xfc, !PT ;  /* 0x000000101c1c1812 */ /* 0x000fc400078efcff */
[----:B------:R-:W-:Y:S02]  /*e720*/  ISETP.GE.AND P1, PT, R19, 0x51, PT ;  /* 0x000000511300780c */ /* 0x000fe40003f26270 */
[----:B------:R-:W-:-:S04]  /*e730*/  LOP3.LUT R28, R28, 0xffffffdf, RZ, 0xc0, !PT ;  /* 0xffffffdf1c1c7812 */ /* 0x000fc800078ec0ff */
        /* <DEDUP_REMOVED lines=9> */
[----:B-123--:R-:W-:-:S07]  /*e7d0*/  @P2 LOP3.LUT R28, R28, 0x200, RZ, 0xfc, !PT ;  /* 0x000002001c1c2812 */ /* 0x00efce00078efcff */
.L_x_396:
[----:B------:R-:W-:Y:S02]  /*e7e0*/  ISETP.LT.OR P0, PT, R19, 0x91, P0 ;  /* 0x000000911300780c */ /* 0x000fe40000701670 */
[----:B------:R-:W-:-:S05]  /*e7f0*/  IADD3 R2, P2, R29, R2, RZ ;  /* 0x000000021d027210 */ /* 0x000fca0007f5e0ff */
[----:B------:R-:W-:-:S06]  /*e800*/  IMAD.X R3, RZ, RZ, R20, P2 ;  /* 0x000000ffff037224 */ /* 0x000fcc00010e0614 */
[----:B------:R-:W-:Y:S01]  /*e810*/  @!PT LDS RZ, [RZ] ;  /* 0x00000000fffff984 */ /* 0x000fe20000000800 */
[----:B------:R-:W-:Y:S01]  /*e820*/  @!PT LDS RZ, [RZ] ;  /* 0x00000000fffff984 */ /* 0x000fe20000000800 */
[----:B------:R-:W-:Y:S01]  /*e830*/  @!PT LDS RZ, [RZ] ;  /* 0x00000000fffff984 */ /* 0x000fe20000000800 */
[----:B------:R1:W-:Y:S01]  /*e840*/  LDGSTS.E.BYPASS.LTC128B.128 [R4+0xec00], desc[UR50][R2.64], !P0 ;  /* 0x0ec0000002047fae */ /* 0x0003e2000c101d72 */
[----:B------:R-:W-:Y:S01]  /*e850*/  PLOP3.LUT P0, PT, PT, PT, PT, 0x80, 0x0 ;  /* 0x000000000000781c */ /* 0x000fe20003f0f070 */
[----:B------:R-:W-:-:S12]  /*e860*/  NOP ;  /* 0x0000000000007918 */ /* 0x000fd80000000000 */
.L_x_302:
[----:B------:R-:W-:Y:S02]  /*e870*/  PLOP3.LUT P2, PT, P2, P0, PT, 0xa2, 0x0 ;  /* 0x000000000000781c */ /* 0x000fe40001741472 */
[----:B------:R-:W-:-:S08]  /*e880*/  @P0 R2UR P2, UR4, R0 ;  /* 0x00000000000402ca */ /* 0x000fd00000040000 */
[----:B------:R-:W-:-:S05]  /*e890*/  @P0 PLOP3.LUT P0, PT, P2, PT, PT, 0x80, 0x0 ;  /* 0x000000000000081c */ /* 0x000fca000170f070 */
[----:B------:R-:W-:Y:S01]  /*e8a0*/  @!P2 SYNCS.ARRIVE.TRANS64.RED.A0T1 RZ, [UR4+0x22870], RZ ;  /* 0x022870ffffffa9a7 */ /* 0x000fe20008200404 */
[----:B------:R-:W-:Y:S07]  /*e8b0*/  @!P2 ARRIVES.LDGSTSBAR.64.TRANSCNT [UR4+0x22870] ;  /* 0x02287000ff00a9b0 */ /* 0x000fee0008000a84 */
[----:B------:R-:W-:Y:S05]  /*e8c0*/  @P0 BRA.U.ANY `(.L_x_302) ;  /* 0xfffffffd00e80947 */ /* 0x000fea000393ffff */
[----:B------:R-:W-:Y:S01]  /*e8d0*/  NOP ;  /* 0x0000000000007918 */ /* 0x000fe20000000000 */
[----:B-1----:R-:W-:-:S05]  /*e8e0*/  IMAD.U32 R2, RZ, RZ, UR44 ;  /* 0x0000002cff027e24 */ /* 0x002fca000f8e00ff */
[----:B------:R-:W-:-:S13]  /*e8f0*/  ISETP.NE.AND P6, PT, R2, 0x3, PT ;  /* 0x000000030200780c */ /* 0x000fda0003fc5270 */
[----:B------:R-:W-:Y:S05]  /*e900*/  @!P6 BRA `(.L_x_303) ;  /* 0x000000000004e947 */ /* 0x000fea0003800000 */
[----:B------:R-:W-:Y:S01]  /*e910*/  BPT.TRAP 0x1 ;  /* 0x000000040000795c */ /* 0x000fe20000300000 */
.L_x_303:
[----:B------:R1:W-:Y:S01]  /*e920*/  SYNCS.ARRIVE.TRANS64.A1T0 RZ, [R0+URZ+0x22870], RZ ;  /* 0x022870ff00ff79a7 */ /* 0x0003e2000810003f */
[----:B------:R-:W-:Y:S05]  /*e930*/  @!P6 BRA `(.L_x_304) ;  /* 0x000000000004e947 */ /* 0x000fea0003800000 */
[----:B------:R-:W-:Y:S01]  /*e940*/  BPT.TRAP 0x1 ;  /* 0x000000040000795c */ /* 0x000fe20000300000 */
.L_x_304:
[----:B------:R-:W2:Y:S01]  /*e950*/  SYNCS.PHASECHK.TRANS64.TRYWAIT P0, [R0+URZ+0x22840], R24 ;  /* 0x02284018000075a7 */ /* 0x000ea2000800017f */
[----:B------:R-:W-:Y:S04]  /*e960*/  BSSY B0, `(.L_x_305) ;  /* 0x0000002000007945 */ /* 0x000fe80003800000 */
[----:B--2---:R-:W-:Y:S05]  /*e970*/  @!P0 BRA `(.L_x_306) ;  /* 0x0000005000c48947 */ /* 0x004fea0003800000 */
.L_x_397:
[----:B------:R-:W-:Y:S05]  /*e980*/  BSYNC B0 ;  /* 0x0000000000007941 */ /* 0x000fea0003800000 */
.L_x_305:
[----:B------:R-:W-:Y:S01]  /*e990*/  ULDC.64 UR4, c[0x0][0x300] ;  /* 0x0000c00000047ab9 */ /* 0x000fe20000000a00 */
[----:B------:R-:W-:Y:S01]  /*e9a0*/  ULDC.64 UR6, c[0x0][0x310] ;  /* 0x0000c40000067ab9 */ /* 0x000fe20000000a00 */
[----:B------:R-:W-:Y:S01]  /*e9b0*/  IMAD R9, R21, UR4, RZ ;  /* 0x0000000415097c24 */ /* 0x000fe2000f8e02ff */
[----:B------:R-:W-:Y:S01]  /*e9c0*/  ULDC.64 UR8, c[0x0][0x308] ;  /* 0x0000c20000087ab9 */ /* 0x000fe20000000a00 */
[C---:B------:R-:W-:Y:S01]  /*e9d0*/  IMAD.WIDE.U32 R2, R8.reuse, UR4, RZ ;  /* 0x0000000408027c25 */ /* 0x040fe2000f8e00ff */
[----:B------:R-:W-:Y:S01]  /*e9e0*/  ULDC.64 UR10, c[0x0][0x2e8] ;  /* 0x0000ba00000a7ab9 */ /* 0x000fe20000000a00 */
[----:B------:R-:W3:Y:S02]  /*e9f0*/  LDC R11, c[0x0][0x2f4] ;  /* 0x0000bd00ff0b7b82 */ /* 0x000ee40000000800 */
[----:B------:R-:W-:Y:S02]  /*ea00*/  IMAD R9, R8, UR5, R9 ;  /* 0x0000000508097c24 */ /* 0x000fe4000f8e0209 */
[----:B------:R-:W-:-:S02]  /*ea10*/  IMAD R22, R22, UR6, RZ ;  /* 0x0000000616167c24 */ /* 0x000fc4000f8e02ff */
[----:B------:R-:W-:Y:S02]  /*ea20*/  IMAD.IADD R3, R3, 0x1, R9 ;  /* 0x0000000103037824 */ /* 0x000fe400078e0209 */
[C---:B------:R-:W-:Y:S02]  /*ea30*/  IMAD R22, R7.reuse, UR7, R22 ;  /* 0x0000000707167c24 */ /* 0x040fe4000f8e0216 */
[----:B------:R-:W-:-:S04]  /*ea40*/  IMAD.WIDE.U32 R2, R7, UR6, R2 ;  /* 0x0000000607027c25 */ /* 0x000fc8000f8e0002 */
[----:B------:R-:W-:Y:S02]  /*ea50*/  IMAD.IADD R3, R3, 0x1, R22 ;  /* 0x0000000103037824 */ /* 0x000fe400078e0216 */
[C---:B------:R-:W-:Y:S02]  /*ea60*/  IMAD R9, R17.reuse, UR9, RZ ;  /* 0x0000000911097c24 */ /* 0x040fe4000f8e02ff */
[----:B------:R-:W-:-:S04]  /*ea70*/  IMAD.WIDE.U32 R2, R17, UR8, R2 ;  /* 0x0000000811027c25 */ /* 0x000fc8000f8e0002 */
[----:B------:R-:W-:Y:S01]  /*ea80*/  IMAD R23, R23, UR4, RZ ;  /* 0x0000000417177c24 */ /* 0x000fe2000f8e02ff */
[----:B------:R-:W-:Y:S02]  /*ea90*/  IADD3 R8, P0, R2, UR10, RZ ;  /* 0x0000000a02087c10 */ /* 0x000fe4000ff1e0ff */
[----:B---3--:R-:W-:Y:S01]  /*eaa0*/  ISETP.GE.AND P2, PT, R29, R11, PT ;  /* 0x0000000b1d00720c */ /* 0x008fe20003f46270 */
[C---:B------:R-:W-:Y:S01]  /*eab0*/  IMAD R10, R6.reuse, UR5, R23 ;  /* 0x00000005060a7c24 */ /* 0x040fe2000f8e0217 */
[----:B------:R-:W-:Y:S01]  /*eac0*/  IADD3.X R7, R3, UR11, R9, P0, !PT ;  /* 0x0000000b03077c10 */ /* 0x000fe200087fe409 */
[----:B------:R-:W-:Y:S01]  /*ead0*/  IMAD.WIDE.U32 R2, R6, UR4, RZ ;  /* 0x0000000406027c25 */ /* 0x000fe2000f8e00ff */
[----:B------:R-:W-:-:S03]  /*eae0*/  UMOV UR4, 0xffffffff ;  /* 0xffffffff00047882 */ /* 0x000fc60000000000 */
[----:B------:R-:W-:Y:S02]  /*eaf0*/  IMAD.IADD R3, R3, 0x1, R10 ;  /* 0x0000000103037824 */ /* 0x000fe400078e020a */
[----:B------:R-:W-:Y:S02]  /*eb00*/  IMAD R6, R25, UR6, RZ ;  /* 0x0000000619067c24 */ /* 0x000fe4000f8e02ff */
[----:B------:R-:W-:-:S04]  /*eb10*/  IMAD.WIDE.U32 R2, R5, UR6, R2 ;  /* 0x0000000605027c25 */ /* 0x000fc8000f8e0002 */
[----:B------:R-:W-:-:S04]  /*eb20*/  IMAD R6, R5, UR7, R6 ;  /* 0x0000000705067c24 */ /* 0x000fc8000f8e0206 */
[----:B------:R-:W-:Y:S02]  /*eb30*/  IMAD.IADD R3, R3, 0x1, R6 ;  /* 0x0000000103037824 */ /* 0x000fe400078e0206 */
[----:B------:R-:W-:-:S03]  /*eb40*/  IMAD.WIDE.U32 R2, R17, UR8, R2 ;  /* 0x0000000811027c25 */ /* 0x000fc6000f8e0002 */
[----:B------:R-:W-:-:S04]  /*eb50*/  IADD3 R6, P0, R2, UR10, RZ ;  /* 0x0000000a02067c10 */ /* 0x000fc8000ff1e0ff */
[----:B------:R-:W-:Y:S01]  /*eb60*/  IADD3.X R5, R9, UR11, R3, P0, !PT ;  /* 0x0000000b09057c10 */ /* 0x000fe200087fe403 */
[----:B------:R-:W-:Y:S08]  /*eb70*/  BRA.DIV UR4, `(.L_x_307) ;  /* 0x0000005204587947 */ /* 0x000ff0000b800000 */
[----:B------:R-:W3:Y:S01]  /*eb80*/  SHFL.IDX PT, R14, R8, RZ, 0x181f ;  /* 0x00181fff080e7589 */ /* 0x000ee200000e0000 */
[C---:B------:R-:W-:Y:S02]  /*eb90*/  LOP3.LUT P6, RZ, R28.reuse, 0x80, RZ, 0xc0, !PT ;  /* 0x000000801cff7812 */ /* 0x040fe400078cc0ff */
[----:B------:R-:W-:Y:S01]  /*eba0*/  P2R R9, PR, RZ, 0x2 ;  /* 0x00000002ff097803 */ /* 0x000fe20000000000 */
[----:B------:R-:W4:Y:S01]  /*ebb0*/  SHFL.IDX PT, R2, R7, RZ, 0x181f ;  /* 0x00181fff07027589 */ /* 0x000f2200000e0000 */
[----:B------:R-:W-:-:S09]  /*ebc0*/  LOP3.LUT P1, RZ, R28, 0x10, RZ, 0xc0, !PT ;  /* 0x000000101cff7812 */ /* 0x000fd2000782c0ff */
[----:B---3--:R-:W-:Y:S02]  /*ebd0*/  @P6 IADD3 R10, P0, R29, R14, RZ ;  /* 0x0000000e1d0a6210 */ /* 0x008fe40007f1e0ff */
[----:B------:R-:W3:Y:S03]  /*ebe0*/  SHFL.IDX PT, R14, R8, 0x1, 0x181f ;  /* 0x00381f00080e7f89 */ /* 0x000ee600000e0000 */
[----:B----4-:R-:W-:Y:S02]  /*ebf0*/  @P6 IMAD.X R3, RZ, RZ, R2, P0 ;  /* 0x000000ffff036224 */ /* 0x010fe400000e0602 */
[----:B------:R-:W-:-:S05]  /*ec00*/  @P6 IMAD.MOV.U32 R2, RZ, RZ, R10 ;  /* 0x000000ffff026224 */ /* 0x000fca00078e000a */
[----:B------:R4:W-:Y:S01]  /*ec10*/  @P6 LDGSTS.E.BYPASS.LTC128B.128 [R4+0x18400], desc[UR50][R2.64], !P2 ;  /* 0x1840000002046fae */ /* 0x0009e2000d101d72 */
[----:B------:R-:W-:-:S03]  /*ec20*/  LOP3.LUT P6, RZ, R28, 0x100, RZ, 0xc0, !PT ;  /* 0x000001001cff7812 */ /* 0x000fc600078cc0ff */
[----:B----4-:R-:W4:Y:S01]  /*ec30*/  SHFL.IDX PT, R2, R7, 0x1, 0x181f ;  /* 0x00381f0007027f89 */ /* 0x010f2200000e0000 */
[----:B---3--:R-:W-:-:S03]  /*ec40*/  @P1 IADD3 R10, P0, R29, R14, RZ ;  /* 0x0000000e1d0a1210 */ /* 0x008fc60007f1e0ff */
[----:B------:R-:W3:Y:S02]  /*ec50*/  SHFL.IDX PT, R14, R8, 0x2, 0x181f ;  /* 0x00581f00080e7f89 */ /* 0x000ee400000e0000 */
[----:B----4-:R-:W-:Y:S02]  /*ec60*/  @P1 IMAD.X R3, RZ, RZ, R2, P0 ;  /* 0x000000ffff031224 */ /* 0x010fe400000e0602 */
[----:B------:R-:W-:Y:S01]  /*ec70*/  @P1 IMAD.MOV.U32 R2, RZ, RZ, R10 ;  /* 0x000000ffff021224 */ /* 0x000fe200078e000a */
[----:B---3--:R-:W-:-:S04]  /*ec80*/  @P5 IADD3 R14, P0, R29, R14, RZ ;  /* 0x0000000e1d0e5210 */ /* 0x008fc80007f1e0ff */
[----:B------:R3:W-:Y:S01]  /*ec90*/  @P1 LDGSTS.E.BYPASS.LTC128B.128 [R4+0x18c00], desc[UR50][R2.64], !P2 ;  /* 0x18c0000002041fae */ /* 0x0007e2000d101d72 */
[----:B------:R-:W-:-:S03]  /*eca0*/  ISETP.NE.AND P1, PT, R9, RZ, PT ;  /* 0x000000ff0900720c */ /* 0x000fc60003f25270 */
[----:B---3--:R-:W3:Y:S02]  /*ecb0*/  SHFL.IDX PT, R2, R7, 0x2, 0x181f ;  /* 0x00581f0007027f89 */ /* 0x008ee400000e0000 */
[----:B---3--:R-:W-:Y:S02]  /*ecc0*/  @P5 IMAD.X R9, RZ, RZ, R2, P0 ;  /* 0x000000ffff095224 */ /* 0x008fe400000e0602 */
[----:B------:R-:W-:Y:S02]  /*ecd0*/  @P5 IMAD.MOV.U32 R2, RZ, RZ, R14 ;  /* 0x000000ffff025224 */ /* 0x000fe400078e000e */
[----:B------:R-:W-:Y:S01]  /*ece0*/  @P5 IMAD.MOV.U32 R3, RZ, RZ, R9 ;  /* 0x000000ffff035224 */ /* 0x000fe200078e0009 */
[----:B------:R-:W3:Y:S04]  /*ecf0*/  SHFL.IDX PT, R14, R8, 0x3, 0x181f ;  /* 0x00781f00080e7f89 */ /* 0x000ee800000e0000 */
[----:B------:R4:W-:Y:S01]  /*ed00*/  @P5 LDGSTS.E.BYPASS.LTC128B.128 [R4+0x19400], desc[UR50][R2.64], !P2 ;  /* 0x1940000002045fae */ /* 0x0009e2000d101d72 */
[----:B------:R-:W-:-:S03]  /*ed10*/  LOP3.LUT P5, RZ, R28, 0x40, RZ, 0xc0, !PT ;  /* 0x000000401cff7812 */ /* 0x000fc600078ac0ff */
[----:B----4-:R-:W4:Y:S01]  /*ed20*/  SHFL.IDX PT, R2, R7, 0x3, 0x181f ;  /* 0x00781f0007027f89 */ /* 0x010f2200000e0000 */
[----:B---3--:R-:W-:-:S05]  /*ed30*/  @P4 IADD3 R14, P0, R29, R14, RZ ;  /* 0x0000000e1d0e4210 */ /* 0x008fca0007f1e0ff */
[----:B----4-:R-:W-:Y:S02]  /*ed40*/  @P4 IMAD.X R9, RZ, RZ, R2, P0 ;  /* 0x000000ffff094224 */ /* 0x010fe400000e0602 */
[----:B------:R-:W-:Y:S02]  /*ed50*/  @P4 IMAD.MOV.U32 R2, RZ, RZ, R14 ;  /* 0x000000ffff024224 */ /* 0x000fe400078e000e */
[----:B------:R-:W-:Y:S01]  /*ed60*/  @P4 IMAD.MOV.U32 R3, RZ, RZ, R9 ;  /* 0x000000ffff034224 */ /* 0x000fe200078e0009 */
[----:B------:R-:W3:Y:S04]  /*ed70*/  SHFL.IDX PT, R14, R8, 0x4, 0x181f ;  /* 0x00981f00080e7f89 */ /* 0x000ee800000e0000 */
[----:B------:R4:W-:Y:S01]  /*ed80*/  @P4 LDGSTS.E.BYPASS.LTC128B.128 [R4+0x19c00], desc[UR50][R2.64], !P2 ;  /* 0x19c0000002044fae */ /* 0x0009e2000d101d72 */
[----:B------:R-:W-:-:S03]  /*ed90*/  LOP3.LUT P4, RZ, R28, 0x20, RZ, 0xc0, !PT ;  /* 0x000000201cff7812 */ /* 0x000fc6000788c0ff */
[----:B----4-:R-:W4:Y:S10]  /*eda0*/  SHFL.IDX PT, R2, R7, 0x4, 0x181f ;  /* 0x00981f0007027f89 */ /* 0x010f3400000e0000 */
[----:B---3--:R-:W-:-:S05]  /*edb0*/  @P4 IADD3 R14, P0, R29, R14, RZ ;  /* 0x0000000e1d0e4210 */ /* 0x008fca0007f1e0ff */
[----:B----4-:R-:W-:Y:S02]  /*edc0*/  @P4 IMAD.X R9, RZ, RZ, R2, P0 ;  /* 0x000000ffff094224 */ /* 0x010fe400000e0602 */
[----:B------:R-:W-:Y:S02]  /*edd0*/  @P4 IMAD.MOV.U32 R2, RZ, RZ, R14 ;  /* 0x000000ffff024224 */ /* 0x000fe400078e000e */
[----:B------:R-:W-:Y:S01]  /*ede0*/  @P4 IMAD.MOV.U32 R3, RZ, RZ, R9 ;  /* 0x000000ffff034224 */ /* 0x000fe200078e0009 */
[----:B------:R-:W3:Y:S04]  /*edf0*/  SHFL.IDX PT, R14, R8, 0x5, 0x181f ;  /* 0x00b81f00080e7f89 */ /* 0x000ee800000e0000 */
[----:B------:R4:W-:Y:S04]  /*ee00*/  @P4 LDGSTS.E.BYPASS.LTC128B.128 [R4+0x1a400], desc[UR50][R2.64], !P2 ;  /* 0x1a40000002044fae */ /* 0x0009e8000d101d72 */
[----:B----4-:R-:W4:Y:S01]  /*ee10*/  SHFL.IDX PT, R2, R7, 0x5, 0x181f ;  /* 0x00b81f0007027f89 */ /* 0x010f2200000e0000 */
[----:B---3--:R-:W-:-:S05]  /*ee20*/  @P5 IADD3 R14, P0, R29, R14, RZ ;  /* 0x0000000e1d0e5210 */ /* 0x008fca0007f1e0ff */
[----:B----4-:R-:W-:Y:S02]  /*ee30*/  @P5 IMAD.X R9, RZ, RZ, R2, P0 ;  /* 0x000000ffff095224 */ /* 0x010fe400000e0602 */
[----:B------:R-:W-:Y:S02]  /*ee40*/  @P5 IMAD.MOV.U32 R2, RZ, RZ, R14 ;  /* 0x000000ffff025224 */ /* 0x000fe400078e000e */
[----:B------:R-:W-:Y:S01]  /*ee50*/  @P5 IMAD.MOV.U32 R3, RZ, RZ, R9 ;  /* 0x000000ffff035224 */ /* 0x000fe200078e0009 */
[----:B------:R-:W3:Y:S04]  /*ee60*/  SHFL.IDX PT, R14, R8, 0x6, 0x181f ;  /* 0x00d81f00080e7f89 */ /* 0x000ee800000e0000 */
[----:B------:R4:W-:Y:S04]  /*ee70*/  @P5 LDGSTS.E.BYPASS.LTC128B.128 [R4+0x1ac00], desc[UR50][R2.64], !P2 ;  /* 0x1ac0000002045fae */ /* 0x0009e8000d101d72 */
[----:B----4-:R-:W4:Y:S04]  /*ee80*/  SHFL.IDX PT, R2, R7, 0x6, 0x181f ;  /* 0x00d81f0007027f89 */ /* 0x010f2800000e0000 */
[----:B------:R-:W-:Y:S01]  /*ee90*/  SHFL.IDX PT, R7, R7, 0x7, 0x181f ;  /* 0x00f81f0007077f89 */ /* 0x000fe200000e0000 */
[----:B---3--:R-:W-:-:S05]  /*eea0*/  @P6 IADD3 R14, P0, R29, R14, RZ ;  /* 0x0000000e1d0e6210 */ /* 0x008fca0007f1e0ff */
[----:B----4-:R-:W-:Y:S02]  /*eeb0*/  @P6 IMAD.X R9, RZ, RZ, R2, P0 ;  /* 0x000000ffff096224 */ /* 0x010fe400000e0602 */
[----:B------:R-:W-:Y:S02]  /*eec0*/  @P6 IMAD.MOV.U32 R2, RZ, RZ, R14 ;  /* 0x000000ffff026224 */ /* 0x000fe400078e000e */
[----:B------:R-:W3:Y:S01]  /*eed0*/  SHFL.IDX PT, R14, R8, 0x7, 0x181f ;  /* 0x00f81f00080e7f89 */ /* 0x000ee200000e0000 */
[----:B------:R-:W-:-:S05]  /*eee0*/  @P6 IMAD.MOV.U32 R3, RZ, RZ, R9 ;  /* 0x000000ffff036224 */ /* 0x000fca00078e0009 */
[----:B------:R4:W-:Y:S01]  /*eef0*/  @P6 LDGSTS.E.BYPASS.LTC128B.128 [R4+0x1b400], desc[UR50][R2.64], !P2 ;  /* 0x1b40000002046fae */ /* 0x0009e2000d101d72 */
[----:B---3--:R-:W-:-:S05]  /*ef00*/  @P3 IADD3 R14, P0, R29, R14, RZ ;  /* 0x0000000e1d0e3210 */ /* 0x008fca0007f1e0ff */
[----:B------:R-:W-:Y:S02]  /*ef10*/  @P3 IMAD.X R9, RZ, RZ, R7, P0 ;  /* 0x000000ffff093224 */ /* 0x000fe400000e0607 */
[----:B----4-:R-:W-:Y:S01]  /*ef20*/  @P3 IMAD.MOV.U32 R2, RZ, RZ, R14 ;  /* 0x000000ffff023224 */ /* 0x010fe200078e000e */
[----:B------:R-:W-:Y:S01]  /*ef30*/  SHFL.IDX PT, R7, R5, 0x1, 0x181f ;  /* 0x00381f0005077f89 */ /* 0x000fe200000e0000 */
[----:B------:R-:W-:-:S03]  /*ef40*/  @P3 IMAD.MOV.U32 R3, RZ, RZ, R9 ;  /* 0x000000ffff033224 */ /* 0x000fc600078e0009 */
[----:B------:R-:W3:Y:S04]  /*ef50*/  SHFL.IDX PT, R14, R6, RZ, 0x181f ;  /* 0x00181fff060e7589 */ /* 0x000ee800000e0000 */
[----:B------:R4:W-:Y:S04]  /*ef60*/  @P3 LDGSTS.E.BYPASS.LTC128B.128 [R4+0x1bc00], desc[UR50][R2.64], !P2 ;  /* 0x1bc0000002043fae */ /* 0x0009e8000d101d72 */
[----:B----4-:R-:W4:Y:S01]  /*ef70*/  SHFL.IDX PT, R2, R5, RZ, 0x181f ;  /* 0x00181fff05027589 */ /* 0x010f2200000e0000 */
[----:B---3--:R-:W-:-:S05]  /*ef80*/  @P1 IADD3 R14, P0, R29, R14, RZ ;  /* 0x0000000e1d0e1210 */ /* 0x008fca0007f1e0ff */
[----:B----4-:R-:W-:Y:S02]  /*ef90*/  @P1 IMAD.X R9, RZ, RZ, R2, P0 ;  /* 0x000000ffff091224 */ /* 0x010fe400000e0602 */
[----:B------:R-:W-:Y:S02]  /*efa0*/  @P1 IMAD.MOV.U32 R2, RZ, RZ, R14 ;  /* 0x000000ffff021224 */ /* 0x000fe400078e000e */
[----:B------:R-:W-:Y:S01]  /*efb0*/  @P1 IMAD.MOV.U32 R3, RZ, RZ, R9 ;  /* 0x000000ffff031224 */ /* 0x000fe200078e0009 */
[----:B------:R3:W4:Y:S04]  /*efc0*/  SHFL.IDX PT, R14, R6, 0x1, 0x181f ;  /* 0x00381f00060e7f89 */ /* 0x00072800000e0000 */
[----:B------:R3:W-:Y:S02]  /*efd0*/  @P1 LDGSTS.E.BYPASS.LTC128B.128 [R4+0x1c400], desc[UR50][R2.64], !P2 ;  /* 0x1c40000002041fae */ /* 0x0007e4000d101d72 */
.L_x_419:
[----:B------:R-:W-:-:S13]  /*efe0*/  LOP3.LUT P1, RZ, R28, 0x200, RZ, 0xc0, !PT ;  /* 0x000002001cff7812 */ /* 0x000fda000782c0ff */
[----:B---34-:R-:W-:-:S05]  /*eff0*/  @P1 IADD3 R2, P0, R29, R14, RZ ;  /* 0x0000000e1d021210 */ /* 0x018fca0007f1e0ff */
[----:B------:R-:W-:Y:S01]  /*f000*/  @P1 IMAD.X R3, RZ, RZ, R7, P0 ;  /* 0x000000ffff031224 */ /* 0x000fe200000e0607 */
[----:B------:R-:W-:-:S04]  /*f010*/  PLOP3.LUT P0, PT, PT, PT, PT, 0x80, 0x0 ;  /* 0x000000000000781c */ /* 0x000fc80003f0f070 */
[----:B------:R-:W-:Y:S01]  /*f020*/  @!PT LDS RZ, [RZ] ;  /* 0x00000000fffff984 */ /* 0x000fe20000000800 */
[----:B------:R-:W-:Y:S01]  /*f030*/  @!PT LDS RZ, [RZ] ;  /* 0x00000000fffff984 */ /* 0x000fe20000000800 */
[----:B------:R-:W-:Y:S01]  /*f040*/  @!PT LDS RZ, [RZ] ;  /* 0x00000000fffff984 */ /* 0x000fe20000000800 */
[----:B------:R3:W-:Y:S01]  /*f050*/  @P1 LDGSTS.E.BYPASS.LTC128B.128 [R4+0x1cc00], desc[UR50][R2.64], !P2 ;  /* 0x1cc0000002041fae */ /* 0x0007e2000d101d72 */
[----:B------:R-:W-:-:S08]  /*f060*/  NOP ;  /* 0x0000000000007918 */ /* 0x000fd00000000000 */
.L_x_308:
[----:B------:R-:W-:Y:S02]  /*f070*/  PLOP3.LUT P1, PT, P1, P0, PT, 0xa2, 0x0 ;  /* 0x000000000000781c */ /* 0x000fe40000f21472 */
[----:B------:R-:W-:-:S08]  /*f080*/  @P0 R2UR P1, UR4, R0 ;  /* 0x00000000000402ca */ /* 0x000fd00000020000 */
[----:B------:R-:W-:-:S05]  /*f090*/  @P0 PLOP3.LUT P0, PT, P1, PT, PT, 0x80, 0x0 ;  /* 0x000000000000081c */ /* 0x000fca0000f0f070 */
[----:B------:R-:W-:Y:S01]  /*f0a0*/  @!P1 SYNCS.ARRIVE.TRANS64.RED.A0T1 RZ, [UR4+0x22830], RZ ;  /* 0x022830ffffff99a7 */ /* 0x000fe20008200404 */
[----:B------:R-:W-:Y:S07]  /*f0b0*/  @!P1 ARRIVES.LDGSTSBAR.64.TRANSCNT [UR4+0x22830] ;  /* 0x02283000ff0099b0 */ /* 0x000fee0008000a84 */
[----:B------:R-:W-:Y:S05]  /*f0c0*/  @P0 BRA.U.ANY `(.L_x_308) ;  /* 0xfffffffd00e80947 */ /* 0x000fea000393ffff */
[----:B------:R-:W-:Y:S01]  /*f0d0*/  NOP ;  /* 0x0000000000007918 */ /* 0x000fe20000000000 */
[----:B---3--:R-:W-:-:S05]  /*f0e0*/  IMAD.U32 R2, RZ, RZ, UR44 ;  /* 0x0000002cff027e24 */ /* 0x008fca000f8e00ff */
[----:B------:R-:W-:-:S13]  /*f0f0*/  ISETP.NE.AND P2, PT, R2, 0x3, PT ;  /* 0x000000030200780c */ /* 0x000fda0003f45270 */
[----:B------:R-:W-:Y:S05]  /*f100*/  @!P2 BRA `(.L_x_309) ;  /* 0x000000000004a947 */ /* 0x000fea0003800000 */
[----:B------:R-:W-:Y:S01]  /*f110*/  BPT.TRAP 0x1 ;  /* 0x000000040000795c */ /* 0x000fe20000300000 */
.L_x_309:
[----:B------:R3:W-:Y:S02]  /*f120*/  SYNCS.ARRIVE.TRANS64.A1T0 RZ, [R0+URZ+0x22830], RZ ;  /* 0x022830ff00ff79a7 */ /* 0x0007e4000810003f */
[----:B------:R-:W-:Y:S05]  /*f130*/  WARPSYNC.ALL ;  /* 0x0000000000007948 */ /* 0x000fea0003800000 */
[----:B0123--:R-:W-:Y:S01]  /*f140*/  VIADD R0, R16, 0x14400 ;  /* 0x0001440010007836 */ /* 0x00ffe20000000000 */
[----:B------:R-:W-:Y:S01]  /*f150*/  USHF.R.S32.HI UR4, URZ, 0x1f, UR37 ;  /* 0x0000001f3f047899 */ /* 0x000fe20008011425 */
[----:B------:R-:W-:Y:S01]  /*f160*/  BAR.SYNC.DEFER_BLOCKING 0x8, 0x180 ;  /* 0x0206000000007b1d */ /* 0x000fe20000010000 */
[----:B------:R-:W-:Y:S02]  /*f170*/  UISETP.NE.AND UP0, UPT, UR48, URZ, UPT ;  /* 0x0000003f3000728c */ /* 0x000fe4000bf05270 */
[----:B------:R-:W-:-:S02]  /*f180*/  LOP3.LUT P0, RZ, R0, 0x3ff, RZ, 0xc0, !PT ;  /* 0x000003ff00ff7812 */ /* 0x000fc4000780c0ff */
[----:B------:R-:W-:Y:S01]  /*f190*/  USEL UR43, UR43, URZ, !UP0 ;  /* 0x0000003f2b2b7287 */ /* 0x000fe2000c000000 */
[----:B------:R-:W-:Y:S01]  /*f1a0*/  BSSY B6, `(.L_x_310) ;  /* 0x0000018000067945 */ /* 0x000fe20003800000 */
[----:B------:R-:W-:Y:S01]  /*f1b0*/  ULDC.64 UR6, c[0x0][0x298] ;  /* 0x0000a60000067ab9 */ /* 0x000fe20000000a00 */
[----:B------:R-:W-:Y:S02]  /*f1c0*/  USEL UR42, UR42, URZ, !UP0 ;  /* 0x0000003f2a2a7287 */ /* 0x000fe4000c000000 */
[----:B------:R-:W-:Y:S02]  /*f1d0*/  UIMAD UR4, UR4, UR6, URZ ;  /* 0x00000006040472a4 */ /* 0x000fe4000f8e023f */
[----:B------:R-:W-:Y:S02]  /*f1e0*/  UIMAD.WIDE.U32 UR38, UR37, UR6, URZ ;  /* 0x00000006252672a5 */ /* 0x000fe4000f8e003f */
[----:B------:R-:W-:-:S04]  /*f1f0*/  UIMAD UR37, UR37, UR7, UR4 ;  /* 0x00000007252572a4 */ /* 0x000fc8000f8e0204 */
[----:B------:R-:W-:Y:S01]  /*f200*/  UIADD3 UR37, UR39, UR37, URZ ;  /* 0x0000002527257290 */ /* 0x000fe2000fffe03f */
[----:B------:R-:W-:Y:S11]  /*f210*/  @!P0 BRA `(.L_x_311) ;  /* 0x0000000000408947 */ /* 0x000ff60003800000 */
        /* <DEDUP_REMOVED lines=16> */
.L_x_311:
[----:B------:R-:W-:Y:S05]  /*f320*/  BSYNC B6 ;  /* 0x0000000000067941 */ /* 0x000fea0003800000 */
.L_x_310:
[----:B------:R-:W2:Y:S01]  /*f330*/  LDL.LU R18, [R1+0x4] ;  /* 0x0000040001127983 */ /* 0x000ea20000300800 */
[----:B------:R-:W0:Y:S01]  /*f340*/  LDC R5, c[0x0][0x448] ;  /* 0x00011200ff057b82 */ /* 0x000e220000000800 */
[----:B------:R-:W1:Y:S01]  /*f350*/  S2R R2, SR_TID.X ;  /* 0x0000000000027919 */ /* 0x000e620000002100 */
[----:B------:R-:W-:Y:S01]  /*f360*/  R2UR UR8, R17 ;  /* 0x00000000110872ca */ /* 0x000fe200000e0000 */
[----:B------:R-:W-:Y:S01]  /*f370*/  ULDC.64 UR6, c[0x0][0x2d8] ;  /* 0x0000b60000067ab9 */ /* 0x000fe20000000a00 */
[----:B------:R3:W5:Y:S01]  /*f380*/  LDL R10, [R1+0x20] ;  /* 0x00002000010a7983 */ /* 0x0007620000100800 */
[----:B0-----:R-:W-:Y:S02]  /*f390*/  ISETP.NE.AND P0, PT, R5, 0x1, PT ;  /* 0x000000010500780c */ /* 0x001fe40003f05270 */
[----:B------:R-:W-:Y:S02]  /*f3a0*/  R2UR UR10, R17 ;  /* 0x00000000110a72ca */ /* 0x000fe400000e0000 */
[----:B-1----:R-:W-:-:S09]  /*f3b0*/  LOP3.LUT R19, R2, 0x7f, RZ, 0xc0, !PT ;  /* 0x0000007f02137812 */ /* 0x002fd200078ec0ff */
[----:B------:R-:W0:Y:S01]  /*f3c0*/  @P0 LDC R3, c[0x0][0x44c] ;  /* 0x00011300ff030b82 */ /* 0x000e220000000800 */
[----:B------:R-:W-:Y:S01]  /*f3d0*/  IMAD.SHL.U32 R2, R2, 0x10, RZ ;  /* 0x0000001002027824 */ /* 0x000fe200078e00ff */
[----:B------:R-:W-:-:S06]  /*f3e0*/  SHF.R.U32.HI R19, RZ, 0x3, R19 ;  /* 0x00000003ff137819 */ /* 0x000fcc0000011613 */
[----:B------:R-:W1:Y:S01]  /*f3f0*/  @P0 LDC R6, c[0x0][0x450] ;  /* 0x00011400ff060b82 */ /* 0x000e620000000800 */
[----:B------:R-:W-:Y:S01]  /*f400*/  LOP3.LUT R2, R19, 0x70, R2, 0xf8, !PT ;  /* 0x0000007013027812 */ /* 0x000fe200078ef802 */
[----:B------:R-:W-:Y:S01]  /*f410*/  UMOV UR4, UR38 ;  /* 0x0000002600047c82 */ /* 0x000fe20008000000 */
[----:B------:R-:W-:Y:S02]  /*f420*/  UMOV UR5, UR37 ;  /* 0x0000002500057c82 */ /* 0x000fe40008000000 */
[----:B------:R-:W-:-:S03]  /*f430*/  UIMAD.WIDE.U32 UR4, UR8, UR6, UR4 ;  /* 0x00000006080472a5 */ /* 0x000fc6000f8e0004 */
[----:B------:R-:W-:Y:S02]  /*f440*/  ULDC.64 UR8, c[0x0][0x2e0] ;  /* 0x0000b80000087ab9 */ /* 0x000fe40000000a00 */
[----:B------:R-:W-:Y:S02]  /*f450*/  UIMAD UR6, UR42, UR8, URZ ;  /* 0x000000082a0672a4 */ /* 0x000fe4000f8e023f */
[----:B------:R-:W-:Y:S02]  /*f460*/  UIMAD UR5, UR10, UR7, UR5 ;  /* 0x000000070a0572a4 */ /* 0x000fe4000f8e0205 */
[----:B------:R-:W-:Y:S02]  /*f470*/  UIMAD UR6, UR43, UR9, UR6 ;  /* 0x000000092b0672a4 */ /* 0x000fe4000f8e0206 */
[----:B------:R-:W-:-:S04]  /*f480*/  UIMAD.WIDE.U32 UR4, UR43, UR8, UR4 ;  /* 0x000000082b0472a5 */ /* 0x000fc8000f8e0004 */
[----:B------:R-:W-:-:S03]  /*f490*/  UIADD3 UR5, UR5, UR6, URZ ;  /* 0x0000000605057290 */ /* 0x000fc6000fffe03f */
[----:B------:R-:W-:Y:S02]  /*f4a0*/  ULDC.64 UR6, c[0x0][0x2d0] ;  /* 0x0000b40000067ab9 */ /* 0x000fe40000000a00 */
[----:B------:R-:W-:Y:S02]  /*f4b0*/  IMAD.U32 R11, RZ, RZ, UR6 ;  /* 0x00000006ff0b7e24 */ /* 0x000fe4000f8e00ff */
[----:B--2---:R-:W-:-:S05]  /*f4c0*/  IMAD.SHL.U32 R4, R18, 0x80, RZ ;  /* 0x0000008012047824 */ /* 0x004fca00078e00ff */
[----:B------:R-:W-:-:S05]  /*f4d0*/  LOP3.LUT R0, R2, R4, RZ, 0xfc, !PT ;  /* 0x0000000402007212 */ /* 0x000fca00078efcff */
[----:B0-----:R-:W-:Y:S01]  /*f4e0*/  @P0 IMAD.HI.U32 R3, R0, R3, RZ ;  /* 0x0000000300030227 */ /* 0x001fe200078e00ff */
[----:B------:R-:W0:Y:S03]  /*f4f0*/  S2R R18, SR_TID.X ;  /* 0x0000000000127919 */ /* 0x000e260000002100 */
[----:B------:R-:W-:Y:S01]  /*f500*/  IMAD.MOV.U32 R2, RZ, RZ, R0 ;  /* 0x000000ffff027224 */ /* 0x000fe200078e0000 */
[----:B-1----:R-:W-:-:S04]  /*f510*/  @P0 SHF.R.U32.HI R2, RZ, R6, R3 ;  /* 0x00000006ff020219 */ /* 0x002fc80000011603 */
[--C-:B------:R-:W-:Y:S01]  /*f520*/  SHF.R.S32.HI R3, RZ, 0x1f, R2.reuse ;  /* 0x0000001fff037819 */ /* 0x100fe20000011402 */
[----:B------:R-:W-:-:S04]  /*f530*/  IMAD.MOV R7, RZ, RZ, -R2 ;  /* 0x000000ffff077224 */ /* 0x000fc800078e0a02 */
[----:B------:R-:W-:Y:S02]  /*f540*/  IMAD R3, R3, UR6, RZ ;  /* 0x0000000603037c24 */ /* 0x000fe4000f8e02ff */
[----:B------:R-:W-:Y:S02]  /*f550*/  IMAD R7, R5, R7, R0 ;  /* 0x0000000705077224 */ /* 0x000fe400078e0200 */
[C---:B------:R-:W-:Y:S02]  /*f560*/  IMAD R9, R2.reuse, UR7, R3 ;  /* 0x0000000702097c24 */ /* 0x040fe4000f8e0203 */
[----:B------:R-:W-:Y:S01]  /*f570*/  IMAD.WIDE.U32 R2, R2, R11, UR4 ;  /* 0x0000000402027e25 */ /* 0x000fe2000f8e000b */
[----:B------:R-:W-:Y:S01]  /*f580*/  SHF.R.S32.HI R0, RZ, 0x1f, R7 ;  /* 0x0000001fff007819 */ /* 0x000fe20000011407 */
[----:B------:R-:W-:Y:S02]  /*f590*/  ULDC.64 UR4, c[0x0][0x2c8] ;  /* 0x0000b20000047ab9 */ /* 0x000fe40000000a00 */
[----:B------:R-:W-:-:S02]  /*f5a0*/  IMAD.IADD R3, R3, 0x1, R9 ;  /* 0x0000000103037824 */ /* 0x000fc400078e0209 */
[----:B------:R-:W-:Y:S02]  /*f5b0*/  IMAD R0, R0, UR4, RZ ;  /* 0x0000000400007c24 */ /* 0x000fe4000f8e02ff */
[----:B------:R-:W-:-:S04]  /*f5c0*/  IMAD.WIDE.U32 R2, R7, UR4, R2 ;  /* 0x0000000407027c25 */ /* 0x000fc8000f8e0002 */
[----:B------:R-:W-:Y:S01]  /*f5d0*/  IMAD R7, R7, UR5, R0 ;  /* 0x0000000507077c24 */ /* 0x000fe2000f8e0200 */
[----:B------:R-:W-:Y:S02]  /*f5e0*/  ULDC.64 UR4, c[0x0][0x280] ;  /* 0x0000a00000047ab9 */ /* 0x000fe40000000a00 */
[----:B------:R-:W-:Y:S01]  /*f5f0*/  IADD3 R0, P0, R2, UR4, RZ ;  /* 0x0000000402007c10 */ /* 0x000fe2000ff1e0ff */
[----:B------:R-:W-:-:S03]  /*f600*/  ULDC UR4, c[0x0][0x2b8] ;  /* 0x0000ae0000047ab9 */ /* 0x000fc60000000800 */
[----:B------:R-:W-:Y:S02]  /*f610*/  IADD3.X R6, R3, UR5, R7, P0, !PT ;  /* 0x0000000503067c10 */ /* 0x000fe400087fe407 */
[----:B------:R-:W-:Y:S01]  /*f620*/  ISETP.GE.AND P0, PT, R29, UR4, PT ;  /* 0x000000041d007c0c */ /* 0x000fe2000bf06270 */
[----:B------:R-:W-:Y:S01]  /*f630*/  UMOV UR4, 0xffffffff ;  /* 0xffffffff00047882 */ /* 0x000fe20000000000 */
[----:B0-----:R-:W-:-:S04]  /*f640*/  LOP3.LUT R18, R18, 0x7f, RZ, 0xc0, !PT ;  /* 0x0000007f12127812 */ /* 0x001fc800078ec0ff */
[----:B------:R-:W-:Y:S01]  /*f650*/  SHF.R.U32.HI R18, RZ, 0x3, R18 ;  /* 0x00000003ff127819 */ /* 0x000fe20000011612 */
[----:B---3--:R-:W-:Y:S06]  /*f660*/  BRA.DIV UR4, `(.L_x_312) ;  /* 0x0000005204787947 */ /* 0x008fec000b800000 */
[----:B------:R-:W0:Y:S01]  /*f670*/  SHFL.IDX PT, R14, R0, RZ, 0x181f ;  /* 0x00181fff000e7589 */ /* 0x000e2200000e0000 */
[----:B------:R-:W-:Y:S02]  /*f680*/  IMAD R5, R5, UR41, RZ ;  /* 0x0000002905057c24 */ /* 0x000fe4000f8e02ff */
[----:B------:R-:W-:Y:S01]  /*f690*/  IMAD.IADD R4, R18, 0x1, R4 ;  /* 0x0000000112047824 */ /* 0x000fe200078e0204 */
[----:B------:R-:W1:Y:S03]  /*f6a0*/  SHFL.IDX PT, R2, R6, RZ, 0x181f ;  /* 0x00181fff06027589 */ /* 0x000e6600000e0000 */
[C---:B------:R-:W-:Y:S01]  /*f6b0*/  VIADD R8, R4.reuse, 0x10 ;  /* 0x0000001004087836 */ /* 0x040fe20000000000 */
[----:B------:R-:W-:Y:S01]  /*f6c0*/  ISETP.GE.AND P2, PT, R4, R5, PT ;  /* 0x000000050400720c */ /* 0x000fe20003f46270 */
[----:B------:R-:W-:-:S12]  /*f6d0*/  SHFL.IDX PT, R7, R6, 0x1, 0x181f ;  /* 0x00381f0006077f89 */ /* 0x000fd800000e0000 */
[----:B0-----:R-:W-:-:S05]  /*f6e0*/  @!P2 IADD3 R14, P1, R29, R14, RZ ;  /* 0x0000000e1d0ea210 */ /* 0x001fca0007f3e0ff */
[----:B-1----:R-:W-:Y:S02]  /*f6f0*/  @!P2 IMAD.X R3, RZ, RZ, R2, P1 ;  /* 0x000000ffff03a224 */ /* 0x002fe400008e0602 */
[----:B------:R-:W-:Y:S02]  /*f700*/  @!P2 IMAD.MOV.U32 R2, RZ, RZ, R14 ;  /* 0x000000ffff02a224 */ /* 0x000fe400078e000e */
[----:B------:R-:W0:Y:S04]  /*f710*/  SHFL.IDX PT, R14, R0, 0x1, 0x181f ;  /* 0x00381f00000e7f89 */ /* 0x000e2800000e0000 */
[----:B-----5:R0:W-:Y:S01]  /*f720*/  @!P2 LDGSTS.E.BYPASS.LTC128B.128 [R10+0x14400], desc[UR50][R2.64], !P0 ;  /* 0x14400000020aafae */ /* 0x0201e2000c101d72 */
[----:B------:R-:W-:Y:S01]  /*f730*/  ISETP.GE.AND P2, PT, R8, R5, PT ;  /* 0x000000050800720c */ /* 0x000fe20003f46270 */
[----:B------:R-:W-:-:S12]  /*f740*/  VIADD R8, R4, 0x20 ;  /* 0x0000002004087836 */ /* 0x000fd80000000000 */
[----:B0-----:R-:W-:Y:S02]  /*f750*/  @!P2 IADD3 R2, P1, R29, R14, RZ ;  /* 0x0000000e1d02a210 */ /* 0x001fe40007f3e0ff */
[----:B------:R-:W0:Y:S03]  /*f760*/  SHFL.IDX PT, R14, R0, 0x2, 0x181f ;  /* 0x00581f00000e7f89 */ /* 0x000e2600000e0000 */
[----:B------:R-:W-:Y:S02]  /*f770*/  @!P2 IMAD.X R3, RZ, RZ, R7, P1 ;  /* 0x000000ffff03a224 */ /* 0x000fe400008e0607 */
[----:B------:R-:W1:Y:S04]  /*f780*/  SHFL.IDX PT, R7, R6, 0x2, 0x181f ;  /* 0x00581f0006077f89 */ /* 0x000e6800000e0000 */
[----:B------:R0:W-:Y:S01]  /*f790*/  @!P2 LDGSTS.E.BYPASS.LTC128B.128 [R10+0x14c00], desc[UR50][R2.64], !P0 ;  /* 0x14c00000020aafae */ /* 0x0001e2000c101d72 */
[----:B------:R-:W-:Y:S01]  /*f7a0*/  ISETP.GE.AND P2, PT, R8, R5, PT ;  /* 0x000000050800720c */ /* 0x000fe20003f46270 */
[----:B------:R-:W-:-:S12]  /*f7b0*/  VIADD R8, R4, 0x30 ;  /* 0x0000003004087836 */ /* 0x000fd80000000000 */
[----:B0-----:R-:W-:Y:S02]  /*f7c0*/  @!P2 IADD3 R2, P1, R29, R14, RZ ;  /* 0x0000000e1d02a210 */ /* 0x001fe40007f3e0ff */
[----:B------:R-:W0:Y:S03]  /*f7d0*/  SHFL.IDX PT, R14, R0, 0x3, 0x181f ;  /* 0x00781f00000e7f89 */ /* 0x000e2600000e0000 */
[----:B-1----:R-:W-:Y:S02]  /*f7e0*/  @!P2 IMAD.X R3, RZ, RZ, R7, P1 ;  /* 0x000000ffff03a224 */ /* 0x002fe400008e0607 */
        /* <DEDUP_REMOVED lines=23> */
[----:B------:R-:W-:-:S03]  /*f960*/  ISETP.GE.AND P2, PT, R8, R5, PT ;  /* 0x000000050800720c */ /* 0x000fc60003f46270 */
[----:B------:R-:W2:Y:S10]  /*f970*/  SHFL.IDX PT, R6, R6, 0x7, 0x181f ;  /* 0x00f81f0006067f89 */ /* 0x000eb400000e0000 */
[----:B0-----:R-:W-:-:S02]  /*f980*/  @!P2 IADD3 R2, P1, R29, R14, RZ ;  /* 0x0000000e1d02a210 */ /* 0x001fc40007f3e0ff */
[----:B------:R0:W3:Y:S03]  /*f990*/  SHFL.IDX PT, R14, R0, 0x7, 0x181f ;  /* 0x00f81f00000e7f89 */ /* 0x0000e600000e0000 */
[----:B-1----:R-:W-:-:S05]  /*f9a0*/  @!P2 IMAD.X R3, RZ, RZ, R7, P1 ;  /* 0x000000ffff03a224 */ /* 0x002fca00008e0607 */
[----:B------:R0:W-:Y:S03]  /*f9b0*/  @!P2 LDGSTS.E.BYPASS.LTC128B.128 [R10+0x17400], desc[UR50][R2.64], !P0 ;  /* 0x17400000020aafae */ /* 0x0001e6000c101d72 */
.L_x_436:
[----:B------:R-:W-:-:S05]  /*f9c0*/  VIADD R4, R4, 0x70 ;  /* 0x0000007004047836 */ /* 0x000fca0000000000 */
[----:B------:R-:W-:-:S13]  /*f9d0*/  ISETP.GE.AND P1, PT, R4, R5, PT ;  /* 0x000000050400720c */ /* 0x000fda0003f26270 */
[----:B0--3--:R-:W-:-:S05]  /*f9e0*/  @!P1 IADD3 R2, P2, R29, R14, RZ ;  /* 0x0000000e1d029210 */ /* 0x009fca0007f5e0ff */
[----:B--2---:R-:W-:-:S05]  /*f9f0*/  @!P1 IMAD.X R3, RZ, RZ, R6, P2 ;  /* 0x000000ffff039224 */ /* 0x004fca00010e0606 */
[----:B------:R-:W-:Y:S01]  /*fa00*/  @!PT LDS RZ, [RZ] ;  /* 0x00000000fffff984 */ /* 0x000fe20000000800 */
[----:B------:R-:W-:Y:S01]  /*fa10*/  @!PT LDS RZ, [RZ] ;  /* 0x00000000fffff984 */ /* 0x000fe20000000800 */
[----:B------:R-:W-:Y:S01]  /*fa20*/  @!PT LDS RZ, [RZ] ;  /* 0x00000000fffff984 */ /* 0x000fe20000000800 */
[----:B------:R0:W-:Y:S01]  /*fa30*/  @!P1 LDGSTS.E.BYPASS.LTC128B.128 [R10+0x17c00], desc[UR50][R2.64], !P0 ;  /* 0x17c00000020a9fae */ /* 0x0001e2000c101d72 */
[----:B------:R-:W-:Y:S01]  /*fa40*/  PLOP3.LUT P0, PT, PT, PT, PT, 0x80, 0x0 ;  /* 0x000000000000781c */ /* 0x000fe20003f0f070 */
[----:B------:R-:W-:-:S12]  /*fa50*/  NOP ;  /* 0x0000000000007918 */ /* 0x000fd80000000000 */
.L_x_313:
[----:B------:R-:W-:Y:S02]  /*fa60*/  PLOP3.LUT P1, PT, P1, P0, PT, 0xa2, 0x0 ;  /* 0x000000000000781c */ /* 0x000fe40000f21472 */
[----:B------:R-:W-:-:S08]  /*fa70*/  @P0 R2UR P1, UR4, R16 ;  /* 0x00000000100402ca */ /* 0x000fd00000020000 */
[----:B------:R-:W-:-:S05]  /*fa80*/  @P0 PLOP3.LUT P0, PT, P1, PT, PT, 0x80, 0x0 ;  /* 0x000000000000081c */ /* 0x000fca0000f0f070 */
[----:B------:R-:W-:Y:S01]  /*fa90*/  @!P1 SYNCS.ARRIVE.TRANS64.RED.A0T1 RZ, [UR4+0x22800], RZ ;  /* 0x022800ffffff99a7 */ /* 0x000fe20008200404 */
[----:B------:R-:W-:Y:S07]  /*faa0*/  @!P1 ARRIVES.LDGSTSBAR.64.TRANSCNT [UR4+0x22800] ;  /* 0x02280000ff0099b0 */ /* 0x000fee0008000a84 */
[----:B------:R-:W-:Y:S05]  /*fab0*/  @P0 BRA.U.ANY `(.L_x_313) ;  /* 0xfffffffd00e80947 */ /* 0x000fea000393ffff */
[----:B0-----:R-:W2:Y:S02]  /*fac0*/  LDL.LU R2, [R1+0x24] ;  /* 0x0000240001027983 */ /* 0x001ea40000300800 */
[----:B--2---:R-:W-:-:S05]  /*fad0*/  VIADD R2, R2, 0x1 ;  /* 0x0000000102027836 */ /* 0x004fca0000000000 */
[----:B------:R0:W-:Y:S01]  /*fae0*/  STL [R1+0x24], R2 ;  /* 0x0000240201007387 */ /* 0x0001e20000100800 */
[----:B------:R-:W-:-:S04]  /*faf0*/  LEA.HI R0, R2, R2, RZ, 0x1 ;  /* 0x0000000202007211 */ /* 0x000fc800078f08ff */
[----:B------:R-:W-:-:S05]  /*fb00*/  LOP3.LUT R0, R0, 0xfffffffe, RZ, 0xc0, !PT ;  /* 0xfffffffe00007812 */ /* 0x000fca00078ec0ff */
[----:B------:R-:W-:-:S05]  /*fb10*/  IMAD.IADD R0, R2, 0x1, -R0 ;  /* 0x0000000102007824 */ /* 0x000fca00078e0a00 */
[----:B------:R-:W-:Y:S01]  /*fb20*/  SHF.L.U32 R3, R0, 0x1f, RZ ;  /* 0x0000001f00037819 */ /* 0x000fe200000006ff */
[----:B------:R-:W-:Y:S01]  /*fb30*/  NOP ;  /* 0x0000000000007918 */ /* 0x000fe20000000000 */
[----:B------:R0:W-:Y:S01]  /*fb40*/  SYNCS.ARRIVE.TRANS64.A1T0 RZ, [R16+URZ+0x22800], RZ ;  /* 0x022800ff10ff79a7 */ /* 0x0001e2000810003f */
[----:B------:R-:W-:Y:S01]  /*fb50*/  BSSY B0, `(.L_x_314) ;  /* 0x0000003000007945 */ /* 0x000fe20003800000 */
[----:B------:R-:W1:Y:S03]  /*fb60*/  SYNCS.PHASECHK.TRANS64.TRYWAIT P0, [R16+URZ+0x22820], R3 ;  /* 0x02282003100075a7 */ /* 0x000e66000800017f */
[----:B01----:R-:W-:Y:S05]  /*fb70*/  @!P0 BRA `(.L_x_315) ;  /* 0x0000005400688947 */ /* 0x003fea0003800000 */
.L_x_437:
[----:B------:R-:W-:Y:S05]  /*fb80*/  BSYNC B0 ;  /* 0x0000000000007941 */ /* 0x000fea0003800000 */
.L_x_314:
[----:B------:R-:W-:-:S06]  /*fb90*/  UIADD3 UR4, UR47, -0x2, URZ ;  /* 0xfffffffe2f047890 */ /* 0x000fcc000fffe03f */
[----:B------:R-:W-:-:S13]  /*fba0*/  ISETP.LE.AND P0, PT, R37, UR4, PT ;  /* 0x0000000425007c0c */ /* 0x000fda000bf03270 */
[----:B------:R-:W-:Y:S05]  /*fbb0*/  @!P0 BRA `(.L_x_316) ;  /* 0x00000018001c8947 */ /* 0x000fea0003800000 */
[----:B------:R-:W-:Y:S02]  /*fbc0*/  IMAD.MOV.U32 R22, RZ, RZ, R34 ;  /* 0x000000ffff167224 */ /* 0x000fe400078e0022 */
[----:B------:R-:W-:Y:S02]  /*fbd0*/  IMAD.MOV.U32 R21, RZ, RZ, R30 ;  /* 0x000000ffff157224 */ /* 0x000fe400078e001e */
[----:B------:R-:W-:-:S07]  /*fbe0*/  IMAD.U32 R31, RZ, RZ, UR4 ;  /* 0x00000004ff1f7e24 */ /* 0x000fce000f8e00ff */
.L_x_336:
[----:B01----:R-:W1:Y:S01]  /*fbf0*/  LDC R2, c[0x0][0x430] ;  /* 0x00010c00ff027b82 */ /* 0x003e620000000800 */
[----:B------:R-:W2:Y:S01]  /*fc00*/  S2R R0, SR_TID.X ;  /* 0x0000000000007919 */ /* 0x000ea20000002100 */
[----:B------:R-:W-:Y:S01]  /*fc10*/  IMAD R9, R31, 0xa0, R35 ;  /* 0x000000a01f097824 */ /* 0x000fe200078e0223 */
[----:B------:R-:W-:Y:S05]  /*fc20*/  YIELD ;  /* 0x0000000000007946 */ /* 0x000fea0003800000 */
[----:B------:R-:W3:Y:S01]  /*fc30*/  S2R R5, SR_TID.X ;  /* 0x0000000000057919 */ /* 0x000ee20000002100 */
[----:B------:R-:W-:Y:S01]  /*fc40*/  ULDC.64 UR4, c[0x0][0x428] ;  /* 0x00010a0000047ab9 */ /* 0x000fe20000000a00 */
[----:B------:R-:W-:Y:S01]  /*fc50*/  ULDC.64 UR6, c[0x0][0x418] ;  /* 0x0001060000067ab9 */ /* 0x000fe20000000a00 */
[----:B-1----:R-:W-:-:S02]  /*fc60*/  ISETP.NE.AND P0, PT, R2, 0x1, PT ;  /* 0x000000010200780c */ /* 0x002fc40003f05270 */
[----:B--2---:R-:W-:-:S11]  /*fc70*/  LOP3.LUT R0, R0, 0x7f, RZ, 0xc0, !PT ;  /* 0x0000007f00007812 */ /* 0x004fd600078ec0ff */
[----:B0-----:R-:W0:Y:S01]  /*fc80*/  @P0 LDC R3, c[0x0][0x434] ;  /* 0x00010d00ff030b82 */ /* 0x001e220000000800 */
[----:B------:R-:W-:Y:S01]  /*fc90*/  SHF.R.U32.HI R2, RZ, 0x3, R0 ;  /* 0x00000003ff027819 */ /* 0x000fe20000011600 */
[C---:B---3--:R-:W-:Y:S01]  /*fca0*/  IMAD.SHL.U32 R7, R5.reuse, 0x10, RZ ;  /* 0x0000001005077824 */ /* 0x048fe200078e00ff */
[----:B------:R-:W-:-:S05]  /*fcb0*/  LOP3.LUT R0, R5, 0x7f, RZ, 0xc0, !PT ;  /* 0x0000007f05007812 */ /* 0x000fca00078ec0ff */
[----:B------:R-:W1:Y:S01]  /*fcc0*/  @P0 LDC R4, c[0x0][0x438] ;  /* 0x00010e00ff040b82 */ /* 0x000e620000000800 */
[----:B------:R-:W-:Y:S02]  /*fcd0*/  LOP3.LUT R7, R2, 0x70, R7, 0xf8, !PT ;  /* 0x0000007002077812 */ /* 0x000fe400078ef807 */
[----:B------:R-:W-:-:S03]  /*fce0*/  SHF.R.U32.HI R0, RZ, 0x3, R0 ;  /* 0x00000003ff007819 */ /* 0x000fc60000011600 */
[----:B------:R-:W-:Y:S02]  /*fcf0*/  IMAD.IADD R10, R7, 0x1, R9 ;  /* 0x00000001070a7824 */ /* 0x000fe400078e0209 */
[----:B------:R-:W2:Y:S01]  /*fd00*/  @P0 LDC R6, c[0x0][0x434] ;  /* 0x00010d00ff060b82 */ /* 0x000ea20000000800 */
[----:B------:R-:W-:Y:S02]  /*fd10*/  IMAD.SHL.U32 R7, R5, 0x10, RZ ;  /* 0x0000001005077824 */ /* 0x000fe400078e00ff */
[----:B------:R-:W-:-:S03]  /*fd20*/  IMAD R5, R36, UR4, RZ ;  /* 0x0000000424057c24 */ /* 0x000fc6000f8e02ff */
[----:B------:R-:W-:Y:S01]  /*fd30*/  LOP3.LUT R7, R0, 0x70, R7, 0xf8, !PT ;  /* 0x0000007000077812 */ /* 0x000fe200078ef807 */
[----:B------:R-:W-:Y:S01]  /*fd40*/  IMAD.MOV.U32 R0, RZ, RZ, R10 ;  /* 0x000000ffff007224 */ /* 0x000fe200078e000a */
[----:B------:R-:W3:Y:S01]  /*fd50*/  @P0 LDC R2, c[0x0][0x438] ;  /* 0x00010e00ff020b82 */ /* 0x000ee20000000800 */
[----:B0-----:R-:W-:Y:S01]  /*fd60*/  @P0 IMAD.HI.U32 R3, R10, R3, RZ ;  /* 0x000000030a030227 */ /* 0x001fe200078e00ff */
[----:B------:R-:W-:-:S04]  /*fd70*/  LOP3.LUT R7, R7, 0x80, RZ, 0xfc, !PT ;  /* 0x0000008007077812 */ /* 0x000fc800078efcff */
[C---:B------:R-:W-:Y:S01]  /*fd80*/  ISETP.GT.U32.AND P1, PT, R7.reuse, 0x9f, PT ;  /* 0x0000009f0700780c */ /* 0x040fe20003f24070 */
[----:B------:R-:W-:Y:S01]  /*fd90*/  IMAD.IADD R9, R7, 0x1, R9 ;  /* 0x0000000107097824 */ /* 0x000fe200078e0209 */
[----:B-1----:R-:W-:Y:S01]  /*fda0*/  @P0 SHF.R.U32.HI R0, RZ, R4, R3 ;  /* 0x00000004ff000219 */ /* 0x002fe20000011603 */
[----:B------:R-:W-:Y:S02]  /*fdb0*/  IMAD R4, R32, UR5, R5 ;  /* 0x0000000520047c24 */ /* 0x000fe4000f8e0205 */
[----:B------:R-:W-:Y:S02]  /*fdc0*/  IMAD.MOV.U32 R11, RZ, RZ, R9 ;  /* 0x000000ffff0b7224 */ /* 0x000fe400078e0009 */
[----:B--2---:R-:W-:-:S05]  /*fdd0*/  @P0 IMAD.HI.U32 R3, R9, R6, RZ ;  /* 0x0000000609030227 */ /* 0x004fca00078e00ff */
[----:B---3--:R-:W-:Y:S01]  /*fde0*/  @P0 SHF.R.U32.HI R11, RZ, R2, R3 ;  /* 0x00000002ff0b0219 */ /* 0x008fe20000011603 */
[--C-:B------:R-:W-:Y:S01]  /*fdf0*/  IMAD.MOV.U32 R2, RZ, RZ, R0.reuse ;  /* 0x000000ffff027224 */ /* 0x100fe200078e0000 */
[----:B------:R-:W-:-:S03]  /*fe00*/  SHF.R.S32.HI R3, RZ, 0x1f, R0 ;  /* 0x0000001fff037819 */ /* 0x000fc60000011400 */
[----:B------:R-:W-:-:S04]  /*fe10*/  IMAD.WIDE.U32 R2, R32, UR4, R2 ;  /* 0x0000000420027c25 */ /* 0x000fc8000f8e0002 */
[----:B------:R-:W-:Y:S01]  /*fe20*/  IMAD.IADD R3, R4, 0x1, R3 ;  /* 0x0000000104037824 */ /* 0x000fe200078e0203 */
[----:B------:R-:W-:-:S04]  /*fe30*/  LEA R6, P0, R2, UR6, 0x2 ;  /* 0x0000000602067c11 */ /* 0x000fc8000f8010ff */
[----:B------:R-:W-:Y:S01]  /*fe40*/  LEA.HI.X R7, R2, UR7, R3, 0x2, P0 ;  /* 0x0000000702077c11 */ /* 0x000fe200080f1403 */
[--C-:B------:R-:W-:Y:S01]  /*fe50*/  @!P1 IMAD.MOV.U32 R2, RZ, RZ, R11.reuse ;  /* 0x000000ffff029224 */ /* 0x100fe200078e000b */
[----:B------:R-:W-:-:S03]  /*fe60*/  @!P1 SHF.R.S32.HI R3, RZ, 0x1f, R11 ;  /* 0x0000001fff039819 */ /* 0x000fc6000001140b */
[----:B------:R0:W2:Y:S01]  /*fe70*/  LDG.E R8, desc[UR50][R6.64] ;  /* 0x0000003206087981 */ /* 0x0000a2000c1e1900 */
[----:B------:R-:W-:Y:S02]  /*fe80*/  IMAD.U32 R12, RZ, RZ, UR44 ;  /* 0x0000002cff0c7e24 */ /* 0x000fe4000f8e00ff */
[----:B------:R-:W-:Y:S01]  /*fe90*/  @!P1 IMAD.WIDE.U32 R2, R32, UR4, R2 ;  /* 0x0000000420029c25 */ /* 0x000fe2000f8e0002 */
[----:B------:R-:W-:Y:S02]  /*fea0*/  ULDC UR4, c[0x0][0x430] ;  /* 0x00010c0000047ab9 */ /* 0x000fe40000000800 */
[----:B------:R-:W-:Y:S01]  /*feb0*/  ISETP.NE.AND P2, PT, R12, 0x3, PT ;  /* 0x000000030c00780c */ /* 0x000fe20003f45270 */
[----:B------:R-:W-:Y:S01]  /*fec0*/  @!P1 IMAD.IADD R3, R4, 0x1, R3 ;  /* 0x0000000104039824 */ /* 0x000fe200078e0203 */
[----:B------:R-:W-:Y:S01]  /*fed0*/  @!P1 LEA R4, P0, R2, UR6, 0x2 ;  /* 0x0000000602049c11 */ /* 0x000fe2000f8010ff */
[----:B------:R-:W-:-:S03]  /*fee0*/  VIADD R30, R21, 0x1 ;  /* 0x00000001151e7836 */ /* 0x000fc60000000000 */
[----:B------:R-:W-:Y:S01]  /*fef0*/  @!P1 LEA.HI.X R5, R2, UR7, R3, 0x2, P0 ;  /* 0x0000000702059c11 */ /* 0x000fe200080f1403 */
[----:B------:R-:W-:Y:S01]  /*ff00*/  IMAD.MOV R3, RZ, RZ, -R0 ;  /* 0x000000ffff037224 */ /* 0x000fe200078e0a00 */
[----:B------:R-:W-:Y:S01]  /*ff10*/  ISETP.NE.AND P0, PT, R30, 0x2, PT ;  /* 0x000000021e00780c */ /* 0x000fe20003f05270 */
[----:B0-----:R-:W-:Y:S02]  /*ff20*/  IMAD.MOV.U32 R7, RZ, RZ, RZ ;  /* 0x000000ffff077224 */ /* 0x001fe400078e00ff */
[----:B------:R-:W-:Y:S02]  /*ff30*/  IMAD.MOV R0, RZ, RZ, -R11 ;  /* 0x000000ffff007224 */ /* 0x000fe400078e0a0b */
[----:B------:R-:W-:Y:S01]  /*ff40*/  IMAD R10, R3, UR4, R10 ;  /* 0x00000004030a7c24 */ /* 0x000fe2000f8e020a */
[----:B------:R-:W-:Y:S01]  /*ff50*/  SEL R3, RZ, 0x1, P0 ;  /* 0x00000001ff037807 */ /* 0x000fe20000000000 */
[----:B------:R-:W-:Y:S01]  /*ff60*/  IMAD R9, R0, UR4, R9 ;  /* 0x0000000400097c24 */ /* 0x000fe2000f8e0209 */
[----:B------:R0:W5:Y:S01]  /*ff70*/  @!P1 LDG.E R7, desc[UR50][R4.64] ;  /* 0x0000003204079981 */ /* 0x000162000c1e1900 */
[C---:B------:R-:W-:Y:S01]  /*ff80*/  ISETP.GT.AND P1, PT, R31.reuse, R37, PT ;  /* 0x000000251f00720c */ /* 0x040fe20003f24270 */
[----:B------:R-:W-:Y:S01]  /*ff90*/  VIADD R31, R31, 0xffffffff ;  /* 0xffffffff1f1f7836 */ /* 0x000fe20000000000 */
[----:B------:R-:W-:-:S02]  /*ffa0*/  SEL R30, R30, RZ, P0 ;  /* 0x000000ff1e1e7207 */ /* 0x000fc40000000000 */
[----:B------:R-:W-:Y:S02]  /*ffb0*/  LOP3.LUT R34, R22, R3, RZ, 0x3c, !PT ;  /* 0x0000000316227212 */ /* 0x000fe400078e3cff */
[----:B--2---:R-:W-:Y:S01]  /*ffc0*/  SHF.R.S32.HI R26, RZ, 0x1f, R8 ;  /* 0x0000001fff1a7819 */ /* 0x004fe20000011408 */
[----:B0-----:R-:W-:Y:S06]  /*ffd0*/  @!P2 BRA `(.L_x_317) ;  /* 0x000000000004a947 */ /* 0x001fec0003800000 */
[----:B------:R-:W-:Y:S01]  /*ffe0*/  BPT.TRAP 0x1 ;  /* 0x000000040000795c */ /* 0x000fe20000300000 */
.L_x_317:
[----:B------:R-:W-:Y:S01]  /*fff0*/  IMAD R0, R30, 0x8, R16 ;  /* 0x000000081e007824 */ /* 0x000fe200078e0210 */
[----:B------:R-:W-:Y:S01]  /*10000*/  SHF.L.U32 R27, R34, 0x1f, RZ ;  /* 0x0000001f221b7819 */ /* 0x000fe200000006ff */
[----:B------:R-:W-:Y:S01]  /*10010*/  BSSY B0, `(.L_x_318) ;  /* 0x0000004000007945 */ /* 0x000fe20003800000 */
[----:B------:R-:W-:Y:S02]  /*10020*/  SHF.R.S32.HI R23, RZ, 0x1f, R10 ;  /* 0x0000001fff177819 */ /* 0x000fe4000001140a */
[----:B------:R-:W0:Y:S02]  /*10030*/  SYNCS.PHASECHK.TRANS64.TRYWAIT P0, [R0+URZ+0x22880], R27 ;  /* 0x0228801b000075a7 */ /* 0x000e24000800017f */
[----:B0-----:R-:W-:Y:S05]  /*10040*/  @!P0 BRA `(.L_x_319) ;  /* 0x0000005000488947 */ /* 0x001fea0003800000 */
.L_x_438:
[----:B------:R-:W-:Y:S05]  /*10050*/  BSYNC B0 ;  /* 0x0000000000007941 */ /* 0x000fea0003800000 */
.L_x_318:
[----:B------:R-:W2:Y:S01]  /*10060*/  LDL R12, [R1+0x10] ;  /* 0x00001000010c7983 */ /* 0x000ea20000100800 */
[----:B------:R-:W-:Y:S01]  /*10070*/  ULDC.64 UR4, c[0x0][0x328] ;  /* 0x0000ca0000047ab9 */ /* 0x000fe20000000a00 */
[----:B------:R-:W-:Y:S01]  /*10080*/  ULDC.64 UR6, c[0x0][0x338] ;  /* 0x0000ce0000067ab9 */ /* 0x000fe20000000a00 */
[----:B------:R-:W-:Y:S01]  /*10090*/  IMAD R4, R23, UR4, RZ ;  /* 0x0000000417047c24 */ /* 0x000fe2000f8e02ff */
[----:B------:R-:W-:Y:S01]  /*100a0*/  SHF.R.S32.HI R24, RZ, 0x1f, R9 ;  /* 0x0000001fff187819 */ /* 0x000fe20000011409 */
[C---:B------:R-:W-:Y:S01]  /*100b0*/  IMAD.WIDE.U32 R2, R10.reuse, UR4, RZ ;  /* 0x000000040a027c25 */ /* 0x040fe2000f8e00ff */
[----:B-----5:R-:W-:Y:S01]  /*100c0*/  SHF.R.S32.HI R25, RZ, 0x1f, R7 ;  /* 0x0000001fff197819 */ /* 0x020fe20000011407 */
[----:B------:R-:W1:Y:S02]  /*100d0*/  LDC R11, c[0x0][0x2f4] ;  /* 0x0000bd00ff0b7b82 */ /* 0x000e640000000800 */
[----:B------:R-:W-:Y:S02]  /*100e0*/  IMAD R4, R10, UR5, R4 ;  /* 0x000000050a047c24 */ /* 0x000fe4000f8e0204 */
[----:B------:R-:W-:-:S02]  /*100f0*/  IMAD R6, R24, UR4, RZ ;  /* 0x0000000418067c24 */ /* 0x000fc4000f8e02ff */
[----:B------:R-:W-:Y:S02]  /*10100*/  IMAD.IADD R3, R3, 0x1, R4 ;  /* 0x0000000103037824 */ /* 0x000fe400078e0204 */
[----:B------:R-:W-:Y:S02]  /*10110*/  IMAD R4, R26, UR6, RZ ;  /* 0x000000061a047c24 */ /* 0x000fe4000f8e02ff */
[----:B------:R-:W-:-:S04]  /*10120*/  IMAD.WIDE.U32 R2, R8, UR6, R2 ;  /* 0x0000000608027c25 */ /* 0x000fc8000f8e0002 */
[----:B------:R-:W-:Y:S02]  /*10130*/  IMAD R4, R8, UR7, R4 ;  /* 0x0000000708047c24 */ /* 0x000fe4000f8e0204 */
[----:B------:R-:W-:Y:S02]  /*10140*/  IMAD R6, R9, UR5, R6 ;  /* 0x0000000509067c24 */ /* 0x000fe4000f8e0206 */
[----:B------:R-:W-:Y:S02]  /*10150*/  IMAD.IADD R5, R3, 0x1, R4 ;  /* 0x0000000103057824 */ /* 0x000fe400078e0204 */
[----:B------:R-:W-:Y:S02]  /*10160*/  IMAD.MOV.U32 R4, RZ, RZ, R2 ;  /* 0x000000ffff047224 */ /* 0x000fe400078e0002 */
[----:B------:R-:W-:Y:S01]  /*10170*/  IMAD.WIDE.U32 R2, R9, UR4, RZ ;  /* 0x0000000409027c25 */ /* 0x000fe2000f8e00ff */
[----:B------:R-:W-:Y:S01]  /*10180*/  ULDC.64 UR4, c[0x0][0x330] ;  /* 0x0000cc0000047ab9 */ /* 0x000fe20000000a00 */
[----:B-1----:R-:W-:-:S02]  /*10190*/  ISETP.GE.AND P2, PT, R29, R11, PT ;  /* 0x0000000b1d00720c */ /* 0x002fc40003f46270 */
[----:B------:R-:W-:Y:S02]  /*101a0*/  IMAD.IADD R3, R3, 0x1, R6 ;  /* 0x0000000103037824 */ /* 0x000fe400078e0206 */
[----:B------:R-:W-:Y:S02]  /*101b0*/  IMAD R6, R25, UR6, RZ ;  /* 0x0000000619067c24 */ /* 0x000fe4000f8e02ff */
[----:B------:R-:W-:-:S04]  /*101c0*/  IMAD.WIDE.U32 R2, R7, UR6, R2 ;  /* 0x0000000607027c25 */ /* 0x000fc8000f8e0002 */
[----:B------:R-:W-:Y:S01]  /*101d0*/  IMAD R6, R7, UR7, R6 ;  /* 0x0000000707067c24 */ /* 0x000fe2000f8e0206 */
[----:B------:R-:W-:Y:S01]  /*101e0*/  ULDC.64 UR6, c[0x0][0x318] ;  /* 0x0000c60000067ab9 */ /* 0x000fe20000000a00 */
[----:B------:R-:W-:-:S04]  /*101f0*/  IMAD.WIDE.U32 R4, R17, UR4, R4 ;  /* 0x0000000411047c25 */ /* 0x000fc8000f8e0004 */
[----:B------:R-:W-:Y:S01]  /*10200*/  IMAD.IADD R3, R3, 0x1, R6 ;  /* 0x0000000103037824 */ /* 0x000fe200078e0206 */
[----:B------:R-:W-:Y:S01]  /*10210*/  IADD3 R20, P0, R4, UR6, RZ ;  /* 0x0000000604147c10 */ /* 0x000fe2000ff1e0ff */
[C---:B------:R-:W-:Y:S02]  /*10220*/  IMAD R19, R17.reuse, UR5, RZ ;  /* 0x0000000511137c24 */ /* 0x040fe4000f8e02ff */
[----:B------:R-:W-:Y:S01]  /*10230*/  IMAD.WIDE.U32 R2, R17, UR4, R2 ;  /* 0x0000000411027c25 */ /* 0x000fe2000f8e0002 */
[----:B------:R-:W-:Y:S02]  /*10240*/  UMOV UR4, 0xffffffff ;  /* 0xffffffff00047882 */ /* 0x000fe40000000000 */
[----:B------:R-:W-:Y:S02]  /*10250*/  IADD3.X R4, R19, UR7, R5, P0, !PT ;  /* 0x0000000713047c10 */ /* 0x000fe400087fe405 */
[----:B------:R-:W-:-:S04]  /*10260*/  IADD3 R18, P0, R2, UR6, RZ ;  /* 0x0000000602127c10 */ /* 0x000fc8000ff1e0ff */
[----:B------:R-:W-:Y:S01]  /*10270*/  IADD3.X R19, R19, UR7, R3, P0, !PT ;  /* 0x0000000713137c10 */ /* 0x000fe200087fe403 */
[----:B--2---:R-:W-:Y:S01]  /*10280*/  IMAD R6, R30, 0x5000, R12 ;  /* 0x000050001e067824 */ /* 0x004fe200078e020c */
[----:B------:R-:W-:Y:S07]  /*10290*/  BRA.DIV UR4, `(.L_x_320) ;  /* 0x0000004e04c87947 */ /* 0x000fee000b800000 */
[----:B------:R-:W1:Y:S01]  /*102a0*/  SHFL.IDX PT, R2, R20, RZ, 0x181f ;  /* 0x00181fff14027589 */ /* 0x000e6200000e0000 */
[----:B------:R-:W-:-:S03]  /*102b0*/  IMAD.IADD R6, R16, 0x1, R6 ;  /* 0x0000000110067824 */ /* 0x000fc600078e0206 */
[----:B------:R-:W2:Y:S04]  /*102c0*/  SHFL.IDX PT, R3, R4, RZ, 0x181f ;  /* 0x00181fff04037589 */ /* 0x000ea800000e0000 */
[----:B------:R-:W3:Y:S04]  /*102d0*/  SHFL.IDX PT, R12, R20, 0x1, 0x181f ;  /* 0x00381f00140c7f89 */ /* 0x000ee800000e0000 */
[----:B------:R-:W4:Y:S04]  /*102e0*/  SHFL.IDX PT, R33, R4, 0x1, 0x181f ;  /* 0x00381f0004217f89 */ /* 0x000f2800000e0000 */
[----:B------:R-:W5:Y:S04]  /*102f0*/  SHFL.IDX PT, R11, R20, 0x2, 0x181f ;  /* 0x00581f00140b7f89 */ /* 0x000f6800000e0000 */
[----:B------:R-:W0:Y:S01]  /*10300*/  SHFL.IDX PT, R5, R4, 0x2, 0x181f ;  /* 0x00581f0004057f89 */ /* 0x000e2200000e0000 */
[----:B-1----:R-:W-:-:S05]  /*10310*/  IADD3 R2, P0, R29, R2, RZ ;  /* 0x000000021d027210 */ /* 0x002fca0007f1e0ff */
[----:B--2---:R-:W-:-:S05]  /*10320*/  IMAD.X R3, RZ, RZ, R3, P0 ;  /* 0x000000ffff037224 */ /* 0x004fca00000e0603 */
[----:B------:R3:W-:Y:S02]  /*10330*/  LDGSTS.E.BYPASS.LTC128B.128 [R6+0xa400], desc[UR50][R2.64], !P2 ;  /* 0x0a40000002067fae */ /* 0x0007e4000d101d72 */
[----:B---3--:R-:W-:-:S05]  /*10340*/  IADD3 R2, P0, R29, R12, RZ ;  /* 0x0000000c1d027210 */ /* 0x008fca0007f1e0ff */
[----:B----4-:R-:W-:Y:S02]  /*10350*/  IMAD.X R3, RZ, RZ, R33, P0 ;  /* 0x000000ffff037224 */ /* 0x010fe400000e0621 */
[----:B------:R-:W-:Y:S04]  /*10360*/  SHFL.IDX PT, R33, R4, 0x7, 0x181f ;  /* 0x00f81f0004217f89 */ /* 0x000fe800000e0000 */
[----:B------:R5:W-:Y:S02]  /*10370*/  LDGSTS.E.BYPASS.LTC128B.128 [R6+0xac00], desc[UR50][R2.64], !P2 ;  /* 0x0ac0000002067fae */ /* 0x000be4000d101d72 */
[----:B-----5:R-:W-:-:S05]  /*10380*/  IADD3 R2, P0, R29, R11, RZ ;  /* 0x0000000b1d027210 */ /* 0x020fca0007f1e0ff */
[----:B0-----:R-:W-:Y:S02]  /*10390*/  IMAD.X R3, RZ, RZ, R5, P0 ;  /* 0x000000ffff037224 */ /* 0x001fe400000e0605 */
[----:B------:R-:W-:Y:S04]  /*103a0*/  SHFL.IDX PT, R5, R18, RZ, 0x181f ;  /* 0x00181fff12057589 */ /* 0x000fe800000e0000 */
[----:B------:R0:W-:Y:S04]  /*103b0*/  LDGSTS.E.BYPASS.LTC128B.128 [R6+0xb400], desc[UR50][R2.64], !P2 ;  /* 0x0b40000002067fae */ /* 0x0001e8000d101d72 */
[----:B0-----:R-:W0:Y:S04]  /*103c0*/  SHFL.IDX PT, R2, R20, 0x3, 0x181f ;  /* 0x00781f0014027f89 */ /* 0x001e2800000e0000 */
[----:B------:R-:W1:Y:S01]  /*103d0*/  SHFL.IDX PT, R3, R4, 0x3, 0x181f ;  /* 0x00781f0004037f89 */ /* 0x000e6200000e0000 */
[----:B0-----:R-:W-:-:S05]  /*103e0*/  IADD3 R2, P0, R29, R2, RZ ;  /* 0x000000021d027210 */ /* 0x001fca0007f1e0ff */
[----:B-1----:R-:W-:-:S05]  /*103f0*/  IMAD.X R3, RZ, RZ, R3, P0 ;  /* 0x000000ffff037224 */ /* 0x002fca00000e0603 */
        /* <DEDUP_REMOVED lines=12> */
[----:B------:R-:W1:Y:S04]  /*104c0*/  SHFL.IDX PT, R3, R4, 0x6, 0x181f ;  /* 0x00d81f0004037f89 */ /* 0x000e6800000e0000 */
[----:B------:R-:W2:Y:S04]  /*104d0*/  SHFL.IDX PT, R20, R20, 0x7, 0x181f ;  /* 0x00f81f0014147f89 */ /* 0x000ea800000e0000 */
[----:B------:R-:W3:Y:S04]  /*104e0*/  SHFL.IDX PT, R4, R19, RZ, 0x181f ;  /* 0x00181fff13047589 */ /* 0x000ee800000e0000 */
[----:B------:R-:W4:Y:S01]  /*104f0*/  SHFL.IDX PT, R19, R19, 0x1, 0x181f ;  /* 0x00381f0013137f89 */ /* 0x000f2200000e0000 */
[----:B0-----:R-:W-:-:S05]  /*10500*/  IADD3 R2, P0, R29, R2, RZ ;  /* 0x000000021d027210 */ /* 0x001fca0007f1e0ff */
[----:B-1----:R-:W-:-:S05]  /*10510*/  IMAD.X R3, RZ, RZ, R3, P0 ;  /* 0x000000ffff037224 */ /* 0x002fca00000e0603 */
[----:B------:R2:W-:Y:S02]  /*10520*/  LDGSTS.E.BYPASS.LTC128B.128 [R6+0xd400], desc[UR50][R2.64], !P2 ;  /* 0x0d40000002067fae */ /* 0x0005e4000d101d72 */
[----:B--2---:R-:W-:-:S05]  /*10530*/  IADD3 R2, P0, R29, R20, RZ ;  /* 0x000000141d027210 */ /* 0x004fca0007f1e0ff */
[----:B------:R-:W-:-:S05]  /*10540*/  IMAD.X R3, RZ, RZ, R33, P0 ;  /* 0x000000ffff037224 */ /* 0x000fca00000e0621 */
[----:B------:R0:W-:Y:S02]  /*10550*/  LDGSTS.E.BYPASS.LTC128B.128 [R6+0xdc00], desc[UR50][R2.64], !P2 ;  /* 0x0dc0000002067fae */ /* 0x0001e4000d101d72 */
[----:B0-----:R-:W-:-:S05]  /*10560*/  IADD3 R2, P0, R29, R5, RZ ;  /* 0x000000051d027210 */ /* 0x001fca0007f1e0ff */
[----:B---3--:R-:W-:-:S05]  /*10570*/  IMAD.X R3, RZ, RZ, R4, P0 ;  /* 0x000000ffff037224 */ /* 0x008fca00000e0604 */
[----:B------:R0:W-:Y:S04]  /*10580*/  LDGSTS.E.BYPASS.LTC128B.128 [R6+0xe400], desc[UR50][R2.64], !P2 ;  /* 0x0e40000002067fae */ /* 0x0001e8000d101d72 */
[----:B0---4-:R0:W1:Y:S02]  /*10590*/  SHFL.IDX PT, R2, R18, 0x1, 0x181f ;  /* 0x00381f0012027f89 */ /* 0x01106400000e0000 */
.L_x_460:
[----:B-1----:R-:W-:-:S05]  /*105a0*/  IADD3 R2, P0, R29, R2, RZ ;  /* 0x000000021d027210 */ /* 0x002fca0007f1e0ff */
[----:B------:R-:W-:Y:S01]  /*105b0*/  IMAD.X R3, RZ, RZ, R19, P0 ;  /* 0x000000ffff037224 */ /* 0x000fe200000e0613 */
[----:B------:R-:W-:-:S04]  /*105c0*/  PLOP3.LUT P0, PT, PT, PT, PT, 0x80, 0x0 ;  /* 0x000000000000781c */ /* 0x000fc80003f0f070 */
[----:B------:R-:W-:Y:S01]  /*105d0*/  @!PT LDS RZ, [RZ] ;  /* 0x00000000fffff984 */ /* 0x000fe20000000800 */
[----:B------:R-:W-:Y:S01]  /*105e0*/  @!PT LDS RZ, [RZ] ;  /* 0x00000000fffff984 */ /* 0x000fe20000000800 */
[----:B------:R-:W-:Y:S01]  /*105f0*/  @!PT LDS RZ, [RZ] ;  /* 0x00000000fffff984 */ /* 0x000fe20000000800 */
[----:B------:R1:W-:Y:S01]  /*10600*/  LDGSTS.E.BYPASS.LTC128B.128 [R6+0xec00], desc[UR50][R2.64], !P2 ;  /* 0x0ec0000002067fae */ /* 0x0003e2000d101d72 */
[----:B------:R-:W-:-:S08]  /*10610*/  NOP ;  /* 0x0000000000007918 */ /* 0x000fd00000000000 */
.L_x_321:
        /* <DEDUP_REMOVED lines=11> */
.L_x_322:
[----:B------:R1:W-:Y:S01]  /*106d0*/  SYNCS.ARRIVE.TRANS64.A1T0 RZ, [R0+URZ+0x22870], RZ ;  /* 0x022870ff00ff79a7 */ /* 0x0003e2000810003f */
[----:B------:R-:W-:Y:S05]  /*106e0*/  @!P3 BRA `(.L_x_323) ;  /* 0x000000000004b947 */ /* 0x000fea0003800000 */
[----:B------:R-:W-:Y:S01]  /*106f0*/  BPT.TRAP 0x1 ;  /* 0x000000040000795c */ /* 0x000fe20000300000 */
.L_x_323:
[----:B------:R-:W2:Y:S01]  /*10700*/  SYNCS.PHASECHK.TRANS64.TRYWAIT P0, [R0+URZ+0x22840], R27 ;  /* 0x0228401b000075a7 */ /* 0x000ea2000800017f */
[----:B------:R-:W-:Y:S04]  /*10710*/  BSSY B0, `(.L_x_324) ;  /* 0x0000002000007945 */ /* 0x000fe80003800000 */
[----:B--2---:R-:W-:Y:S05]  /*10720*/  @!P0 BRA `(.L_x_325) ;  /* 0x00000054005c8947 */ /* 0x004fea0003800000 */
.L_x_461:
[----:B------:R-:W-:Y:S05]  /*10730*/  BSYNC B0 ;  /* 0x0000000000007941 */ /* 0x000fea0003800000 */
.L_x_324:
[----:B------:R-:W-:Y:S01]  /*10740*/  ULDC.64 UR4, c[0x0][0x300] ;  /* 0x0000c00000047ab9 */ /* 0x000fe20000000a00 */
[----:B------:R-:W-:Y:S01]  /*10750*/  ULDC.64 UR6, c[0x0][0x310] ;  /* 0x0000c40000067ab9 */ /* 0x000fe20000000a00 */
[----:B------:R-:W-:Y:S01]  /*10760*/  IMAD R4, R23, UR4, RZ ;  /* 0x0000000417047c24 */ /* 0x000fe2000f8e02ff */
[----:B------:R-:W3:Y:S01]  /*10770*/  LDC R11, c[0x0][0x2f4] ;  /* 0x0000bd00ff0b7b82 */ /* 0x000ee20000000800 */
[----:B------:R-:W-:-:S04]  /*10780*/  IMAD.WIDE.U32 R2, R10, UR4, RZ ;  /* 0x000000040a027c25 */ /* 0x000fc8000f8e00ff */
[----:B------:R-:W-:Y:S02]  /*10790*/  IMAD R4, R10, UR5, R4 ;  /* 0x000000050a047c24 */ /* 0x000fe4000f8e0204 */
[----:B------:R-:W-:Y:S02]  /*107a0*/  IMAD R26, R26, UR6, RZ ;  /* 0x000000061a1a7c24 */ /* 0x000fe4000f8e02ff */
[----:B------:R-:W-:Y:S02]  /*107b0*/  IMAD.IADD R3, R3, 0x1, R4 ;  /* 0x0000000103037824 */ /* 0x000fe400078e0204 */
[C---:B------:R-:W-:Y:S02]  /*107c0*/  IMAD R26, R8.reuse, UR7, R26 ;  /* 0x00000007081a7c24 */ /* 0x040fe4000f8e021a */
[----:B------:R-:W-:-:S04]  /*107d0*/  IMAD.WIDE.U32 R2, R8, UR6, R2 ;  /* 0x0000000608027c25 */ /* 0x000fc8000f8e0002 */
[----:B------:R-:W-:Y:S02]  /*107e0*/  IMAD R8, R24, UR4, RZ ;  /* 0x0000000418087c24 */ /* 0x000fe4000f8e02ff */
[----:B------:R-:W-:Y:S02]  /*107f0*/  IMAD.IADD R5, R3, 0x1, R26 ;  /* 0x0000000103057824 */ /* 0x000fe400078e021a */
[----:B------:R-:W-:Y:S02]  /*10800*/  IMAD.MOV.U32 R4, RZ, RZ, R2 ;  /* 0x000000ffff047224 */ /* 0x000fe400078e0002 */
[----:B------:R-:W-:Y:S01]  /*10810*/  IMAD R8, R9, UR5, R8 ;  /* 0x0000000509087c24 */ /* 0x000fe2000f8e0208 */
[----:B---3--:R-:W-:Y:S01]  /*10820*/  ISETP.GE.AND P2, PT, R29, R11, PT ;  /* 0x0000000b1d00720c */ /* 0x008fe20003f46270 */
[----:B------:R-:W-:Y:S01]  /*10830*/  IMAD.WIDE.U32 R2, R9, UR4, RZ ;  /* 0x0000000409027c25 */ /* 0x000fe2000f8e00ff */
[----:B------:R-:W-:-:S03]  /*10840*/  ULDC.64 UR4, c[0x0][0x308] ;  /* 0x0000c20000047ab9 */ /* 0x000fc60000000a00 */
        /* <DEDUP_REMOVED lines=14> */
[----:B------:R-:W-:Y:S08]  /*10930*/  BRA.DIV UR4, `(.L_x_326) ;  /* 0x0000005204ec7947 */ /* 0x000ff0000b800000 */
[----:B------:R-:W3:Y:S04]  /*10940*/  SHFL.IDX PT, R2, R9, RZ, 0x181f ;  /* 0x00181fff09027589 */ /* 0x000ee800000e0000 */
[----:B------:R-:W4:Y:S04]  /*10950*/  SHFL.IDX PT, R3, R4, RZ, 0x181f ;  /* 0x00181fff04037589 */ /* 0x000f2800000e0000 */
[----:B------:R-:W5:Y:S04]  /*10960*/  SHFL.IDX PT, R12, R9, 0x1, 0x181f ;  /* 0x00381f00090c7f89 */ /* 0x000f6800000e0000 */
[----:B------:R-:W0:Y:S04]  /*10970*/  SHFL.IDX PT, R10, R4, 0x1, 0x181f ;  /* 0x00381f00040a7f89 */ /* 0x000e2800000e0000 */
[----:B------:R-:W1:Y:S04]  /*10980*/  SHFL.IDX PT, R11, R9, 0x2, 0x181f ;  /* 0x00581f00090b7f89 */ /* 0x000e6800000e0000 */
[----:B------:R-:W2:Y:S01]  /*10990*/  SHFL.IDX PT, R5, R4, 0x2, 0x181f ;  /* 0x00581f0004057f89 */ /* 0x000ea200000e0000 */
[----:B---3--:R-:W-:-:S03]  /*109a0*/  IADD3 R2, P0, R29, R2, RZ ;  /* 0x000000021d027210 */ /* 0x008fc60007f1e0ff */
[----:B------:R-:W-:Y:S02]  /*109b0*/  SHFL.IDX PT, R14, R7, 0x1, 0x181f ;  /* 0x00381f00070e7f89 */ /* 0x000fe400000e0000 */
[----:B----4-:R-:W-:-:S05]  /*109c0*/  IMAD.X R3, RZ, RZ, R3, P0 ;  /* 0x000000ffff037224 */ /* 0x010fca00000e0603 */
[----:B------:R5:W-:Y:S02]  /*109d0*/  LDGSTS.E.BYPASS.LTC128B.128 [R6+0x18400], desc[UR50][R2.64], !P2 ;  /* 0x1840000002067fae */ /* 0x000be4000d101d72 */
[----:B-----5:R-:W-:-:S05]  /*109e0*/  IADD3 R2, P0, R29, R12, RZ ;  /* 0x0000000c1d027210 */ /* 0x020fca0007f1e0ff */
[----:B0-----:R-:W-:Y:S02]  /*109f0*/  IMAD.X R3, RZ, RZ, R10, P0 ;  /* 0x000000ffff037224 */ /* 0x001fe400000e060a */
[----:B------:R-:W-:Y:S04]  /*10a00*/  SHFL.IDX PT, R10, R4, 0x7, 0x181f ;  /* 0x00f81f00040a7f89 */ /* 0x000fe800000e0000 */
[----:B------:R1:W-:Y:S02]  /*10a10*/  LDGSTS.E.BYPASS.LTC128B.128 [R6+0x18c00], desc[UR50][R2.64], !P2 ;  /* 0x18c0000002067fae */ /* 0x0003e4000d101d72 */
[----:B-1----:R-:W-:-:S05]  /*10a20*/  IADD3 R2, P0, R29, R11, RZ ;  /* 0x0000000b1d027210 */ /* 0x002fca0007f1e0ff */
[----:B--2---:R-:W-:Y:S02]  /*10a30*/  IMAD.X R3, RZ, RZ, R5, P0 ;  /* 0x000000ffff037224 */ /* 0x004fe400000e0605 */
        /* <DEDUP_REMOVED lines=30> */
[----:B----4-:R0:W-:Y:S03]  /*10c20*/  LDGSTS.E.BYPASS.LTC128B.128 [R6+0x1c400], desc[UR50][R2.64], !P2 ;  /* 0x1c40000002067fae */ /* 0x0101e6000d101d72 */
.L_x_483:
[----:B0-----:R-:W-:-:S05]  /*10c30*/  IADD3 R2, P0, R29, R14, RZ ;  /* 0x0000000e1d027210 */ /* 0x001fca0007f1e0ff */
[----:B------:R-:W-:Y:S01]  /*10c40*/  IMAD.X R3, RZ, RZ, R8, P0 ;  /* 0x000000ffff037224 */ /* 0x000fe200000e0608 */
[----:B------:R-:W-:-:S04]  /*10c50*/  PLOP3.LUT P0, PT, PT, PT, PT, 0x80, 0x0 ;  /* 0x000000000000781c */ /* 0x000fc80003f0f070 */
[----:B------:R-:W-:Y:S01]  /*10c60*/  @!PT LDS RZ, [RZ] ;  /* 0x00000000fffff984 */ /* 0x000fe20000000800 */
[----:B------:R-:W-:Y:S01]  /*10c70*/  @!PT LDS RZ, [RZ] ;  /* 0x00000000fffff984 */ /* 0x000fe20000000800 */
[----:B------:R-:W-:Y:S01]  /*10c80*/  @!PT LDS RZ, [RZ] ;  /* 0x00000000fffff984 */ /* 0x000fe20000000800 */
[----:B------:R0:W-:Y:S01]  /*10c90*/  LDGSTS.E.BYPASS.LTC128B.128 [R6+0x1cc00], desc[UR50][R2.64], !P2 ;  /* 0x1cc0000002067fae */ /* 0x0001e2000d101d72 */
[----:B------:R-:W-:-:S08]  /*10ca0*/  NOP ;  /* 0x0000000000007918 */ /* 0x000fd00000000000 */
.L_x_327:
[----:B------:R-:W-:Y:S02]  /*10cb0*/  PLOP3.LUT P2, PT, P2, P0, PT, 0xa2, 0x0 ;  /* 0x000000000000781c */ /* 0x000fe40001741472 */
[----:B------:R-:W-:-:S08]  /*10cc0*/  @P0 R2UR P2, UR4, R0 ;  /* 0x00000000000402ca */ /* 0x000fd00000040000 */
[----:B------:R-:W-:-:S05]  /*10cd0*/  @P0 PLOP3.LUT P0, PT, P2, PT, PT, 0x80, 0x0 ;  /* 0x000000000000081c */ /* 0x000fca000170f070 */
[----:B------:R-:W-:Y:S01]  /*10ce0*/  @!P2 SYNCS.ARRIVE.TRANS64.RED.A0T1 RZ, [UR4+0x22830], RZ ;  /* 0x022830ffffffa9a7 */ /* 0x000fe20008200404 */
[----:B------:R-:W-:Y:S07]  /*10cf0*/  @!P2 ARRIVES.LDGSTSBAR.64.TRANSCNT [UR4+0x22830] ;  /* 0x02283000ff00a9b0 */ /* 0x000fee0008000a84 */
[----:B------:R-:W-:Y:S05]  /*10d00*/  @P0 BRA.U.ANY `(.L_x_327) ;  /* 0xfffffffd00e80947 */ /* 0x000fea000393ffff */
[----:B------:R-:W-:Y:S01]  /*10d10*/  NOP ;  /* 0x0000000000007918 */ /* 0x000fe20000000000 */
[----:B0-----:R-:W-:-:S05]  /*10d20*/  IMAD.U32 R2, RZ, RZ, UR44 ;  /* 0x0000002cff027e24 */ /* 0x001fca000f8e00ff */
[----:B------:R-:W-:-:S13]  /*10d30*/  ISETP.NE.AND P3, PT, R2, 0x3, PT ;  /* 0x000000030200780c */ /* 0x000fda0003f65270 */
[----:B------:R-:W-:Y:S05]  /*10d40*/  @!P3 BRA `(.L_x_328) ;  /* 0x000000000004b947 */ /* 0x000fea0003800000 */
[----:B------:R-:W-:Y:S01]  /*10d50*/  BPT.TRAP 0x1 ;  /* 0x000000040000795c */ /* 0x000fe20000300000 */
.L_x_328:
[----:B------:R0:W-:Y:S02]  /*10d60*/  SYNCS.ARRIVE.TRANS64.A1T0 RZ, [R0+URZ+0x22830], RZ ;  /* 0x022830ff00ff79a7 */ /* 0x0001e4000810003f */
[----:B0-----:R-:W-:-:S05]  /*10d70*/  IMAD.U32 R0, RZ, RZ, UR45 ;  /* 0x0000002dff007e24 */ /* 0x001fca000f8e00ff */
[----:B------:R-:W-:-:S13]  /*10d80*/  ISETP.NE.AND P0, PT, R0, 0x3, PT ;  /* 0x000000030000780c */ /* 0x000fda0003f05270 */
[----:B------:R-:W-:Y:S05]  /*10d90*/  @!P0 BRA `(.L_x_329) ;  /* 0x0000000000048947 */ /* 0x000fea0003800000 */
[----:B------:R-:W-:Y:S01]  /*10da0*/  BPT.TRAP 0x1 ;  /* 0x000000040000795c */ /* 0x000fe20000300000 */
.L_x_329:
[----:B------:R-:W-:Y:S01]  /*10db0*/  LOP3.LUT R3, R22, 0x1, RZ, 0x3c, !PT ;  /* 0x0000000116037812 */ /* 0x000fe200078e3cff */
[----:B------:R-:W-:Y:S01]  /*10dc0*/  IMAD R18, R21, 0x8, R16 ;  /* 0x0000000815127824 */ /* 0x000fe200078e0210 */
[----:B------:R-:W-:Y:S02]  /*10dd0*/  BSSY B0, `(.L_x_330) ;  /* 0x0000004000007945 */ /* 0x000fe40003800000 */
[----:B------:R-:W-:-:S04]  /*10de0*/  SHF.L.U32 R3, R3, 0x1f, RZ ;  /* 0x0000001f03037819 */ /* 0x000fc800000006ff */
[----:B------:R-:W0:Y:S02]  /*10df0*/  SYNCS.PHASECHK.TRANS64.TRYWAIT P2, [R18+URZ+0x22870], R3 ;  /* 0x02287003120075a7 */ /* 0x000e24000804017f */
[----:B0-----:R-:W-:Y:S05]  /*10e00*/  @!P2 BRA `(.L_x_331) ;  /* 0x000000580068a947 */ /* 0x001fea0003800000 */
.L_x_484:
[----:B------:R-:W-:Y:S05]  /*10e10*/  BSYNC B0 ;  /* 0x0000000000007941 */ /* 0x000fea0003800000 */
.L_x_330:
[----:B------:R-:W-:-:S05]  /*10e20*/  IMAD.U32 R0, RZ, RZ, UR44 ;  /* 0x0000002cff007e24 */ /* 0x000fca000f8e00ff */
[----:B------:R-:W-:-:S13]  /*10e30*/  ISETP.NE.AND P2, PT, R0, 0x3, PT ;  /* 0x000000030000780c */ /* 0x000fda0003f45270 */
[----:B------:R-:W-:Y:S05]  /*10e40*/  @!P2 BRA `(.L_x_332) ;  /* 0x000000000004a947 */ /* 0x000fea0003800000 */
[----:B------:R-:W-:Y:S01]  /*10e50*/  BPT.TRAP 0x1 ;  /* 0x000000040000795c */ /* 0x000fe20000300000 */
.L_x_332:
[----:B0-----:R-:W-:Y:S01]  /*10e60*/  SHF.L.U32 R3, R22, 0x1f, RZ ;  /* 0x0000001f16037819 */ /* 0x001fe200000006ff */
[----:B------:R-:W-:-:S03]  /*10e70*/  IMAD R2, R21, 0x5000, RZ ;  /* 0x0000500015027824 */ /* 0x000fc600078e02ff */
[----:B------:R-:W0:Y:S02]  /*10e80*/  SYNCS.PHASECHK.TRANS64.TRYWAIT P2, [R18+URZ+0x22860], R3 ;  /* 0x02286003120075a7 */ /* 0x000e24000804017f */
[----:B0-----:R-:W-:Y:S05]  /*10e90*/  @!P2 BRA `(.L_x_333) ;  /* 0x000000580058a947 */ /* 0x001fea0003800000 */
.L_x_485:
[----:B------:R-:W0:Y:S04]  /*10ea0*/  LDL R4, [R1+0x18] ;  /* 0x0000180001047983 */ /* 0x000e280000100800 */
[----:B------:R-:W2:Y:S04]  /*10eb0*/  LDL R0, [R1+0x1c] ;  /* 0x00001c0001007983 */ /* 0x000ea80000100800 */
[----:B------:R-:W3:Y:S01]  /*10ec0*/  LDL R12, [R1+0x14] ;  /* 0x00001400010c7983 */ /* 0x000ee20000100800 */
[----:B------:R-:W-:Y:S05]  /*10ed0*/  WARPSYNC.ALL ;  /* 0x0000000000007948 */ /* 0x000fea0003800000 */
[----:B------:R-:W-:-:S05]  /*10ee0*/  IMAD.U32 R19, RZ, RZ, UR44 ;  /* 0x0000002cff137e24 */ /* 0x000fca000f8e00ff */
[----:B------:R-:W-:Y:S02]  /*10ef0*/  ISETP.NE.AND P2, PT, R19, 0x3, PT ;  /* 0x000000031300780c */ /* 0x000fe40003f45270 */
[----:B0-----:R-:W-:-:S05]  /*10f00*/  LOP3.LUT R3, R2, R4, RZ, 0xfc, !PT ;  /* 0x0000000402037212 */ /* 0x001fca00078efcff */
[C---:B------:R-:W-:Y:S01]  /*10f10*/  IMAD.IADD R3, R16.reuse, 0x1, R3 ;  /* 0x0000000110037824 */ /* 0x040fe200078e0203 */
[----:B---3--:R-:W-:-:S03]  /*10f20*/  IADD3 R2, R16, R2, R12 ;  /* 0x0000000210027210 */ /* 0x008fc60007ffe00c */
[----:B--2---:R-:W-:Y:S01]  /*10f30*/  IMAD.IADD R0, R0, 0x1, R3 ;  /* 0x0000000100007824 */ /* 0x004fe200078e0203 */
[----:B------:R-:W0:Y:S02]  /*10f40*/  LDSM.16.MT88.4 R4, [R3+0xa400] ;  /* 0x00a400000304783b */ /* 0x000e240000004200 */
[C-C-:B0-----:R-:W-:Y:S02]  /*10f50*/  PRMT R8, R4.reuse, 0x6420, R5.reuse ;  /* 0x0000642004087816 */ /* 0x141fe40000000005 */
[----:B------:R-:W-:Y:S02]  /*10f60*/  PRMT R9, R4, 0x7531, R5 ;  /* 0x0000753104097816 */ /* 0x000fe40000000005 */
[C-C-:B------:R-:W-:Y:S02]  /*10f70*/  PRMT R10, R6.reuse, 0x6420, R7.reuse ;  /* 0x00006420060a7816 */ /* 0x140fe40000000007 */
[----:B------:R-:W-:Y:S02]  /*10f80*/  PRMT R11, R6, 0x7531, R7 ;  /* 0x00007531060b7816 */ /* 0x000fe40000000007 */
[----:B------:R-:W0:Y:S04]  /*10f90*/  LDSM.16.MT88.4 R4, [R0+0xa400] ;  /* 0x00a400000004783b */ /* 0x000e280000004200 */
[----:B------:R-:W-:Y:S01]  /*10fa0*/  STSM.16.M88.4 [R2+0x400], R8 ;  /* 0x0004000802007844 */ /* 0x000fe20000000200 */
[----:B0-----:R-:W-:-:S02]  /*10fb0*/  PRMT R12, R4, 0x6420, R5 ;  /* 0x00006420040c7816 */ /* 0x001fc40000000005 */
[----:B------:R-:W-:Y:S02]  /*10fc0*/  PRMT R13, R4, 0x7531, R5 ;  /* 0x00007531040d7816 */ /* 0x000fe40000000005 */
[C-C-:B------:R-:W-:Y:S02]  /*10fd0*/  PRMT R14, R6.reuse, 0x6420, R7.reuse ;  /* 0x00006420060e7816 */ /* 0x140fe40000000007 */
[----:B------:R-:W-:-:S05]  /*10fe0*/  PRMT R15, R6, 0x7531, R7 ;  /* 0x00007531060f7816 */ /* 0x000fca0000000007 */
[----:B------:R-:W-:Y:S04]  /*10ff0*/  STSM.16.M88.4 [R2+0xc00], R12 ;  /* 0x000c000c02007844 */ /* 0x000fe80000000200 */
[----:B------:R-:W0:Y:S02]  /*11000*/  LDSM.16.MT88.4 R8, [R3+0xb400] ;  /* 0x00b400000308783b */ /* 0x000e240000004200 */
[C-C-:B0-----:R-:W-:Y:S02]  /*11010*/  PRMT R4, R8.reuse, 0x6420, R9.reuse ;  /* 0x0000642008047816 */ /* 0x141fe40000000009 */
[----:B------:R-:W-:Y:S02]  /*11020*/  PRMT R5, R8, 0x7531, R9 ;  /* 0x0000753108057816 */ /* 0x000fe40000000009 */
[----:B------:R-:W-:-:S02]  /*11030*/  PRMT R6, R10, 0x6420, R11 ;  /* 0x000064200a067816 */ /* 0x000fc4000000000b */
[----:B------:R-:W-:Y:S02]  /*11040*/  PRMT R7, R10, 0x7531, R11 ;  /* 0x000075310a077816 */ /* 0x000fe4000000000b */
[----:B------:R-:W0:Y:S04]  /*11050*/  LDSM.16.MT88.4 R8, [R0+0xb400] ;  /* 0x00b400000008783b */ /* 0x000e280000004200 */
[----:B------:R-:W-:Y:S01]  /*11060*/  STSM.16.M88.4 [R2+0x1400], R4 ;  /* 0x0014000402007844 */ /* 0x000fe20000000200 */
[C-C-:B0-----:R-:W-:Y:S02]  /*11070*/  PRMT R20, R8.reuse, 0x6420, R9.reuse ;  /* 0x0000642008147816 */ /* 0x141fe40000000009 */
[----:B------:R-:W-:Y:S02]  /*11080*/  PRMT R21, R8, 0x7531, R9 ;  /* 0x0000753108157816 */ /* 0x000fe40000000009 */
[----:B------:R-:W-:-:S02]  /*11090*/  PRMT R22, R10, 0x6420, R11 ;  /* 0x000064200a167816 */ /* 0x000fc4000000000b */
        /* <DEDUP_REMOVED lines=20> */
[----:B------:R0:W-:Y:S02]  /*111e0*/  STSM.16.M88.4 [R2+0x3400], R4 ;  /* 0x0034000402007844 */ /* 0x0001e40000000200 */
[C-C-:B0-----:R-:W-:Y:S02]  /*111f0*/  PRMT R4, R8.reuse, 0x6420, R9.reuse ;  /* 0x0000642008047816 */ /* 0x141fe40000000009 */
[----:B------:R-:W-:-:S02]  /*11200*/  PRMT R5, R8, 0x7531, R9 ;  /* 0x0000753108057816 */ /* 0x000fc40000000009 */
[C-C-:B------:R-:W-:Y:S02]  /*11210*/  PRMT R6, R10.reuse, 0x6420, R11.reuse ;  /* 0x000064200a067816 */ /* 0x140fe4000000000b */
[----:B------:R-:W-:-:S05]  /*11220*/  PRMT R7, R10, 0x7531, R11 ;  /* 0x000075310a077816 */ /* 0x000fca000000000b */
[----:B------:R-:W-:Y:S04]  /*11230*/  STSM.16.M88.4 [R2+0x3c00], R4 ;  /* 0x003c000402007844 */ /* 0x000fe80000000200 */
[----:B------:R-:W0:Y:S04]  /*11240*/  LDSM.16.MT88.4 R8, [R3+0xe400] ;  /* 0x00e400000308783b */ /* 0x000e280000004200 */
        /* <DEDUP_REMOVED lines=19> */
.L_x_334:
[----:B-1----:R1:W-:Y:S01]  /*11380*/  SYNCS.ARRIVE.TRANS64.A1T0 RZ, [R18+URZ+0x22850], RZ ;  /* 0x022850ff12ff79a7 */ /* 0x0023e2000810003f */
[----:B------:R-:W-:Y:S06]  /*11390*/  BAR.SYNC.DEFER_BLOCKING 0x2, 0x80 ;  /* 0x0082000000007b1d */ /* 0x000fec0000010000 */
[----:B------:R-:W-:Y:S05]  /*113a0*/  @!P0 BRA `(.L_x_335) ;  /* 0x0000000000048947 */ /* 0x000fea0003800000 */
[----:B------:R-:W-:Y:S01]  /*113b0*/  BPT.TRAP 0x1 ;  /* 0x000000040000795c */ /* 0x000fe20000300000 */
.L_x_335:
[----:B------:R-:W2:Y:S01]  /*113c0*/  LDL R0, [R1+0xc] ;  /* 0x00000c0001007983 */ /* 0x000ea20000100800 */
[----:B-1----:R-:W-:Y:S02]  /*113d0*/  VIADD R18, R18, 0x22880 ;  /* 0x0002288012127836 */ /* 0x002fe40000000000 */
[----:B------:R-:W-:Y:S02]  /*113e0*/  IMAD.MOV.U32 R22, RZ, RZ, R34 ;  /* 0x000000ffff167224 */ /* 0x000fe400078e0022 */
[----:B------:R-:W-:Y:S01]  /*113f0*/  IMAD.MOV.U32 R21, RZ, RZ, R30 ;  /* 0x000000ffff157224 */ /* 0x000fe200078e001e */
[----:B--2---:R-:W-:-:S04]  /*11400*/  PRMT R18, R0, 0x654, R18 ;  /* 0x0000065400127816 */ /* 0x004fc80000000012 */
[----:B------:R1:W-:Y:S01]  /*11410*/  SYNCS.ARRIVE.TRANS64.RED.A1T0 RZ, [R18+URZ], RZ ;  /* 0x000000ff12ff79a7 */ /* 0x0003e2000810043f */
[----:B------:R-:W-:Y:S05]  /*11420*/  @P1 BRA `(.L_x_336) ;  /* 0xffffffe400f01947 */ /* 0x000fea000383ffff */
.L_x_316:
[----:B------:R-:W0:Y:S01]  /*11430*/  S2R R0, SR_TID.X ;  /* 0x0000000000007919 */ /* 0x000e220000002100 */
[----:B------:R-:W-:Y:S01]  /*11440*/  BSSY B0, `(.L_x_337) ;  /* 0x0000013000007945 */ /* 0x000fe20003800000 */
[----:B0-----:R-:W-:Y:S01]  /*11450*/  LOP3.LUT R2, R0, 0x7f, RZ, 0xc0, !PT ;  /* 0x0000007f00027812 */ /* 0x001fe200078ec0ff */
[----:B------:R-:W-:-:S03]  /*11460*/  IMAD.U32 R0, RZ, RZ, UR45 ;  /* 0x0000002dff007e24 */ /* 0x000fc6000f8e00ff */
[----:B------:R-:W-:Y:S02]  /*11470*/  ISETP.NE.AND P1, PT, R2, RZ, PT ;  /* 0x000000ff0200720c */ /* 0x000fe40003f25270 */
[----:B------:R-:W-:-:S11]  /*11480*/  ISETP.NE.AND P0, PT, R0, 0x3, PT ;  /* 0x000000030000780c */ /* 0x000fd60003f05270 */
[----:B------:R-:W-:Y:S05]  /*11490*/  @P1 BRA `(.L_x_338) ;  /* 0x0000000000341947 */ /* 0x000fea0003800000 */
[----:B------:R-:W0:Y:S01]  /*114a0*/  S2R R5, SR_LANEID ;  /* 0x0000000000057919 */ /* 0x000e220000000000 */
[----:B------:R-:W-:Y:S01]  /*114b0*/  VOTEU.ANY UR4, UPT, PT ;  /* 0x0000000000047886 */ /* 0x000fe200038e0100 */
[----:B------:R-:W2:Y:S01]  /*114c0*/  LDC.64 R2, c[0x0][0xc60] ;  /* 0x00031800ff027b82 */ /* 0x000ea20000000a00 */
[----:B------:R-:W0:Y:S02]  /*114d0*/  FLO.U32 R0, UR4 ;  /* 0x0000000400007d00 */ /* 0x000e2400080e0000 */
[----:B0-----:R-:W-:-:S06]  /*114e0*/  ISETP.EQ.U32.AND P1, PT, R0, R5, PT ;  /* 0x000000050000720c */ /* 0x001fcc0003f22070 */
[----:B------:R-:W2:Y:S07]  /*114f0*/  POPC R5, UR4 ;  /* 0x0000000400057d09 */ /* 0x000eae0008000000 */
[----:B--2---:R-:W2:Y:S01]  /*11500*/  @P1 ATOMG.E.ADD.STRONG.GPU PT, R3, desc[UR50][R2.64], R5 ;  /* 0x00000005020319a8 */ /* 0x004ea200081ee1f2 */
[----:B------:R-:W0:Y:S02]  /*11510*/  S2R R4, SR_LTMASK ;  /* 0x0000000000047919 */ /* 0x000e240000003900 */
[----:B0-----:R-:W-:-:S04]  /*11520*/  LOP3.LUT R4, R4, UR4, RZ, 0xc0, !PT ;  /* 0x0000000404047c12 */ /* 0x001fc8000f8ec0ff */
[----:B------:R-:W0:Y:S01]  /*11530*/  POPC R7, R4 ;  /* 0x0000000400077309 */ /* 0x000e220000000000 */
[----:B--2---:R-:W0:Y:S02]  /*11540*/  SHFL.IDX PT, R0, R3, R0, 0x1f ;  /* 0x00001f0003007589 */ /* 0x004e2400000e0000 */
[----:B0-----:R-:W-:-:S05]  /*11550*/  IADD3 R0, R0, UR46, R7 ;  /* 0x0000002e00007c10 */ /* 0x001fca000fffe007 */
[----:B------:R0:W-:Y:S02]  /*11560*/  STL [R1], R0 ;  /* 0x0000000001007387 */ /* 0x0001e40000100800 */
.L_x_338:
[----:B------:R-:W-:Y:S05]  /*11570*/  BSYNC B0 ;  /* 0x0000000000007941 */ /* 0x000fea0003800000 */
.L_x_337:
[----:B------:R-:W-:Y:S05]  /*11580*/  @!P0 BRA `(.L_x_339) ;  /* 0x0000000000048947 */ /* 0x000fea0003800000 */
[----:B------:R-:W-:Y:S01]  /*11590*/  BPT.TRAP 0x1 ;  /* 0x000000040000795c */ /* 0x000fe20000300000 */
.L_x_339:
[----:B0-----:R-:W-:Y:S01]  /*115a0*/  LOP3.LUT R0, R34, 0x1, RZ, 0x3c, !PT ;  /* 0x0000000122007812 */ /* 0x001fe200078e3cff */
[----:B------:R-:W-:Y:S01]  /*115b0*/  IMAD R17, R30, 0x8, R16 ;  /* 0x000000081e117824 */ /* 0x000fe200078e0210 */
[----:B------:R-:W-:Y:S02]  /*115c0*/  BSSY B0, `(.L_x_340) ;  /* 0x0000004000007945 */ /* 0x000fe40003800000 */
[----:B------:R-:W-:-:S04]  /*115d0*/  SHF.L.U32 R0, R0, 0x1f, RZ ;  /* 0x0000001f00007819 */ /* 0x000fc800000006ff */
[----:B------:R-:W0:Y:S02]  /*115e0*/  SYNCS.PHASECHK.TRANS64.TRYWAIT P1, [R17+URZ+0x22870], R0 ;  /* 0x02287000110075a7 */ /* 0x000e24000802017f */
[----:B0-----:R-:W-:Y:S05]  /*115f0*/  @!P1 BRA `(.L_x_341) ;  /* 0x0000005000949947 */ /* 0x001fea0003800000 */
.L_x_486:
[----:B------:R-:W-:Y:S05]  /*11600*/  BSYNC B0 ;  /* 0x0000000000007941 */ /* 0x000fea0003800000 */
.L_x_340:
[----:B------:R-:W-:-:S05]  /*11610*/  IMAD.U32 R2, RZ, RZ, UR44 ;  /* 0x0000002cff027e24 */ /* 0x000fca000f8e00ff */
[----:B------:R-:W-:-:S13]  /*11620*/  ISETP.NE.AND P1, PT, R2, 0x3, PT ;  /* 0x000000030200780c */ /* 0x000fda0003f25270 */
[----:B------:R-:W-:Y:S05]  /*11630*/  @!P1 BRA `(.L_x_342) ;  /* 0x0000000000049947 */ /* 0x000fea0003800000 */
[----:B------:R-:W-:Y:S01]  /*11640*/  BPT.TRAP 0x1 ;  /* 0x000000040000795c */ /* 0x000fe20000300000 */
.L_x_342:
[----:B0-----:R-:W-:Y:S01]  /*11650*/  SHF.L.U32 R0, R34, 0x1f, RZ ;  /* 0x0000001f22007819 */ /* 0x001fe200000006ff */
[----:B------:R-:W-:-:S03]  /*11660*/  IMAD R19, R30, 0x5000, RZ ;  /* 0x000050001e137824 */ /* 0x000fc600078e02ff */
[----:B------:R-:W0:Y:S02]  /*11670*/  SYNCS.PHASECHK.TRANS64.TRYWAIT P1, [R17+URZ+0x22860], R0 ;  /* 0x02286000110075a7 */ /* 0x000e24000802017f */
[----:B0-----:R-:W-:Y:S05]  /*11680*/  @!P1 BRA `(.L_x_343) ;  /* 0x0000005000849947 */ /* 0x001fea0003800000 */
.L_x_487:
[----:B------:R-:W2:Y:S04]  /*11690*/  LDL R2, [R1+0x18] ;  /* 0x0000180001027983 */ /* 0x000ea80000100800 */
[----:B------:R-:W3:Y:S04]  /*116a0*/  LDL R4, [R1+0x1c] ;  /* 0x00001c0001047983 */ /* 0x000ee80000100800 */
[----:B-1----:R-:W0:Y:S01]  /*116b0*/  LDL R18, [R1+0x14] ;  /* 0x0000140001127983 */ /* 0x002e220000100800 */
[----:B------:R-:W-:Y:S05]  /*116c0*/  WARPSYNC.ALL ;  /* 0x0000000000007948 */ /* 0x000fea0003800000 */
[----:B--2---:R-:W-:-:S05]  /*116d0*/  LOP3.LUT R3, R19, R2, RZ, 0xfc, !PT ;  /* 0x0000000213037212 */ /* 0x004fca00078efcff */
[C---:B------:R-:W-:Y:S01]  /*116e0*/  IMAD.IADD R2, R16.reuse, 0x1, R3 ;  /* 0x0000000110027824 */ /* 0x040fe200078e0203 */
[----:B0-----:R-:W-:-:S03]  /*116f0*/  IADD3 R0, R16, R19, R18 ;  /* 0x0000001310007210 */ /* 0x001fc60007ffe012 */
[----:B---3--:R-:W-:Y:S01]  /*11700*/  IMAD.IADD R3, R4, 0x1, R2 ;  /* 0x0000000104037824 */ /* 0x008fe200078e0202 */
[----:B------:R-:W0:Y:S01]  /*11710*/  LDSM.16.MT88.4 R8, [R2+0xa400] ;  /* 0x00a400000208783b */ /* 0x000e220000004200 */
[----:B------:R-:W-:-:S03]  /*11720*/  IMAD.U32 R18, RZ, RZ, UR44 ;  /* 0x0000002cff127e24 */ /* 0x000fc6000f8e00ff */
[----:B------:R-:W1:Y:S02]  /*11730*/  LDSM.16.MT88.4 R4, [R3+0xa400] ;  /* 0x00a400000304783b */ /* 0x000e640000004200 */
[----:B------:R-:W-:Y:S02]  /*11740*/  ISETP.NE.AND P1, PT, R18, 0x3, PT ;  /* 0x000000031200780c */ /* 0x000fe40003f25270 */
[C-C-:B0-----:R-:W-:Y:S02]  /*11750*/  PRMT R12, R8.reuse, 0x6420, R9.reuse ;  /* 0x00006420080c7816 */ /* 0x141fe40000000009 */
[----:B------:R-:W-:Y:S02]  /*11760*/  PRMT R13, R8, 0x7531, R9 ;  /* 0x00007531080d7816 */ /* 0x000fe40000000009 */
[C-C-:B------:R-:W-:Y:S02]  /*11770*/  PRMT R14, R10.reuse, 0x6420, R11.reuse ;  /* 0x000064200a0e7816 */ /* 0x140fe4000000000b */
[----:B------:R-:W-:-:S02]  /*11780*/  PRMT R15, R10, 0x7531, R11 ;  /* 0x000075310a0f7816 */ /* 0x000fc4000000000b */
[C-C-:B-1----:R-:W-:Y:S02]  /*11790*/  PRMT R20, R4.reuse, 0x6420, R5.reuse ;  /* 0x0000642004147816 */ /* 0x142fe40000000005 */
[----:B------:R-:W-:Y:S01]  /*117a0*/  PRMT R21, R4, 0x7531, R5 ;  /* 0x0000753104157816 */ /* 0x000fe20000000005 */
[----:B------:R-:W-:Y:S01]  /*117b0*/  STSM.16.M88.4 [R0+0x400], R12 ;  /* 0x0004000c00007844 */ /* 0x000fe20000000200 */
        /* <DEDUP_REMOVED lines=59> */
.L_x_344:
[----:B-1----:R1:W-:Y:S01]  /*11b70*/  SYNCS.ARRIVE.TRANS64.A1T0 RZ, [R17+URZ+0x22850], RZ ;  /* 0x022850ff11ff79a7 */ /* 0x0023e2000810003f */
[----:B------:R-:W-:Y:S06]  /*11b80*/  BAR.SYNC.DEFER_BLOCKING 0x2, 0x80 ;  /* 0x0082000000007b1d */ /* 0x000fec0000010000 */
[----:B------:R-:W-:Y:S05]  /*11b90*/  @!P0 BRA `(.L_x_345) ;  /* 0x0000000000048947 */ /* 0x000fea0003800000 */
[----:B------:R-:W-:Y:S01]  /*11ba0*/  BPT.TRAP 0x1 ;  /* 0x000000040000795c */ /* 0x000fe20000300000 */
.L_x_345:
[----:B0-----:R-:W2:Y:S01]  /*11bb0*/  LDL R0, [R1+0xc] ;  /* 0x00000c0001007983 */ /* 0x001ea20000100800 */
[----:B-1----:R-:W-:Y:S02]  /*11bc0*/  VIADD R17, R17, 0x22880 ;  /* 0x0002288011117836 */ /* 0x002fe40000000000 */
[----:B------:R-:W-:-:S05]  /*11bd0*/  VIADD R30, R30, 0x1 ;  /* 0x000000011e1e7836 */ /* 0x000fca0000000000 */
[----:B------:R-:W-:-:S04]  /*11be0*/  ISETP.NE.AND P0, PT, R30, 0x2, PT ;  /* 0x000000021e00780c */ /* 0x000fc80003f05270 */
[----:B------:R-:W-:Y:S02]  /*11bf0*/  SEL R3, RZ, 0x1, P0 ;  /* 0x00000001ff037807 */ /* 0x000fe40000000000 */
[----:B------:R-:W-:Y:S02]  /*11c00*/  SEL R30, R30, RZ, P0 ;  /* 0x000000ff1e1e7207 */ /* 0x000fe40000000000 */
[----:B------:R-:W-:Y:S02]  /*11c10*/  LOP3.LUT R34, R34, R3, RZ, 0x3c, !PT ;  /* 0x0000000322227212 */ /* 0x000fe400078e3cff */
[----:B--2---:R-:W-:-:S04]  /*11c20*/  PRMT R17, R0, 0x654, R17 ;  /* 0x0000065400117816 */ /* 0x004fc80000000011 */
[----:B------:R1:W-:Y:S03]  /*11c30*/  SYNCS.ARRIVE.TRANS64.RED.A1T0 RZ, [R17+URZ], RZ ;  /* 0x000000ff11ff79a7 */ /* 0x0003e6000810043f */
.L_x_288:
[----:B------:R-:W-:Y:S05]  /*11c40*/  BSYNC B7 ;  /* 0x0000000000077941 */ /* 0x000fea0003800000 */
.L_x_286:
[----:B------:R-:W-:-:S13]  /*11c50*/  LOP3.LUT P0, RZ, R28, 0x400, RZ, 0xc0, !PT ;  /* 0x000004001cff7812 */ /* 0x000fda000780c0ff */
[----:B------:R-:W-:Y:S05]  /*11c60*/  @!P0 BRA `(.L_x_346) ;  /* 0x0000000000348947 */ /* 0x000fea0003800000 */
[----:B------:R-:W0:Y:S08]  /*11c70*/  S2UR UR4, SR_CgaCtaId ;  /* 0x00000000000479c3 */ /* 0x000e300000008800 */
[----:B------:R-:W-:Y:S01]  /*11c80*/  BAR.SYNC.DEFER_BLOCKING 0x5, 0x180 ;  /* 0x0146000000007b1d */ /* 0x000fe20000010000 */
[----:B------:R-:W-:Y:S01]  /*11c90*/  MOV R16, 0x400 ;  /* 0x0000040000107802 */ /* 0x000fe20000000f00 */
[----:B0-----:R-:W-:-:S05]  /*11ca0*/  IMAD.U32 R0, RZ, RZ, UR4 ;  /* 0x00000004ff007e24 */ /* 0x001fca000f8e00ff */
[----:B------:R-:W-:Y:S01]  /*11cb0*/  LEA R16, R0, R16, 0x18 ;  /* 0x0000001000107211 */ /* 0x000fe200078ec0ff */
[----:B------:R-:W-:Y:S04]  /*11cc0*/  STL [R1+0xc], R0 ;  /* 0x00000c0001007387 */ /* 0x000fe80000100800 */
[----:B------:R-:W0:Y:S04]  /*11cd0*/  LDS.128 R4, [R16+0x228d0] ;  /* 0x0228d00010047984 */ /* 0x000e280000000c00 */
[----:B0-----:R0:W-:Y:S01]  /*11ce0*/  STL.64 [R1], R4 ;  /* 0x0000000401007387 */ /* 0x0011e20000100a00 */
[----:B------:R-:W-:-:S03]  /*11cf0*/  IMAD.MOV.U32 R0, RZ, RZ, R7 ;  /* 0x000000ffff007224 */ /* 0x000fc600078e0007 */
[----:B------:R0:W-:Y:S02]  /*11d00*/  STL [R1+0x8], R6 ;  /* 0x0000080601007387 */ /* 0x0001e40000100800 */
[----:B------:R-:W-:Y:S01]  /*11d10*/  R2UR UR40, R0 ;  /* 0x00000000002872ca */ /* 0x000fe200000e0000 */
[----:B------:R-:W-:Y:S06]  /*11d20*/  BAR.ARV 0x4, 0x180 ;  /* 0x0106000000007b1d */ /* 0x000fec0000002000 */
[----:B------:R-:W-:Y:S08]  /*11d30*/  BRA `(.L_x_347) ;  /* 0x0000000800e47947 */ /* 0x000ff00003800000 */
.L_x_346:
[----:B------:R-:W2:Y:S01]  /*11d40*/  S2R R2, SR_TID.X ;  /* 0x0000000000027919 */ /* 0x000ea20000002100 */
[----:B------:R-:W-:Y:S01]  /*11d50*/  ULDC UR4, c[0x0][0xc3c] ;  /* 0x00030f0000047ab9 */ /* 0x000fe20000000800 */
[----:B0-----:R-:W3:Y:S01]  /*11d60*/  LDL.LU R0, [R1] ;  /* 0x0000000001007983 */ /* 0x001ee20000300800 */
[----:B------:R-:W-:Y:S01]  /*11d70*/  IMAD.MOV.U32 R6, RZ, RZ, RZ ;  /* 0x000000ffff067224 */ /* 0x000fe200078e00ff */
[----:B--2---:R-:W-:-:S04]  /*11d80*/  LOP3.LUT R9, R2, 0x1f, RZ, 0xc0, !PT ;  /* 0x0000001f02097812 */ /* 0x004fc800078ec0ff */
[C---:B------:R-:W-:Y:S01]  /*11d90*/  ISETP.NE.AND P0, PT, R9.reuse, 0x1f, PT ;  /* 0x0000001f0900780c */ /* 0x040fe20003f05270 */
[----:B------:R-:W-:-:S05]  /*11da0*/  VIADD R7, R9, UR40 ;  /* 0x0000002809077c36 */ /* 0x000fca0008000000 */
[----:B------:R-:W-:Y:S01]  /*11db0*/  ISETP.GE.OR P1, PT, R7, UR4, !P0 ;  /* 0x0000000407007c0c */ /* 0x000fe2000c726670 */
[----:B------:R-:W-:-:S12]  /*11dc0*/  ULDC UR4, c[0x0][0xc3c] ;  /* 0x00030f0000047ab9 */ /* 0x000fd80000000800 */
[----:B------:R-:W0:Y:S08]  /*11dd0*/  @!P1 LDC.64 R2, c[0x0][0xc80] ;  /* 0x00032000ff029b82 */ /* 0x000e300000000a00 */
[----:B------:R-:W2:Y:S01]  /*11de0*/  @!P1 LDC.64 R4, c[0x0][0xc78] ;  /* 0x00031e00ff049b82 */ /* 0x000ea20000000a00 */
[----:B0-----:R-:W-:-:S05]  /*11df0*/  @!P1 IMAD.WIDE R2, R7, 0x4, R2 ;  /* 0x0000000407029825 */ /* 0x001fca00078e0202 */
[----:B------:R2:W4:Y:S02]  /*11e00*/  @!P1 LDG.E R6, desc[UR50][R2.64] ;  /* 0x0000003202069981 */ /* 0x000524000c1e1900 */
[----:B--2---:R-:W-:-:S04]  /*11e10*/  @!P1 IMAD.WIDE R2, R7, 0x4, R4 ;  /* 0x0000000407029825 */ /* 0x004fc800078e0204 */
[----:B------:R-:W-:-:S06]  /*11e20*/  IMAD.MOV.U32 R5, RZ, RZ, RZ ;  /* 0x000000ffff057224 */ /* 0x000fcc00078e00ff */
[----:B------:R-:W4:Y:S01]  /*11e30*/  @!P1 LDG.E R5, desc[UR50][R2.64] ;  /* 0x0000003202059981 */ /* 0x000f22000c1e1900 */
[C---:B------:R-:W-:Y:S02]  /*11e40*/  ISETP.NE.AND P1, PT, R9.reuse, RZ, PT ;  /* 0x000000ff0900720c */ /* 0x040fe40003f25270 */
[C---:B------:R-:W-:Y:S02]  /*11e50*/  ISETP.GE.U32.AND P2, PT, R9.reuse, 0x2, PT ;  /* 0x000000020900780c */ /* 0x040fe40003f46070 */
[C---:B------:R-:W-:Y:S02]  /*11e60*/  ISETP.GE.U32.AND P3, PT, R9.reuse, 0x4, PT ;  /* 0x000000040900780c */ /* 0x040fe40003f66070 */
[C---:B------:R-:W-:Y:S02]  /*11e70*/  ISETP.GE.U32.AND P4, PT, R9.reuse, 0x8, PT ;  /* 0x000000080900780c */ /* 0x040fe40003f86070 */
[----:B------:R-:W-:Y:S01]  /*11e80*/  ISETP.GE.U32.AND P5, PT, R9, 0x10, PT ;  /* 0x000000100900780c */ /* 0x000fe20003fa6070 */
[----:B---3--:R-:W-:-:S02]  /*11e90*/  IMAD.MOV.U32 R10, RZ, RZ, R0 ;  /* 0x000000ffff0a7224 */ /* 0x008fc400078e0000 */
[----:B----4-:R-:W-:-:S05]  /*11ea0*/  IMAD R0, R5, R6, RZ ;  /* 0x0000000605007224 */ /* 0x010fca00078e02ff */
        /* <DEDUP_REMOVED lines=12> */
[----:B------:R-:W0:Y:S04]  /*11f70*/  SHFL.UP PT, R2, R7, 0x10, RZ ;  /* 0x0600000007027989 */ /* 0x000e2800000e00ff */
[----:B------:R-:W-:Y:S01]  /*11f80*/  SHFL.IDX PT, R11, R10, 0x1, 0x1f ;  /* 0x00201f000a0b7f89 */ /* 0x000fe200000e0000 */
[----:B0-----:R-:W-:-:S05]  /*11f90*/  SEL R2, R2, RZ, P5 ;  /* 0x000000ff02027207 */ /* 0x001fca0002800000 */
[----:B------:R-:W-:Y:S02]  /*11fa0*/  IMAD.IADD R3, R7, 0x1, R2 ;  /* 0x0000000107037824 */ /* 0x000fe400078e0202 */
[----:B------:R-:W0:Y:S03]  /*11fb0*/  LDC R2, c[0x0][0xc38] ;  /* 0x00030e00ff027b82 */ /* 0x000e260000000800 */
[----:B------:R-:W0:Y:S04]  /*11fc0*/  SHFL.IDX PT, R9, R3, 0x1f, 0x1f ;  /* 0x03e01f0003097f89 */ /* 0x000e2800000e0000 */
[----:B------:R-:W2:Y:S01]  /*11fd0*/  SHFL.IDX PT, R0, R10, RZ, 0x1f ;  /* 0x00001fff0a007589 */ /* 0x000ea200000e0000 */
[----:B0-----:R-:W-:-:S04]  /*11fe0*/  IMAD R4, R9, R2, RZ ;  /* 0x0000000209047224 */ /* 0x001fc800078e02ff */
[----:B------:R-:W-:-:S05]  /*11ff0*/  IMAD.IADD R9, R11, 0x1, R4 ;  /* 0x000000010b097824 */ /* 0x000fca00078e0204 */
[----:B--2---:R-:W-:Y:S01]  /*12000*/  ISETP.GT.AND P6, PT, R9, R0, PT ;  /* 0x000000000900720c */ /* 0x004fe20003fc4270 */
[----:B------:R-:W-:-:S12]  /*12010*/  IMAD.MOV.U32 R7, RZ, RZ, RZ ;  /* 0x000000ffff077224 */ /* 0x000fd800078e00ff */
[----:B------:R-:W-:Y:S05]  /*12020*/  @P6 BRA `(.L_x_348) ;  /* 0x0000000000986947 */ /* 0x000fea0003800000 */
.L_x_350:
[----:B------:R-:W-:-:S04]  /*12030*/  UIADD3 UR40, UR40, 0x1f, URZ ;  /* 0x0000001f28287890 */ /* 0x000fc8000fffe03f */
[----:B------:R-:W-:-:S06]  /*12040*/  UISETP.GE.AND UP0, UPT, UR40, UR4, UPT ;  /* 0x000000042800728c */ /* 0x000fcc000bf06270 */
[----:B------:R-:W-:-:S13]  /*12050*/  PLOP3.LUT P6, PT, PT, PT, UP0, 0x40, 0x0 ;  /* 0x000000000000781c */ /* 0x000fda0003fce808 */
[----:B------:R-:W-:Y:S05]  /*12060*/  @!P6 BRA `(.L_x_349) ;  /* 0x0000000400bce947 */ /* 0x000fea0003800000 */
[----:B------:R-:W0:Y:S01]  /*12070*/  S2R R2, SR_TID.X ;  /* 0x0000000000027919 */ /* 0x000e220000002100 */
[----:B------:R-:W-:Y:S01]  /*12080*/  IMAD.MOV.U32 R6, RZ, RZ, RZ ;  /* 0x000000ffff067224 */ /* 0x000fe200078e00ff */
[----:B0-----:R-:W-:-:S05]  /*12090*/  LOP3.LUT R2, R2, 0x1f, RZ, 0xc0, !PT ;  /* 0x0000001f02027812 */ /* 0x001fca00078ec0ff */
[----:B------:R-:W-:-:S05]  /*120a0*/  VIADD R11, R2, UR40 ;  /* 0x00000028020b7c36 */ /* 0x000fca0008000000 */
[----:B------:R-:W-:-:S13]  /*120b0*/  ISETP.GE.OR P6, PT, R11, UR4, !P0 ;  /* 0x000000040b007c0c */ /* 0x000fda000c7c6670 */
[----:B------:R-:W0:Y:S08]  /*120c0*/  @!P6 LDC.64 R2, c[0x0][0xc80] ;  /* 0x00032000ff02eb82 */ /* 0x000e300000000a00 */
[----:B------:R-:W2:Y:S01]  /*120d0*/  @!P6 LDC.64 R4, c[0x0][0xc78] ;  /* 0x00031e00ff04eb82 */ /* 0x000ea20000000a00 */
[----:B0-----:R-:W-:-:S05]  /*120e0*/  @!P6 IMAD.WIDE R2, R11, 0x4, R2 ;  /* 0x000000040b02e825 */ /* 0x001fca00078e0202 */
[----:B------:R2:W3:Y:S02]  /*120f0*/  @!P6 LDG.E R6, desc[UR50][R2.64] ;  /* 0x000000320206e981 */ /* 0x0004e4000c1e1900 */
[----:B--2---:R-:W-:-:S04]  /*12100*/  @!P6 IMAD.WIDE R2, R11, 0x4, R4 ;  /* 0x000000040b02e825 */ /* 0x004fc800078e0204 */
[----:B------:R-:W-:-:S06]  /*12110*/  IMAD.MOV.U32 R5, RZ, RZ, RZ ;  /* 0x000000ffff057224 */ /* 0x000fcc00078e00ff */
[----:B------:R-:W3:Y:S02]  /*12120*/  @!P6 LDG.E R5, desc[UR50][R2.64] ;  /* 0x000000320205e981 */ /* 0x000ee4000c1e1900 */
        /* <DEDUP_REMOVED lines=15> */
[----:B------:R-:W-:Y:S02]  /*12220*/  IMAD.IADD R3, R3, 0x1, R2 ;  /* 0x0000000103037824 */ /* 0x000fe400078e0202 */
[----:B------:R-:W0:Y:S03]  /*12230*/  LDC R2, c[0x0][0xc38] ;  /* 0x00030e00ff027b82 */ /* 0x000e260000000800 */
[----:B------:R-:W0:Y:S02]  /*12240*/  SHFL.IDX PT, R13, R3, 0x1f, 0x1f ;  /* 0x03e01f00030d7f89 */ /* 0x000e2400000e0000 */
[----:B0-----:R-:W-:-:S04]  /*12250*/  IMAD R4, R13, R2, RZ ;  /* 0x000000020d047224 */ /* 0x001fc800078e02ff */
[----:B------:R-:W-:-:S05]  /*12260*/  IMAD.IADD R9, R4, 0x1, R9 ;  /* 0x0000000104097824 */ /* 0x000fca00078e0209 */
[----:B------:R-:W-:-:S13]  /*12270*/  ISETP.GT.AND P6, PT, R9, R0, PT ;  /* 0x000000000900720c */ /* 0x000fda0003fc4270 */
[----:B------:R-:W-:Y:S05]  /*12280*/  @!P6 BRA `(.L_x_350) ;  /* 0xfffffffc0068e947 */ /* 0x000fea000383ffff */
.L_x_348:
[----:B------:R-:W-:-:S04]  /*12290*/  IMAD.IADD R10, R9, 0x1, -R4 ;  /* 0x00000001090a7824 */ /* 0x000fc800078e0a04 */
        /* <DEDUP_REMOVED lines=8> */
[----:B------:R2:W3:Y:S01]  /*12320*/  SHFL.IDX PT, R5, R5, R12, 0x1f ;  /* 0x00001f0c05057589 */ /* 0x0004e200000e0000 */
[----:B0-----:R-:W-:-:S04]  /*12330*/  IABS R4, R6 ;  /* 0x0000000600047213 */ /* 0x001fc80000000000 */
[----:B------:R-:W0:Y:S08]  /*12340*/  I2F.RP R8, R4 ;  /* 0x0000000400087306 */ /* 0x000e300000209400 */
[----:B0-----:R-:W0:Y:S02]  /*12350*/  MUFU.RCP R8, R8 ;  /* 0x0000000800087308 */ /* 0x001e240000001000 */
[----:B0-----:R-:W-:-:S06]  /*12360*/  VIADD R9, R8, 0xffffffe ;  /* 0x0ffffffe08097836 */ /* 0x001fcc0000000000 */
[----:B------:R-:W0:Y:S01]  /*12370*/  F2I.FTZ.U32.TRUNC.NTZ R9, R9 ;  /* 0x0000000900097305 */ /* 0x000e22000021f000 */
[----:B--23--:R-:W-:Y:S05]  /*12380*/  @!P0 BRA `(.L_x_351) ;  /* 0x00000000000c8947 */ /* 0x00cfea0003800000 */
[----:B------:R-:W-:-:S06]  /*12390*/  UIADD3 UR5, UR4, -0x1, URZ ;  /* 0xffffffff04057890 */ /* 0x000fcc000fffe03f */
[----:B------:R-:W-:-:S05]  /*123a0*/  IMAD.U32 R8, RZ, RZ, UR5 ;  /* 0x00000005ff087e24 */ /* 0x000fca000f8e00ff */
[----:B------:R2:W3:Y:S02]  /*123b0*/  SHFL.IDX PT, R7, R3, R8, 0x1f ;  /* 0x00001f0803077589 */ /* 0x0004e400000e0000 */
.L_x_351:
[----:B---3--:R-:W-:Y:S01]  /*123c0*/  IMAD R11, R7, R2, R10 ;  /* 0x00000002070b7224 */ /* 0x008fe200078e020a */
[----:B------:R-:W-:Y:S01]  /*123d0*/  IABS R7, R5 ;  /* 0x0000000500077213 */ /* 0x000fe20000000000 */
[--C-:B0-2---:R-:W-:Y:S01]  /*123e0*/  IMAD.MOV R3, RZ, RZ, -R9.reuse ;  /* 0x000000ffff037224 */ /* 0x105fe200078e0a09 */
[----:B------:R-:W-:Y:S01]  /*123f0*/  UIADD3 UR40, UR4, UR40, URZ ;  /* 0x0000002804287290 */ /* 0x000fe2000fffe03f */
[----:B------:R-:W-:Y:S01]  /*12400*/  IMAD.MOV.U32 R2, RZ, RZ, RZ ;  /* 0x000000ffff027224 */ /* 0x000fe200078e00ff */
[----:B------:R-:W0:Y:S01]  /*12410*/  I2F.RP R8, R7 ;  /* 0x0000000700087306 */ /* 0x000e220000209400 */
[----:B------:R-:W-:Y:S01]  /*12420*/  IMAD R10, R3, R4, RZ ;  /* 0x00000004030a7224 */ /* 0x000fe200078e02ff */
[----:B------:R2:W-:Y:S01]  /*12430*/  STL [R1], R11 ;  /* 0x0000000b01007387 */ /* 0x0005e20000100800 */
[----:B------:R-:W-:Y:S02]  /*12440*/  IMAD.MOV.U32 R3, RZ, RZ, R9 ;  /* 0x000000ffff037224 */ /* 0x000fe400078e0009 */
[----:B------:R-:W-:-:S04]  /*12450*/  IMAD.HI.U32 R2, R9, R10, R2 ;  /* 0x0000000a09027227 */ /* 0x000fc800078e0002 */
[----:B------:R-:W-:Y:S01]  /*12460*/  IMAD.IADD R9, R0, 0x1, -R11 ;  /* 0x0000000100097824 */ /* 0x000fe200078e0a0b */
[----:B------:R-:W-:Y:S01]  /*12470*/  IABS R0, R6 ;  /* 0x0000000600007213 */ /* 0x000fe20000000000 */
[----:B0-----:R-:W0:Y:S03]  /*12480*/  MUFU.RCP R8, R8 ;  /* 0x0000000800087308 */ /* 0x001e260000001000 */
[----:B--2---:R-:W-:Y:S01]  /*12490*/  IABS R11, R9 ;  /* 0x00000009000b7213 */ /* 0x004fe20000000000 */
[----:B------:R-:W-:-:S04]  /*124a0*/  IMAD.MOV R3, RZ, RZ, -R0 ;  /* 0x000000ffff037224 */ /* 0x000fc800078e0a00 */
[----:B------:R-:W-:-:S04]  /*124b0*/  IMAD.HI.U32 R0, R2, R11, RZ ;  /* 0x0000000b02007227 */ /* 0x000fc800078e00ff */
[----:B------:R-:W-:-:S05]  /*124c0*/  IMAD R11, R0, R3, R11 ;  /* 0x00000003000b7224 */ /* 0x000fca00078e020b */
[----:B------:R-:W-:Y:S01]  /*124d0*/  ISETP.GT.U32.AND P1, PT, R4, R11, PT ;  /* 0x0000000b0400720c */ /* 0x000fe20003f24070 */
[----:B0-----:R-:W-:-:S06]  /*124e0*/  VIADD R3, R8, 0xffffffe ;  /* 0x0ffffffe08037836 */ /* 0x001fcc0000000000 */
[----:B------:R-:W0:Y:S06]  /*124f0*/  F2I.FTZ.U32.TRUNC.NTZ R3, R3 ;  /* 0x0000000300037305 */ /* 0x000e2c000021f000 */
[----:B------:R-:W-:Y:S02]  /*12500*/  @!P1 IMAD.IADD R11, R11, 0x1, -R4 ;  /* 0x000000010b0b9824 */ /* 0x000fe400078e0a04 */
[----:B------:R-:W-:Y:S01]  /*12510*/  @!P1 VIADD R0, R0, 0x1 ;  /* 0x0000000100009836 */ /* 0x000fe20000000000 */
[----:B------:R-:W-:Y:S02]  /*12520*/  ISETP.NE.AND P1, PT, R6, RZ, PT ;  /* 0x000000ff0600720c */ /* 0x000fe40003f25270 */
[----:B------:R-:W-:Y:S01]  /*12530*/  ISETP.GE.U32.AND P0, PT, R11, R4, PT ;  /* 0x000000040b00720c */ /* 0x000fe20003f06070 */
[----:B0-----:R-:W-:-:S04]  /*12540*/  IMAD.MOV R2, RZ, RZ, -R3 ;  /* 0x000000ffff027224 */ /* 0x001fc800078e0a03 */
[----:B------:R-:W-:Y:S02]  /*12550*/  IMAD R11, R2, R7, RZ ;  /* 0x00000007020b7224 */ /* 0x000fe400078e02ff */
[----:B------:R-:W-:-:S06]  /*12560*/  IMAD.MOV.U32 R2, RZ, RZ, RZ ;  /* 0x000000ffff027224 */ /* 0x000fcc00078e00ff */
[----:B------:R-:W-:Y:S02]  /*12570*/  @P0 VIADD R0, R0, 0x1 ;  /* 0x0000000100000836 */ /* 0x000fe40000000000 */
[----:B------:R-:W-:Y:S01]  /*12580*/  IMAD.HI.U32 R4, R3, R11, R2 ;  /* 0x0000000b03047227 */ /* 0x000fe200078e0002 */
[----:B------:R-:W-:-:S04]  /*12590*/  LOP3.LUT R2, R9, R6, RZ, 0x3c, !PT ;  /* 0x0000000609027212 */ /* 0x000fc800078e3cff */
[----:B------:R-:W-:Y:S01]  /*125a0*/  ISETP.GE.AND P2, PT, R2, RZ, PT ;  /* 0x000000ff0200720c */ /* 0x000fe20003f46270 */
[----:B------:R-:W-:Y:S01]  /*125b0*/  IMAD.MOV.U32 R2, RZ, RZ, R0 ;  /* 0x000000ffff027224 */ /* 0x000fe200078e0000 */
[----:B------:R-:W-:-:S05]  /*125c0*/  IABS R0, R5 ;  /* 0x0000000500007213 */ /* 0x000fca0000000000 */
[----:B------:R-:W-:-:S06]  /*125d0*/  IMAD.MOV R0, RZ, RZ, -R0 ;  /* 0x000000ffff007224 */ /* 0x000fcc00078e0a00 */
[----:B------:R-:W-:Y:S01]  /*125e0*/  @!P2 IMAD.MOV R2, RZ, RZ, -R2 ;  /* 0x000000ffff02a224 */ /* 0x000fe200078e0a02 */
[----:B------:R-:W-:-:S04]  /*125f0*/  @!P1 LOP3.LUT R2, RZ, R6, RZ, 0x33, !PT ;  /* 0x00000006ff029212 */ /* 0x000fc800078e33ff */
[-C--:B------:R-:W-:Y:S01]  /*12600*/  IABS R3, R2.reuse ;  /* 0x0000000200037213 */ /* 0x080fe20000000000 */
[----:B------:R-:W-:-:S04]  /*12610*/  IMAD R6, R6, R2, RZ ;  /* 0x0000000206067224 */ /* 0x000fc800078e02ff */
[----:B------:R-:W-:-:S04]  /*12620*/  IMAD.HI.U32 R4, R4, R3, RZ ;  /* 0x0000000304047227 */ /* 0x000fc800078e00ff */
[----:B------:R-:W-:-:S05]  /*12630*/  IMAD R0, R4, R0, R3 ;  /* 0x0000000004007224 */ /* 0x000fca00078e0203 */
[----:B------:R-:W-:-:S13]  /*12640*/  ISETP.GT.U32.AND P1, PT, R7, R0, PT ;  /* 0x000000000700720c */ /* 0x000fda0003f24070 */
[----:B------:R-:W-:Y:S02]  /*12650*/  @!P1 IMAD.IADD R0, R0, 0x1, -R7 ;  /* 0x0000000100009824 */ /* 0x000fe400078e0a07 */
[----:B------:R-:W-:Y:S01]  /*12660*/  @!P1 VIADD R4, R4, 0x1 ;  /* 0x0000000104049836 */ /* 0x000fe20000000000 */
[----:B------:R-:W-:Y:S02]  /*12670*/  ISETP.NE.AND P1, PT, R5, RZ, PT ;  /* 0x000000ff0500720c */ /* 0x000fe40003f25270 */
[----:B------:R-:W-:Y:S02]  /*12680*/  ISETP.GE.U32.AND P0, PT, R0, R7, PT ;  /* 0x000000070000720c */ /* 0x000fe40003f06070 */
        /* <DEDUP_REMOVED lines=13> */
.L_x_349:
[----:B------:R0:W-:Y:S01]  /*12760*/  STL [R1], R0 ;  /* 0x0000000001007387 */ /* 0x0001e20000100800 */
[----:B------:R-:W-:-:S03]  /*12770*/  ULDC UR40, c[0x0][0xc3c] ;  /* 0x00030f0000287ab9 */ /* 0x000fc60000000800 */
[----:B------:R0:W-:Y:S04]  /*12780*/  STL [R1+0x4], RZ ;  /* 0x000004ff01007387 */ /* 0x0001e80000100800 */
[----:B------:R0:W-:Y:S02]  /*12790*/  STL [R1+0x8], RZ ;  /* 0x000008ff01007387 */ /* 0x0001e40000100800 */
.L_x_352:
[----:B------:R-:W3:Y:S04]  /*127a0*/  LDL R3, [R1+0x4] ;  /* 0x0000040001037983 */ /* 0x000ee80000100800 */
[----:B--2---:R-:W2:Y:S04]  /*127b0*/  LDL R2, [R1+0x8] ;  /* 0x0000080001027983 */ /* 0x004ea80000100800 */
[----:B------:R-:W4:Y:S01]  /*127c0*/  LDL R4, [R1] ;  /* 0x0000000001047983 */ /* 0x000f220000100800 */
[----:B0-----:R-:W0:Y:S01]  /*127d0*/  S2R R0, SR_TID.X ;  /* 0x0000000000007919 */ /* 0x001e220000002100 */
[----:B------:R-:W-:Y:S01]  /*127e0*/  BAR.SYNC.DEFER_BLOCKING 0x4, 0x180 ;  /* 0x0106000000007b1d */ /* 0x000fe20000010000 */
[----:B---3--:R-:W-:-:S02]  /*127f0*/  IMAD.MOV.U32 R5, RZ, RZ, R3 ;  /* 0x000000ffff057224 */ /* 0x008fc400078e0003 */
[----:B--2---:R-:W-:-:S03]  /*12800*/  IMAD.MOV.U32 R3, RZ, RZ, R2 ;  /* 0x000000ffff037224 */ /* 0x004fc600078e0002 */
[----:B------:R2:W3:Y:S01]  /*12810*/  LDL R2, [R1+0xc] ;  /* 0x00000c0001027983 */ /* 0x0004e20000100800 */
[----:B0-----:R-:W-:Y:S01]  /*12820*/  LOP3.LUT R0, R0, 0x1f, RZ, 0xc0, !PT ;  /* 0x0000001f00007812 */ /* 0x001fe200078ec0ff */
[----:B------:R-:W-:-:S03]  /*12830*/  IMAD.MOV.U32 R6, RZ, RZ, R3 ;  /* 0x000000ffff067224 */ /* 0x000fc600078e0003 */
[----:B------:R-:W-:-:S13]  /*12840*/  ISETP.NE.AND P0, PT, R0, RZ, PT ;  /* 0x000000ff0000720c */ /* 0x000fda0003f05270 */
[----:B------:R-:W-:Y:S01]  /*12850*/  @!P0 MOV R0, 0x400 ;  /* 0x0000040000008802 */ /* 0x000fe20000000f00 */
[----:B---3--:R-:W0:Y:S03]  /*12860*/  @!P0 S2R R2, SR_CgaCtaId ;  /* 0x0000000000028919 */ /* 0x008e260000008800 */
[----:B0-----:R-:W-:Y:S01]  /*12870*/  @!P0 LEA R16, R2, R0, 0x18 ;  /* 0x0000000002108211 */ /* 0x001fe200078ec0ff */
[----:B------:R-:W-:Y:S01]  /*12880*/  IMAD.U32 R0, RZ, RZ, UR40 ;  /* 0x00000028ff007e24 */ /* 0x000fe2000f8e00ff */
[----:B------:R2:W-:Y:S03]  /*12890*/  @!P0 STL [R1+0xc], R2 ;  /* 0x00000c0201008387 */ /* 0x0005e60000100800 */
[----:B------:R-:W-:-:S05]  /*128a0*/  @!P0 IMAD.MOV.U32 R7, RZ, RZ, R0 ;  /* 0x000000ffff078224 */ /* 0x000fca00078e0000 */
[----:B----4-:R2:W-:Y:S01]  /*128b0*/  @!P0 STS.128 [R16+0x228d0], R4 ;  /* 0x0228d00410008388 */ /* 0x0105e20000000c00 */
[----:B------:R-:W-:Y:S06]  /*128c0*/  BAR.ARV 0x5, 0x180 ;  /* 0x0146000000007b1d */ /* 0x000fec0000002000 */
.L_x_347:
[----:B------:R-:W-:Y:S02]  /*128d0*/  ULDC UR4, c[0x0][0xc3c] ;  /* 0x00030f0000047ab9 */ /* 0x000fe40000000800 */
[----:B------:R-:W-:-:S06]  /*128e0*/  UISETP.GE.AND UP0, UPT, UR40, UR4, UPT ;  /* 0x000000042800728c */ /* 0x000fcc000bf06270 */
[----:B------:R-:W-:-:S13]  /*128f0*/  PLOP3.LUT P0, PT, PT, PT, UP0, 0x80, 0x0 ;  /* 0x000000000000781c */ /* 0x000fda0003f0f008 */
[----:B------:R-:W-:Y:S05]  /*12900*/  @!P0 BRA `(.L_x_353) ;  /* 0xffffffa000b08947 */ /* 0x000fea000383ffff */
.L_x_281:
[----:B--2---:R-:W2:Y:S01]  /*12910*/  LDL.LU R0, [R1+0x24] ;  /* 0x0000240001007983 */ /* 0x004ea20000300800 */
[----:B------:R-:W-:Y:S01]  /*12920*/  BSSY B0, `(.L_x_354) ;  /* 0x000000b000007945 */ /* 0x000fe20003800000 */
[----:B0-----:R-:W0:Y:S01]  /*12930*/  S2R R5, SR_CgaCtaId ;  /* 0x0000000000057919 */ /* 0x001e220000008800 */
[----:B--2---:R-:W-:-:S05]  /*12940*/  VIADD R0, R0, 0x1 ;  /* 0x0000000100007836 */ /* 0x004fca0000000000 */
[----:B------:R-:W-:-:S04]  /*12950*/  LEA.HI R2, R0, R0, RZ, 0x1 ;  /* 0x0000000000027211 */ /* 0x000fc800078f08ff */
[----:B------:R-:W-:Y:S02]  /*12960*/  LOP3.LUT R3, R2, 0xfffffffe, RZ, 0xc0, !PT ;  /* 0xfffffffe02037812 */ /* 0x000fe400078ec0ff */
[----:B------:R-:W-:-:S03]  /*12970*/  MOV R2, 0x400 ;  /* 0x0000040000027802 */ /* 0x000fc60000000f00 */
[----:B------:R-:W-:Y:S01]  /*12980*/  IMAD.IADD R0, R0, 0x1, -R3 ;  /* 0x0000000100007824 */ /* 0x000fe200078e0a03 */
[----:B0-----:R-:W-:-:S04]  /*12990*/  LEA R7, R5, R2, 0x18 ;  /* 0x0000000205077211 */ /* 0x001fc800078ec0ff */
[----:B------:R-:W-:-:S04]  /*129a0*/  SHF.L.U32 R0, R0, 0x1f, RZ ;  /* 0x0000001f00007819 */ /* 0x000fc800000006ff */
[----:B------:R-:W0:Y:S02]  /*129b0*/  SYNCS.PHASECHK.TRANS64.TRYWAIT P0, [R7+URZ+0x22820], R0 ;  /* 0x02282000070075a7 */ /* 0x000e24000800017f */
[----:B0-----:R-:W-:Y:S05]  /*129c0*/  @!P0 BRA `(.L_x_355) ;  /* 0x0000003c00c88947 */ /* 0x001fea0003800000 */
.L_x_488:
[----:B------:R-:W-:Y:S05]  /*129d0*/  BSYNC B0 ;  /* 0x0000000000007941 */ /* 0x000fea0003800000 */
.L_x_354:
[----:B------:R-:W-:-:S03]  /*129e0*/  UMOV UR4, 0xffffffff ;  /* 0xffffffff00047882 */ /* 0x000fc60000000000 */
[----:B------:R-:W-:Y:S05]  /*129f0*/  BRA.DIV UR4, `(.L_x_356) ;  /* 0x0000003e04d07947 */ /* 0x000fea000b800000 */
[----:B0-----:R-:W0:Y:S02]  /*12a00*/  S2R R0, SR_TID.X ;  /* 0x0000000000007919 */ /* 0x001e240000002100 */
[----:B0-----:R-:W-:-:S04]  /*12a10*/  SHF.R.U32.HI R0, RZ, 0x5, R0 ;  /* 0x00000005ff007819 */ /* 0x001fc80000011600 */
[----:B------:R-:W-:-:S05]  /*12a20*/  LOP3.LUT R0, R0, 0x3, RZ, 0xc0, !PT ;  /* 0x0000000300007812 */ /* 0x000fca00078ec0ff */
[----:B------:R0:W2:Y:S02]  /*12a30*/  SHFL.IDX PT, R14, R0, RZ, 0x1f ;  /* 0x00001fff000e7589 */ /* 0x0000a400000e0000 */
.L_x_491:
[----:B--2---:R-:W-:Y:S01]  /*12a40*/  ISETP.NE.AND P0, PT, R14, RZ, PT ;  /* 0x000000ff0e00720c */ /* 0x004fe20003f05270 */
[----:B------:R-:W-:-:S12]  /*12a50*/  BSSY B0, `(.L_x_357) ;  /* 0x000002c000007945 */ /* 0x000fd80003800000 */
[----:B------:R-:W-:Y:S05]  /*12a60*/  @P0 BRA `(.L_x_358) ;  /* 0x0000000000a80947 */ /* 0x000fea0003800000 */
[----:B------:R-:W-:-:S03]  /*12a70*/  UMOV UR4, 0xffffffff ;  /* 0xffffffff00047882 */ /* 0x000fc60000000000 */
[----:B------:R-:W-:Y:S05]  /*12a80*/  BRA.DIV UR4, `(.L_x_359) ;  /* 0x0000003e04e07947 */ /* 0x000fea000b800000 */
[----:B------:R-:W-:-:S13]  /*12a90*/  ELECT P6, URZ, PT ;  /* 0x00000000003f782f */ /* 0x000fda00038c0000 */
.L_x_494:
[----:B------:R-:W-:Y:S05]  /*12aa0*/  @!P6 BRA `(.L_x_358) ;  /* 0x000000000098e947 */ /* 0x000fea0003800000 */
[----:B------:R-:W-:-:S06]  /*12ab0*/  ULOP3.LUT UR4, UR36, 0x2, URZ, 0xfc, !UPT ;  /* 0x0000000224047892 */ /* 0x000fcc000f8efc3f */
[----:B0-----:R-:W-:-:S05]  /*12ac0*/  IMAD.U32 R0, RZ, RZ, UR4 ;  /* 0x00000004ff007e24 */ /* 0x001fca000f8e00ff */
[----:B------:R-:W-:-:S13]  /*12ad0*/  ISETP.NE.AND P0, PT, R0, 0x3, PT ;  /* 0x000000030000780c */ /* 0x000fda0003f05270 */
[----:B------:R-:W-:Y:S05]  /*12ae0*/  @!P0 BRA `(.L_x_360) ;  /* 0x0000000000048947 */ /* 0x000fea0003800000 */
[----:B------:R-:W-:Y:S01]  /*12af0*/  BPT.TRAP 0x1 ;  /* 0x000000040000795c */ /* 0x000fe20000300000 */
.L_x_360:
[----:B------:R-:W-:Y:S01]  /*12b00*/  IMAD R5, R30, 0x8, R7 ;  /* 0x000000081e057824 */ /* 0x000fe200078e0207 */
[----:B------:R-:W-:Y:S01]  /*12b10*/  SHF.L.U32 R0, R34, 0x1f, RZ ;  /* 0x0000001f22007819 */ /* 0x000fe200000006ff */
[----:B------:R-:W-:-:S03]  /*12b20*/  VIADD R30, R30, 0x1 ;  /* 0x000000011e1e7836 */ /* 0x000fc60000000000 */
[----:B------:R-:W0:Y:S02]  /*12b30*/  SYNCS.PHASECHK.TRANS64.TRYWAIT P1, [R5+URZ+0x22840], R0 ;  /* 0x02284000050075a7 */ /* 0x000e24000802017f */
[----:B------:R-:W-:-:S04]  /*12b40*/  ISETP.NE.AND P2, PT, R30, 0x2, PT ;  /* 0x000000021e00780c */ /* 0x000fc80003f45270 */
[----:B------:R-:W-:Y:S01]  /*12b50*/  SEL R3, RZ, 0x1, P2 ;  /* 0x00000001ff037807 */ /* 0x000fe20001000000 */
[----:B0-----:R-:W-:Y:S08]  /*12b60*/  @!P1 BRA `(.L_x_361) ;  /* 0x0000003c00c89947 */ /* 0x001ff00003800000 */
.L_x_495:
[----:B------:R-:W-:Y:S02]  /*12b70*/  SEL R30, R30, RZ, P2 ;  /* 0x000000ff1e1e7207 */ /* 0x000fe40001000000 */
[----:B------:R-:W-:Y:S01]  /*12b80*/  LOP3.LUT R2, R34, R3, RZ, 0x3c, !PT ;  /* 0x0000000322027212 */ /* 0x000fe200078e3cff */
[----:B------:R-:W-:Y:S06]  /*12b90*/  @!P0 BRA `(.L_x_362) ;  /* 0x0000000000048947 */ /* 0x000fec0003800000 */
[----:B------:R-:W-:Y:S01]  /*12ba0*/  BPT.TRAP 0x1 ;  /* 0x000000040000795c */ /* 0x000fe20000300000 */
.L_x_362:
[----:B------:R-:W-:Y:S01]  /*12bb0*/  IMAD R3, R30, 0x8, R7 ;  /* 0x000000081e037824 */ /* 0x000fe200078e0207 */
[----:B------:R-:W-:-:S04]  /*12bc0*/  SHF.L.U32 R2, R2, 0x1f, RZ ;  /* 0x0000001f02027819 */ /* 0x000fc800000006ff */
[----:B------:R-:W2:Y:S02]  /*12bd0*/  SYNCS.PHASECHK.TRANS64.TRYWAIT P1, [R3+URZ+0x22840], R2 ;  /* 0x02284002030075a7 */ /* 0x000ea4000802017f */
[----:B--2---:R-:W-:Y:S05]  /*12be0*/  @!P1 BRA `(.L_x_363) ;  /* 0x0000003c00bc9947 */ /* 0x004fea0003800000 */
.L_x_496:
[----:B------:R-:W-:Y:S05]  /*12bf0*/  @!P0 BRA `(.L_x_364) ;  /* 0x0000000000048947 */ /* 0x000fea0003800000 */
[----:B------:R-:W-:Y:S01]  /*12c00*/  BPT.TRAP 0x1 ;  /* 0x000000040000795c */ /* 0x000fe20000300000 */
.L_x_364:
[----:B------:R-:W3:Y:S02]  /*12c10*/  SYNCS.PHASECHK.TRANS64.TRYWAIT P1, [R5+URZ+0x22860], R0 ;  /* 0x02286000050075a7 */ /* 0x000ee4000802017f */
[----:B---3--:R-:W-:Y:S05]  /*12c20*/  @!P1 BRA `(.L_x_365) ;  /* 0x0000003c00c09947 */ /* 0x008fea0003800000 */
.L_x_497:
[----:B------:R-:W-:Y:S05]  /*12c30*/  @!P0 BRA `(.L_x_366) ;  /* 0x0000000000048947 */ /* 0x000fea0003800000 */
[----:B------:R-:W-:Y:S01]  /*12c40*/  BPT.TRAP 0x1 ;  /* 0x000000040000795c */ /* 0x000fe20000300000 */
.L_x_366:
[----:B------:R-:W4:Y:S02]  /*12c50*/  SYNCS.PHASECHK.TRANS64.TRYWAIT P1, [R3+URZ+0x22860], R2 ;  /* 0x02286002030075a7 */ /* 0x000f24000802017f */
[----:B----4-:R-:W-:Y:S05]  /*12c60*/  @!P1 BRA `(.L_x_367) ;  /* 0x0000003c00c49947 */ /* 0x010fea0003800000 */
.L_x_498:
[----:B------:R-:W-:Y:S05]  /*12c70*/  @!P0 BRA `(.L_x_368) ;  /* 0x0000000000048947 */ /* 0x000fea0003800000 */
[----:B------:R-:W-:Y:S01]  /*12c80*/  BPT.TRAP 0x1 ;  /* 0x000000040000795c */ /* 0x000fe20000300000 */
.L_x_368:
[----:B------:R-:W5:Y:S02]  /*12c90*/  SYNCS.PHASECHK.TRANS64.TRYWAIT P1, [R5+URZ+0x22880], R0 ;  /* 0x02288000050075a7 */ /* 0x000f64000802017f */
[----:B-----5:R-:W-:Y:S05]  /*12ca0*/  @!P1 BRA `(.L_x_369) ;  /* 0x0000003c00c89947 */ /* 0x020fea0003800000 */
.L_x_499:
[----:B------:R-:W-:Y:S05]  /*12cb0*/  @!P0 BRA `(.L_x_370) ;  /* 0x0000000000048947 */ /* 0x000fea0003800000 */
[----:B------:R-:W-:Y:S01]  /*12cc0*/  BPT.TRAP 0x1 ;  /* 0x000000040000795c */ /* 0x000fe20000300000 */
.L_x_370:
[----:B------:R0:W0:Y:S02]  /*12cd0*/  SYNCS.PHASECHK.TRANS64.TRYWAIT P0, [R3+URZ+0x22880], R2 ;  /* 0x02288002030075a7 */ /* 0x000024000800017f */
[----:B0-----:R-:W-:Y:S05]  /*12ce0*/  @!P0 NANOSLEEP.SYNCS 0x989680 ;  /* 0x009896800000895d */ /* 0x001fea0003900000 */
[----:B------:R-:W0:Y:S02]  /*12cf0*/  @!P0 SYNCS.PHASECHK.TRANS64 P0, [R3+URZ+0x22880], R2 ;  /* 0x02288002030085a7 */ /* 0x000e24000800007f */
[----:B0-----:R-:W-:Y:S05]  /*12d00*/  @!P0 BRA `(.L_x_370) ;  /* 0xfffffffc00f08947 */ /* 0x001fea000383ffff */
.L_x_358:
[----:B------:R-:W-:Y:S05]  /*12d10*/  BSYNC B0 ;  /* 0x0000000000007941 */ /* 0x000fea0003800000 */
.L_x_357:
[----:B------:R-:W-:Y:S05]  /*12d20*/  EXIT ;  /* 0x000000000000794d */ /* 0x000fea0003800000 */
.L_x_229:
[----:B0-----:R-:W-:-:S04]  /*12d30*/  IMAD.U32 R3, RZ, RZ, UR55 ;  /* 0x00000037ff037e24 */ /* 0x001fc8000f8e00ff */
[----:B------:R0:W1:Y:S03]  /*12d40*/  SYNCS.PHASECHK.TRANS64.TRYWAIT P1, [R3+URZ+0x22800], R0 ;  /* 0x02280000030075a7 */ /* 0x000066000802017f */
[----:B-1----:R-:W-:Y:S05]  /*12d50*/  @!P1 NANOSLEEP.SYNCS 0x989680 ;  /* 0x009896800000995d */ /* 0x002fea0003900000 */
[----:B------:R-:W1:Y:S02]  /*12d60*/  @!P1 SYNCS.PHASECHK.TRANS64 P1, [R3+URZ+0x22800], R0 ;  /* 0x02280000030095a7 */ /* 0x000e64000802007f */
[----:B-1----:R-:W-:Y:S05]  /*12d70*/  @!P1 BRA `(.L_x_229) ;  /* 0xfffffffc00ec9947 */ /* 0x002fea000383ffff */
[----:B------:R-:W-:Y:S05]  /*12d80*/  BRA `(.L_x_371) ;  /* 0xfffffeec00d07947 */ /* 0x000fea000383ffff */
.L_x_233:
[----:B-1----:R1:W2:Y:S02]  /*12d90*/  SYNCS.PHASECHK.TRANS64.TRYWAIT P1, [R4+URZ+0x22830], R3 ;  /* 0x02283003040075a7 */ /* 0x0022a4000802017f */
[----:B--2---:R-:W-:Y:S05]  /*12da0*/  @!P1 NANOSLEEP.SYNCS 0x989680 ;  /* 0x009896800000995d */ /* 0x004fea0003900000 */
[----:B------:R-:W2:Y:S02]  /*12db0*/  @!P1 SYNCS.PHASECHK.TRANS64 P1, [R4+URZ+0x22830], R3 ;  /* 0x02283003040095a7 */ /* 0x000ea4000802007f */
[----:B--2---:R-:W-:Y:S05]  /*12dc0*/  @!P1 BRA `(.L_x_233) ;  /* 0xfffffffc00f09947 */ /* 0x004fea000383ffff */
[----:B------:R-:W-:Y:S05]  /*12dd0*/  BRA `(.L_x_232) ;  /* 0xfffffeec00ec7947 */ /* 0x000fea000383ffff */
.L_x_239:
[----:B-1----:R-:W-:-:S04]  /*12de0*/  IMAD.U32 R6, RZ, RZ, UR6 ;  /* 0x00000006ff067e24 */ /* 0x002fc8000f8e00ff */
[----:B------:R1:W2:Y:S03]  /*12df0*/  SYNCS.PHASECHK.TRANS64.TRYWAIT P1, [R6+URZ+0x22830], R3 ;  /* 0x02283003060075a7 */ /* 0x0002a6000802017f */
[----:B--2---:R-:W-:Y:S05]  /*12e00*/  @!P1 NANOSLEEP.SYNCS 0x989680 ;  /* 0x009896800000995d */ /* 0x004fea0003900000 */
[----:B------:R-:W2:Y:S02]  /*12e10*/  @!P1 SYNCS.PHASECHK.TRANS64 P1, [R6+URZ+0x22830], R3 ;  /* 0x02283003060095a7 */ /* 0x000ea4000802007f */
[----:B--2---:R-:W-:Y:S05]  /*12e20*/  @!P1 BRA `(.L_x_239) ;  /* 0xfffffffc00ec9947 */ /* 0x004fea000383ffff */
[----:B------:R-:W-:Y:S05]  /*12e30*/  BRA `(.L_x_236) ;  /* 0xffffff1c00ec7947 */ /* 0x000fea000383ffff */
.L_x_243:
[----:B-1----:R-:W-:-:S04]  /*12e40*/  IMAD.U32 R6, RZ, RZ, UR6 ;  /* 0x00000006ff067e24 */ /* 0x002fc8000f8e00ff */
[----:B------:R1:W2:Y:S03]  /*12e50*/  SYNCS.PHASECHK.TRANS64.TRYWAIT P1, [R6+URZ+0x22850], R3 ;  /* 0x02285003060075a7 */ /* 0x0002a6000802017f */
[----:B--2---:R-:W-:Y:S05]  /*12e60*/  @!P1 NANOSLEEP.SYNCS 0x989680 ;  /* 0x009896800000995d */ /* 0x004fea0003900000 */
[----:B------:R-:W2:Y:S02]  /*12e70*/  @!P1 SYNCS.PHASECHK.TRANS64 P1, [R6+URZ+0x22850], R3 ;  /* 0x02285003060095a7 */ /* 0x000ea4000802007f */
[----:B--2---:R-:W-:Y:S05]  /*12e80*/  @!P1 BRA `(.L_x_243) ;  /* 0xfffffffc00ec9947 */ /* 0x004fea000383ffff */
[----:B------:R-:W-:Y:S05]  /*12e90*/  BRA `(.L_x_240) ;  /* 0xffffff2800147947 */ /* 0x000fea000383ffff */
.L_x_250:
[----:B-1----:R-:W-:-:S04]  /*12ea0*/  IMAD.U32 R7, RZ, RZ, UR5 ;  /* 0x00000005ff077e24 */ /* 0x002fc8000f8e00ff */
[----:B------:R1:W2:Y:S03]  /*12eb0*/  SYNCS.PHASECHK.TRANS64.TRYWAIT P1, [R7+URZ+0x22850], R0 ;  /* 0x02285000070075a7 */ /* 0x0002a6000802017f */
[----:B--2---:R-:W-:Y:S05]  /*12ec0*/  @!P1 NANOSLEEP.SYNCS 0x989680 ;  /* 0x009896800000995d */ /* 0x004fea0003900000 */
[----:B------:R-:W2:Y:S02]  /*12ed0*/  @!P1 SYNCS.PHASECHK.TRANS64 P1, [R7+URZ+0x22850], R0 ;  /* 0x02285000070095a7 */ /* 0x000ea4000802007f */
[----:B--2---:R-:W-:Y:S05]  /*12ee0*/  @!P1 BRA `(.L_x_250) ;  /* 0xfffffffc00ec9947 */ /* 0x004fea000383ffff */
[----:B------:R-:W-:Y:S05]  /*12ef0*/  BRA `(.L_x_249) ;  /* 0xffffff4800047947 */ /* 0x000fea000383ffff */
.L_x_297:
[----:B------:R-:W0:Y:S01]  /*12f00*/  S2R R20, SR_TID.X ;  /* 0x0000000000147919 */ /* 0x000e220000002100 */
[----:B------:R-:W-:Y:S02]  /*12f10*/  IMAD.MOV.U32 R12, RZ, RZ, RZ ;  /* 0x000000ffff0c7224 */ /* 0x000fe400078e00ff */
[----:B------:R-:W-:Y:S02]  /*12f20*/  IMAD.MOV.U32 R11, RZ, RZ, 0x1f ;  /* 0x0000001fff0b7424 */ /* 0x000fe400078e00ff */
[----:B------:R-:W-:Y:S01]  /*12f30*/  IMAD.MOV.U32 R15, RZ, RZ, -0x1 ;  /* 0xffffffffff0f7424 */ /* 0x000fe200078e00ff */
[----:B0-----:R-:W-:-:S04]  /*12f40*/  SHF.R.U32.HI R20, RZ, 0x5, R20 ;  /* 0x00000005ff147819 */ /* 0x001fc80000011614 */
[----:B------:R-:W-:-:S05]  /*12f50*/  LOP3.LUT R20, R20, 0x3, RZ, 0xc0, !PT ;  /* 0x0000000314147812 */ /* 0x000fca00078ec0ff */
[----:B------:R-:W-:-:S07]  /*12f60*/  IMAD.MOV.U32 R13, RZ, RZ, R20 ;  /* 0x000000ffff0d7224 */ /* 0x000fce00078e0014 */
[----:B-----5:R-:W-:Y:S05]  /*12f70*/  WARPSYNC.COLLECTIVE R15, `(.L_x_372) ;  /* 0x000000000f087348 */ /* 0x020fea0003c00000 */
[----:B------:R0:W1:Y:S02]  /*12f80*/  SHFL.IDX P6, R14, R13, R12, R11 ;  /* 0x0000000c0d0e7389 */ /* 0x00006400000c000b */
[----:B01---5:R-:W-:Y:S01]  /*12f90*/  ENDCOLLECTIVE ;  /* 0x000000000000791b */ /* 0x023fe20003800000 */
.L_x_372:
[----:B------:R-:W-:Y:S05]  /*12fa0*/  BRA `(.L_x_373) ;  /* 0xffffffa800e07947 */ /* 0x000fea000383ffff */
.L_x_300:
[----:B0-----:R0:W1:Y:S02]  /*12fb0*/  SYNCS.PHASECHK.TRANS64.TRYWAIT P0, [R0+URZ+0x22880], R24 ;  /* 0x02288018000075a7 */ /* 0x001064000800017f */
[----:B-1----:R-:W-:Y:S05]  /*12fc0*/  @!P0 NANOSLEEP.SYNCS 0x989680 ;  /* 0x009896800000895d */ /* 0x002fea0003900000 */
[----:B------:R-:W1:Y:S02]  /*12fd0*/  @!P0 SYNCS.PHASECHK.TRANS64 P0, [R0+URZ+0x22880], R24 ;  /* 0x02288018000085a7 */ /* 0x000e64000800007f */
[----:B-1----:R-:W-:Y:S05]  /*12fe0*/  @!P0 BRA `(.L_x_300) ;  /* 0xfffffffc00f08947 */ /* 0x002fea000383ffff */
[----:B------:R-:W-:Y:S05]  /*12ff0*/  BRA `(.L_x_374) ;  /* 0xffffffb000007947 */ /* 0x000fea000383ffff */
.L_x_301:
        /* <DEDUP_REMOVED lines=8> */
.L_x_376:
[----:B------:R-:W-:Y:S05]  /*13080*/  BSYNC B0 ;  /* 0x0000000000007941 */ /* 0x000fea0003800000 */
.L_x_375:
[----:B------:R-:W-:Y:S01]  /*13090*/  IMAD.MOV.U32 R13, RZ, RZ, R9 ;  /* 0x000000ffff0d7224 */ /* 0x000fe200078e0009 */
[C---:B------:R-:W-:Y:S01]  /*130a0*/  ISETP.GE.AND P3, PT, R19.reuse, 0x41, PT ;  /* 0x000000411300780c */ /* 0x040fe20003f66270 */
[----:B------:R-:W-:Y:S01]  /*130b0*/  IMAD.MOV.U32 R12, RZ, RZ, RZ ;  /* 0x000000ffff0c7224 */ /* 0x000fe200078e00ff */
[----:B------:R-:W-:Y:S01]  /*130c0*/  LOP3.LUT R28, R28, 0xffffffef, RZ, 0xc0, !PT ;  /* 0xffffffef1c1c7812 */ /* 0x000fe200078ec0ff */
[----:B------:R-:W-:Y:S01]  /*130d0*/  IMAD.MOV.U32 R11, RZ, RZ, 0x181f ;  /* 0x0000181fff0b7424 */ /* 0x000fe200078e00ff */
[C---:B------:R-:W-:Y:S01]  /*130e0*/  ISETP.GE.AND P2, PT, R19.reuse, 0x61, PT ;  /* 0x000000611300780c */ /* 0x040fe20003f46270 */
[----:B------:R-:W-:Y:S01]  /*130f0*/  IMAD.MOV.U32 R15, RZ, RZ, -0x1 ;  /* 0xffffffffff0f7424 */ /* 0x000fe200078e00ff */
[C---:B------:R-:W-:Y:S01]  /*13100*/  ISETP.GE.AND P5, PT, R19.reuse, 0x21, PT ;  /* 0x000000211300780c */ /* 0x040fe20003fa6270 */
[----:B------:R-:W-:Y:S01]  /*13110*/  IMAD.MOV.U32 R3, RZ, RZ, R14 ;  /* 0x000000ffff037224 */ /* 0x000fe200078e000e */
[----:B------:R-:W-:Y:S01]  /*13120*/  ISETP.GE.AND P4, PT, R19, 0x31, PT ;  /* 0x000000311300780c */ /* 0x000fe20003f86270 */
[----:B------:R-:W-:-:S12]  /*13130*/  IMAD.IADD R4, R16, 0x1, R4 ;  /* 0x0000000110047824 */ /* 0x000fd800078e0204 */
[----:B------:R-:W-:Y:S05]  /*13140*/  WARPSYNC.COLLECTIVE R15, `(.L_x_377) ;  /* 0x000000000f087348 */ /* 0x000fea0003c00000 */
[----:B------:R0:W1:Y:S02]  /*13150*/  SHFL.IDX P6, R14, R13, R12, R11 ;  /* 0x0000000c0d0e7389 */ /* 0x00006400000c000b */
[----:B01----:R-:W-:Y:S01]  /*13160*/  ENDCOLLECTIVE ;  /* 0x000000000000791b */ /* 0x003fe20003800000 */
.L_x_377:
[----:B------:R-:W-:Y:S02]  /*13170*/  IMAD.MOV.U32 R13, RZ, RZ, R18 ;  /* 0x000000ffff0d7224 */ /* 0x000fe400078e0012 */
[----:B------:R-:W-:Y:S02]  /*13180*/  IMAD.MOV.U32 R12, RZ, RZ, 0x1 ;  /* 0x00000001ff0c7424 */ /* 0x000fe400078e00ff */
[----:B------:R-:W-:-:S07]  /*13190*/  IMAD.MOV.U32 R2, RZ, RZ, R14 ;  /* 0x000000ffff027224 */ /* 0x000fce00078e000e */
[----:B------:R-:W-:Y:S05]  /*131a0*/  WARPSYNC.COLLECTIVE R15, `(.L_x_378) ;  /* 0x000000000f087348 */ /* 0x000fea0003c00000 */
[----:B------:R0:W1:Y:S02]  /*131b0*/  SHFL.IDX P6, R14, R13, R12, R11 ;  /* 0x0000000c0d0e7389 */ /* 0x00006400000c000b */
[----:B01----:R-:W-:Y:S01]  /*131c0*/  ENDCOLLECTIVE ;  /* 0x000000000000791b */ /* 0x003fe20003800000 */
.L_x_378:
[----:B------:R-:W-:-:S05]  /*131d0*/  IADD3 R2, P1, R29, R2, RZ ;  /* 0x000000021d027210 */ /* 0x000fca0007f3e0ff */
[----:B------:R-:W-:Y:S01]  /*131e0*/  IMAD.X R3, RZ, RZ, R3, P1 ;  /* 0x000000ffff037224 */ /* 0x000fe200008e0603 */
[----:B------:R-:W-:Y:S01]  /*131f0*/  ISETP.LT.OR P1, PT, R19, 0x1, P0 ;  /* 0x000000011300780c */ /* 0x000fe20000721670 */
[----:B------:R-:W-:-:S12]  /*13200*/  IMAD.MOV.U32 R13, RZ, RZ, R9 ;  /* 0x000000ffff0d7224 */ /* 0x000fd800078e0009 */
[----:B------:R-:W-:Y:S01]  /*13210*/  @!PT LDS RZ, [RZ] ;  /* 0x00000000fffff984 */ /* 0x000fe20000000800 */
[----:B------:R-:W-:Y:S01]  /*13220*/  @!PT LDS RZ, [RZ] ;  /* 0x00000000fffff984 */ /* 0x000fe20000000800 */
[----:B------:R-:W-:Y:S01]  /*13230*/  @!PT LDS RZ, [RZ] ;  /* 0x00000000fffff984 */ /* 0x000fe20000000800 */
[----:B------:R0:W-:Y:S02]  /*13240*/  LDGSTS.E.BYPASS.LTC128B.128 [R4+0xa400], desc[UR50][R2.64], !P1 ;  /* 0x0a40000002047fae */ /* 0x0001e4000c901d72 */
[----:B0-----:R-:W-:-:S07]  /*13250*/  IMAD.MOV.U32 R3, RZ, RZ, R14 ;  /* 0x000000ffff037224 */ /* 0x001fce00078e000e */
[----:B------:R-:W-:Y:S05]  /*13260*/  WARPSYNC.COLLECTIVE R15, `(.L_x_379) ;  /* 0x000000000f087348 */ /* 0x000fea0003c00000 */
[----:B------:R0:W1:Y:S02]  /*13270*/  SHFL.IDX P6, R14, R13, R12, R11 ;  /* 0x0000000c0d0e7389 */ /* 0x00006400000c000b */
[----:B01----:R-:W-:Y:S01]  /*13280*/  ENDCOLLECTIVE ;  /* 0x000000000000791b */ /* 0x003fe20003800000 */
.L_x_379:
[----:B------:R-:W-:Y:S02]  /*13290*/  IMAD.MOV.U32 R13, RZ, RZ, R18 ;  /* 0x000000ffff0d7224 */ /* 0x000fe400078e0012 */
[----:B------:R-:W-:Y:S02]  /*132a0*/  IMAD.MOV.U32 R12, RZ, RZ, 0x2 ;  /* 0x00000002ff0c7424 */ /* 0x000fe400078e00ff */
[----:B------:R-:W-:-:S07]  /*132b0*/  IMAD.MOV.U32 R2, RZ, RZ, R14 ;  /* 0x000000ffff027224 */ /* 0x000fce00078e000e */
[----:B------:R-:W-:Y:S05]  /*132c0*/  WARPSYNC.COLLECTIVE R15, `(.L_x_380) ;  /* 0x000000000f087348 */ /* 0x000fea0003c00000 */
[----:B------:R0:W1:Y:S02]  /*132d0*/  SHFL.IDX P6, R14, R13, R12, R11 ;  /* 0x0000000c0d0e7389 */ /* 0x00006400000c000b */
[----:B01----:R-:W-:Y:S01]  /*132e0*/  ENDCOLLECTIVE ;  /* 0x000000000000791b */ /* 0x003fe20003800000 */
.L_x_380:
        /* <DEDUP_REMOVED lines=12> */
.L_x_381:
[----:B------:R-:W-:Y:S02]  /*133b0*/  IMAD.MOV.U32 R13, RZ, RZ, R18 ;  /* 0x000000ffff0d7224 */ /* 0x000fe400078e0012 */
[----:B------:R-:W-:Y:S02]  /*133c0*/  IMAD.MOV.U32 R12, RZ, RZ, 0x3 ;  /* 0x00000003ff0c7424 */ /* 0x000fe400078e00ff */
[----:B------:R-:W-:-:S07]  /*133d0*/  IMAD.MOV.U32 R2, RZ, RZ, R14 ;  /* 0x000000ffff027224 */ /* 0x000fce00078e000e */
[----:B------:R-:W-:Y:S05]  /*133e0*/  WARPSYNC.COLLECTIVE R15, `(.L_x_382) ;  /* 0x000000000f087348 */ /* 0x000fea0003c00000 */
[----:B------:R0:W1:Y:S02]  /*133f0*/  SHFL.IDX P6, R14, R13, R12, R11 ;  /* 0x0000000c0d0e7389 */ /* 0x00006400000c000b */
[----:B01----:R-:W-:Y:S01]  /*13400*/  ENDCOLLECTIVE ;  /* 0x000000000000791b */ /* 0x003fe20003800000 */
.L_x_382:
        /* <DEDUP_REMOVED lines=12> */
.L_x_383:
[----:B------:R-:W-:Y:S02]  /*134d0*/  IMAD.MOV.U32 R13, RZ, RZ, R18 ;  /* 0x000000ffff0d7224 */ /* 0x000fe400078e0012 */
[----:B------:R-:W-:Y:S02]  /*134e0*/  IMAD.MOV.U32 R12, RZ, RZ, 0x4 ;  /* 0x00000004ff0c7424 */ /* 0x000fe400078e00ff */
[----:B------:R-:W-:-:S07]  /*134f0*/  IMAD.MOV.U32 R2, RZ, RZ, R14 ;  /* 0x000000ffff027224 */ /* 0x000fce00078e000e */
[----:B------:R-:W-:Y:S05]  /*13500*/  WARPSYNC.COLLECTIVE R15, `(.L_x_384) ;  /* 0x000000000f087348 */ /* 0x000fea0003c00000 */
[----:B------:R0:W1:Y:S02]  /*13510*/  SHFL.IDX P6, R14, R13, R12, R11 ;  /* 0x0000000c0d0e7389 */ /* 0x00006400000c000b */
[----:B01----:R-:W-:Y:S01]  /*13520*/  ENDCOLLECTIVE ;  /* 0x000000000000791b */ /* 0x003fe20003800000 */
.L_x_384:
        /* <DEDUP_REMOVED lines=12> */
.L_x_385:
[----:B------:R-:W-:Y:S02]  /*135f0*/  IMAD.MOV.U32 R13, RZ, RZ, R18 ;  /* 0x000000ffff0d7224 */ /* 0x000fe400078e0012 */
[----:B------:R-:W-:Y:S02]  /*13600*/  IMAD.MOV.U32 R12, RZ, RZ, 0x5 ;  /* 0x00000005ff0c7424 */ /* 0x000fe400078e00ff */
[----:B------:R-:W-:-:S07]  /*13610*/  IMAD.MOV.U32 R2, RZ, RZ, R14 ;  /* 0x000000ffff027224 */ /* 0x000fce00078e000e */
[----:B------:R-:W-:Y:S05]  /*13620*/  WARPSYNC.COLLECTIVE R15, `(.L_x_386) ;  /* 0x000000000f087348 */ /* 0x000fea0003c00000 */
[----:B------:R0:W1:Y:S02]  /*13630*/  SHFL.IDX P6, R14, R13, R12, R11 ;  /* 0x0000000c0d0e7389 */ /* 0x00006400000c000b */
[----:B01----:R-:W-:Y:S01]  /*13640*/  ENDCOLLECTIVE ;  /* 0x000000000000791b */ /* 0x003fe20003800000 */
.L_x_386:
        /* <DEDUP_REMOVED lines=12> */
.L_x_387:
[----:B------:R-:W-:Y:S02]  /*13710*/  IMAD.MOV.U32 R13, RZ, RZ, R18 ;  /* 0x000000ffff0d7224 */ /* 0x000fe400078e0012 */
[----:B------:R-:W-:Y:S02]  /*13720*/  IMAD.MOV.U32 R12, RZ, RZ, 0x6 ;  /* 0x00000006ff0c7424 */ /* 0x000fe400078e00ff */
[----:B------:R-:W-:-:S07]  /*13730*/  IMAD.MOV.U32 R2, RZ, RZ, R14 ;  /* 0x000000ffff027224 */ /* 0x000fce00078e000e */
[----:B------:R-:W-:Y:S05]  /*13740*/  WARPSYNC.COLLECTIVE R15, `(.L_x_388) ;  /* 0x000000000f087348 */ /* 0x000fea0003c00000 */
[----:B------:R0:W1:Y:S02]  /*13750*/  SHFL.IDX P6, R14, R13, R12, R11 ;  /* 0x0000000c0d0e7389 */ /* 0x00006400000c000b */
[----:B01----:R-:W-:Y:S01]  /*13760*/  ENDCOLLECTIVE ;  /* 0x000000000000791b */ /* 0x003fe20003800000 */
.L_x_388:
        /* <DEDUP_REMOVED lines=12> */
.L_x_389:
[----:B------:R-:W-:Y:S02]  /*13830*/  IMAD.MOV.U32 R13, RZ, RZ, R18 ;  /* 0x000000ffff0d7224 */ /* 0x000fe400078e0012 */
[----:B------:R-:W-:Y:S02]  /*13840*/  IMAD.MOV.U32 R12, RZ, RZ, 0x7 ;  /* 0x00000007ff0c7424 */ /* 0x000fe400078e00ff */
[----:B------:R-:W-:-:S07]  /*13850*/  IMAD.MOV.U32 R2, RZ, RZ, R14 ;  /* 0x000000ffff027224 */ /* 0x000fce00078e000e */
[----:B------:R-:W-:Y:S05]  /*13860*/  WARPSYNC.COLLECTIVE R15, `(.L_x_390) ;  /* 0x000000000f087348 */ /* 0x000fea0003c00000 */
[----:B------:R0:W1:Y:S02]  /*13870*/  SHFL.IDX P6, R14, R13, R12, R11 ;  /* 0x0000000c0d0e7389 */ /* 0x00006400000c000b */
[----:B01----:R-:W-:Y:S01]  /*13880*/  ENDCOLLECTIVE ;  /* 0x000000000000791b */ /* 0x003fe20003800000 */
.L_x_390:
[----:B------:R-:W-:-:S05]  /*13890*/  IADD3 R2, P1, R29, R2, RZ ;  /* 0x000000021d027210 */ /* 0x000fca0007f3e0ff */
[----:B------:R-:W-:Y:S01]  /*138a0*/  IMAD.X R3, RZ, RZ, R3, P1 ;  /* 0x000000ffff037224 */ /* 0x000fe200008e0603 */
[----:B------:R-:W-:Y:S01]  /*138b0*/  ISETP.LT.OR P1, PT, R19, 0x61, P0 ;  /* 0x000000611300780c */ /* 0x000fe20000721670 */
[----:B------:R-:W-:-:S12]  /*138c0*/  IMAD.MOV.U32 R13, RZ, RZ, R9 ;  /* 0x000000ffff0d7224 */ /* 0x000fd800078e0009 */
[----:B------:R-:W-:Y:S01]  /*138d0*/  @!PT LDS RZ, [RZ] ;  /* 0x00000000fffff984 */ /* 0x000fe20000000800 */
[----:B------:R-:W-:Y:S01]  /*138e0*/  @!PT LDS RZ, [RZ] ;  /* 0x00000000fffff984 */ /* 0x000fe20000000800 */
[----:B------:R-:W-:Y:S01]  /*138f0*/  @!PT LDS RZ, [RZ] ;  /* 0x00000000fffff984 */ /* 0x000fe20000000800 */
[----:B------:R0:W-:Y:S01]  /*13900*/  LDGSTS.E.BYPASS.LTC128B.128 [R4+0xd400], desc[UR50][R2.64], !P1 ;  /* 0x0d40000002047fae */ /* 0x0001e2000c901d72 */
[----:B------:R-:W-:-:S07]  /*13910*/  IMAD.MOV.U32 R18, RZ, RZ, R14 ;  /* 0x000000ffff127224 */ /* 0x000fce00078e000e */
[----:B0-----:R-:W-:Y:S05]  /*13920*/  WARPSYNC.COLLECTIVE R15, `(.L_x_391) ;  /* 0x000000000f087348 */ /* 0x001fea0003c00000 */
[----:B------:R1:W2:Y:S02]  /*13930*/  SHFL.IDX P6, R14, R13, R12, R11 ;  /* 0x0000000c0d0e7389 */ /* 0x0002a400000c000b */
[----:B012---:R-:W-:Y:S01]  /*13940*/  ENDCOLLECTIVE ;  /* 0x000000000000791b */ /* 0x007fe20003800000 */
.L_x_391:
[----:B------:R-:W-:Y:S02]  /*13950*/  IMAD.MOV.U32 R13, RZ, RZ, R20 ;  /* 0x000000ffff0d7224 */ /* 0x000fe400078e0014 */
[----:B------:R-:W-:Y:S02]  /*13960*/  IMAD.MOV.U32 R12, RZ, RZ, RZ ;  /* 0x000000ffff0c7224 */ /* 0x000fe400078e00ff */
[----:B------:R-:W-:-:S07]  /*13970*/  IMAD.MOV.U32 R2, RZ, RZ, R14 ;  /* 0x000000ffff027224 */ /* 0x000fce00078e000e */
[----:B------:R-:W-:Y:S05]  /*13980*/  WARPSYNC.COLLECTIVE R15, `(.L_x_392) ;  /* 0x000000000f087348 */ /* 0x000fea0003c00000 */
[----:B------:R0:W1:Y:S02]  /*13990*/  SHFL.IDX P6, R14, R13, R12, R11 ;  /* 0x0000000c0d0e7389 */ /* 0x00006400000c000b */
[----:B01----:R-:W-:Y:S01]  /*139a0*/  ENDCOLLECTIVE ;  /* 0x000000000000791b */ /* 0x003fe20003800000 */
.L_x_392:
        /* <DEDUP_REMOVED lines=12> */
.L_x_393:
[----:B------:R-:W-:Y:S02]  /*13a70*/  IMAD.MOV.U32 R13, RZ, RZ, R20 ;  /* 0x000000ffff0d7224 */ /* 0x000fe400078e0014 */
[----:B------:R-:W-:Y:S02]  /*13a80*/  IMAD.MOV.U32 R12, RZ, RZ, 0x1 ;  /* 0x00000001ff0c7424 */ /* 0x000fe400078e00ff */
[----:B------:R-:W-:-:S07]  /*13a90*/  IMAD.MOV.U32 R2, RZ, RZ, R14 ;  /* 0x000000ffff027224 */ /* 0x000fce00078e000e */
[----:B------:R-:W-:Y:S05]  /*13aa0*/  WARPSYNC.COLLECTIVE R15, `(.L_x_394) ;  /* 0x000000000f087348 */ /* 0x000fea0003c00000 */
[----:B------:R0:W1:Y:S02]  /*13ab0*/  SHFL.IDX P6, R14, R13, R12, R11 ;  /* 0x0000000c0d0e7389 */ /* 0x00006400000c000b */
[----:B01----:R-:W-:Y:S01]  /*13ac0*/  ENDCOLLECTIVE ;  /* 0x000000000000791b */ /* 0x003fe20003800000 */
.L_x_394:
        /* <DEDUP_REMOVED lines=8> */
[----:B------:R-:W-:Y:S01]  /*13b50*/  ISETP.GE.AND P1, PT, R19, 0x11, PT ;  /* 0x000000111300780c */ /* 0x000fe20003f26270 */
[----:B------:R-:W-:-:S12]  /*13b60*/  IMAD.MOV.U32 R20, RZ, RZ, R14 ;  /* 0x000000ffff147224 */ /* 0x000fd800078e000e */
[----:B0-----:R-:W-:Y:S05]  /*13b70*/  WARPSYNC.COLLECTIVE R15, `(.L_x_395) ;  /* 0x000000000f087348 */ /* 0x001fea0003c00000 */
[----:B------:R1:W2:Y:S02]  /*13b80*/  SHFL.IDX P6, R14, R13, R12, R11 ;  /* 0x0000000c0d0e7389 */ /* 0x0002a400000c000b */
[----:B012---:R-:W-:Y:S01]  /*13b90*/  ENDCOLLECTIVE ;  /* 0x000000000000791b */ /* 0x007fe20003800000 */
.L_x_395:
[----:B------:R-:W-:Y:S02]  /*13ba0*/  @P1 LOP3.LUT R28, R28, 0x10, RZ, 0xfc, !PT ;  /* 0x000000101c1c1812 */ /* 0x000fe400078efcff */
[----:B------:R-:W-:Y:S02]  /*13bb0*/  ISETP.GE.AND P1, PT, R19, 0x51, PT ;  /* 0x000000511300780c */ /* 0x000fe40003f26270 */
[----:B------:R-:W-:-:S04]  /*13bc0*/  LOP3.LUT R28, R28, 0xffffffdf, RZ, 0xc0, !PT ;  /* 0xffffffdf1c1c7812 */ /* 0x000fc800078ec0ff */
[----:B------:R-:W-:Y:S02]  /*13bd0*/  @P3 LOP3.LUT R28, R28, 0x20, RZ, 0xfc, !PT ;  /* 0x000000201c1c3812 */ /* 0x000fe400078efcff */
[----:B------:R-:W-:Y:S02]  /*13be0*/  ISETP.GE.AND P3, PT, R19, 0x71, PT ;  /* 0x000000711300780c */ /* 0x000fe40003f66270 */
[----:B------:R-:W-:Y:S01]  /*13bf0*/  LOP3.LUT R28, R28, 0xffffffbf, RZ, 0xc0, !PT ;  /* 0xffffffbf1c1c7812 */ /* 0x000fe200078ec0ff */
[----:B------:R-:W-:-:S03]  /*13c00*/  IMAD.MOV.U32 R2, RZ, RZ, R14 ;  /* 0x000000ffff027224 */ /* 0x000fc600078e000e */
[----:B------:R-:W-:Y:S02]  /*13c10*/  @P1 LOP3.LUT R28, R28, 0x40, RZ, 0xfc, !PT ;  /* 0x000000401c1c1812 */ /* 0x000fe400078efcff */
[----:B------:R-:W-:Y:S02]  /*13c20*/  ISETP.GE.AND P1, PT, R19, 0x81, PT ;  /* 0x000000811300780c */ /* 0x000fe40003f26270 */
[----:B------:R-:W-:-:S04]  /*13c30*/  LOP3.LUT R28, R28, 0xfffffeff, RZ, 0xc0, !PT ;  /* 0xfffffeff1c1c7812 */ /* 0x000fc800078ec0ff */
[----:B------:R-:W-:Y:S02]  /*13c40*/  @P2 LOP3.LUT R28, R28, 0x100, RZ, 0xfc, !PT ;  /* 0x000001001c1c2812 */ /* 0x000fe400078efcff */
[----:B------:R-:W-:Y:S02]  /*13c50*/  ISETP.GE.AND P2, PT, R19, 0x91, PT ;  /* 0x000000911300780c */ /* 0x000fe40003f46270 */
[----:B------:R-:W-:-:S11]  /*13c60*/  LOP3.LUT R28, R28, 0xfffffdff, RZ, 0xc0, !PT ;  /* 0xfffffdff1c1c7812 */ /* 0x000fd600078ec0ff */
[----:B------:R-:W-:Y:S01]  /*13c70*/  @P2 LOP3.LUT R28, R28, 0x200, RZ, 0xfc, !PT ;  /* 0x000002001c1c2812 */ /* 0x000fe200078efcff */
[----:B------:R-:W-:Y:S06]  /*13c80*/  BRA `(.L_x_396) ;  /* 0xffffffa800d47947 */ /* 0x000fec000383ffff */
.L_x_306:
[----:B--2---:R2:W3:Y:S02]  /*13c90*/  SYNCS.PHASECHK.TRANS64.TRYWAIT P0, [R0+URZ+0x22840], R24 ;  /* 0x02284018000075a7 */ /* 0x0044e4000800017f */
[----:B---3--:R-:W-:Y:S05]  /*13ca0*/  @!P0 NANOSLEEP.SYNCS 0x989680 ;  /* 0x009896800000895d */ /* 0x008fea0003900000 */
[----:B------:R-:W3:Y:S02]  /*13cb0*/  @!P0 SYNCS.PHASECHK.TRANS64 P0, [R0+URZ+0x22840], R24 ;  /* 0x02284018000085a7 */ /* 0x000ee4000800007f */
[----:B---3--:R-:W-:Y:S05]  /*13cc0*/  @!P0 BRA `(.L_x_306) ;  /* 0xfffffffc00f08947 */ /* 0x008fea000383ffff */
[----:B------:R-:W-:Y:S05]  /*13cd0*/  BRA `(.L_x_397) ;  /* 0xffffffac00287947 */ /* 0x000fea000383ffff */
.L_x_307:
        /* <DEDUP_REMOVED lines=8> */
.L_x_399:
[----:B------:R-:W-:Y:S05]  /*13d60*/  BSYNC B0 ;  /* 0x0000000000007941 */ /* 0x000fea0003800000 */
.L_x_398:
[----:B------:R-:W-:Y:S02]  /*13d70*/  IMAD.MOV.U32 R13, RZ, RZ, R8 ;  /* 0x000000ffff0d7224 */ /* 0x000fe400078e0008 */
[----:B------:R-:W-:Y:S02]  /*13d80*/  IMAD.MOV.U32 R12, RZ, RZ, RZ ;  /* 0x000000ffff0c7224 */ /* 0x000fe400078e00ff */
[----:B------:R-:W-:Y:S02]  /*13d90*/  IMAD.MOV.U32 R11, RZ, RZ, 0x181f ;  /* 0x0000181fff0b7424 */ /* 0x000fe400078e00ff */
[----:B------:R-:W-:Y:S02]  /*13da0*/  IMAD.MOV.U32 R15, RZ, RZ, -0x1 ;  /* 0xffffffffff0f7424 */ /* 0x000fe400078e00ff */
[----:B------:R-:W-:-:S07]  /*13db0*/  IMAD.MOV.U32 R2, RZ, RZ, R14 ;  /* 0x000000ffff027224 */ /* 0x000fce00078e000e */
[----:B------:R-:W-:Y:S05]  /*13dc0*/  WARPSYNC.COLLECTIVE R15, `(.L_x_400) ;  /* 0x000000000f087348 */ /* 0x000fea0003c00000 */
[----:B------:R0:W1:Y:S02]  /*13dd0*/  SHFL.IDX P6, R14, R13, R12, R11 ;  /* 0x0000000c0d0e7389 */ /* 0x00006400000c000b */
[----:B01----:R-:W-:Y:S01]  /*13de0*/  ENDCOLLECTIVE ;  /* 0x000000000000791b */ /* 0x003fe20003800000 */
.L_x_400:
        /* <DEDUP_REMOVED lines=9> */
[----:B------:R0:W-:Y:S02]  /*13e80*/  @P6 LDGSTS.E.BYPASS.LTC128B.128 [R4+0x18400], desc[UR50][R2.64], !P2 ;  /* 0x1840000002046fae */ /* 0x0001e4000d101d72 */
[----:B0-----:R-:W-:Y:S05]  /*13e90*/  WARPSYNC.COLLECTIVE R15, `(.L_x_401) ;  /* 0x000000000f087348 */ /* 0x001fea0003c00000 */
[----:B------:R1:W2:Y:S02]  /*13ea0*/  SHFL.IDX P6, R14, R13, R12, R11 ;  /* 0x0000000c0d0e7389 */ /* 0x0002a400000c000b */
[----:B012---:R-:W-:Y:S01]  /*13eb0*/  ENDCOLLECTIVE ;  /* 0x000000000000791b */ /* 0x007fe20003800000 */
.L_x_401:
[----:B------:R-:W-:Y:S02]  /*13ec0*/  IMAD.MOV.U32 R13, RZ, RZ, R8 ;  /* 0x000000ffff0d7224 */ /* 0x000fe400078e0008 */
[----:B------:R-:W-:-:S07]  /*13ed0*/  IMAD.MOV.U32 R2, RZ, RZ, R14 ;  /* 0x000000ffff027224 */ /* 0x000fce00078e000e */
[----:B------:R-:W-:Y:S05]  /*13ee0*/  WARPSYNC.COLLECTIVE R15, `(.L_x_402) ;  /* 0x000000000f087348 */ /* 0x000fea0003c00000 */
[----:B------:R0:W1:Y:S02]  /*13ef0*/  SHFL.IDX P6, R14, R13, R12, R11 ;  /* 0x0000000c0d0e7389 */ /* 0x00006400000c000b */
[----:B01----:R-:W-:Y:S01]  /*13f00*/  ENDCOLLECTIVE ;  /* 0x000000000000791b */ /* 0x003fe20003800000 */
.L_x_402:
        /* <DEDUP_REMOVED lines=13> */
.L_x_403:
[----:B------:R-:W-:Y:S02]  /*13fe0*/  IMAD.MOV.U32 R13, RZ, RZ, R8 ;  /* 0x000000ffff0d7224 */ /* 0x000fe400078e0008 */
[----:B------:R-:W-:-:S07]  /*13ff0*/  IMAD.MOV.U32 R2, RZ, RZ, R14 ;  /* 0x000000ffff027224 */ /* 0x000fce00078e000e */
[----:B------:R-:W-:Y:S05]  /*14000*/  WARPSYNC.COLLECTIVE R15, `(.L_x_404) ;  /* 0x000000000f087348 */ /* 0x000fea0003c00000 */
[----:B------:R0:W1:Y:S02]  /*14010*/  SHFL.IDX P6, R14, R13, R12, R11 ;  /* 0x0000000c0d0e7389 */ /* 0x00006400000c000b */
[----:B01----:R-:W-:Y:S01]  /*14020*/  ENDCOLLECTIVE ;  /* 0x000000000000791b */ /* 0x003fe20003800000 */
.L_x_404:
[----:B------:R-:W-:Y:S02]  /*14030*/  IMAD.MOV.U32 R13, RZ, RZ, R7 ;  /* 0x000000ffff0d7224 */ /* 0x000fe400078e0007 */
[----:B------:R-:W-:Y:S01]  /*14040*/  IMAD.MOV.U32 R12, RZ, RZ, 0x3 ;  /* 0x00000003ff0c7424 */ /* 0x000fe200078e00ff */
[----:B------:R-:W-:-:S05]  /*14050*/  @P5 IADD3 R14, P0, R29, R14, RZ ;  /* 0x0000000e1d0e5210 */ /* 0x000fca0007f1e0ff */
[----:B------:R-:W-:Y:S02]  /*14060*/  @P5 IMAD.X R9, RZ, RZ, R2, P0 ;  /* 0x000000ffff095224 */ /* 0x000fe400000e0602 */
[----:B------:R-:W-:-:S07]  /*14070*/  @P5 IMAD.MOV.U32 R2, RZ, RZ, R14 ;  /* 0x000000ffff025224 */ /* 0x000fce00078e000e */
[----:B------:R-:W-:Y:S05]  /*14080*/  WARPSYNC.COLLECTIVE R15, `(.L_x_405) ;  /* 0x000000000f087348 */ /* 0x000fea0003c00000 */
[----:B------:R0:W1:Y:S02]  /*14090*/  SHFL.IDX P6, R14, R13, R12, R11 ;  /* 0x0000000c0d0e7389 */ /* 0x00006400000c000b */
[----:B01----:R-:W-:Y:S01]  /*140a0*/  ENDCOLLECTIVE ;  /* 0x000000000000791b */ /* 0x003fe20003800000 */
.L_x_405:
[----:B------:R-:W-:-:S05]  /*140b0*/  @P5 IMAD.MOV.U32 R3, RZ, RZ, R9 ;  /* 0x000000ffff035224 */ /* 0x000fca00078e0009 */
[----:B------:R-:W-:Y:S01]  /*140c0*/  @!PT LDS RZ, [RZ] ;  /* 0x00000000fffff984 */ /* 0x000fe20000000800 */
[----:B------:R-:W-:Y:S01]  /*140d0*/  @!PT LDS RZ, [RZ] ;  /* 0x00000000fffff984 */ /* 0x000fe20000000800 */
[----:B------:R-:W-:Y:S01]  /*140e0*/  @!PT LDS RZ, [RZ] ;  /* 0x00000000fffff984 */ /* 0x000fe20000000800 */
[----:B------:R0:W-:Y:S01]  /*140f0*/  @P5 LDGSTS.E.BYPASS.LTC128B.128 [R4+0x19400], desc[UR50][R2.64], !P2 ;  /* 0x1940000002045fae */ /* 0x0001e2000d101d72 */
[----:B------:R-:W-:Y:S01]  /*14100*/  LOP3.LUT P5, RZ, R28, 0x40, RZ, 0xc0, !PT ;  /* 0x000000401cff7812 */ /* 0x000fe200078ac0ff */
[----:B------:R-:W-:Y:S02]  /*14110*/  IMAD.MOV.U32 R13, RZ, RZ, R8 ;  /* 0x000000ffff0d7224 */ /* 0x000fe400078e0008 */
[----:B0-----:R-:W-:-:S10]  /*14120*/  IMAD.MOV.U32 R2, RZ, RZ, R14 ;  /* 0x000000ffff027224 */ /* 0x001fd400078e000e */
[----:B------:R-:W-:Y:S05]  /*14130*/  WARPSYNC.COLLECTIVE R15, `(.L_x_406) ;  /* 0x000000000f087348 */ /* 0x000fea0003c00000 */
[----:B------:R0:W1:Y:S02]  /*14140*/  SHFL.IDX P6, R14, R13, R12, R11 ;  /* 0x0000000c0d0e7389 */ /* 0x00006400000c000b */
[----:B01----:R-:W-:Y:S01]  /*14150*/  ENDCOLLECTIVE ;  /* 0x000000000000791b */ /* 0x003fe20003800000 */
.L_x_406:
        /* <DEDUP_REMOVED lines=8> */
.L_x_407:
        /* <DEDUP_REMOVED lines=11> */
.L_x_408:
        /* <DEDUP_REMOVED lines=8> */
.L_x_409:
        /* <DEDUP_REMOVED lines=11> */
.L_x_410:
        /* <DEDUP_REMOVED lines=8> */
.L_x_411:
[----:B------:R-:W-:-:S05]  /*14440*/  @P5 IMAD.MOV.U32 R3, RZ, RZ, R9 ;  /* 0x000000ffff035224 */ /* 0x000fca00078e0009 */
[----:B------:R-:W-:Y:S01]  /*14450*/  @!PT LDS RZ, [RZ] ;  /* 0x00000000fffff984 */ /* 0x000fe20000000800 */
[----:B------:R-:W-:Y:S01]  /*14460*/  @!PT LDS RZ, [RZ] ;  /* 0x00000000fffff984 */ /* 0x000fe20000000800 */
[----:B------:R-:W-:Y:S01]  /*14470*/  @!PT LDS RZ, [RZ] ;  /* 0x00000000fffff984 */ /* 0x000fe20000000800 */
[----:B------:R0:W-:Y:S01]  /*14480*/  @P5 LDGSTS.E.BYPASS.LTC128B.128 [R4+0x1ac00], desc[UR50][R2.64], !P2 ;  /* 0x1ac0000002045fae */ /* 0x0001e2000d101d72 */
[----:B------:R-:W-:Y:S02]  /*14490*/  IMAD.MOV.U32 R13, RZ, RZ, R8 ;  /* 0x000000ffff0d7224 */ /* 0x000fe400078e0008 */
[----:B0-----:R-:W-:-:S07]  /*144a0*/  IMAD.MOV.U32 R2, RZ, RZ, R14 ;  /* 0x000000ffff027224 */ /* 0x001fce00078e000e */
[----:B------:R-:W-:Y:S05]  /*144b0*/  WARPSYNC.COLLECTIVE R15, `(.L_x_412) ;  /* 0x000000000f087348 */ /* 0x000fea0003c00000 */
[----:B------:R0:W1:Y:S02]  /*144c0*/  SHFL.IDX P6, R14, R13, R12, R11 ;  /* 0x0000000c0d0e7389 */ /* 0x00006400000c000b */
[----:B01----:R-:W-:Y:S01]  /*144d0*/  ENDCOLLECTIVE ;  /* 0x000000000000791b */ /* 0x003fe20003800000 */
.L_x_412:
        /* <DEDUP_REMOVED lines=8> */
.L_x_413:
        /* <DEDUP_REMOVED lines=10> */
.L_x_414:
[----:B------:R-:W-:Y:S02]  /*14600*/  IMAD.MOV.U32 R13, RZ, RZ, R5 ;  /* 0x000000ffff0d7224 */ /* 0x000fe400078e0005 */
[----:B------:R-:W-:Y:S01]  /*14610*/  IMAD.MOV.U32 R12, RZ, RZ, RZ ;  /* 0x000000ffff0c7224 */ /* 0x000fe200078e00ff */
[----:B------:R-:W-:-:S05]  /*14620*/  @P3 IADD3 R14, P0, R29, R14, RZ ;  /* 0x0000000e1d0e3210 */ /* 0x000fca0007f1e0ff */
[----:B------:R-:W-:-:S08]  /*14630*/  @P3 IMAD.MOV.U32 R2, RZ, RZ, R14 ;  /* 0x000000ffff023224 */ /* 0x000fd000078e000e */
[----:B------:R-:W-:Y:S05]  /*14640*/  WARPSYNC.COLLECTIVE R15, `(.L_x_415) ;  /* 0x000000000f087348 */ /* 0x000fea0003c00000 */
[----:B------:R0:W1:Y:S02]  /*14650*/  SHFL.IDX P6, R14, R13, R12, R11 ;  /* 0x0000000c0d0e7389 */ /* 0x00006400000c000b */
[----:B01----:R-:W-:Y:S01]  /*14660*/  ENDCOLLECTIVE ;  /* 0x000000000000791b */ /* 0x003fe20003800000 */
.L_x_415:
[----:B------:R-:W-:-:S04]  /*14670*/  @P3 IMAD.X R9, RZ, RZ, R7, P0 ;  /* 0x000000ffff093224 */ /* 0x000fc800000e0607 */
        /* <DEDUP_REMOVED lines=10> */
.L_x_416:
        /* <DEDUP_REMOVED lines=8> */
.L_x_417:
        /* <DEDUP_REMOVED lines=10> */
.L_x_418:
[----:B------:R-:W-:Y:S05]  /*14840*/  BRA `(.L_x_419) ;  /* 0xffffffa400e47947 */ /* 0x000fea000383ffff */
.L_x_312:
[----:B------:R-:W-:Y:S02]  /*14850*/  IMAD.MOV.U32 R13, RZ, RZ, R6 ;  /* 0x000000ffff0d7224 */ /* 0x000fe400078e0006 */
[----:B------:R-:W-:Y:S02]  /*14860*/  IMAD.MOV.U32 R12, RZ, RZ, RZ ;  /* 0x000000ffff0c7224 */ /* 0x000fe400078e00ff */
[----:B------:R-:W-:Y:S02]  /*14870*/  IMAD.MOV.U32 R11, RZ, RZ, 0x181f ;  /* 0x0000181fff0b7424 */ /* 0x000fe400078e00ff */
[----:B------:R-:W-:Y:S02]  /*14880*/  IMAD.MOV.U32 R15, RZ, RZ, -0x1 ;  /* 0xffffffffff0f7424 */ /* 0x000fe400078e00ff */
[----:B------:R-:W-:Y:S02]  /*14890*/  IMAD R5, R5, UR41, RZ ;  /* 0x0000002905057c24 */ /* 0x000fe4000f8e02ff */
[----:B------:R-:W-:-:S07]  /*148a0*/  IMAD.IADD R4, R18, 0x1, R4 ;  /* 0x0000000112047824 */ /* 0x000fce00078e0204 */
[----:B-----5:R-:W-:Y:S05]  /*148b0*/  WARPSYNC.COLLECTIVE R15, `(.L_x_420) ;  /* 0x000000000f087348 */ /* 0x020fea0003c00000 */
[----:B------:R0:W1:Y:S02]  /*148c0*/  SHFL.IDX P6, R14, R13, R12, R11 ;  /* 0x0000000c0d0e7389 */ /* 0x00006400000c000b */
[----:B01---5:R-:W-:Y:S01]  /*148d0*/  ENDCOLLECTIVE ;  /* 0x000000000000791b */ /* 0x023fe20003800000 */
.L_x_420:
[C---:B------:R-:W-:Y:S01]  /*148e0*/  VIADD R8, R4.reuse, 0x10 ;  /* 0x0000001004087836 */ /* 0x040fe20000000000 */
[----:B------:R-:W-:Y:S01]  /*148f0*/  ISETP.GE.AND P2, PT, R4, R5, PT ;  /* 0x000000050400720c */ /* 0x000fe20003f46270 */
[----:B------:R-:W-:Y:S02]  /*14900*/  IMAD.MOV.U32 R13, RZ, RZ, R0 ;  /* 0x000000ffff0d7224 */ /* 0x000fe400078e0000 */
[----:B------:R-:W-:-:S10]  /*14910*/  IMAD.MOV.U32 R2, RZ, RZ, R14 ;  /* 0x000000ffff027224 */ /* 0x000fd400078e000e */
[----:B------:R-:W-:Y:S05]  /*14920*/  WARPSYNC.COLLECTIVE R15, `(.L_x_421) ;  /* 0x000000000f087348 */ /* 0x000fea0003c00000 */
[----:B------:R0:W1:Y:S02]  /*14930*/  SHFL.IDX P6, R14, R13, R12, R11 ;  /* 0x0000000c0d0e7389 */ /* 0x00006400000c000b */
[----:B01----:R-:W-:Y:S01]  /*14940*/  ENDCOLLECTIVE ;  /* 0x000000000000791b */ /* 0x003fe20003800000 */
.L_x_421:
[----:B------:R-:W-:Y:S02]  /*14950*/  IMAD.MOV.U32 R13, RZ, RZ, R6 ;  /* 0x000000ffff0d7224 */ /* 0x000fe400078e0006 */
[----:B------:R-:W-:Y:S01]  /*14960*/  IMAD.MOV.U32 R12, RZ, RZ, 0x1 ;  /* 0x00000001ff0c7424 */ /* 0x000fe200078e00ff */
[----:B------:R-:W-:-:S05]  /*14970*/  @!P2 IADD3 R14, P1, R29, R14, RZ ;  /* 0x0000000e1d0ea210 */ /* 0x000fca0007f3e0ff */
[----:B------:R-:W-:Y:S02]  /*14980*/  @!P2 IMAD.X R3, RZ, RZ, R2, P1 ;  /* 0x000000ffff03a224 */ /* 0x000fe400008e0602 */
[----:B------:R-:W-:-:S07]  /*14990*/  @!P2 IMAD.MOV.U32 R2, RZ, RZ, R14 ;  /* 0x000000ffff02a224 */ /* 0x000fce00078e000e */
[----:B------:R-:W-:Y:S05]  /*149a0*/  WARPSYNC.COLLECTIVE R15, `(.L_x_422) ;  /* 0x000000000f087348 */ /* 0x000fea0003c00000 */
[----:B------:R0:W1:Y:S02]  /*149b0*/  SHFL.IDX P6, R14, R13, R12, R11 ;  /* 0x0000000c0d0e7389 */ /* 0x00006400000c000b */
[----:B01----:R-:W-:Y:S01]  /*149c0*/  ENDCOLLECTIVE ;  /* 0x000000000000791b */ /* 0x003fe20003800000 */
.L_x_422:
        /* <DEDUP_REMOVED lines=11> */
.L_x_423:
[----:B------:R-:W-:Y:S02]  /*14a80*/  IMAD.MOV.U32 R13, RZ, RZ, R6 ;  /* 0x000000ffff0d7224 */ /* 0x000fe400078e0006 */
[----:B------:R-:W-:Y:S01]  /*14a90*/  IMAD.MOV.U32 R12, RZ, RZ, 0x2 ;  /* 0x00000002ff0c7424 */ /* 0x000fe200078e00ff */
[----:B------:R-:W-:-:S13]  /*14aa0*/  @!P2 IADD3 R2, P1, R29, R14, RZ ;  /* 0x0000000e1d02a210 */ /* 0x000fda0007f3e0ff */
[----:B------:R-:W-:Y:S05]  /*14ab0*/  WARPSYNC.COLLECTIVE R15, `(.L_x_424) ;  /* 0x000000000f087348 */ /* 0x000fea0003c00000 */
[----:B------:R0:W1:Y:S02]  /*14ac0*/  SHFL.IDX P6, R14, R13, R12, R11 ;  /* 0x0000000c0d0e7389 */ /* 0x00006400000c000b */
[----:B01----:R-:W-:Y:S01]  /*14ad0*/  ENDCOLLECTIVE ;  /* 0x000000000000791b */ /* 0x003fe20003800000 */
.L_x_424:
[----:B------:R-:W-:-:S05]  /*14ae0*/  @!P2 IMAD.X R3, RZ, RZ, R7, P1 ;  /* 0x000000ffff03a224 */ /* 0x000fca00008e0607 */
        /* <DEDUP_REMOVED lines=11> */
.L_x_425:
[----:B------:R-:W-:Y:S02]  /*14ba0*/  IMAD.MOV.U32 R13, RZ, RZ, R6 ;  /* 0x000000ffff0d7224 */ /* 0x000fe400078e0006 */
[----:B------:R-:W-:Y:S01]  /*14bb0*/  IMAD.MOV.U32 R12, RZ, RZ, 0x3 ;  /* 0x00000003ff0c7424 */ /* 0x000fe200078e00ff */
[----:B------:R-:W-:-:S13]  /*14bc0*/  @!P2 IADD3 R2, P1, R29, R14, RZ ;  /* 0x0000000e1d02a210 */ /* 0x000fda0007f3e0ff */
[----:B------:R-:W-:Y:S05]  /*14bd0*/  WARPSYNC.COLLECTIVE R15, `(.L_x_426) ;  /* 0x000000000f087348 */ /* 0x000fea0003c00000 */
[----:B------:R0:W1:Y:S02]  /*14be0*/  SHFL.IDX P6, R14, R13, R12, R11 ;  /* 0x0000000c0d0e7389 */ /* 0x00006400000c000b */
[----:B01----:R-:W-:Y:S01]  /*14bf0*/  ENDCOLLECTIVE ;  /* 0x000000000000791b */ /* 0x003fe20003800000 */
.L_x_426:
        /* <DEDUP_REMOVED lines=12> */
.L_x_427:
[----:B------:R-:W-:Y:S02]  /*14cc0*/  IMAD.MOV.U32 R13, RZ, RZ, R6 ;  /* 0x000000ffff0d7224 */ /* 0x000fe400078e0006 */
[----:B------:R-:W-:Y:S01]  /*14cd0*/  IMAD.MOV.U32 R12, RZ, RZ, 0x4 ;  /* 0x00000004ff0c7424 */ /* 0x000fe200078e00ff */
[----:B------:R-:W-:-:S13]  /*14ce0*/  @!P2 IADD3 R2, P1, R29, R14, RZ ;  /* 0x0000000e1d02a210 */ /* 0x000fda0007f3e0ff */
[----:B------:R-:W-:Y:S05]  /*14cf0*/  WARPSYNC.COLLECTIVE R15, `(.L_x_428) ;  /* 0x000000000f087348 */ /* 0x000fea0003c00000 */
[----:B------:R0:W1:Y:S02]  /*14d00*/  SHFL.IDX P6, R14, R13, R12, R11 ;  /* 0x0000000c0d0e7389 */ /* 0x00006400000c000b */
[----:B01----:R-:W-:Y:S01]  /*14d10*/  ENDCOLLECTIVE ;  /* 0x000000000000791b */ /* 0x003fe20003800000 */
.L_x_428:
        /* <DEDUP_REMOVED lines=12> */
.L_x_429:
[----:B------:R-:W-:Y:S02]  /*14de0*/  IMAD.MOV.U32 R13, RZ, RZ, R6 ;  /* 0x000000ffff0d7224 */ /* 0x000fe400078e0006 */
[----:B------:R-:W-:Y:S01]  /*14df0*/  IMAD.MOV.U32 R12, RZ, RZ, 0x5 ;  /* 0x00000005ff0c7424 */ /* 0x000fe200078e00ff */
[----:B------:R-:W-:-:S13]  /*14e00*/  @!P2 IADD3 R2, P1, R29, R14, RZ ;  /* 0x0000000e1d02a210 */ /* 0x000fda0007f3e0ff */
[----:B------:R-:W-:Y:S05]  /*14e10*/  WARPSYNC.COLLECTIVE R15, `(.L_x_430) ;  /* 0x000000000f087348 */ /* 0x000fea0003c00000 */
[----:B------:R0:W1:Y:S02]  /*14e20*/  SHFL.IDX P6, R14, R13, R12, R11 ;  /* 0x0000000c0d0e7389 */ /* 0x00006400000c000b */
[----:B01----:R-:W-:Y:S01]  /*14e30*/  ENDCOLLECTIVE ;  /* 0x000000000000791b */ /* 0x003fe20003800000 */
.L_x_430:
[----:B------:R-:W-:-:S05]  /*14e40*/  @!P2 IMAD.X R3, RZ, RZ, R7, P1 ;  /* 0x000000ffff03a224 */ /* 0x000fca00008e0607 */
[----:B------:R-:W-:Y:S01]  /*14e50*/  @!PT LDS RZ, [RZ] ;  /* 0x00000000fffff984 */ /* 0x000fe20000000800 */
[----:B------:R-:W-:Y:S01]  /*14e60*/  @!PT LDS RZ, [RZ] ;  /* 0x00000000fffff984 */ /* 0x000fe20000000800 */
[----:B------:R-:W-:Y:S01]  /*14e70*/  @!PT LDS RZ, [RZ] ;  /* 0x00000000fffff984 */ /* 0x000fe20000000800 */
[----:B------:R0:W-:Y:S01]  /*14e80*/  @!P2 LDGSTS.E.BYPASS.LTC128B.128 [R10+0x16400], desc[UR50][R2.64], !P0 ;  /* 0x16400000020aafae */ /* 0x0001e2000c101d72 */
[----:B------:R-:W-:Y:S01]  /*14e90*/  ISETP.GE.AND P2, PT, R8, R5, PT ;  /* 0x000000050800720c */ /* 0x000fe20003f46270 */
[----:B------:R-:W-:Y:S02]  /*14ea0*/  IMAD.MOV.U32 R13, RZ, RZ, R0 ;  /* 0x000000ffff0d7224 */ /* 0x000fe400078e0000 */
[----:B------:R-:W-:-:S10]  /*14eb0*/  IMAD.MOV.U32 R7, RZ, RZ, R14 ;  /* 0x000000ffff077224 */ /* 0x000fd400078e000e */
[----:B0-----:R-:W-:Y:S05]  /*14ec0*/  WARPSYNC.COLLECTIVE R15, `(.L_x_431) ;  /* 0x000000000f087348 */ /* 0x001fea0003c00000 */
[----:B------:R1:W2:Y:S02]  /*14ed0*/  SHFL.IDX P6, R14, R13, R12, R11 ;  /* 0x0000000c0d0e7389 */ /* 0x0002a400000c000b */
[----:B012---:R-:W-:Y:S01]  /*14ee0*/  ENDCOLLECTIVE ;  /* 0x000000000000791b */ /* 0x007fe20003800000 */
.L_x_431:
[----:B------:R-:W-:Y:S02]  /*14ef0*/  IMAD.MOV.U32 R13, RZ, RZ, R6 ;  /* 0x000000ffff0d7224 */ /* 0x000fe400078e0006 */
[----:B------:R-:W-:Y:S01]  /*14f00*/  IMAD.MOV.U32 R12, RZ, RZ, 0x6 ;  /* 0x00000006ff0c7424 */ /* 0x000fe200078e00ff */
[----:B------:R-:W-:-:S13]  /*14f10*/  @!P2 IADD3 R2, P1, R29, R14, RZ ;  /* 0x0000000e1d02a210 */ /* 0x000fda0007f3e0ff */
[----:B------:R-:W-:Y:S05]  /*14f20*/  WARPSYNC.COLLECTIVE R15, `(.L_x_432) ;  /* 0x000000000f087348 */ /* 0x000fea0003c00000 */
[----:B------:R0:W1:Y:S02]  /*14f30*/  SHFL.IDX P6, R14, R13, R12, R11 ;  /* 0x0000000c0d0e7389 */ /* 0x00006400000c000b */
[----:B01----:R-:W-:Y:S01]  /*14f40*/  ENDCOLLECTIVE ;  /* 0x000000000000791b */ /* 0x003fe20003800000 */
.L_x_432:
[----:B------:R-:W-:-:S05]  /*14f50*/  @!P2 IMAD.X R3, RZ, RZ, R7, P1 ;  /* 0x000000ffff03a224 */ /* 0x000fca00008e0607 */
[----:B------:R-:W-:Y:S01]  /*14f60*/  @!PT LDS RZ, [RZ] ;  /* 0x00000000fffff984 */ /* 0x000fe20000000800 */
[----:B------:R-:W-:Y:S01]  /*14f70*/  @!PT LDS RZ, [RZ] ;  /* 0x00000000fffff984 */ /* 0x000fe20000000800 */
[----:B------:R-:W-:Y:S01]  /*14f80*/  @!PT LDS RZ, [RZ] ;  /* 0x00000000fffff984 */ /* 0x000fe20000000800 */
[----:B------:R0:W-:Y:S01]  /*14f90*/  @!P2 LDGSTS.E.BYPASS.LTC128B.128 [R10+0x16c00], desc[UR50][R2.64], !P0 ;  /* 0x16c00000020aafae */ /* 0x0001e2000c101d72 */
[----:B------:R-:W-:Y:S02]  /*14fa0*/  IMAD.MOV.U32 R13, RZ, RZ, R0 ;  /* 0x000000ffff0d7224 */ /* 0x000fe400078e0000 */
[----:B0-----:R-:W-:Y:S02]  /*14fb0*/  VIADD R2, R4, 0x60 ;  /* 0x0000006004027836 */ /* 0x001fe40000000000 */
[----:B------:R-:W-:-:S03]  /*14fc0*/  IMAD.MOV.U32 R7, RZ, RZ, R14 ;  /* 0x000000ffff077224 */ /* 0x000fc600078e000e */
[----:B------:R-:W-:-:S13]  /*14fd0*/  ISETP.GE.AND P2, PT, R2, R5, PT ;  /* 0x000000050200720c */ /* 0x000fda0003f46270 */
[----:B------:R-:W-:Y:S05]  /*14fe0*/  WARPSYNC.COLLECTIVE R15, `(.L_x_433) ;  /* 0x000000000f087348 */ /* 0x000fea0003c00000 */
[----:B------:R0:W1:Y:S02]  /*14ff0*/  SHFL.IDX P6, R14, R13, R12, R11 ;  /* 0x0000000c0d0e7389 */ /* 0x00006400000c000b */
[----:B01----:R-:W-:Y:S01]  /*15000*/  ENDCOLLECTIVE ;  /* 0x000000000000791b */ /* 0x003fe20003800000 */
.L_x_433:
[----:B------:R-:W-:Y:S02]  /*15010*/  IMAD.MOV.U32 R13, RZ, RZ, R6 ;  /* 0x000000ffff0d7224 */ /* 0x000fe400078e0006 */
[----:B------:R-:W-:Y:S01]  /*15020*/  IMAD.MOV.U32 R12, RZ, RZ, 0x7 ;  /* 0x00000007ff0c7424 */ /* 0x000fe200078e00ff */
[----:B------:R-:W-:-:S13]  /*15030*/  @!P2 IADD3 R2, P1, R29, R14, RZ ;  /* 0x0000000e1d02a210 */ /* 0x000fda0007f3e0ff */
[----:B------:R-:W-:Y:S05]  /*15040*/  WARPSYNC.COLLECTIVE R15, `(.L_x_434) ;  /* 0x000000000f087348 */ /* 0x000fea0003c00000 */
[----:B------:R0:W1:Y:S02]  /*15050*/  SHFL.IDX P6, R14, R13, R12, R11 ;  /* 0x0000000c0d0e7389 */ /* 0x00006400000c000b */
[----:B01----:R-:W-:Y:S01]  /*15060*/  ENDCOLLECTIVE ;  /* 0x000000000000791b */ /* 0x003fe20003800000 */
.L_x_434:
        /* <DEDUP_REMOVED lines=10> */
.L_x_435:
[----:B------:R-:W-:Y:S05]  /*15110*/  BRA `(.L_x_436) ;  /* 0xffffffa800287947 */ /* 0x000fea000383ffff */
.L_x_315:
[----:B0-----:R0:W1:Y:S02]  /*15120*/  SYNCS.PHASECHK.TRANS64.TRYWAIT P0, [R16+URZ+0x22820], R3 ;  /* 0x02282003100075a7 */ /* 0x001064000800017f */
[----:B-1----:R-:W-:Y:S05]  /*15130*/  @!P0 NANOSLEEP.SYNCS 0x989680 ;  /* 0x009896800000895d */ /* 0x002fea0003900000 */
[----:B------:R-:W1:Y:S02]  /*15140*/  @!P0 SYNCS.PHASECHK.TRANS64 P0, [R16+URZ+0x22820], R3 ;  /* 0x02282003100085a7 */ /* 0x000e64000800007f */
[----:B-1----:R-:W-:Y:S05]  /*15150*/  @!P0 BRA `(.L_x_315) ;  /* 0xfffffffc00f08947 */ /* 0x002fea000383ffff */
[----:B------:R-:W-:Y:S05]  /*15160*/  BRA `(.L_x_437) ;  /* 0xffffffa800847947 */ /* 0x000fea000383ffff */
.L_x_319:
[----:B0-----:R0:W1:Y:S02]  /*15170*/  SYNCS.PHASECHK.TRANS64.TRYWAIT P0, [R0+URZ+0x22880], R27 ;  /* 0x0228801b000075a7 */ /* 0x001064000800017f */
[----:B-1----:R-:W-:Y:S05]  /*15180*/  @!P0 NANOSLEEP.SYNCS 0x989680 ;  /* 0x009896800000895d */ /* 0x002fea0003900000 */
[----:B------:R-:W1:Y:S02]  /*15190*/  @!P0 SYNCS.PHASECHK.TRANS64 P0, [R0+URZ+0x22880], R27 ;  /* 0x0228801b000085a7 */ /* 0x000e64000800007f */
[----:B-1----:R-:W-:Y:S05]  /*151a0*/  @!P0 BRA `(.L_x_319) ;  /* 0xfffffffc00f08947 */ /* 0x002fea000383ffff */
[----:B------:R-:W-:Y:S05]  /*151b0*/  BRA `(.L_x_438) ;  /* 0xffffffac00a47947 */ /* 0x000fea000383ffff */
.L_x_320:
        /* <DEDUP_REMOVED lines=8> */
.L_x_440:
[----:B------:R-:W-:Y:S05]  /*15240*/  BSYNC B0 ;  /* 0x0000000000007941 */ /* 0x000fea0003800000 */
.L_x_439:
[----:B------:R-:W-:Y:S02]  /*15250*/  IMAD.MOV.U32 R13, RZ, RZ, R20 ;  /* 0x000000ffff0d7224 */ /* 0x000fe400078e0014 */
[----:B------:R-:W-:Y:S02]  /*15260*/  IMAD.MOV.U32 R12, RZ, RZ, RZ ;  /* 0x000000ffff0c7224 */ /* 0x000fe400078e00ff */
[----:B------:R-:W-:Y:S02]  /*15270*/  IMAD.MOV.U32 R11, RZ, RZ, 0x181f ;  /* 0x0000181fff0b7424 */ /* 0x000fe400078e00ff */
[----:B------:R-:W-:Y:S02]  /*15280*/  IMAD.MOV.U32 R15, RZ, RZ, -0x1 ;  /* 0xffffffffff0f7424 */ /* 0x000fe400078e00ff */
[----:B------:R-:W-:Y:S02]  /*15290*/  IMAD.MOV.U32 R3, RZ, RZ, R14 ;  /* 0x000000ffff037224 */ /* 0x000fe400078e000e */
[----:B------:R-:W-:-:S07]  /*152a0*/  IMAD.IADD R6, R16, 0x1, R6 ;  /* 0x0000000110067824 */ /* 0x000fce00078e0206 */
[----:B------:R-:W-:Y:S05]  /*152b0*/  WARPSYNC.COLLECTIVE R15, `(.L_x_441) ;  /* 0x000000000f087348 */ /* 0x000fea0003c00000 */
[----:B------:R0:W1:Y:S02]  /*152c0*/  SHFL.IDX P6, R14, R13, R12, R11 ;  /* 0x0000000c0d0e7389 */ /* 0x00006400000c000b */
[----:B01----:R-:W-:Y:S01]  /*152d0*/  ENDCOLLECTIVE ;  /* 0x000000000000791b */ /* 0x003fe20003800000 */
.L_x_441:
[----:B------:R-:W-:Y:S02]  /*152e0*/  IMAD.MOV.U32 R13, RZ, RZ, R4 ;  /* 0x000000ffff0d7224 */ /* 0x000fe400078e0004 */
[----:B------:R-:W-:Y:S02]  /*152f0*/  IMAD.MOV.U32 R12, RZ, RZ, 0x1 ;  /* 0x00000001ff0c7424 */ /* 0x000fe400078e00ff */
[----:B------:R-:W-:-:S07]  /*15300*/  IMAD.MOV.U32 R2, RZ, RZ, R14 ;  /* 0x000000ffff027224 */ /* 0x000fce00078e000e */
[----:B------:R-:W-:Y:S05]  /*15310*/  WARPSYNC.COLLECTIVE R15, `(.L_x_442) ;  /* 0x000000000f087348 */ /* 0x000fea0003c00000 */
[----:B------:R0:W1:Y:S02]  /*15320*/  SHFL.IDX P6, R14, R13, R12, R11 ;  /* 0x0000000c0d0e7389 */ /* 0x00006400000c000b */
[----:B01----:R-:W-:Y:S01]  /*15330*/  ENDCOLLECTIVE ;  /* 0x000000000000791b */ /* 0x003fe20003800000 */
.L_x_442:
        /* <DEDUP_REMOVED lines=11> */
.L_x_443:
[----:B------:R-:W-:Y:S02]  /*153f0*/  IMAD.MOV.U32 R13, RZ, RZ, R4 ;  /* 0x000000ffff0d7224 */ /* 0x000fe400078e0004 */
[----:B------:R-:W-:-:S05]  /*15400*/  IMAD.MOV.U32 R12, RZ, RZ, R14 ;  /* 0x000000ffff0c7224 */ /* 0x000fca00078e000e */
[----:B------:R-:W-:Y:S01]  /*15410*/  IADD3 R2, P0, R29, R12, RZ ;  /* 0x0000000c1d027210 */ /* 0x000fe20007f1e0ff */
[----:B------:R-:W-:-:S04]  /*15420*/  IMAD.MOV.U32 R12, RZ, RZ, 0x2 ;  /* 0x00000002ff0c7424 */ /* 0x000fc800078e00ff */
[----:B------:R-:W-:-:S08]  /*15430*/  IMAD.X R3, RZ, RZ, R33, P0 ;  /* 0x000000ffff037224 */ /* 0x000fd000000e0621 */
[----:B------:R-:W-:Y:S05]  /*15440*/  WARPSYNC.COLLECTIVE R15, `(.L_x_444) ;  /* 0x000000000f087348 */ /* 0x000fea0003c00000 */
[----:B------:R0:W1:Y:S02]  /*15450*/  SHFL.IDX P6, R14, R13, R12, R11 ;  /* 0x0000000c0d0e7389 */ /* 0x00006400000c000b */
[----:B01----:R-:W-:Y:S01]  /*15460*/  ENDCOLLECTIVE ;  /* 0x000000000000791b */ /* 0x003fe20003800000 */
.L_x_444:
        /* <DEDUP_REMOVED lines=9> */
.L_x_445:
[----:B------:R-:W-:Y:S02]  /*15500*/  IMAD.MOV.U32 R13, RZ, RZ, R4 ;  /* 0x000000ffff0d7224 */ /* 0x000fe400078e0004 */
        /* <DEDUP_REMOVED lines=8> */
.L_x_446:
        /* <DEDUP_REMOVED lines=9> */
.L_x_447:
[----:B------:R-:W-:Y:S02]  /*15620*/  IMAD.MOV.U32 R13, RZ, RZ, R4 ;  /* 0x000000ffff0d7224 */ /* 0x000fe400078e0004 */
[----:B------:R-:W-:Y:S02]  /*15630*/  IMAD.MOV.U32 R12, RZ, RZ, 0x4 ;  /* 0x00000004ff0c7424 */ /* 0x000fe400078e00ff */
[----:B------:R-:W-:-:S07]  /*15640*/  IMAD.MOV.U32 R2, RZ, RZ, R14 ;  /* 0x000000ffff027224 */ /* 0x000fce00078e000e */
[----:B------:R-:W-:Y:S05]  /*15650*/  WARPSYNC.COLLECTIVE R15, `(.L_x_448) ;  /* 0x000000000f087348 */ /* 0x000fea0003c00000 */
[----:B------:R0:W1:Y:S02]  /*15660*/  SHFL.IDX P6, R14, R13, R12, R11 ;  /* 0x0000000c0d0e7389 */ /* 0x00006400000c000b */
[----:B01----:R-:W-:Y:S01]  /*15670*/  ENDCOLLECTIVE ;  /* 0x000000000000791b */ /* 0x003fe20003800000 */
.L_x_448:
        /* <DEDUP_REMOVED lines=11> */
.L_x_449:
[----:B------:R-:W-:Y:S02]  /*15730*/  IMAD.MOV.U32 R13, RZ, RZ, R4 ;  /* 0x000000ffff0d7224 */ /* 0x000fe400078e0004 */
[----:B------:R-:W-:Y:S02]  /*15740*/  IMAD.MOV.U32 R12, RZ, RZ, 0x5 ;  /* 0x00000005ff0c7424 */ /* 0x000fe400078e00ff */
[----:B------:R-:W-:-:S07]  /*15750*/  IMAD.MOV.U32 R2, RZ, RZ, R14 ;  /* 0x000000ffff027224 */ /* 0x000fce00078e000e */
[----:B------:R-:W-:Y:S05]  /*15760*/  WARPSYNC.COLLECTIVE R15, `(.L_x_450) ;  /* 0x000000000f087348 */ /* 0x000fea0003c00000 */
[----:B------:R0:W1:Y:S02]  /*15770*/  SHFL.IDX P6, R14, R13, R12, R11 ;  /* 0x0000000c0d0e7389 */ /* 0x00006400000c000b */
[----:B01----:R-:W-:Y:S01]  /*15780*/  ENDCOLLECTIVE ;  /* 0x000000000000791b */ /* 0x003fe20003800000 */
.L_x_450:
        /* <DEDUP_REMOVED lines=11> */
.L_x_451:
[----:B------:R-:W-:Y:S02]  /*15840*/  IMAD.MOV.U32 R13, RZ, RZ, R4 ;  /* 0x000000ffff0d7224 */ /* 0x000fe400078e0004 */
[----:B------:R-:W-:Y:S02]  /*15850*/  IMAD.MOV.U32 R12, RZ, RZ, 0x6 ;  /* 0x00000006ff0c7424 */ /* 0x000fe400078e00ff */
[----:B------:R-:W-:-:S07]  /*15860*/  IMAD.MOV.U32 R2, RZ, RZ, R14 ;  /* 0x000000ffff027224 */ /* 0x000fce00078e000e */
[----:B------:R-:W-:Y:S05]  /*15870*/  WARPSYNC.COLLECTIVE R15, `(.L_x_452) ;  /* 0x000000000f087348 */ /* 0x000fea0003c00000 */
[----:B------:R0:W1:Y:S02]  /*15880*/  SHFL.IDX P6, R14, R13, R12, R11 ;  /* 0x0000000c0d0e7389 */ /* 0x00006400000c000b */
[----:B01----:R-:W-:Y:S01]  /*15890*/  ENDCOLLECTIVE ;  /* 0x000000000000791b */ /* 0x003fe20003800000 */
.L_x_452:
        /* <DEDUP_REMOVED lines=11> */
.L_x_453:
[----:B------:R-:W-:Y:S02]  /*15950*/  IMAD.MOV.U32 R13, RZ, RZ, R4 ;  /* 0x000000ffff0d7224 */ /* 0x000fe400078e0004 */
[----:B------:R-:W-:Y:S02]  /*15960*/  IMAD.MOV.U32 R12, RZ, RZ, 0x7 ;  /* 0x00000007ff0c7424 */ /* 0x000fe400078e00ff */
[----:B------:R-:W-:-:S07]  /*15970*/  IMAD.MOV.U32 R2, RZ, RZ, R14 ;  /* 0x000000ffff027224 */ /* 0x000fce00078e000e */
[----:B------:R-:W-:Y:S05]  /*15980*/  WARPSYNC.COLLECTIVE R15, `(.L_x_454) ;  /* 0x000000000f087348 */ /* 0x000fea0003c00000 */
[----:B------:R0:W1:Y:S02]  /*15990*/  SHFL.IDX P6, R14, R13, R12, R11 ;  /* 0x0000000c0d0e7389 */ /* 0x00006400000c000b */
[----:B01----:R-:W-:Y:S01]  /*159a0*/  ENDCOLLECTIVE ;  /* 0x000000000000791b */ /* 0x003fe20003800000 */
.L_x_454:
        /* <DEDUP_REMOVED lines=11> */
.L_x_455:
[----:B------:R-:W-:Y:S02]  /*15a60*/  IMAD.MOV.U32 R13, RZ, RZ, R19 ;  /* 0x000000ffff0d7224 */ /* 0x000fe400078e0013 */
[----:B------:R-:W-:Y:S02]  /*15a70*/  IMAD.MOV.U32 R12, RZ, RZ, RZ ;  /* 0x000000ffff0c7224 */ /* 0x000fe400078e00ff */
[----:B------:R-:W-:-:S07]  /*15a80*/  IMAD.MOV.U32 R20, RZ, RZ, R14 ;  /* 0x000000ffff147224 */ /* 0x000fce00078e000e */
[----:B------:R-:W-:Y:S05]  /*15a90*/  WARPSYNC.COLLECTIVE R15, `(.L_x_456) ;  /* 0x000000000f087348 */ /* 0x000fea0003c00000 */
[----:B------:R0:W1:Y:S02]  /*15aa0*/  SHFL.IDX P6, R14, R13, R12, R11 ;  /* 0x0000000c0d0e7389 */ /* 0x00006400000c000b */
[----:B01----:R-:W-:Y:S01]  /*15ab0*/  ENDCOLLECTIVE ;  /* 0x000000000000791b */ /* 0x003fe20003800000 */
.L_x_456:
        /* <DEDUP_REMOVED lines=11> */
.L_x_457:
[----:B------:R-:W-:Y:S02]  /*15b70*/  IMAD.MOV.U32 R13, RZ, RZ, R19 ;  /* 0x000000ffff0d7224 */ /* 0x000fe400078e0013 */
[----:B------:R-:W-:Y:S02]  /*15b80*/  IMAD.MOV.U32 R12, RZ, RZ, 0x1 ;  /* 0x00000001ff0c7424 */ /* 0x000fe400078e00ff */
[----:B------:R-:W-:-:S07]  /*15b90*/  IMAD.MOV.U32 R5, RZ, RZ, R14 ;  /* 0x000000ffff057224 */ /* 0x000fce00078e000e */
[----:B------:R-:W-:Y:S05]  /*15ba0*/  WARPSYNC.COLLECTIVE R15, `(.L_x_458) ;  /* 0x000000000f087348 */ /* 0x000fea0003c00000 */
[----:B------:R0:W1:Y:S02]  /*15bb0*/  SHFL.IDX P6, R14, R13, R12, R11 ;  /* 0x0000000c0d0e7389 */ /* 0x00006400000c000b */
[----:B01----:R-:W-:Y:S01]  /*15bc0*/  ENDCOLLECTIVE ;  /* 0x000000000000791b */ /* 0x003fe20003800000 */
.L_x_458:
        /* <DEDUP_REMOVED lines=11> */
.L_x_459:
[----:B------:R-:W-:Y:S01]  /*15c80*/  IMAD.MOV.U32 R2, RZ, RZ, R14 ;  /* 0x000000ffff027224 */ /* 0x000fe200078e000e */
[----:B------:R-:W-:Y:S06]  /*15c90*/  BRA `(.L_x_460) ;  /* 0xffffffa800407947 */ /* 0x000fec000383ffff */
.L_x_325:
[----:B--2---:R2:W3:Y:S02]  /*15ca0*/  SYNCS.PHASECHK.TRANS64.TRYWAIT P0, [R0+URZ+0x22840], R27 ;  /* 0x0228401b000075a7 */ /* 0x0044e4000800017f */
[----:B---3--:R-:W-:Y:S05]  /*15cb0*/  @!P0 NANOSLEEP.SYNCS 0x989680 ;  /* 0x009896800000895d */ /* 0x008fea0003900000 */
[----:B------:R-:W3:Y:S02]  /*15cc0*/  @!P0 SYNCS.PHASECHK.TRANS64 P0, [R0+URZ+0x22840], R27 ;  /* 0x0228401b000085a7 */ /* 0x000ee4000800007f */
[----:B---3--:R-:W-:Y:S05]  /*15cd0*/  @!P0 BRA `(.L_x_325) ;  /* 0xfffffffc00f08947 */ /* 0x008fea000383ffff */
[----:B------:R-:W-:Y:S05]  /*15ce0*/  BRA `(.L_x_461) ;  /* 0xffffffa800907947 */ /* 0x000fea000383ffff */
.L_x_326:
        /* <DEDUP_REMOVED lines=8> */
.L_x_463:
[----:B------:R-:W-:Y:S05]  /*15d70*/  BSYNC B0 ;  /* 0x0000000000007941 */ /* 0x000fea0003800000 */
.L_x_462:
        /* <DEDUP_REMOVED lines=8> */
.L_x_464:
[----:B------:R-:W-:Y:S02]  /*15e00*/  IMAD.MOV.U32 R13, RZ, RZ, R4 ;  /* 0x000000ffff0d7224 */ /* 0x000fe400078e0004 */
[----:B------:R-:W-:Y:S02]  /*15e10*/  IMAD.MOV.U32 R12, RZ, RZ, 0x1 ;  /* 0x00000001ff0c7424 */ /* 0x000fe400078e00ff */
[----:B------:R-:W-:-:S07]  /*15e20*/  IMAD.MOV.U32 R2, RZ, RZ, R14 ;  /* 0x000000ffff027224 */ /* 0x000fce00078e000e */
[----:B------:R-:W-:Y:S05]  /*15e30*/  WARPSYNC.COLLECTIVE R15, `(.L_x_465) ;  /* 0x000000000f087348 */ /* 0x000fea0003c00000 */
[----:B------:R0:W1:Y:S02]  /*15e40*/  SHFL.IDX P6, R14, R13, R12, R11 ;  /* 0x0000000c0d0e7389 */ /* 0x00006400000c000b */
[----:B01----:R-:W-:Y:S01]  /*15e50*/  ENDCOLLECTIVE ;  /* 0x000000000000791b */ /* 0x003fe20003800000 */
.L_x_465:
        /* <DEDUP_REMOVED lines=11> */
.L_x_466:
        /* <DEDUP_REMOVED lines=8> */
.L_x_467:
        /* <DEDUP_REMOVED lines=9> */
.L_x_468:
        /* <DEDUP_REMOVED lines=9> */
.L_x_469:
        /* <DEDUP_REMOVED lines=9> */
.L_x_470:
[----:B------:R-:W-:Y:S02]  /*16140*/  IMAD.MOV.U32 R13, RZ, RZ, R4 ;  /* 0x000000ffff0d7224 */ /* 0x000fe400078e0004 */
[----:B------:R-:W-:Y:S02]  /*16150*/  IMAD.MOV.U32 R12, RZ, RZ, 0x4 ;  /* 0x00000004ff0c7424 */ /* 0x000fe400078e00ff */
[----:B------:R-:W-:-:S07]  /*16160*/  IMAD.MOV.U32 R2, RZ, RZ, R14 ;  /* 0x000000ffff027224 */ /* 0x000fce00078e000e */
[----:B------:R-:W-:Y:S05]  /*16170*/  WARPSYNC.COLLECTIVE R15, `(.L_x_471) ;  /* 0x000000000f087348 */ /* 0x000fea0003c00000 */
[----:B------:R0:W1:Y:S02]  /*16180*/  SHFL.IDX P6, R14, R13, R12, R11 ;  /* 0x0000000c0d0e7389 */ /* 0x00006400000c000b */
[----:B01----:R-:W-:Y:S01]  /*16190*/  ENDCOLLECTIVE ;  /* 0x000000000000791b */ /* 0x003fe20003800000 */
.L_x_471:
        /* <DEDUP_REMOVED lines=11> */
.L_x_472:
[----:B------:R-:W-:Y:S02]  /*16250*/  IMAD.MOV.U32 R13, RZ, RZ, R4 ;  /* 0x000000ffff0d7224 */ /* 0x000fe400078e0004 */
[----:B------:R-:W-:Y:S02]  /*16260*/  IMAD.MOV.U32 R12, RZ, RZ, 0x5 ;  /* 0x00000005ff0c7424 */ /* 0x000fe400078e00ff */
[----:B------:R-:W-:-:S07]  /*16270*/  IMAD.MOV.U32 R2, RZ, RZ, R14 ;  /* 0x000000ffff027224 */ /* 0x000fce00078e000e */
[----:B------:R-:W-:Y:S05]  /*16280*/  WARPSYNC.COLLECTIVE R15, `(.L_x_473) ;  /* 0x000000000f087348 */ /* 0x000fea0003c00000 */
[----:B------:R0:W1:Y:S02]  /*16290*/  SHFL.IDX P6, R14, R13, R12, R11 ;  /* 0x0000000c0d0e7389 */ /* 0x00006400000c000b */
[----:B01----:R-:W-:Y:S01]  /*162a0*/  ENDCOLLECTIVE ;  /* 0x000000000000791b */ /* 0x003fe20003800000 */
.L_x_473:
        /* <DEDUP_REMOVED lines=11> */
.L_x_474:
[----:B------:R-:W-:Y:S02]  /*16360*/  IMAD.MOV.U32 R13, RZ, RZ, R4 ;  /* 0x000000ffff0d7224 */ /* 0x000fe400078e0004 */
[----:B------:R-:W-:Y:S02]  /*16370*/  IMAD.MOV.U32 R12, RZ, RZ, 0x6 ;  /* 0x00000006ff0c7424 */ /* 0x000fe400078e00ff */
[----:B------:R-:W-:-:S07]  /*16380*/  IMAD.MOV.U32 R2, RZ, RZ, R14 ;  /* 0x000000ffff027224 */ /* 0x000fce00078e000e */
[----:B------:R-:W-:Y:S05]  /*16390*/  WARPSYNC.COLLECTIVE R15, `(.L_x_475) ;  /* 0x000000000f087348 */ /* 0x000fea0003c00000 */
[----:B------:R0:W1:Y:S02]  /*163a0*/  SHFL.IDX P6, R14, R13, R12, R11 ;  /* 0x0000000c0d0e7389 */ /* 0x00006400000c000b */
[----:B01----:R-:W-:Y:S01]  /*163b0*/  ENDCOLLECTIVE ;  /* 0x000000000000791b */ /* 0x003fe20003800000 */
.L_x_475:
        /* <DEDUP_REMOVED lines=11> */
.L_x_476:
[----:B------:R-:W-:Y:S02]  /*16470*/  IMAD.MOV.U32 R13, RZ, RZ, R4 ;  /* 0x000000ffff0d7224 */ /* 0x000fe400078e0004 */
[----:B------:R-:W-:Y:S02]  /*16480*/  IMAD.MOV.U32 R12, RZ, RZ, 0x7 ;  /* 0x00000007ff0c7424 */ /* 0x000fe400078e00ff */
[----:B------:R-:W-:-:S07]  /*16490*/  IMAD.MOV.U32 R2, RZ, RZ, R14 ;  /* 0x000000ffff027224 */ /* 0x000fce00078e000e */
[----:B------:R-:W-:Y:S05]  /*164a0*/  WARPSYNC.COLLECTIVE R15, `(.L_x_477) ;  /* 0x000000000f087348 */ /* 0x000fea0003c00000 */
[----:B------:R0:W1:Y:S02]  /*164b0*/  SHFL.IDX P6, R14, R13, R12, R11 ;  /* 0x0000000c0d0e7389 */ /* 0x00006400000c000b */
[----:B01----:R-:W-:Y:S01]  /*164c0*/  ENDCOLLECTIVE ;  /* 0x000000000000791b */ /* 0x003fe20003800000 */
.L_x_477:
        /* <DEDUP_REMOVED lines=11> */
.L_x_478:
[----:B------:R-:W-:Y:S02]  /*16580*/  IMAD.MOV.U32 R13, RZ, RZ, R8 ;  /* 0x000000ffff0d7224 */ /* 0x000fe400078e0008 */
[----:B------:R-:W-:Y:S02]  /*16590*/  IMAD.MOV.U32 R12, RZ, RZ, RZ ;  /* 0x000000ffff0c7224 */ /* 0x000fe400078e00ff */
[----:B------:R-:W-:-:S07]  /*165a0*/  IMAD.MOV.U32 R9, RZ, RZ, R14 ;  /* 0x000000ffff097224 */ /* 0x000fce00078e000e */
[----:B------:R-:W-:Y:S05]  /*165b0*/  WARPSYNC.COLLECTIVE R15, `(.L_x_479) ;  /* 0x000000000f087348 */ /* 0x000fea0003c00000 */
[----:B------:R0:W1:Y:S02]  /*165c0*/  SHFL.IDX P6, R14, R13, R12, R11 ;  /* 0x0000000c0d0e7389 */ /* 0x00006400000c000b */
[----:B01----:R-:W-:Y:S01]  /*165d0*/  ENDCOLLECTIVE ;  /* 0x000000000000791b */ /* 0x003fe20003800000 */
.L_x_479:
        /* <DEDUP_REMOVED lines=11> */
.L_x_480:
[----:B------:R-:W-:Y:S02]  /*16690*/  IMAD.MOV.U32 R13, RZ, RZ, R8 ;  /* 0x000000ffff0d7224 */ /* 0x000fe400078e0008 */
[----:B------:R-:W-:Y:S02]  /*166a0*/  IMAD.MOV.U32 R12, RZ, RZ, 0x1 ;  /* 0x00000001ff0c7424 */ /* 0x000fe400078e00ff */
[----:B------:R-:W-:-:S07]  /*166b0*/  IMAD.MOV.U32 R5, RZ, RZ, R14 ;  /* 0x000000ffff057224 */ /* 0x000fce00078e000e */
[----:B------:R-:W-:Y:S05]  /*166c0*/  WARPSYNC.COLLECTIVE R15, `(.L_x_481) ;  /* 0x000000000f087348 */ /* 0x000fea0003c00000 */
[----:B------:R0:W1:Y:S02]  /*166d0*/  SHFL.IDX P6, R14, R13, R12, R11 ;  /* 0x0000000c0d0e7389 */ /* 0x00006400000c000b */
[----:B01----:R-:W-:Y:S01]  /*166e0*/  ENDCOLLECTIVE ;  /* 0x000000000000791b */ /* 0x003fe20003800000 */
.L_x_481:
        /* <DEDUP_REMOVED lines=11> */
.L_x_482:
[----:B------:R-:W-:Y:S05]  /*167a0*/  BRA `(.L_x_483) ;  /* 0xffffffa400207947 */ /* 0x000fea000383ffff */
.L_x_331:
[----:B0-----:R0:W1:Y:S02]  /*167b0*/  SYNCS.PHASECHK.TRANS64.TRYWAIT P2, [R18+URZ+0x22870], R3 ;  /* 0x02287003120075a7 */ /* 0x001064000804017f */
[----:B-1----:R-:W-:Y:S05]  /*167c0*/  @!P2 NANOSLEEP.SYNCS 0x989680 ;  /* 0x009896800000a95d */ /* 0x002fea0003900000 */
[----:B------:R-:W1:Y:S02]  /*167d0*/  @!P2 SYNCS.PHASECHK.TRANS64 P2, [R18+URZ+0x22870], R3 ;  /* 0x022870031200a5a7 */ /* 0x000e64000804007f */
[----:B-1----:R-:W-:Y:S05]  /*167e0*/  @!P2 BRA `(.L_x_331) ;  /* 0xfffffffc00f0a947 */ /* 0x002fea000383ffff */
[----:B------:R-:W-:Y:S05]  /*167f0*/  BRA `(.L_x_484) ;  /* 0xffffffa400847947 */ /* 0x000fea000383ffff */
.L_x_333:
[----:B0-----:R0:W1:Y:S02]  /*16800*/  SYNCS.PHASECHK.TRANS64.TRYWAIT P2, [R18+URZ+0x22860], R3 ;  /* 0x02286003120075a7 */ /* 0x001064000804017f */
[----:B-1----:R-:W-:Y:S05]  /*16810*/  @!P2 NANOSLEEP.SYNCS 0x989680 ;  /* 0x009896800000a95d */ /* 0x002fea0003900000 */
[----:B------:R-:W1:Y:S02]  /*16820*/  @!P2 SYNCS.PHASECHK.TRANS64 P2, [R18+URZ+0x22860], R3 ;  /* 0x022860031200a5a7 */ /* 0x000e64000804007f */
[----:B-1----:R-:W-:Y:S05]  /*16830*/  @!P2 BRA `(.L_x_333) ;  /* 0xfffffffc00f0a947 */ /* 0x002fea000383ffff */
[----:B------:R-:W-:Y:S05]  /*16840*/  BRA `(.L_x_485) ;  /* 0xffffffa400947947 */ /* 0x000fea000383ffff */
.L_x_341:
[----:B0-----:R0:W2:Y:S02]  /*16850*/  SYNCS.PHASECHK.TRANS64.TRYWAIT P1, [R17+URZ+0x22870], R0 ;  /* 0x02287000110075a7 */ /* 0x0010a4000802017f */
[----:B--2---:R-:W-:Y:S05]  /*16860*/  @!P1 NANOSLEEP.SYNCS 0x989680 ;  /* 0x009896800000995d */ /* 0x004fea0003900000 */
[----:B------:R-:W2:Y:S02]  /*16870*/  @!P1 SYNCS.PHASECHK.TRANS64 P1, [R17+URZ+0x22870], R0 ;  /* 0x02287000110095a7 */ /* 0x000ea4000802007f */
[----:B--2---:R-:W-:Y:S05]  /*16880*/  @!P1 BRA `(.L_x_341) ;  /* 0xfffffffc00f09947 */ /* 0x004fea000383ffff */
[----:B------:R-:W-:Y:S05]  /*16890*/  BRA `(.L_x_486) ;  /* 0xffffffac00587947 */ /* 0x000fea000383ffff */
.L_x_343:
[----:B0-----:R0:W2:Y:S02]  /*168a0*/  SYNCS.PHASECHK.TRANS64.TRYWAIT P1, [R17+URZ+0x22860], R0 ;  /* 0x02286000110075a7 */ /* 0x0010a4000802017f */
[----:B--2---:R-:W-:Y:S05]  /*168b0*/  @!P1 NANOSLEEP.SYNCS 0x989680 ;  /* 0x009896800000995d */ /* 0x004fea0003900000 */
[----:B------:R-:W2:Y:S02]  /*168c0*/  @!P1 SYNCS.PHASECHK.TRANS64 P1, [R17+URZ+0x22860], R0 ;  /* 0x02286000110095a7 */ /* 0x000ea4000802007f */
[----:B--2---:R-:W-:Y:S05]  /*168d0*/  @!P1 BRA `(.L_x_343) ;  /* 0xfffffffc00f09947 */ /* 0x004fea000383ffff */
[----:B------:R-:W-:Y:S05]  /*168e0*/  BRA `(.L_x_487) ;  /* 0xffffffac00687947 */ /* 0x000fea000383ffff */
.L_x_355:
[----:B0-----:R0:W2:Y:S02]  /*168f0*/  SYNCS.PHASECHK.TRANS64.TRYWAIT P0, [R7+URZ+0x22820], R0 ;  /* 0x02282000070075a7 */ /* 0x0010a4000800017f */
[----:B--2---:R-:W-:Y:S05]  /*16900*/  @!P0 NANOSLEEP.SYNCS 0x989680 ;  /* 0x009896800000895d */ /* 0x004fea0003900000 */
[----:B------:R-:W2:Y:S02]  /*16910*/  @!P0 SYNCS.PHASECHK.TRANS64 P0, [R7+URZ+0x22820], R0 ;  /* 0x02282000070085a7 */ /* 0x000ea4000800007f */
[----:B--2---:R-:W-:Y:S05]  /*16920*/  @!P0 BRA `(.L_x_355) ;  /* 0xfffffffc00f08947 */ /* 0x004fea000383ffff */
[----:B------:R-:W-:Y:S05]  /*16930*/  BRA `(.L_x_488) ;  /* 0xffffffc000247947 */ /* 0x000fea000383ffff */
.L_x_356:
[----:B------:R-:W2:Y:S01]  /*16940*/  S2R R2, SR_TID.X ;  /* 0x0000000000027919 */ /* 0x000ea20000002100 */
[----:B------:R-:W-:Y:S01]  /*16950*/  BSSY B0, `(.L_x_489) ;  /* 0x000000a000007945 */ /* 0x000fe20003800000 */
[----:B------:R-:W-:Y:S02]  /*16960*/  IMAD.MOV.U32 R12, RZ, RZ, RZ ;  /* 0x000000ffff0c7224 */ /* 0x000fe400078e00ff */
[----:B------:R-:W-:Y:S02]  /*16970*/  IMAD.MOV.U32 R11, RZ, RZ, 0x1f ;  /* 0x0000001fff0b7424 */ /* 0x000fe400078e00ff */
[----:B------:R-:W-:Y:S01]  /*16980*/  IMAD.MOV.U32 R15, RZ, RZ, -0x1 ;  /* 0xffffffffff0f7424 */ /* 0x000fe200078e00ff */
[----:B--2---:R-:W-:-:S04]  /*16990*/  SHF.R.U32.HI R2, RZ, 0x5, R2 ;  /* 0x00000005ff027819 */ /* 0x004fc80000011602 */
[----:B------:R-:W-:-:S05]  /*169a0*/  LOP3.LUT R2, R2, 0x3, RZ, 0xc0, !PT ;  /* 0x0000000302027812 */ /* 0x000fca00078ec0ff */
[----:B------:R-:W-:-:S07]  /*169b0*/  IMAD.MOV.U32 R13, RZ, RZ, R2 ;  /* 0x000000ffff0d7224 */ /* 0x000fce00078e0002 */
[----:B01----:R-:W-:Y:S05]  /*169c0*/  WARPSYNC.COLLECTIVE R15, `(.L_x_490) ;  /* 0x000000000f087348 */ /* 0x003fea0003c00000 */
[----:B------:R2:W3:Y:S02]  /*169d0*/  SHFL.IDX P6, R14, R13, R12, R11 ;  /* 0x0000000c0d0e7389 */ /* 0x0004e400000c000b */
[----:B0123--:R-:W-:Y:S01]  /*169e0*/  ENDCOLLECTIVE ;  /* 0x000000000000791b */ /* 0x00ffe20003800000 */
.L_x_490:
[----:B------:R-:W-:Y:S05]  /*169f0*/  BSYNC B0 ;  /* 0x0000000000007941 */ /* 0x000fea0003800000 */
.L_x_489:
[----:B------:R-:W-:Y:S05]  /*16a00*/  BRA `(.L_x_491) ;  /* 0xffffffc0000c7947 */ /* 0x000fea000383ffff */
.L_x_359:
[----:B------:R-:W-:Y:S01]  /*16a10*/  BSSY B1, `(.L_x_492) ;  /* 0x0000006000017945 */ /* 0x000fe20003800000 */
[----:B------:R-:W-:-:S07]  /*16a20*/  IMAD.MOV.U32 R15, RZ, RZ, -0x1 ;  /* 0xffffffffff0f7424 */ /* 0x000fce00078e00ff */
[----:B01----:R-:W-:Y:S05]  /*16a30*/  WARPSYNC.COLLECTIVE R15, `(.L_x_493) ;  /* 0x000000000f0c7348 */ /* 0x003fea0003c00000 */
[----:B------:R-:W-:Y:S02]  /*16a40*/  ELECT P6, UR62, PT ;  /* 0x00000000003e782f */ /* 0x000fe400038c0000 */
[----:B------:R-:W-:Y:S01]  /*16a50*/  MOV R14, UR62 ;  /* 0x0000003e000e7c02 */ /* 0x000fe20008000f00 */
[----:B01----:R-:W-:Y:S10]  /*16a60*/  ENDCOLLECTIVE ;  /* 0x000000000000791b */ /* 0x003ff40003800000 */
.L_x_493:
[----:B------:R-:W-:Y:S05]  /*16a70*/  BSYNC B1 ;  /* 0x0000000000017941 */ /* 0x000fea0003800000 */
.L_x_492:
[----:B------:R-:W-:Y:S05]  /*16a80*/  BRA `(.L_x_494) ;  /* 0xffffffc000047947 */ /* 0x000fea000383ffff */
.L_x_361:
[----:B0-----:R0:W2:Y:S02]  /*16a90*/  SYNCS.PHASECHK.TRANS64.TRYWAIT P1, [R5+URZ+0x22840], R0 ;  /* 0x02284000050075a7 */ /* 0x0010a4000802017f */
[----:B--2---:R-:W-:Y:S05]  /*16aa0*/  @!P1 NANOSLEEP.SYNCS 0x989680 ;  /* 0x009896800000995d */ /* 0x004fea0003900000 */
[----:B------:R-:W2:Y:S02]  /*16ab0*/  @!P1 SYNCS.PHASECHK.TRANS64 P1, [R5+URZ+0x22840], R0 ;  /* 0x02284000050095a7 */ /* 0x000ea4000802007f */
[----:B--2---:R-:W-:Y:S05]  /*16ac0*/  @!P1 BRA `(.L_x_361) ;  /* 0xfffffffc00f09947 */ /* 0x004fea000383ffff */
[----:B------:R-:W-:Y:S05]  /*16ad0*/  BRA `(.L_x_495) ;  /* 0xffffffc000247947 */ /* 0x000fea000383ffff */
.L_x_363:
[----:B--2---:R2:W3:Y:S02]  /*16ae0*/  SYNCS.PHASECHK.TRANS64.TRYWAIT P1, [R3+URZ+0x22840], R2 ;  /* 0x02284002030075a7 */ /* 0x0044e4000802017f */
[----:B---3--:R-:W-:Y:S05]  /*16af0*/  @!P1 NANOSLEEP.SYNCS 0x989680 ;  /* 0x009896800000995d */ /* 0x008fea0003900000 */
[----:B------:R-:W3:Y:S02]  /*16b00*/  @!P1 SYNCS.PHASECHK.TRANS64 P1, [R3+URZ+0x22840], R2 ;  /* 0x02284002030095a7 */ /* 0x000ee4000802007f */
[----:B---3--:R-:W-:Y:S05]  /*16b10*/  @!P1 BRA `(.L_x_363) ;  /* 0xfffffffc00f09947 */ /* 0x008fea000383ffff */
[----:B------:R-:W-:Y:S05]  /*16b20*/  BRA `(.L_x_496) ;  /* 0xffffffc000307947 */ /* 0x000fea000383ffff */
.L_x_365:
[----:B---3--:R3:W4:Y:S02]  /*16b30*/  SYNCS.PHASECHK.TRANS64.TRYWAIT P1, [R5+URZ+0x22860], R0 ;  /* 0x02286000050075a7 */ /* 0x008724000802017f */
[----:B----4-:R-:W-:Y:S05]  /*16b40*/  @!P1 NANOSLEEP.SYNCS 0x989680 ;  /* 0x009896800000995d */ /* 0x010fea0003900000 */
[----:B------:R-:W4:Y:S02]  /*16b50*/  @!P1 SYNCS.PHASECHK.TRANS64 P1, [R5+URZ+0x22860], R0 ;  /* 0x02286000050095a7 */ /* 0x000f24000802007f */
[----:B----4-:R-:W-:Y:S05]  /*16b60*/  @!P1 BRA `(.L_x_365) ;  /* 0xfffffffc00f09947 */ /* 0x010fea000383ffff */
[----:B------:R-:W-:Y:S05]  /*16b70*/  BRA `(.L_x_497) ;  /* 0xffffffc0002c7947 */ /* 0x000fea000383ffff */
.L_x_367:
[----:B----4-:R4:W0:Y:S02]  /*16b80*/  SYNCS.PHASECHK.TRANS64.TRYWAIT P1, [R3+URZ+0x22860], R2 ;  /* 0x02286002030075a7 */ /* 0x010824000802017f */
[----:B0-----:R-:W-:Y:S05]  /*16b90*/  @!P1 NANOSLEEP.SYNCS 0x989680 ;  /* 0x009896800000995d */ /* 0x001fea0003900000 */
[----:B------:R-:W0:Y:S02]  /*16ba0*/  @!P1 SYNCS.PHASECHK.TRANS64 P1, [R3+URZ+0x22860], R2 ;  /* 0x02286002030095a7 */ /* 0x000e24000802007f */
[----:B0-----:R-:W-:Y:S05]  /*16bb0*/  @!P1 BRA `(.L_x_367) ;  /* 0xfffffffc00f09947 */ /* 0x001fea000383ffff */
[----:B------:R-:W-:Y:S05]  /*16bc0*/  BRA `(.L_x_498) ;  /* 0xffffffc000287947 */ /* 0x000fea000383ffff */
.L_x_369:
[----:B------:R0:W0:Y:S02]  /*16bd0*/  SYNCS.PHASECHK.TRANS64.TRYWAIT P1, [R5+URZ+0x22880], R0 ;  /* 0x02288000050075a7 */ /* 0x000024000802017f */
[----:B0-----:R-:W-:Y:S05]  /*16be0*/  @!P1 NANOSLEEP.SYNCS 0x989680 ;  /* 0x009896800000995d */ /* 0x001fea0003900000 */
[----:B------:R-:W0:Y:S02]  /*16bf0*/  @!P1 SYNCS.PHASECHK.TRANS64 P1, [R5+URZ+0x22880], R0 ;  /* 0x02288000050095a7 */ /* 0x000e24000802007f */
[----:B0-----:R-:W-:Y:S05]  /*16c00*/  @!P1 BRA `(.L_x_369) ;  /* 0xfffffffc00f09947 */ /* 0x001fea000383ffff */
[----:B------:R-:W-:Y:S05]  /*16c10*/  BRA `(.L_x_499) ;  /* 0xffffffc000247947 */ /* 0x000fea000383ffff */
.L_x_500:
        /* <DEDUP_REMOVED lines=14> */
.L_x_3741:


//--------------------- .text._ZN7cutlass13device_kernelIN5flash11enable_sm90INS1_16FlashAttnFwdSm90INS1_25CollectiveMainloopFwdSm90ILi2EN4cute5tupleIJNS5_1CILi1EEES8_S8_EEENS6_IJNS7_ILi128EEENS7_ILi160EEESA_EEELi128ENS_12float_e4m3_tEfNS_4arch4Sm90ELb0ELb0ELb0ELb1ELb1ELb1ELb0ELb1ELb1ELb1ELb1ELb0EEENS1_21CollectiveEpilogueFwdINS6_IJSA_SA_SB_EEES9_NS_10bfloat16_tESF_Li256ELb1ELb1ELb1ELb1EEENS1_36VarlenDynamicPersistentTileSchedulerILi128ELi160ELi256ELi128ELb1ELb1ELb1ELb0ELb1ELb1EEEEEEEEEvNT_6ParamsE --------------------------
	.section	.text._ZN7cutlass13device_kernelIN5flash11enable_sm90INS1_16FlashAttnFwdSm90INS1_25CollectiveMainloopFwdSm90ILi2EN4cute5tupleIJNS5_1CILi1EEES8_S8_EEENS6_IJNS7_ILi128EEENS7_ILi160EEESA_EEELi128ENS_12float_e4m3_tEfNS_4arch4Sm90ELb0ELb0ELb0ELb1ELb1ELb1ELb0ELb1ELb1ELb1ELb1ELb0EEENS1_21CollectiveEpilogueFwdINS6_IJSA_SA_SB_EEES9_NS_10bfloat16_tESF_Li256ELb1ELb1ELb1ELb1EEENS1_36VarlenDynamicPersistentTileSchedulerILi128ELi160ELi256ELi128ELb1ELb1ELb1ELb0ELb1ELb1EEEEEEEEEvNT_6ParamsE,"ax",@progbits
	.align	128
.text._ZN7cutlass13device_kernelIN5flash11enable_sm90INS1_16FlashAttnFwdSm90INS1_25CollectiveMainloopFwdSm90ILi2EN4cute5tupleIJNS5_1CILi1EEES8_S8_EEENS6_IJNS7_ILi128EEENS7_ILi160EEESA_EEELi128ENS_12float_e4m3_tEfNS_4arch4Sm90ELb0ELb0ELb0ELb1ELb1ELb1ELb0ELb1ELb1ELb1ELb1ELb0EEENS1_21CollectiveEpilogueFwdINS6_IJSA_SA_SB_EEES9_NS_10bfloat16_tESF_Li256ELb1ELb1ELb1ELb1EEENS1_36VarlenDynamicPersistentTileSchedulerILi128ELi160ELi256ELi128ELb1ELb1ELb1ELb0ELb1ELb1EEEEEEEEEvNT_6ParamsE:
        .type           _ZN7cutlass13device_kernelIN5flash11enable_sm90INS1_16FlashAttnFwdSm90INS1_25CollectiveMainloopFwdSm90ILi2EN4cute5tupleIJNS5_1CILi1EEES8_S8_EEENS6_IJNS7_ILi128EEENS7_ILi160EEESA_EEELi128ENS_12float_e4m3_tEfNS_4arch4Sm90ELb0ELb0ELb0ELb1ELb1ELb1ELb0ELb1ELb1ELb1ELb1ELb0EEENS1_21CollectiveEpilogueFwdINS6_IJSA_SA_SB_EEES9_NS_10bfloat16_tESF_Li256ELb1ELb1ELb1ELb1EEENS1_36VarlenDynamicPersistentTileSchedulerILi128ELi160ELi256ELi128ELb1ELb1ELb1ELb0ELb1ELb1EEEEEEEEEvNT_6ParamsE,@function
        .size           _ZN7cutlass13device_kernelIN5flash11enable_sm90INS1_16FlashAttnFwdSm90INS1_25CollectiveMainloopFwdSm90ILi2EN4cute5tupleIJNS5_1CILi1EEES8_S8_EEENS6_IJNS7_ILi128EEENS7_ILi160EEESA_EEELi128ENS_12float_e4m3_tEfNS_4arch4Sm90ELb0ELb0ELb0ELb1ELb1ELb1ELb0ELb1ELb1ELb1ELb1ELb0EEENS1_21CollectiveEpilogueFwdINS6_IJSA_SA_SB_EEES9_NS_10bfloat16_tESF_Li256ELb1ELb1ELb1ELb1EEENS1_36VarlenDynamicPersistentTileSchedulerILi128ELi160ELi256ELi128ELb1ELb1ELb1ELb0ELb1ELb1EEEEEEEEEvNT_6ParamsE,(.L_x_3742 - _ZN7cutlass13device_kernelIN5flash11enable_sm90INS1_16FlashAttnFwdSm90INS1_25CollectiveMainloopFwdSm90ILi2EN4cute5tupleIJNS5_1CILi1EEES8_S8_EEENS6_IJNS7_ILi128EEENS7_ILi160EEESA_EEELi128ENS_12float_e4m3_tEfNS_4arch4Sm90ELb0ELb0ELb0ELb1ELb1ELb1ELb0ELb1ELb1ELb1ELb1ELb0EEENS1_21CollectiveEpilogueFwdINS6_IJSA_SA_SB_EEES9_NS_10bfloat16_tESF_Li256ELb1ELb1ELb1ELb1EEENS1_36VarlenDynamicPersistentTileSchedulerILi128ELi160ELi256ELi128ELb1ELb1ELb1ELb0ELb1ELb1EEEEEEEEEvNT_6ParamsE)
        .other          _ZN7cutlass13device_kernelIN5flash11enable_sm90INS1_16FlashAttnFwdSm90INS1_25CollectiveMainloopFwdSm90ILi2EN4cute5tupleIJNS5_1CILi1EEES8_S8_EEENS6_IJNS7_ILi128EEENS7_ILi160EEESA_EEELi128ENS_12float_e4m3_tEfNS_4arch4Sm90ELb0ELb0ELb0ELb1ELb1ELb1ELb0ELb1ELb1ELb1ELb1ELb0EEENS1_21CollectiveEpilogueFwdINS6_IJSA_SA_SB_EEES9_NS_10bfloat16_tESF_Li256ELb1ELb1ELb1ELb1EEENS1_36VarlenDynamicPersistentTileSchedulerILi128ELi160ELi256ELi128ELb1ELb1ELb1ELb0ELb1ELb1EEEEEEEEEvNT_6ParamsE,@"STO_CUDA_ENTRY STV_DEFAULT"
_ZN7cutlass13device_kernelIN5flash11enable_sm90INS1_16FlashAttnFwdSm90INS1_25CollectiveMainloopFwdSm90ILi2EN4cute5tupleIJNS5_1CILi1EEES8_S8_EEENS6_IJNS7_ILi128EEENS7_ILi160EEESA_EEELi128ENS_12float_e4m3_tEfNS_4arch4Sm90ELb0ELb0ELb0ELb1ELb1ELb1ELb0ELb1ELb1ELb1ELb1ELb0EEENS1_21CollectiveEpilogueFwdINS6_IJSA_SA_SB_EEES9_NS_10bfloat16_tESF_Li256ELb1ELb1ELb1ELb1EEENS1_36VarlenDynamicPersistentTileSchedulerILi128ELi160ELi256ELi128ELb1ELb1ELb1ELb0ELb1ELb1EEEEEEEEEvNT_6ParamsE:
[----:B------:R-:W0:Y:S02]  /*0000*/  LDC R1, c[0x0][0x28] ;  /* 0x00000a00ff017b82 */ /* 0x000e240000000800 */
[----:B0-----:R-:W-:Y:S01]  /*0010*/  VIADD R1, R1, 0xffffffb0 ;  /* 0xffffffb001017836 */ /* 0x001fe20000000000 */
[----:B------:R-:W0:Y:S01]  /*0020*/  S2R R3, SR_TID.X ;  /* 0x0000000000037919 */ /* 0x000e220000002100 */
[----:B------:R-:W-:Y:S01]  /*0030*/  ELECT P0, URZ, PT ;  /* 0x00000000003f782f */ /* 0x000fe20003800000 */
[----:B------:R-:W-:Y:S01]  /*0040*/  BSSY B0, `(.L_x_501) ;  /* 0x000000e000007945 */ /* 0x000fe20003800000 */
[--C-:B0-----:R-:W-:Y:S02]  /*0050*/  SHF.R.U32.HI R0, RZ, 0x5, R3.reuse ;  /* 0x00000005ff007819 */ /* 0x101fe40000011603 */
[----:B------:R-:W-:-:S03]  /*0060*/  SHF.R.U32.HI R3, RZ, 0x7, R3 ;  /* 0x00000007ff037819 */ /* 0x000fc60000011603 */
[----:B------:R-:W0:Y:S02]  /*0070*/  SHFL.IDX PT, R2, R0, RZ, 0x1f ;  /* 0x00001fff00027589 */ /* 0x000e2400000e0000 */
[----:B0-----:R-:W-:-:S13]  /*0080*/  ISETP.EQ.AND P0, PT, R2, RZ, P0 ;  /* 0x000000ff0200720c */ /* 0x001fda0000702270 */
[----:B------:R-:W-:Y:S05]  /*0090*/  @!P0 BRA `(.L_x_502) ;  /* 0x0000000000208947 */ /* 0x000fea0003800000 */
[----:B------:R-:W-:Y:S02]  /*00a0*/  ULDC.64 UR4, c[0x0][0x198] ;  /* 0x0000660000047ab9 */ /* 0x000fe40000000a00 */
[----:B------:R-:W-:Y:S02]  /*00b0*/  UIADD3 UR6, UP0, UR4, 0x570, URZ ;  /* 0x0000057004067890 */ /* 0x000fe4000ff1e03f */
[----:B------:R-:W-:Y:S02]  /*00c0*/  UIADD3 UR4, UP1, UR4, 0x670, URZ ;  /* 0x0000067004047890 */ /* 0x000fe4000ff3e03f */
[----:B------:R-:W-:Y:S02]  /*00d0*/  UIADD3.X UR7, URZ, UR5, URZ, UP0, !UPT ;  /* 0x000000053f077290 */ /* 0x000fe400087fe43f */
[----:B------:R-:W-:-:S07]  /*00e0*/  UIADD3.X UR5, URZ, UR5, URZ, UP1, !UPT ;  /* 0x000000053f057290 */ /* 0x000fce0008ffe43f */
[----:B------:R0:W-:Y:S02]  /*00f0*/  UTMACCTL.PF [UR6] ;  /* 0x00000000060079b9 */ /* 0x0001e40008040000 */
[----:B------:R0:W-:Y:S02]  /*0100*/  UTMACCTL.PF [UR4] ;  /* 0x00000000040079b9 */ /* 0x0001e40008040000 */
[----:B0-----:R-:W-:Y:S01]  /*0110*/  NOP ;  /* 0x0000000000007918 */ /* 0x001fe20000000000 */
.L_x_502:
[----:B------:R-:W-:Y:S05]  /*0120*/  BSYNC B0 ;  /* 0x0000000000007941 */ /* 0x000fea0003800000 */
.L_x_501:
[----:B------:R-:W-:Y:S01]  /*0130*/  VOTEU.ANY UP0, P0 ;  /* 0x00000000003f7886 */ /* 0x000fe20000000100 */
[----:B------:R-:W0:Y:S01]  /*0140*/  SHFL.IDX PT, R3, R3, RZ, 0x1f ;  /* 0x00001fff03037589 */ /* 0x000e2200000e0000 */
[----:B------:R-:W-:Y:S01]  /*0150*/  UMOV UR4, 0x80 ;  /* 0x0000008000047882 */ /* 0x000fe20000000000 */
[----:B------:R-:W-:Y:S01]  /*0160*/  UMOV UR7, 0x100 ;  /* 0x0000010000077882 */ /* 0x000fe20000000000 */
[----:B------:R-:W-:Y:S01]  /*0170*/  VOTEU.ANY UP1, P0 ;  /* 0x00000000003f7886 */ /* 0x000fe20000020100 */
[----:B------:R-:W1:Y:S01]  /*0180*/  @UP0 S2UR UR8, SR_CgaCtaId ;  /* 0x00000000000809c3 */ /* 0x000e620000008800 */
[----:B------:R-:W2:Y:S01]  /*0190*/  SHFL.IDX PT, R2, R0, RZ, 0x1f ;  /* 0x00001fff00027589 */ /* 0x000ea200000e0000 */
[----:B------:R-:W-:Y:S01]  /*01a0*/  @UP0 UMOV UR6, 0x400 ;  /* 0x0000040000060882 */ /* 0x000fe20000000000 */
[----:B------:R-:W-:-:S04]  /*01b0*/  @UP0 UIADD3 UR4, -UR4, 0x100000, URZ ;  /* 0x0010000004040890 */ /* 0x000fc8000fffe13f */
[----:B------:R-:W-:Y:S02]  /*01c0*/  @UP0 USHF.L.U32 UR5, UR4, 0xb, URZ ;  /* 0x0000000b04050899 */ /* 0x000fe4000800063f */
[----:B------:R-:W-:Y:S01]  /*01d0*/  @UP0 USHF.L.U32 UR4, UR4, 0x1, URZ ;  /* 0x0000000104040899 */ /* 0x000fe2000800063f */
[----:B------:R-:W-:Y:S01]  /*01e0*/  VOTEU.ANY UP2, P0 ;  /* 0x00000000003f7886 */ /* 0x000fe20000040100 */
[----:B0-----:R-:W-:Y:S01]  /*01f0*/  R2UR UR9, R3 ;  /* 0x00000000030972ca */ /* 0x001fe200000e0000 */
[----:B-1----:R-:W-:Y:S01]  /*0200*/  @UP0 ULEA UR8, UR8, UR6, 0x18 ;  /* 0x0000000608080291 */ /* 0x002fe2000f8ec03f */
[----:B--2---:R-:W-:Y:S01]  /*0210*/  ISETP.NE.AND P1, PT, R2, RZ, PT ;  /* 0x000000ff0200720c */ /* 0x004fe20003f25270 */
[----:B------:R-:W-:-:S04]  /*0220*/  @UP0 UIADD3 UR6, -UR7, 0x100000, URZ ;  /* 0x0010000007060890 */ /* 0x000fc8000fffe13f */
[----:B------:R-:W-:Y:S02]  /*0230*/  @UP0 USHF.L.U32 UR7, UR6, 0xb, URZ ;  /* 0x0000000b06070899 */ /* 0x000fe4000800063f */
[----:B------:R-:W-:-:S04]  /*0240*/  @UP0 USHF.L.U32 UR6, UR6, 0x1, URZ ;  /* 0x0000000106060899 */ /* 0x000fc8000800063f */
[----:B------:R-:W-:Y:S01]  /*0250*/  UISETP.NE.AND UP0, UPT, UR9, URZ, UPT ;  /* 0x0000003f0900728c */ /* 0x000fe2000bf05270 */
[----:B------:R-:W0:Y:S02]  /*0260*/  FENCE.VIEW.ASYNC.S ;  /* 0x00000000000073c6 */ /* 0x000e240000000000 */
[----:B0-----:R0:W1:Y:S05]  /*0270*/  @UP1 SYNCS.EXCH.64 URZ, [UR8+0x22800], UR4 ;  /* 0x02280004083f15b2 */ /* 0x00106a0008000100 */
[----:B------:R0:W2:Y:S01]  /*0280*/  @UP2 SYNCS.EXCH.64 URZ, [UR8+0x22820], UR6 ;  /* 0x02282006083f25b2 */ /* 0x0000a20008000100 */
        /* <DEDUP_REMOVED lines=14> */
[----:B0-----:R3:W4:Y:S08]  /*0370*/  SYNCS.EXCH.64 URZ, [UR8+0x22830], UR4 ;  /* 0x02283004083f75b2 */ /* 0x0017300008000100 */
[----:B------:R3:W0:Y:S01]  /*0380*/  SYNCS.EXCH.64 URZ, [UR8+0x22840], UR6 ;  /* 0x02284006083f75b2 */ /* 0x0006220008000100 */
[----:B------:R3:W0:Y:S01]  /*0390*/  SYNCS.EXCH.64 URZ, [UR8+0x22838], UR4 ;  /* 0x02283804083f75b2 */ /* 0x0006220008000100 */
[----:B------:R3:W0:Y:S02]  /*03a0*/  SYNCS.EXCH.64 URZ, [UR8+0x22848], UR6 ;  /* 0x02284806083f75b2 */ /* 0x0006240008000100 */
[----:B---3--:R-:W-:Y:S01]  /*03b0*/  NOP ;  /* 0x0000000000007918 */ /* 0x008fe20000000000 */
.L_x_503:
[----:B------:R-:W3:Y:S01]  /*03c0*/  SHFL.IDX PT, R2, R0, RZ, 0x1f ;  /* 0x00001fff00027589 */ /* 0x000ee200000e0000 */
[----:B------:R-:W-:Y:S01]  /*03d0*/  NOP ;  /* 0x0000000000007918 */ /* 0x000fe20000000000 */
[----:B---3--:R-:W-:-:S13]  /*03e0*/  ISETP.NE.AND P0, PT, R2, RZ, PT ;  /* 0x000000ff0200720c */ /* 0x008fda0003f05270 */
        /* <DEDUP_REMOVED lines=17> */
[----:B------:R3:W0:Y:S02]  /*0500*/  SYNCS.EXCH.64 URZ, [UR8+0x22868], UR6 ;  /* 0x02286806083f75b2 */ /* 0x0006240008000100 */
[----:B---3--:R-:W-:Y:S01]  /*0510*/  NOP ;  /* 0x0000000000007918 */ /* 0x008fe20000000000 */
.L_x_504:
[----:B------:R-:W3:Y:S01]  /*0520*/  SHFL.IDX PT, R2, R0, RZ, 0x1f ;  /* 0x00001fff00027589 */ /* 0x000ee200000e0000 */
[----:B------:R-:W-:Y:S01]  /*0530*/  NOP ;  /* 0x0000000000007918 */ /* 0x000fe20000000000 */
[----:B---3--:R-:W-:-:S13]  /*0540*/  ISETP.NE.AND P0, PT, R2, RZ, PT ;  /* 0x000000ff0200720c */ /* 0x008fda0003f05270 */
        /* <DEDUP_REMOVED lines=13> */
[----:B------:R3:W0:Y:S02]  /*0620*/  SYNCS.EXCH.64 URZ, [UR6+0x22888], UR4 ;  /* 0x02288804063f75b2 */ /* 0x0006240008000100 */
[----:B---3--:R-:W-:Y:S01]  /*0630*/  NOP ;  /* 0x0000000000007918 */ /* 0x008fe20000000000 */
.L_x_505:
        /* <DEDUP_REMOVED lines=22> */
.L_x_506:
[----:B------:R-:W3:Y:S01]  /*07a0*/  SHFL.IDX PT, R3, R0, RZ, 0x1f ;  /* 0x00001fff00037589 */ /* 0x000ee200000e0000 */
[----:B------:R-:W-:Y:S01]  /*07b0*/  NOP ;  /* 0x0000000000007918 */ /* 0x000fe20000000000 */
[----:B------:R-:W0:Y:S01]  /*07c0*/  S2R R2, SR_CgaCtaId ;  /* 0x0000000000027919 */ /* 0x000e220000008800 */
[----:B---3--:R-:W-:-:S13]  /*07d0*/  ISETP.NE.AND P0, PT, R3, RZ, PT ;  /* 0x000000ff0300720c */ /* 0x008fda0003f05270 */
[----:B0-----:R-:W-:Y:S05]  /*07e0*/  @P0 BRA `(.L_x_507) ;  /* 0x0000000000480947 */ /* 0x001fea0003800000 */
        /* <DEDUP_REMOVED lines=13> */
[----:B0-----:R0:W3:Y:S08]  /*08c0*/  SYNCS.EXCH.64 URZ, [UR8+0x228b0], UR4 ;  /* 0x0228b004083f75b2 */ /* 0x0010f00008000100 */
[----:B------:R0:W0:Y:S01]  /*08d0*/  SYNCS.EXCH.64 URZ, [UR8+0x228c0], UR6 ;  /* 0x0228c006083f75b2 */ /* 0x0000220008000100 */
[----:B------:R0:W0:Y:S01]  /*08e0*/  SYNCS.EXCH.64 URZ, [UR8+0x228b8], UR4 ;  /* 0x0228b804083f75b2 */ /* 0x0000220008000100 */
[----:B------:R0:W0:Y:S01]  /*08f0*/  SYNCS.EXCH.64 URZ, [UR8+0x228c8], UR6 ;  /* 0x0228c806083f75b2 */ /* 0x0000220008000100 */
[----:B------:R-:W-:Y:S01]  /*0900*/  NOP ;  /* 0x0000000000007918 */ /* 0x000fe20000000000 */
.L_x_507:
[----:B0-----:R-:W-:Y:S01]  /*0910*/  UMOV UR4, 0x1 ;  /* 0x0000000100047882 */ /* 0x001fe20000000000 */
[----:B------:R-:W-:Y:S01]  /*0920*/  PLOP3.LUT P0, PT, PT, PT, UP0, 0x80, 0x0 ;  /* 0x000000000000781c */ /* 0x000fe20003f0f008 */
[----:B------:R-:W-:Y:S01]  /*0930*/  USEL UR4, UR4, 0x2, !UP0 ;  /* 0x0000000204047887 */ /* 0x000fe2000c000000 */
[----:B------:R-:W-:Y:S01]  /*0940*/  NOP ;  /* 0x0000000000007918 */ /* 0x000fe20000000000 */
[----:B------:R-:W-:Y:S01]  /*0950*/  ULDC.64 UR36, c[0x0][0x208] ;  /* 0x0000820000247ab9 */ /* 0x000fe20000000a00 */
[----:B------:R-:W-:Y:S03]  /*0960*/  BSSY B8, `(.L_x_508) ;  /* 0x000209a000087945 */ /* 0x000fe60003800000 */
[----:B------:R-:W-:-:S05]  /*0970*/  IMAD.U32 R3, RZ, RZ, UR4 ;  /* 0x00000004ff037e24 */ /* 0x000fca000f8e00ff */
[----:B------:R0:W-:Y:S01]  /*0980*/  STL [R1+0x48], R3 ;  /* 0x0000480301007387 */ /* 0x0001e20000100800 */
[----:B-1234-:R-:W-:Y:S06]  /*0990*/  BAR.SYNC.DEFER_BLOCKING 0x0 ;  /* 0x0000000000007b1d */ /* 0x01efec0000010000 */
[----:B------:R-:W-:Y:S05]  /*09a0*/  @!P0 BRA `(.L_x_509) ;  /* 0x00000188004c8947 */ /* 0x000fea0003800000 */
.L_x_510:
[----:B------:R-:W-:-:S08]  /*09b0*/  NOP ;  /* 0x0000000000007918 */ /* 0x000fd00000000000 */
[----:B------:R-:W1:Y:S02]  /*09c0*/  USETMAXREG.TRY_ALLOC.CTAPOOL UP0, 0xe8 ;  /* 0x000000e8000079c8 */ /* 0x000e640008000600 */
[----:B-1----:R-:W-:-:S13]  /*09d0*/  PLOP3.LUT P0, PT, PT, PT, UP0, 0x80, 0x0 ;  /* 0x000000000000781c */ /* 0x002fda0003f0f008 */
[----:B------:R-:W-:Y:S05]  /*09e0*/  @!P0 BRA `(.L_x_510) ;  /* 0xfffffffc00f08947 */ /* 0x000fea000383ffff */
[----:B------:R-:W1:Y:S01]  /*09f0*/  S2R R0, SR_TID.X ;  /* 0x0000000000007919 */ /* 0x000e620000002100 */
[----:B------:R-:W2:Y:S01]  /*0a00*/  S2UR UR38, SR_CgaCtaId ;  /* 0x00000000002679c3 */ /* 0x000ea20000008800 */
[----:B------:R-:W-:-:S07]  /*0a10*/  UMOV UR4, 0x400 ;  /* 0x0000040000047882 */ /* 0x000fce0000000000 */
[----:B------:R-:W-:Y:S06]  /*0a20*/  BAR.ARV 0x8, 0x180 ;  /* 0x0206000000007b1d */ /* 0x000fec0000002000 */
[----:B--2---:R-:W-:-:S06]  /*0a30*/  ULEA UR4, UR38, UR4, 0x18 ;  /* 0x0000000426047291 */ /* 0x004fcc000f8ec03f */
[----:B------:R-:W-:Y:S01]  /*0a40*/  IMAD.U32 R18, RZ, RZ, UR4 ;  /* 0x00000004ff127e24 */ /* 0x000fe2000f8e00ff */
[----:B-1----:R-:W-:Y:S01]  /*0a50*/  SHF.R.U32.HI R0, RZ, 0x7, R0 ;  /* 0x00000007ff007819 */ /* 0x002fe20000011600 */
[----:B------:R-:W-:-:S03]  /*0a60*/  ULDC UR4, c[0x0][0xc3c] ;  /* 0x00030f0000047ab9 */ /* 0x000fc60000000800 */
[----:B------:R-:W-:-:S13]  /*0a70*/  ISETP.NE.AND P0, PT, R0, 0x1, PT ;  /* 0x000000010000780c */ /* 0x000fda0003f05270 */
[----:B------:R-:W-:Y:S08]  /*0a80*/  @!P0 BAR.ARV 0x9, 0x100 ;  /* 0x0244000000008b1d */ /* 0x000ff00000002000 */
[----:B------:R-:W-:Y:S06]  /*0a90*/  BAR.SYNC.DEFER_BLOCKING 0x5, 0x180 ;  /* 0x0146000000007b1d */ /* 0x000fec0000010000 */
[----:B------:R-:W1:Y:S02]  /*0aa0*/  LDS.128 R28, [R18+0x228d0] ;  /* 0x0228d000121c7984 */ /* 0x000e640000000c00 */
[----:B------:R-:W-:Y:S06]  /*0ab0*/  BAR.ARV 0x4, 0x180 ;  /* 0x0106000000007b1d */ /* 0x000fec0000002000 */
[----:B-1----:R-:W-:-:S13]  /*0ac0*/  ISETP.GE.AND P0, PT, R31, UR4, PT ;  /* 0x000000041f007c0c */ /* 0x002fda000bf06270 */
[----:B------:R-:W-:Y:S05]  /*0ad0*/  @P0 BRA `(.L_x_511) ;  /* 0x0000020800080947 */ /* 0x000fea0003800000 */
[----:B------:R-:W2:Y:S01]  /*0ae0*/  LDL R2, [R1+0x48] ;  /* 0x0000480001027983 */ /* 0x000ea20000100800 */
[----:B------:R-:W-:Y:S01]  /*0af0*/  IMAD.MOV.U32 R188, RZ, RZ, RZ ;  /* 0x000000ffffbc7224 */ /* 0x000fe200078e00ff */
[----:B------:R-:W-:Y:S01]  /*0b00*/  CS2R R194, SRZ ;  /* 0x0000000000c27805 */ /* 0x000fe2000001ff00 */
[----:B------:R-:W-:Y:S01]  /*0b10*/  IMAD.MOV.U32 R193, RZ, RZ, RZ ;  /* 0x000000ffffc17224 */ /* 0x000fe200078e00ff */
[----:B------:R-:W1:Y:S01]  /*0b20*/  S2R R0, SR_TID.X ;  /* 0x0000000000007919 */ /* 0x000e620000002100 */
[----:B------:R-:W-:Y:S01]  /*0b30*/  UMOV UR61, URZ ;  /* 0x0000003f003d7c82 */ /* 0x000fe20008000000 */
[----:B-1----:R-:W-:-:S05]  /*0b40*/  VIADD R12, R0, 0xffffff80 ;  /* 0xffffff80000c7836 */ /* 0x002fca0000000000 */
[----:B------:R-:W-:Y:S02]  /*0b50*/  SHF.R.S32.HI R0, RZ, 0x1f, R12 ;  /* 0x0000001fff007819 */ /* 0x000fe4000001140c */
[----:B--2---:R-:W-:Y:S02]  /*0b60*/  R2UR UR4, R2 ;  /* 0x00000000020472ca */ /* 0x004fe400000e0000 */
[----:B------:R-:W-:-:S04]  /*0b70*/  LEA.HI R2, R0, R12, RZ, 0x7 ;  /* 0x0000000c00027211 */ /* 0x000fc800078f38ff */
[----:B0-----:R-:W-:Y:S02]  /*0b80*/  LOP3.LUT R3, R2, 0xffffff80, RZ, 0xc0, !PT ;  /* 0xffffff8002037812 */ /* 0x001fe400078ec0ff */
[----:B------:R-:W-:-:S03]  /*0b90*/  SHF.R.S32.HI R13, RZ, 0x7, R2 ;  /* 0x00000007ff0d7819 */ /* 0x000fc60000011402 */
[----:B------:R-:W-:Y:S02]  /*0ba0*/  IMAD.IADD R10, R12, 0x1, -R3 ;  /* 0x000000010c0a7824 */ /* 0x000fe400078e0a03 */
[----:B------:R-:W-:-:S03]  /*0bb0*/  ULOP3.LUT UR39, UR4, 0x1, URZ, 0xfc, !UPT ;  /* 0x0000000104277892 */ /* 0x000fc6000f8efc3f */
[----:B------:R-:W-:-:S04]  /*0bc0*/  SHF.R.S32.HI R8, RZ, 0x1f, R10 ;  /* 0x0000001fff087819 */ /* 0x000fc8000001140a */
[CC--:B------:R-:W-:Y:S02]  /*0bd0*/  LEA.HI R9, R8.reuse, R10.reuse, RZ, 0x2 ;  /* 0x0000000a08097211 */ /* 0x0c0fe400078f10ff */
[----:B------:R-:W-:Y:S02]  /*0be0*/  LEA.HI R8, R8, R10, RZ, 0x5 ;  /* 0x0000000a08087211 */ /* 0x000fe400078f28ff */
[--C-:B------:R-:W-:Y:S02]  /*0bf0*/  SHF.R.S32.HI R5, RZ, 0x2, R9.reuse ;  /* 0x00000002ff057819 */ /* 0x100fe40000011409 */
[----:B------:R-:W-:Y:S02]  /*0c00*/  SHF.R.S32.HI R4, RZ, 0x1f, R9 ;  /* 0x0000001fff047819 */ /* 0x000fe40000011409 */
[----:B------:R-:W-:Y:S02]  /*0c10*/  SHF.R.S32.HI R8, RZ, 0x5, R8 ;  /* 0x00000005ff087819 */ /* 0x000fe40000011408 */
[----:B------:R-:W-:-:S02]  /*0c20*/  LEA.HI R3, R4, R5, RZ, 0x3 ;  /* 0x0000000504037211 */ /* 0x000fc400078f18ff */
[CC--:B------:R-:W-:Y:S02]  /*0c30*/  LEA.HI R4, R0.reuse, R12.reuse, RZ, 0x4 ;  /* 0x0000000c00047211 */ /* 0x0c0fe400078f20ff */
[----:B------:R-:W-:Y:S02]  /*0c40*/  LOP3.LUT R6, R3, 0xfffffff8, RZ, 0xc0, !PT ;  /* 0xfffffff803067812 */ /* 0x000fe400078ec0ff */
[----:B------:R-:W-:Y:S02]  /*0c50*/  LEA.HI R3, R0, R12, RZ, 0x5 ;  /* 0x0000000c00037211 */ /* 0x000fe400078f28ff */
[----:B------:R-:W-:Y:S02]  /*0c60*/  SHF.R.S32.HI R7, RZ, 0x4, R4 ;  /* 0x00000004ff077819 */ /* 0x000fe40000011404 */
[----:B------:R-:W-:Y:S01]  /*0c70*/  IADD3 R11, R5, -R6, RZ ;  /* 0x80000006050b7210 */ /* 0x000fe20007ffe0ff */
[----:B------:R-:W-:Y:S01]  /*0c80*/  IMAD.SHL.U32 R3, R3, 0x20, RZ ;  /* 0x0000002003037824 */ /* 0x000fe200078e00ff */
[----:B------:R-:W-:-:S02]  /*0c90*/  LOP3.LUT R5, R4, 0x3fffff0, RZ, 0xc0, !PT ;  /* 0x03fffff004057812 */ /* 0x000fc400078ec0ff */
[----:B------:R-:W-:Y:S01]  /*0ca0*/  LEA.HI R4, R4, R7, RZ, 0x1 ;  /* 0x0000000704047211 */ /* 0x000fe200078f08ff */
[----:B------:R-:W-:Y:S01]  /*0cb0*/  IMAD R11, R8, 0x10, R11 ;  /* 0x00000010080b7824 */ /* 0x000fe200078e020b */
[----:B------:R-:W-:Y:S01]  /*0cc0*/  LEA.HI R6, R2, R13, RZ, 0x1 ;  /* 0x0000000d02067211 */ /* 0x000fe200078f08ff */
[----:B------:R-:W-:Y:S01]  /*0cd0*/  IMAD.IADD R2, R12, 0x1, -R5 ;  /* 0x000000010c027824 */ /* 0x000fe200078e0a05 */
[----:B------:R-:W-:Y:S02]  /*0ce0*/  LOP3.LUT R4, R4, 0x1ffffffe, RZ, 0xc0, !PT ;  /* 0x1ffffffe04047812 */ /* 0x000fe400078ec0ff */
[----:B------:R-:W-:Y:S02]  /*0cf0*/  LOP3.LUT R199, R3, 0xfffffc00, RZ, 0xc0, !PT ;  /* 0xfffffc0003c77812 */ /* 0x000fe400078ec0ff */
[----:B------:R-:W-:Y:S01]  /*0d00*/  LOP3.LUT R6, R6, 0x3fffffe, RZ, 0xc0, !PT ;  /* 0x03fffffe06067812 */ /* 0x000fe200078ec0ff */
[----:B------:R-:W-:Y:S01]  /*0d10*/  IMAD.IADD R4, R7, 0x1, -R4 ;  /* 0x0000000107047824 */ /* 0x000fe200078e0a04 */
[----:B------:R-:W-:Y:S01]  /*0d20*/  LOP3.LUT R9, R9, 0x7ffffffc, RZ, 0xc0, !PT ;  /* 0x7ffffffc09097812 */ /* 0x000fe200078ec0ff */
[----:B------:R-:W-:Y:S01]  /*0d30*/  IMAD R3, R2, 0x40, R199 ;  /* 0x0000004002037824 */ /* 0x000fe200078e02c7 */
[----:B------:R-:W-:-:S03]  /*0d40*/  IADD3 R6, R13, -R6, RZ ;  /* 0x800000060d067210 */ /* 0x000fc60007ffe0ff */
[----:B------:R-:W-:Y:S01]  /*0d50*/  IMAD R2, R4, 0x8, R3 ;  /* 0x0000000804027824 */ /* 0x000fe200078e0203 */
[----:B------:R-:W-:Y:S01]  /*0d60*/  LEA.HI R4, R0, R12, RZ, 0x3 ;  /* 0x0000000c00047211 */ /* 0x000fe200078f18ff */
[----:B------:R-:W-:Y:S02]  /*0d70*/  IMAD R5, R6, 0x40, R11 ;  /* 0x0000004006057824 */ /* 0x000fe400078e020b */
[----:B------:R-:W-:Y:S01]  /*0d80*/  IMAD.IADD R9, R10, 0x1, -R9 ;  /* 0x000000010a097824 */ /* 0x000fe200078e0a09 */
[----:B------:R0:W-:Y:S01]  /*0d90*/  STL [R1+0x44], R2 ;  /* 0x0000440201007387 */ /* 0x0001e20000100800 */
[----:B------:R-:W-:Y:S02]  /*0da0*/  LOP3.LUT R207, R4, 0xfffffff8, RZ, 0xc0, !PT ;  /* 0xfffffff804cf7812 */ /* 0x000fe400078ec0ff */
[----:B------:R-:W-:Y:S01]  /*0db0*/  IMAD.SHL.U32 R211, R9, 0x2, RZ ;  /* 0x0000000209d37824 */ /* 0x000fe200078e00ff */
[----:B------:R-:W-:Y:S01]  /*0dc0*/  STL [R1+0x3c], R5 ;  /* 0x00003c0501007387 */ /* 0x000fe20000100800 */
[----:B------:R-:W-:-:S02]  /*0dd0*/  IADD3 R207, R12, -R207, RZ ;  /* 0x800000cf0ccf7210 */ /* 0x000fc40007ffe0ff */
[C---:B------:R-:W-:Y:S01]  /*0de0*/  VIADD R9, R211.reuse, 0x28 ;  /* 0x00000028d3097836 */ /* 0x040fe20000000000 */
[C---:B------:R-:W-:Y:S01]  /*0df0*/  IADD3 R10, R211.reuse, 0x20, RZ ;  /* 0x00000020d30a7810 */ /* 0x040fe20007ffe0ff */
[C---:B------:R-:W-:Y:S01]  /*0e00*/  VIADD R229, R211.reuse, 0x58 ;  /* 0x00000058d3e57836 */ /* 0x040fe20000000000 */
[----:B0-----:R-:W-:Y:S01]  /*0e10*/  LEA.HI R2, R0, R12, RZ, 0x2 ;  /* 0x0000000c00027211 */ /* 0x001fe200078f10ff */
[----:B------:R-:W-:Y:S01]  /*0e20*/  VIADD R228, R211, 0x60 ;  /* 0x00000060d3e47836 */ /* 0x000fe20000000000 */
[----:B------:R-:W-:Y:S01]  /*0e30*/  SHF.L.U32 R198, R207, 0x3, RZ ;  /* 0x00000003cfc67819 */ /* 0x000fe200000006ff */
[C---:B------:R-:W-:Y:S01]  /*0e40*/  VIADD R227, R211.reuse, 0x68 ;  /* 0x00000068d3e37836 */ /* 0x040fe20000000000 */
[--C-:B------:R-:W-:Y:S01]  /*0e50*/  SHF.R.S32.HI R190, RZ, 0x2, R2.reuse ;  /* 0x00000002ffbe7819 */ /* 0x100fe20000011402 */
[----:B------:R-:W-:Y:S01]  /*0e60*/  VIADD R226, R211, 0x70 ;  /* 0x00000070d3e27836 */ /* 0x000fe20000000000 */
[----:B------:R-:W-:Y:S01]  /*0e70*/  LOP3.LUT R0, R2, 0xfffffffc, RZ, 0xc0, !PT ;  /* 0xfffffffc02007812 */ /* 0x000fe200078ec0ff */
[----:B------:R-:W-:Y:S01]  /*0e80*/  VIADD R206, R198, 0x40 ;  /* 0x00000040c6ce7836 */ /* 0x000fe20000000000 */
[----:B------:R-:W-:Y:S01]  /*0e90*/  SHF.R.S32.HI R3, RZ, 0x1f, R2 ;  /* 0x0000001fff037819 */ /* 0x000fe20000011402 */
[----:B------:R-:W-:Y:S01]  /*0ea0*/  VIADD R8, R190, 0x40 ;  /* 0x00000040be087836 */ /* 0x000fe20000000000 */
[----:B------:R-:W-:Y:S01]  /*0eb0*/  SHF.R.S32.HI R2, RZ, 0x3, R4 ;  /* 0x00000003ff027819 */ /* 0x000fe20000011404 */
[----:B------:R-:W-:Y:S01]  /*0ec0*/  IMAD.IADD R6, R12, 0x1, -R0 ;  /* 0x000000010c067824 */ /* 0x000fe200078e0a00 */
[----:B------:R-:W-:Y:S01]  /*0ed0*/  LEA.HI R3, R3, R190, RZ, 0x3 ;  /* 0x000000be03037211 */ /* 0x000fe200078f18ff */
[----:B------:R-:W-:Y:S01]  /*0ee0*/  IMAD.SHL.U32 R196, R8, 0x80, RZ ;  /* 0x0000008008c47824 */ /* 0x000fe200078e00ff */
[----:B------:R-:W-:Y:S01]  /*0ef0*/  SHF.R.S32.HI R2, RZ, 0x1f, R8 ;  /* 0x0000001fff027819 */ /* 0x000fe20000011408 */
[C---:B------:R-:W-:Y:S01]  /*0f00*/  IMAD.SHL.U32 R16, R6.reuse, 0x10, RZ ;  /* 0x0000001006107824 */ /* 0x040fe200078e00ff */
[C---:B------:R-:W-:Y:S01]  /*0f10*/  LEA.HI R0, R6.reuse, R6, RZ, 0x1 ;  /* 0x0000000606007211 */ /* 0x040fe200078f08ff */
[----:B------:R-:W-:Y:S01]  /*0f20*/  IMAD.SHL.U32 R22, R6, 0x8, RZ ;  /* 0x0000000806167824 */ /* 0x000fe200078e00ff */
[----:B------:R-:W-:Y:S01]  /*0f30*/  LEA.HI R2, R2, R8, RZ, 0x3 ;  /* 0x0000000802027211 */ /* 0x000fe200078f18ff */
[----:B------:R-:W-:Y:S01]  /*0f40*/  VIADD R7, R190, 0x80 ;  /* 0x00000080be077836 */ /* 0x000fe20000000000 */
[----:B------:R-:W-:Y:S01]  /*0f50*/  LOP3.LUT R3, R3, 0xfffffff8, RZ, 0xc0, !PT ;  /* 0xfffffff803037812 */ /* 0x000fe200078ec0ff */
[----:B------:R-:W-:Y:S01]  /*0f60*/  VIADD R19, R16, 0x40 ;  /* 0x0000004010137836 */ /* 0x000fe20000000000 */
[----:B------:R-:W-:Y:S01]  /*0f70*/  LOP3.LUT R0, R0, 0x1ffffffe, RZ, 0xc0, !PT ;  /* 0x1ffffffe00007812 */ /* 0x000fe200078ec0ff */
[----:B------:R-:W-:Y:S01]  /*0f80*/  IMAD.SHL.U32 R197, R7, 0x80, RZ ;  /* 0x0000008007c57824 */ /* 0x000fe200078e00ff */
[----:B------:R-:W-:Y:S01]  /*0f90*/  LOP3.LUT R196, R196, 0x380, RZ, 0xc0, !PT ;  /* 0x00000380c4c47812 */ /* 0x000fe200078ec0ff */
[----:B------:R-:W-:Y:S01]  /*0fa0*/  IMAD.IADD R200, R190, 0x1, -R3 ;  /* 0x00000001bec87824 */ /* 0x000fe200078e0a03 */
[----:B------:R-:W-:Y:S01]  /*0fb0*/  SHF.L.U32 R2, R2, 0x7, RZ ;  /* 0x0000000702027819 */ /* 0x000fe200000006ff */
[----:B------:R-:W-:Y:S01]  /*0fc0*/  IMAD.IADD R0, R6, 0x1, -R0 ;  /* 0x0000000106007824 */ /* 0x000fe200078e0a00 */
[----:B------:R-:W-:Y:S01]  /*0fd0*/  SHF.R.S32.HI R3, RZ, 0x1f, R198 ;  /* 0x0000001fff037819 */ /* 0x000fe200000114c6 */
[C---:B------:R-:W-:Y:S01]  /*0fe0*/  VIADD R8, R211.reuse, 0x30 ;  /* 0x00000030d3087836 */ /* 0x040fe20000000000 */
[----:B------:R-:W-:Y:S01]  /*0ff0*/  SHF.R.U32.HI R3, RZ, 0x3, R196 ;  /* 0x00000003ff037819 */ /* 0x000fe200000116c4 */
[----:B------:R-:W-:Y:S01]  /*1000*/  VIADD R215, R211, 0x78 ;  /* 0x00000078d3d77836 */ /* 0x000fe20000000000 */
[----:B------:R-:W-:Y:S01]  /*1010*/  LOP3.LUT R6, R196, 0x70, R16, 0xf8, !PT ;  /* 0x00000070c4067812 */ /* 0x000fe200078ef810 */
[----:B------:R-:W-:Y:S01]  /*1020*/  VIADD R192, R22, 0x20 ;  /* 0x0000002016c07836 */ /* 0x000fe20000000000 */
[----:B------:R-:W-:-:S02]  /*1030*/  LOP3.LUT R203, R2, 0xfffffc00, RZ, 0xc0, !PT ;  /* 0xfffffc0002cb7812 */ /* 0x000fc400078ec0ff */
[----:B------:R-:W-:Y:S02]  /*1040*/  LEA R0, R0, R5, 0x3 ;  /* 0x0000000500007211 */ /* 0x000fe400078e18ff */
[----:B------:R-:W-:Y:S02]  /*1050*/  LOP3.LUT R3, R203, R6, R3, 0xf6, !PT ;  /* 0x00000006cb037212 */ /* 0x000fe400078ef603 */
[----:B------:R-:W-:Y:S02]  /*1060*/  SHF.R.S32.HI R4, RZ, 0x1f, R7 ;  /* 0x0000001fff047819 */ /* 0x000fe40000011407 */
[----:B------:R-:W-:Y:S01]  /*1070*/  SHF.R.S32.HI R6, RZ, 0x1f, R206 ;  /* 0x0000001fff067819 */ /* 0x000fe200000114ce */
[----:B------:R-:W-:Y:S01]  /*1080*/  IMAD.IADD R2, R18, 0x1, R3 ;  /* 0x0000000112027824 */ /* 0x000fe200078e0203 */
[----:B------:R-:W-:Y:S01]  /*1090*/  LEA.HI R4, R4, R7, RZ, 0x3 ;  /* 0x0000000704047211 */ /* 0x000fe200078f18ff */
[C---:B------:R-:W-:Y:S01]  /*10a0*/  VIADD R6, R211.reuse, 0x40 ;  /* 0x00000040d3067836 */ /* 0x040fe20000000000 */
[----:B------:R-:W-:Y:S01]  /*10b0*/  SHF.R.S32.HI R3, RZ, 0x1f, R9 ;  /* 0x0000001fff037819 */ /* 0x000fe20000011409 */
[----:B------:R-:W-:Y:S01]  /*10c0*/  VIADD R7, R211, 0x38 ;  /* 0x00000038d3077836 */ /* 0x000fe20000000000 */
[----:B------:R0:W-:Y:S01]  /*10d0*/  STL [R1+0x38], R2 ;  /* 0x0000380201007387 */ /* 0x0001e20000100800 */
[----:B------:R-:W-:Y:S01]  /*10e0*/  IMAD.SHL.U32 R4, R4, 0x80, RZ ;  /* 0x0000008004047824 */ /* 0x000fe200078e00ff */
[----:B------:R-:W-:-:S02]  /*10f0*/  SHF.R.S32.HI R3, RZ, 0x1f, R6 ;  /* 0x0000001fff037819 */ /* 0x000fc40000011406 */
[----:B------:R1:W-:Y:S01]  /*1100*/  STL [R1+0x40], R0 ;  /* 0x0000400001007387 */ /* 0x0003e20000100800 */
[----:B------:R-:W-:Y:S02]  /*1110*/  SHF.R.S32.HI R3, RZ, 0x1f, R229 ;  /* 0x0000001fff037819 */ /* 0x000fe400000114e5 */
[----:B------:R-:W-:Y:S01]  /*1120*/  LOP3.LUT R204, R4, 0xfffffc00, RZ, 0xc0, !PT ;  /* 0xfffffc0004cc7812 */ /* 0x000fe200078ec0ff */
[----:B------:R-:W-:Y:S01]  /*1130*/  VIADD R4, R211, 0x48 ;  /* 0x00000048d3047836 */ /* 0x000fe20000000000 */
[----:B------:R-:W-:Y:S02]  /*1140*/  LOP3.LUT R197, R197, 0x380, RZ, 0xc0, !PT ;  /* 0x00000380c5c57812 */ /* 0x000fe400078ec0ff */
[----:B0-----:R-:W-:Y:S02]  /*1150*/  IADD3 R2, R211, 0x50, RZ ;  /* 0x00000050d3027810 */ /* 0x001fe40007ffe0ff */
[----:B------:R-:W-:Y:S02]  /*1160*/  SHF.R.S32.HI R6, RZ, 0x1f, R4 ;  /* 0x0000001fff067819 */ /* 0x000fe40000011404 */
[----:B------:R-:W-:-:S02]  /*1170*/  SHF.R.S32.HI R4, RZ, 0x1f, R2 ;  /* 0x0000001fff047819 */ /* 0x000fc40000011402 */
[----:B------:R-:W-:Y:S02]  /*1180*/  SHF.R.S32.HI R2, RZ, 0x1f, R228 ;  /* 0x0000001fff027819 */ /* 0x000fe400000114e4 */
[----:B------:R-:W-:Y:S02]  /*1190*/  SHF.R.S32.HI R17, RZ, 0x1f, R16 ;  /* 0x0000001fff117819 */ /* 0x000fe40000011410 */
[----:B------:R-:W-:Y:S02]  /*11a0*/  SHF.R.S32.HI R189, RZ, 0x1f, R19 ;  /* 0x0000001fffbd7819 */ /* 0x000fe40000011413 */
[----:B------:R-:W-:Y:S02]  /*11b0*/  SHF.R.S32.HI R10, RZ, 0x1f, R10 ;  /* 0x0000001fff0a7819 */ /* 0x000fe4000001140a */
[----:B------:R-:W-:Y:S02]  /*11c0*/  SHF.R.S32.HI R8, RZ, 0x1f, R8 ;  /* 0x0000001fff087819 */ /* 0x000fe40000011408 */
[----:B------:R-:W-:-:S02]  /*11d0*/  SHF.R.S32.HI R7, RZ, 0x1f, R7 ;  /* 0x0000001fff077819 */ /* 0x000fc40000011407 */
[----:B------:R-:W-:Y:S02]  /*11e0*/  SHF.R.S32.HI R4, RZ, 0x1f, R227 ;  /* 0x0000001fff047819 */ /* 0x000fe400000114e3 */
[----:B------:R-:W-:Y:S02]  /*11f0*/  SHF.R.S32.HI R3, RZ, 0x1f, R226 ;  /* 0x0000001fff037819 */ /* 0x000fe400000114e2 */
[----:B-1----:R-:W-:-:S07]  /*1200*/  SHF.R.S32.HI R2, RZ, 0x1f, R215 ;  /* 0x0000001fff027819 */ /* 0x002fce00000114d7 */
.L_x_688:
[----:B01--4-:R-:W0:Y:S02]  /*1210*/  LDC.64 R2, c[0x0][0xc88] ;  /* 0x00032200ff027b82 */ /* 0x013e240000000a00 */
[----:B0-----:R-:W-:-:S05]  /*1220*/  IMAD.WIDE R2, R31, 0x4, R2 ;  /* 0x000000041f027825 */ /* 0x001fca00078e0202 */
[----:B------:R-:W2:Y:S01]  /*1230*/  LDG.E R205, desc[UR36][R2.64] ;  /* 0x0000002402cd7981 */ /* 0x000ea2000c1e1900 */
[----:B------:R-:W-:Y:S05]  /*1240*/  YIELD ;  /* 0x0000000000007946 */ /* 0x000fea0003800000 */
[----:B------:R-:W-:Y:S01]  /*1250*/  ULDC.64 UR4, c[0x0][0xa28] ;  /* 0x00028a0000047ab9 */ /* 0x000fe20000000a00 */
[----:B------:R-:W-:Y:S01]  /*1260*/  ULDC.64 UR8, c[0x0][0xa18] ;  /* 0x0002860000087ab9 */ /* 0x000fe20000000a00 */
[----:B------:R-:W-:Y:S01]  /*1270*/  ISETP.NE.U32.AND P1, PT, RZ, UR4, PT ;  /* 0x00000004ff007c0c */ /* 0x000fe2000bf25070 */
[----:B------:R-:W-:Y:S01]  /*1280*/  ULDC.64 UR6, c[0x0][0xa08] ;  /* 0x0002820000067ab9 */ /* 0x000fe20000000a00 */
[----:B------:R-:W-:Y:S01]  /*1290*/  IMAD.MOV.U32 R10, RZ, RZ, RZ ;  /* 0x000000ffff0a7224 */ /* 0x000fe200078e00ff */
[----:B------:R-:W-:Y:S01]  /*12a0*/  ISETP.NE.U32.AND P0, PT, RZ, UR6, PT ;  /* 0x00000006ff007c0c */ /* 0x000fe2000bf05070 */
[----:B------:R-:W-:Y:S01]  /*12b0*/  IMAD.MOV.U32 R86, RZ, RZ, RZ ;  /* 0x000000ffff567224 */ /* 0x000fe200078e00ff */
[----:B------:R-:W-:-:S02]  /*12c0*/  ISETP.NE.AND.EX P1, PT, RZ, UR5, PT, P1 ;  /* 0x00000005ff007c0c */ /* 0x000fc4000bf25310 */
[----:B------:R-:W-:Y:S02]  /*12d0*/  ISETP.NE.AND.EX P0, PT, RZ, UR7, PT, P0 ;  /* 0x00000007ff007c0c */ /* 0x000fe4000bf05300 */
[----:B--2---:R-:W-:Y:S01]  /*12e0*/  SHF.R.S32.HI R212, RZ, 0x1f, R205 ;  /* 0x0000001fffd47819 */ /* 0x004fe200000114cd */
[----:B------:R-:W-:-:S08]  /*12f0*/  IMAD.SHL.U32 R209, R205, 0x4, RZ ;  /* 0x00000004cdd17824 */ /* 0x000fd000078e00ff */
[C---:B---3--:R-:W-:Y:S02]  /*1300*/  @P1 LEA R4, P2, R205.reuse, UR4, 0x2 ;  /* 0x00000004cd041c11 */ /* 0x048fe4000f8410ff */
[C-C-:B------:R-:W-:Y:S02]  /*1310*/  SHF.L.U64.HI R210, R205.reuse, 0x2, R212.reuse ;  /* 0x00000002cdd27819 */ /* 0x140fe400000102d4 */
[----:B------:R-:W-:Y:S02]  /*1320*/  @P1 LEA.HI.X R5, R205, UR5, R212, 0x2, P2 ;  /* 0x00000005cd051c11 */ /* 0x000fe400090f14d4 */
[----:B------:R-:W-:Y:S01]  /*1330*/  ISETP.NE.U32.AND P2, PT, RZ, UR8, PT ;  /* 0x00000008ff007c0c */ /* 0x000fe2000bf45070 */
[----:B------:R-:W-:Y:S01]  /*1340*/  ULDC UR4, c[0x0][0x288] ;  /* 0x0000a20000047ab9 */ /* 0x000fe20000000800 */
[----:B------:R-:W-:Y:S01]  /*1350*/  IADD3 R8, P3, R209, UR6, RZ ;  /* 0x00000006d1087c10 */ /* 0x000fe2000ff7e0ff */
[----:B------:R0:W5:Y:S01]  /*1360*/  @P1 LDG.E R10, desc[UR36][R4.64] ;  /* 0x00000024040a1981 */ /* 0x000162000c1e1900 */
[----:B------:R-:W-:Y:S01]  /*1370*/  ISETP.NE.AND.EX P2, PT, RZ, UR9, PT, P2 ;  /* 0x00000009ff007c0c */ /* 0x000fe2000bf45320 */
[----:B------:R-:W-:Y:S01]  /*1380*/  IMAD.U32 R25, RZ, RZ, UR4 ;  /* 0x00000004ff197e24 */ /* 0x000fe2000f8e00ff */
[----:B------:R-:W-:Y:S01]  /*1390*/  IADD3.X R9, R210, UR7, RZ, P3, !PT ;  /* 0x00000007d2097c10 */ /* 0x000fe20009ffe4ff */
[----:B------:R-:W-:-:S04]  /*13a0*/  ULDC.64 UR4, c[0x0][0x418] ;  /* 0x0001060000047ab9 */ /* 0x000fc80000000a00 */
[----:B------:R0:W5:Y:S06]  /*13b0*/  @P0 LDG.E R86, desc[UR36][R8.64] ;  /* 0x0000002408560981 */ /* 0x00016c000c1e1900 */
[----:B------:R-:W-:-:S04]  /*13c0*/  @P2 IADD3 R6, P1, R209, UR8, RZ ;  /* 0x00000008d1062c10 */ /* 0x000fc8000ff3e0ff */
[----:B------:R-:W-:-:S05]  /*13d0*/  @P2 IADD3.X R7, R210, UR9, RZ, P1, !PT ;  /* 0x00000009d2072c10 */ /* 0x000fca0008ffe4ff */
[----:B------:R0:W5:Y:S01]  /*13e0*/  @P2 LDG.E R25, desc[UR36][R6.64] ;  /* 0x0000002406192981 */ /* 0x000162000c1e1900 */
[----:B------:R-:W-:-:S03]  /*13f0*/  UISETP.NE.U32.AND UP0, UPT, UR4, URZ, UPT ;  /* 0x0000003f0400728c */ /* 0x000fc6000bf05070 */
[----:B------:R-:W-:Y:S01]  /*1400*/  ULDC UR4, c[0x0][0x424] ;  /* 0x0001090000047ab9 */ /* 0x000fe20000000800 */
[----:B------:R-:W-:-:S03]  /*1410*/  UISETP.NE.AND.EX UP0, UPT, UR5, URZ, UPT, UP0 ;  /* 0x0000003f0500728c */ /* 0x000fc6000bf05300 */
[----:B------:R-:W-:Y:S01]  /*1420*/  ULDC UR5, c[0x0][0x2f0] ;  /* 0x0000bc0000057ab9 */ /* 0x000fe20000000800 */
[----:B------:R-:W-:-:S04]  /*1430*/  USEL UR4, UR4, 0x1, UP0 ;  /* 0x0000000104047887 */ /* 0x000fc80008000000 */
[----:B------:R-:W-:-:S03]  /*1440*/  UIMAD UR4, UR4, UR5, URZ ;  /* 0x00000005040472a4 */ /* 0x000fc6000f8e023f */
[----:B------:R-:W-:Y:S02]  /*1450*/  ULDC UR5, c[0x0][0x348] ;  /* 0x0000d20000057ab9 */ /* 0x000fe40000000800 */
[----:B------:R-:W-:Y:S01]  /*1460*/  IMAD.U32 R2, RZ, RZ, UR5 ;  /* 0x00000005ff027e24 */ /* 0x000fe2000f8e00ff */
[----:B------:R-:W-:Y:S01]  /*1470*/  MOV R31, UR4 ;  /* 0x00000004001f7c02 */ /* 0x000fe20008000f00 */
[----:B0-----:R-:W-:Y:S06]  /*1480*/  @P2 BRA `(.L_x_512) ;  /* 0x0000000000242947 */ /* 0x001fec0003800000 */
[----:B------:R-:W-:Y:S02]  /*1490*/  ULDC.64 UR4, c[0x0][0xa00] ;  /* 0x0002800000047ab9 */ /* 0x000fe40000000a00 */
[----:B------:R-:W-:-:S04]  /*14a0*/  ISETP.NE.U32.AND P1, PT, RZ, UR4, PT ;  /* 0x00000004ff007c0c */ /* 0x000fc8000bf25070 */
[----:B------:R-:W-:-:S13]  /*14b0*/  ISETP.NE.AND.EX P1, PT, RZ, UR5, PT, P1 ;  /* 0x00000005ff007c0c */ /* 0x000fda000bf25310 */
[----:B------:R-:W-:Y:S05]  /*14c0*/  @!P1 BRA `(.L_x_512) ;  /* 0x0000000000149947 */ /* 0x000fea0003800000 */
[----:B------:R-:W0:Y:S02]  /*14d0*/  LDC.64 R4, c[0x0][0xa00] ;  /* 0x00028000ff047b82 */ /* 0x000e240000000a00 */
[----:B0-----:R-:W-:-:S05]  /*14e0*/  IMAD.WIDE R4, R205, 0x4, R4 ;  /* 0x00000004cd047825 */ /* 0x001fca00078e0204 */
[----:B-----5:R-:W2:Y:S04]  /*14f0*/  LDG.E R25, desc[UR36][R4.64] ;  /* 0x0000002404197981 */ /* 0x020ea8000c1e1900 */
[----:B------:R-:W2:Y:S02]  /*1500*/  LDG.E R0, desc[UR36][R4.64+0x4] ;  /* 0x0000042404007981 */ /* 0x000ea4000c1e1900 */
[----:B--2---:R-:W-:-:S07]  /*1510*/  IMAD.IADD R25, R0, 0x1, -R25 ;  /* 0x0000000100197824 */ /* 0x004fce00078e0a19 */
.L_x_512:
[----:B------:R-:W-:Y:S01]  /*1520*/  ULDC.64 UR4, c[0x0][0xa20] ;  /* 0x0002880000047ab9 */ /* 0x000fe20000000a00 */
[C---:B------:R-:W-:Y:S01]  /*1530*/  LOP3.LUT R3, R30.reuse, 0xff000000, RZ, 0xc0, !PT ;  /* 0xff0000001e037812 */ /* 0x040fe200078ec0ff */
[----:B------:R-:W-:Y:S01]  /*1540*/  IMAD.MOV.U32 R213, RZ, RZ, R29 ;  /* 0x000000ffffd57224 */ /* 0x000fe200078e001d */
[----:B------:R-:W-:Y:S02]  /*1550*/  ISETP.NE.U32.AND P1, PT, RZ, UR4, PT ;  /* 0x00000004ff007c0c */ /* 0x000fe4000bf25070 */
[C---:B------:R-:W-:Y:S02]  /*1560*/  LOP3.LUT R0, R30.reuse, 0xff0000, RZ, 0xc0, !PT ;  /* 0x00ff00001e007812 */ /* 0x040fe400078ec0ff */
[----:B------:R-:W-:Y:S02]  /*1570*/  ISETP.NE.AND.EX P1, PT, RZ, UR5, PT, P1 ;  /* 0x00000005ff007c0c */ /* 0x000fe4000bf25310 */
[----:B------:R-:W-:Y:S02]  /*1580*/  SHF.R.U32.HI R3, RZ, 0x8, R3 ;  /* 0x00000008ff037819 */ /* 0x000fe40000011603 */
[----:B------:R-:W-:-:S02]  /*1590*/  LOP3.LUT R191, R30, 0xffff, RZ, 0xc0, !PT ;  /* 0x0000ffff1ebf7812 */ /* 0x000fc400078ec0ff */
[----:B------:R-:W-:-:S07]  /*15a0*/  LEA.HI R208, R0, R3, RZ, 0x10 ;  /* 0x0000000300d07211 */ /* 0x000fce00078f80ff */
[----:B------:R-:W-:Y:S05]  /*15b0*/  @!P1 BRA `(.L_x_513) ;  /* 0x0000000000109947 */ /* 0x000fea0003800000 */
[----:B------:R-:W-:-:S04]  /*15c0*/  IADD3 R4, P0, R209, UR4, RZ ;  /* 0x00000004d1047c10 */ /* 0x000fc8000ff1e0ff */
[----:B------:R-:W-:-:S05]  /*15d0*/  IADD3.X R5, R210, UR5, RZ, P0, !PT ;  /* 0x00000005d2057c10 */ /* 0x000fca00087fe4ff */
[----:B------:R0:W5:Y:S01]  /*15e0*/  LDG.E R31, desc[UR36][R4.64] ;  /* 0x00000024041f7981 */ /* 0x000162000c1e1900 */
[----:B------:R-:W-:Y:S05]  /*15f0*/  BRA `(.L_x_514) ;  /* 0x0000000000107947 */ /* 0x000fea0003800000 */
.L_x_513:
[----:B------:R-:W-:Y:S05]  /*1600*/  @!P0 BRA `(.L_x_514) ;  /* 0x00000000000c8947 */ /* 0x000fea0003800000 */
[----:B------:R-:W2:Y:S04]  /*1610*/  LDG.E R0, desc[UR36][R8.64] ;  /* 0x0000002408007981 */ /* 0x000ea8000c1e1900 */
[----:B------:R-:W2:Y:S02]  /*1620*/  LDG.E R31, desc[UR36][R8.64+0x4] ;  /* 0x00000424081f7981 */ /* 0x000ea4000c1e1900 */
[----:B--2---:R-:W-:-:S07]  /*1630*/  IMAD.IADD R31, R31, 0x1, -R0 ;  /* 0x000000011f1f7824 */ /* 0x004fce00078e0a00 */
.L_x_514:
[----:B------:R-:W-:Y:S02]  /*1640*/  ULDC.64 UR4, c[0x0][0xa10] ;  /* 0x0002840000047ab9 */ /* 0x000fe40000000a00 */
[----:B------:R-:W-:-:S04]  /*1650*/  ISETP.NE.U32.AND P0, PT, RZ, UR4, PT ;  /* 0x00000004ff007c0c */ /* 0x000fc8000bf05070 */
[----:B------:R-:W-:Y:S01]  /*1660*/  ISETP.NE.AND.EX P0, PT, RZ, UR5, PT, P0 ;  /* 0x00000005ff007c0c */ /* 0x000fe2000bf05300 */
[----:B------:R-:W-:-:S12]  /*1670*/  ULDC.64 UR4, c[0x0][0xa30] ;  /* 0x00028c0000047ab9 */ /* 0x000fd80000000a00 */
[----:B0-----:R-:W0:Y:S01]  /*1680*/  @P0 LDC.64 R4, c[0x0][0xa10] ;  /* 0x00028400ff040b82 */ /* 0x001e220000000a00 */
[----:B------:R-:W-:-:S04]  /*1690*/  ISETP.NE.U32.AND P1, PT, RZ, UR4, PT ;  /* 0x00000004ff007c0c */ /* 0x000fc8000bf25070 */
[----:B------:R-:W-:Y:S01]  /*16a0*/  ISETP.NE.AND.EX P1, PT, RZ, UR5, PT, P1 ;  /* 0x00000005ff007c0c */ /* 0x000fe2000bf25310 */
[----:B0-----:R-:W-:-:S05]  /*16b0*/  @P0 IMAD.WIDE R4, R205, 0x4, R4 ;  /* 0x00000004cd040825 */ /* 0x001fca00078e0204 */
[----:B------:R-:W2:Y:S04]  /*16c0*/  @P0 LDG.E R0, desc[UR36][R4.64] ;  /* 0x0000002404000981 */ /* 0x000ea8000c1e1900 */
[----:B------:R-:W2:Y:S03]  /*16d0*/  @P0 LDG.E R3, desc[UR36][R4.64+0x4] ;  /* 0x0000042404030981 */ /* 0x000ea6000c1e1900 */
[----:B------:R-:W-:Y:S01]  /*16e0*/  @P1 IADD3 R6, P2, R209, UR4, RZ ;  /* 0x00000004d1061c10 */ /* 0x000fe2000ff5e0ff */
[----:B-----5:R-:W-:-:S03]  /*16f0*/  IMAD.MOV.U32 R26, RZ, RZ, R31 ;  /* 0x000000ffff1a7224 */ /* 0x020fc600078e001f */
[----:B------:R-:W-:-:S05]  /*1700*/  @P1 IADD3.X R7, R210, UR5, RZ, P2, !PT ;  /* 0x00000005d2071c10 */ /* 0x000fca00097fe4ff */
[----:B------:R0:W5:Y:S01]  /*1710*/  @P1 LDG.E R26, desc[UR36][R6.64] ;  /* 0x00000024061a1981 */ /* 0x000162000c1e1900 */
[----:B------:R-:W-:Y:S01]  /*1720*/  IMAD.IADD R9, R31, 0x1, -R10 ;  /* 0x000000011f097824 */ /* 0x000fe200078e0a0a */
[----:B------:R-:W-:Y:S01]  /*1730*/  BSSY B0, `(.L_x_515) ;  /* 0x000002a000007945 */ /* 0x000fe20003800000 */
[----:B------:R-:W-:Y:S02]  /*1740*/  LOP3.LUT R214, R208, 0xff, RZ, 0xc0, !PT ;  /* 0x000000ffd0d67812 */ /* 0x000fe400078ec0ff */
[----:B------:R-:W-:Y:S02]  /*1750*/  SHF.R.U32.HI R208, RZ, 0x10, R208 ;  /* 0x00000010ffd07819 */ /* 0x000fe400000116d0 */
[----:B--2---:R-:W-:-:S05]  /*1760*/  @P0 IADD3 R2, -R0, R3, RZ ;  /* 0x0000000300020210 */ /* 0x004fca0007ffe1ff */
[----:B------:R-:W-:-:S04]  /*1770*/  IMAD.IADD R24, R9, 0x1, R2 ;  /* 0x0000000109187824 */ /* 0x000fc800078e0202 */
[C---:B------:R-:W-:Y:S01]  /*1780*/  VIADD R0, R24.reuse, 0x9f ;  /* 0x0000009f18007836 */ /* 0x040fe20000000000 */
[----:B------:R-:W-:-:S03]  /*1790*/  ISETP.GE.AND P3, PT, R24, 0x1, PT ;  /* 0x000000011800780c */ /* 0x000fc60003f66270 */
[----:B------:R-:W-:Y:S01]  /*17a0*/  IMAD.HI R0, R0, 0x66666667, RZ ;  /* 0x6666666700007827 */ /* 0x000fe200078e02ff */
[----:B------:R-:W-:-:S04]  /*17b0*/  P2R R101, PR, RZ, 0x8 ;  /* 0x00000008ff657803 */ /* 0x000fc80000000000 */
[----:B------:R-:W-:-:S04]  /*17c0*/  SHF.R.U32.HI R27, RZ, 0x1f, R0 ;  /* 0x0000001fff1b7819 */ /* 0x000fc80000011600 */
[----:B------:R-:W-:Y:S01]  /*17d0*/  LEA.HI.SX32 R27, R0, R27, 0x1a ;  /* 0x0000001b001b7211 */ /* 0x000fe200078fd2ff */
[----:B------:R-:W-:Y:S01]  /*17e0*/  IMAD.MOV.U32 R0, RZ, RZ, RZ ;  /* 0x000000ffff007224 */ /* 0x000fe200078e00ff */
[----:B0-----:R-:W-:Y:S06]  /*17f0*/  @!P3 BRA `(.L_x_516) ;  /* 0x000000000074b947 */ /* 0x001fec0003800000 */
[----:B------:R-:W-:Y:S01]  /*1800*/  ISETP.NE.AND P0, PT, R208, RZ, PT ;  /* 0x000000ffd000720c */ /* 0x000fe20003f05270 */
[----:B------:R-:W-:-:S03]  /*1810*/  ULDC UR4, c[0x0][0x9f0] ;  /* 0x00027c0000047ab9 */ /* 0x000fc60000000800 */
[----:B------:R-:W-:-:S04]  /*1820*/  SEL R10, R208, UR4, P0 ;  /* 0x00000004d00a7c07 */ /* 0x000fc80008000000 */
[-C--:B------:R-:W-:Y:S02]  /*1830*/  IABS R6, R10.reuse ;  /* 0x0000000a00067213 */ /* 0x080fe40000000000 */
[----:B------:R-:W-:Y:S02]  /*1840*/  IADD3 R0, R27, -0x1, R10 ;  /* 0xffffffff1b007810 */ /* 0x000fe40007ffe00a */
[----:B------:R-:W0:Y:S01]  /*1850*/  I2F.RP R3, R6 ;  /* 0x0000000600037306 */ /* 0x000e220000209400 */
[----:B------:R-:W-:Y:S02]  /*1860*/  IABS R11, R10 ;  /* 0x0000000a000b7213 */ /* 0x000fe40000000000 */
[----:B------:R-:W-:Y:S02]  /*1870*/  IABS R8, R0 ;  /* 0x0000000000087213 */ /* 0x000fe40000000000 */
[----:B------:R-:W-:-:S04]  /*1880*/  LOP3.LUT R0, R0, R10, RZ, 0x3c, !PT ;  /* 0x0000000a00007212 */ /* 0x000fc800078e3cff */
[----:B------:R-:W-:Y:S01]  /*1890*/  ISETP.GE.AND P2, PT, R0, RZ, PT ;  /* 0x000000ff0000720c */ /* 0x000fe20003f46270 */
[----:B0-----:R-:W0:Y:S02]  /*18a0*/  MUFU.RCP R3, R3 ;  /* 0x0000000300037308 */ /* 0x001e240000001000 */
[----:B0-----:R-:W-:Y:S01]  /*18b0*/  VIADD R4, R3, 0xffffffe ;  /* 0x0ffffffe03047836 */ /* 0x001fe20000000000 */
[----:B------:R-:W-:-:S05]  /*18c0*/  IADD3 R3, RZ, -R11, RZ ;  /* 0x8000000bff037210 */ /* 0x000fca0007ffe0ff */
[----:B------:R0:W1:Y:S02]  /*18d0*/  F2I.FTZ.U32.TRUNC.NTZ R5, R4 ;  /* 0x0000000400057305 */ /* 0x000064000021f000 */
[----:B0-----:R-:W-:Y:S02]  /*18e0*/  IMAD.MOV.U32 R4, RZ, RZ, RZ ;  /* 0x000000ffff047224 */ /* 0x001fe400078e00ff */
[----:B-1----:R-:W-:-:S04]  /*18f0*/  IMAD.MOV R7, RZ, RZ, -R5 ;  /* 0x000000ffff077224 */ /* 0x002fc800078e0a05 */
[----:B------:R-:W-:-:S04]  /*1900*/  IMAD R7, R7, R6, RZ ;  /* 0x0000000607077224 */ /* 0x000fc800078e02ff */
[----:B------:R-:W-:-:S06]  /*1910*/  IMAD.HI.U32 R5, R5, R7, R4 ;  /* 0x0000000705057227 */ /* 0x000fcc00078e0004 */
[----:B------:R-:W-:-:S04]  /*1920*/  IMAD.HI.U32 R5, R5, R8, RZ ;  /* 0x0000000805057227 */ /* 0x000fc800078e00ff */
[----:B------:R-:W-:-:S05]  /*1930*/  IMAD R3, R5, R3, R8 ;  /* 0x0000000305037224 */ /* 0x000fca00078e0208 */
[----:B------:R-:W-:-:S13]  /*1940*/  ISETP.GT.U32.AND P1, PT, R6, R3, PT ;  /* 0x000000030600720c */ /* 0x000fda0003f24070 */
[----:B------:R-:W-:Y:S02]  /*1950*/  @!P1 IMAD.IADD R3, R3, 0x1, -R6 ;  /* 0x0000000103039824 */ /* 0x000fe400078e0a06 */
[----:B------:R-:W-:Y:S01]  /*1960*/  @!P1 VIADD R5, R5, 0x1 ;  /* 0x0000000105059836 */ /* 0x000fe20000000000 */
[----:B------:R-:W-:Y:S02]  /*1970*/  ISETP.NE.AND P1, PT, R10, RZ, PT ;  /* 0x000000ff0a00720c */ /* 0x000fe40003f25270 */
[----:B------:R-:W-:-:S13]  /*1980*/  ISETP.GE.U32.AND P0, PT, R3, R6, PT ;  /* 0x000000060300720c */ /* 0x000fda0003f06070 */
[----:B------:R-:W-:-:S04]  /*1990*/  @P0 VIADD R5, R5, 0x1 ;  /* 0x0000000105050836 */ /* 0x000fc80000000000 */
[----:B------:R-:W-:-:S05]  /*19a0*/  IMAD.MOV.U32 R0, RZ, RZ, R5 ;  /* 0x000000ffff007224 */ /* 0x000fca00078e0005 */
[----:B------:R-:W-:Y:S02]  /*19b0*/  @!P2 IADD3 R0, -R0, RZ, RZ ;  /* 0x000000ff0000a210 */ /* 0x000fe40007ffe1ff */
[----:B------:R-:W-:-:S07]  /*19c0*/  @!P1 LOP3.LUT R0, RZ, R10, RZ, 0x33, !PT ;  /* 0x0000000aff009212 */ /* 0x000fce00078e33ff */
.L_x_516:
[----:B------:R-:W-:Y:S05]  /*19d0*/  BSYNC B0 ;  /* 0x0000000000007941 */ /* 0x000fea0003800000 */
.L_x_515:
[----:B------:R-:W-:-:S05]  /*19e0*/  IMAD R3, R214, R0, RZ ;  /* 0x00000000d6037224 */ /* 0x000fca00078e02ff */
[C---:B------:R-:W-:Y:S01]  /*19f0*/  VIADDMNMX R0, R3.reuse, R0, R27, PT ;  /* 0x0000000003007246 */ /* 0x040fe2000380011b */
[----:B------:R-:W-:-:S04]  /*1a00*/  IMAD R3, R3, 0xa0, -R9 ;  /* 0x000000a003037824 */ /* 0x000fc800078e0a09 */
[----:B------:R-:W-:Y:S01]  /*1a10*/  IMAD R5, R0, 0xa0, -R9 ;  /* 0x000000a000057824 */ /* 0x000fe200078e0a09 */
[----:B------:R-:W-:-:S04]  /*1a20*/  VIMNMX R3, RZ, R3, !PT ;  /* 0x00000003ff037248 */ /* 0x000fc80007fe0100 */
[----:B------:R-:W-:Y:S01]  /*1a30*/  VIMNMX R0, R5, R2, PT ;  /* 0x0000000205007248 */ /* 0x000fe20003fe0100 */
[----:B------:R-:W-:-:S03]  /*1a40*/  IMAD.WIDE.U32 R60, R3, -0x33333333, RZ ;  /* 0xcccccccd033c7825 */ /* 0x000fc600078e00ff */
[----:B------:R-:W-:Y:S02]  /*1a50*/  ISETP.GT.AND P0, PT, R0, R3, PT ;  /* 0x000000030000720c */ /* 0x000fe40003f04270 */
[----:B------:R-:W-:-:S05]  /*1a60*/  SHF.R.U32.HI R60, RZ, 0x7, R61 ;  /* 0x00000007ff3c7819 */ /* 0x000fca000001163d */
[----:B------:R-:W-:-:S06]  /*1a70*/  IMAD.MOV.U32 R28, RZ, RZ, R60 ;  /* 0x000000ffff1c7224 */ /* 0x000fcc00078e003c */
[----:B------:R-:W-:-:S04]  /*1a80*/  @P0 VIADD R0, R0, 0x9f ;  /* 0x0000009f00000836 */ /* 0x000fc80000000000 */
[----:B------:R-:W-:-:S05]  /*1a90*/  @P0 IMAD.HI R0, R0, 0x66666667, RZ ;  /* 0x6666666700000827 */ /* 0x000fca00078e02ff */
[----:B------:R-:W-:-:S04]  /*1aa0*/  @P0 SHF.R.U32.HI R3, RZ, 0x1f, R0 ;  /* 0x0000001fff030819 */ /* 0x000fc80000011600 */
[----:B------:R-:W-:Y:S02]  /*1ab0*/  @P0 LEA.HI.SX32 R28, R0, R3, 0x1a ;  /* 0x00000003001c0211 */ /* 0x000fe400078fd2ff */
[----:B------:R-:W-:Y:S02]  /*1ac0*/  PLOP3.LUT P0, PT, PT, PT, PT, 0x80, 0x0 ;  /* 0x000000000000781c */ /* 0x000fe40003f0f070 */
[----:B------:R-:W-:-:S13]  /*1ad0*/  ISETP.GT.AND P1, PT, R28, R60, PT ;  /* 0x0000003c1c00720c */ /* 0x000fda0003f24270 */
[----:B------:R-:W-:Y:S05]  /*1ae0*/  @!P1 BRA `(.L_x_517) ;  /* 0x0000007c007c9947 */ /* 0x000fea0003800000 */
[----:B------:R-:W-:Y:S01]  /*1af0*/  VIADD R0, R18, 0x18400 ;  /* 0x0001840012007836 */ /* 0x000fe20000000000 */
[----:B------:R-:W-:Y:S04]  /*1b00*/  BSSY B6, `(.L_x_518) ;  /* 0x0000013000067945 */ /* 0x000fe80003800000 */
[----:B------:R-:W-:-:S13]  /*1b10*/  LOP3.LUT P0, RZ, R0, 0x3ff, RZ, 0xc0, !PT ;  /* 0x000003ff00ff7812 */ /* 0x000fda000780c0ff */
[----:B------:R-:W-:Y:S05]  /*1b20*/  @!P0 BRA `(.L_x_519) ;  /* 0x0000000000408947 */ /* 0x000fea0003800000 */
        /* <DEDUP_REMOVED lines=8> */
[----:B------:R-:W-:Y:S01]  /*1bb0*/  MOV R6, UR4 ;  /* 0x0000000400067c02 */ /* 0x000fe20008000f00 */
[----:B------:R-:W-:Y:S01]  /*1bc0*/  IMAD.U32 R7, RZ, RZ, UR5 ;  /* 0x00000005ff077e24 */ /* 0x000fe2000f8e00ff */
[----:B------:R-:W-:Y:S01]  /*1bd0*/  MOV R13, RZ ;  /* 0x000000ff000d7202 */ /* 0x000fe20000000f00 */
[----:B------:R-:W-:-:S02]  /*1be0*/  IMAD.U32 R11, RZ, RZ, UR7 ;  /* 0x00000007ff0b7e24 */ /* 0x000fc4000f8e00ff */
[----:B------:R-:W-:Y:S02]  /*1bf0*/  IMAD.MOV.U32 R8, RZ, RZ, 0x70 ;  /* 0x00000070ff087424 */ /* 0x000fe400078e00ff */
[----:B0-----:R-:W-:-:S07]  /*1c00*/  IMAD.MOV.U32 R12, RZ, RZ, 0x1 ;  /* 0x00000001ff0c7424 */ /* 0x001fce00078e00ff */
[----:B------:R-:W-:-:S07]  /*1c10*/  LEPC R20, `(.L_x_519) ;  /* 0x000000001014794e */ /* 0x000fce0000000000 */
[----:B-1---5:R-:W-:Y:S05]  /*1c20*/  CALL.ABS.NOINC R14 ;  /* 0x000000000e007343 */ /* 0x022fea0003c00000 */
.L_x_519:
[----:B------:R-:W-:Y:S05]  /*1c30*/  BSYNC B6 ;  /* 0x0000000000067941 */ /* 0x000fea0003800000 */
.L_x_518:
        /* <DEDUP_REMOVED lines=11> */
[----:B------:R-:W-:Y:S01]  /*1cf0*/  MOV R10, UR6 ;  /* 0x00000006000a7c02 */ /* 0x000fe20008000f00 */
[----:B------:R-:W-:Y:S02]  /*1d00*/  IMAD.U32 R6, RZ, RZ, UR4 ;  /* 0x00000004ff067e24 */ /* 0x000fe4000f8e00ff */
[----:B------:R-:W-:-:S02]  /*1d10*/  IMAD.U32 R7, RZ, RZ, UR5 ;  /* 0x00000005ff077e24 */ /* 0x000fc4000f8e00ff */
[----:B------:R-:W-:Y:S02]  /*1d20*/  IMAD.U32 R11, RZ, RZ, UR7 ;  /* 0x00000007ff0b7e24 */ /* 0x000fe4000f8e00ff */
[----:B------:R-:W-:Y:S02]  /*1d30*/  IMAD.MOV.U32 R8, RZ, RZ, 0x70 ;  /* 0x00000070ff087424 */ /* 0x000fe400078e00ff */
[----:B------:R-:W-:Y:S02]  /*1d40*/  IMAD.MOV.U32 R12, RZ, RZ, 0x1 ;  /* 0x00000001ff0c7424 */ /* 0x000fe400078e00ff */
[----:B0-----:R-:W-:-:S07]  /*1d50*/  IMAD.MOV.U32 R13, RZ, RZ, RZ ;  /* 0x000000ffff0d7224 */ /* 0x001fce00078e00ff */
[----:B------:R-:W-:-:S07]  /*1d60*/  LEPC R20, `(.L_x_521) ;  /* 0x000000001014794e */ /* 0x000fce0000000000 */
[----:B-1---5:R-:W-:Y:S05]  /*1d70*/  CALL.ABS.NOINC R14 ;  /* 0x000000000e007343 */ /* 0x022fea0003c00000 */
.L_x_521:
[----:B------:R-:W-:Y:S05]  /*1d80*/  BSYNC B6 ;  /* 0x0000000000067941 */ /* 0x000fea0003800000 */
.L_x_520:
[----:B------:R-:W-:Y:S01]  /*1d90*/  ULDC.64 UR4, c[0x0][0x9f8] ;  /* 0x00027e0000047ab9 */ /* 0x000fe20000000a00 */
[----:B------:R-:W-:Y:S01]  /*1da0*/  IMAD.MOV.U32 R87, RZ, RZ, R205 ;  /* 0x000000ffff577224 */ /* 0x000fe200078e00cd */
[----:B------:R-:W-:Y:S01]  /*1db0*/  ISETP.NE.U32.AND P0, PT, RZ, UR4, PT ;  /* 0x00000004ff007c0c */ /* 0x000fe2000bf05070 */
[----:B------:R-:W0:Y:S03]  /*1dc0*/  LDC.64 R32, c[0x0][0x3f8] ;  /* 0x0000fe00ff207b82 */ /* 0x000e260000000a00 */
[----:B------:R-:W-:-:S05]  /*1dd0*/  ISETP.NE.AND.EX P0, PT, RZ, UR5, PT, P0 ;  /* 0x00000005ff007c0c */ /* 0x000fca000bf05300 */
[----:B------:R-:W1:Y:S08]  /*1de0*/  LDC.64 R58, c[0x0][0x408] ;  /* 0x00010200ff3a7b82 */ /* 0x000e700000000a00 */
[----:B------:R-:W-:Y:S01]  /*1df0*/  @P0 IADD3 R4, P1, R209, UR4, RZ ;  /* 0x00000004d1040c10 */ /* 0x000fe2000ff3e0ff */
[----:B------:R-:W2:Y:S03]  /*1e00*/  LDC R73, c[0x0][0x3f4] ;  /* 0x0000fd00ff497b82 */ /* 0x000ea60000000800 */
[----:B------:R-:W-:-:S05]  /*1e10*/  @P0 IADD3.X R5, R210, UR5, RZ, P1, !PT ;  /* 0x00000005d2050c10 */ /* 0x000fca0008ffe4ff */
[----:B------:R3:W4:Y:S01]  /*1e20*/  @P0 LDG.E R87, desc[UR36][R4.64] ;  /* 0x0000002404570981 */ /* 0x000722000c1e1900 */
[----:B------:R-:W-:Y:S01]  /*1e30*/  SHF.R.S32.HI R3, RZ, 0x1f, R190 ;  /* 0x0000001fff037819 */ /* 0x000fe200000114be */
[-C--:B0-----:R-:W-:Y:S01]  /*1e40*/  IMAD.WIDE.U32 R8, R190, R32.reuse, R16 ;  /* 0x00000020be087225 */ /* 0x081fe200078e0010 */
[----:B------:R-:W-:Y:S01]  /*1e50*/  SHF.R.S32.HI R23, RZ, 0x1f, R22 ;  /* 0x0000001fff177819 */ /* 0x000fe20000011416 */
[----:B------:R-:W0:Y:S01]  /*1e60*/  S2R R34, SR_TID.X ;  /* 0x0000000000227919 */ /* 0x000e220000002100 */
[----:B------:R-:W-:Y:S01]  /*1e70*/  SHF.L.U32 R81, R200, 0x7, RZ ;  /* 0x00000007c8517819 */ /* 0x000fe200000006ff */
[C---:B------:R-:W-:Y:S01]  /*1e80*/  IMAD R0, R3.reuse, R32, RZ ;  /* 0x0000002003007224 */ /* 0x040fe200078e02ff */
[----:B------:R-:W-:Y:S01]  /*1e90*/  SHF.R.U32.HI R102, RZ, 0x3, R197 ;  /* 0x00000003ff667819 */ /* 0x000fe200000116c5 */
[----:B-1----:R-:W-:Y:S01]  /*1ea0*/  IMAD R3, R3, R58, RZ ;  /* 0x0000003a03037224 */ /* 0x002fe200078e02ff */
[----:B------:R-:W-:Y:S01]  /*1eb0*/  LOP3.LUT R81, R81, 0x380, RZ, 0xc0, !PT ;  /* 0x0000038051517812 */ /* 0x000fe200078ec0ff */
[----:B------:R-:W-:Y:S01]  /*1ec0*/  IMAD R13, R190, R33, R0 ;  /* 0x00000021be0d7224 */ /* 0x000fe200078e0200 */
[----:B------:R-:W-:Y:S01]  /*1ed0*/  IADD3 R86, R86, R31, RZ ;  /* 0x0000001f56567210 */ /* 0x000fe20007ffe0ff */
[C---:B------:R-:W-:Y:S01]  /*1ee0*/  IMAD R15, R190.reuse, R59, R3 ;  /* 0x0000003bbe0f7224 */ /* 0x040fe200078e0203 */
[----:B------:R-:W-:Y:S01]  /*1ef0*/  SHF.R.U32.HI R76, RZ, 0x3, R81 ;  /* 0x00000003ff4c7819 */ /* 0x000fe20000011651 */
[----:B------:R-:W-:Y:S01]  /*1f00*/  IMAD.WIDE.U32 R6, R190, R32, R22 ;  /* 0x00000020be067225 */ /* 0x000fe200078e0016 */
[----:B------:R-:W-:-:S02]  /*1f10*/  SHF.L.U64.HI R85, R32, 0x6, R33 ;  /* 0x0000000620557819 */ /* 0x000fc40000010221 */
[----:B--2---:R-:W-:Y:S01]  /*1f20*/  ISETP.GE.AND P0, PT, R16, R73, PT ;  /* 0x000000491000720c */ /* 0x004fe20003f06270 */
[----:B------:R-:W-:Y:S01]  /*1f30*/  IMAD.IADD R7, R7, 0x1, R13 ;  /* 0x0000000107077824 */ /* 0x000fe200078e020d */
[----:B------:R-:W-:Y:S01]  /*1f40*/  SHF.L.U64.HI R84, R32, 0x7, R33 ;  /* 0x0000000720547819 */ /* 0x000fe20000010221 */
[----:B------:R-:W-:Y:S01]  /*1f50*/  IMAD.IADD R9, R13, 0x1, R9 ;  /* 0x000000010d097824 */ /* 0x000fe200078e0209 */
[----:B------:R-:W-:Y:S01]  /*1f60*/  SEL R3, R73, RZ, P0 ;  /* 0x000000ff49037207 */ /* 0x000fe20000000000 */
[-C--:B---3--:R-:W-:Y:S01]  /*1f70*/  IMAD.WIDE.U32 R4, R190, R58.reuse, R22 ;  /* 0x0000003abe047225 */ /* 0x088fe200078e0016 */
[----:B-----5:R-:W-:Y:S02]  /*1f80*/  SHF.R.S32.HI R13, RZ, 0x1f, R26 ;  /* 0x0000001fff0d7819 */ /* 0x020fe4000001141a */
[----:B------:R-:W-:Y:S01]  /*1f90*/  SHF.L.U64.HI R80, R58, 0x6, R59 ;  /* 0x000000063a507819 */ /* 0x000fe2000001023b */
[----:B------:R-:W-:Y:S01]  /*1fa0*/  IMAD.IADD R3, R16, 0x1, R3 ;  /* 0x0000000110037824 */ /* 0x000fe200078e0203 */
[----:B------:R-:W-:Y:S01]  /*1fb0*/  SHF.L.U64.HI R79, R58, 0x7, R59 ;  /* 0x000000073a4f7819 */ /* 0x000fe2000001023b */
[----:B------:R-:W-:Y:S01]  /*1fc0*/  IMAD.WIDE.U32 R10, R190, R58, R16 ;  /* 0x0000003abe0a7225 */ /* 0x000fe200078e0010 */
[----:B------:R-:W-:-:S02]  /*1fd0*/  LOP3.LUT P1, RZ, R200, 0x4, RZ, 0xc0, !PT ;  /* 0x00000004c8ff7812 */ /* 0x000fc4000782c0ff */
[----:B------:R-:W-:Y:S01]  /*1fe0*/  SHF.R.S32.HI R0, RZ, 0x1f, R3 ;  /* 0x0000001fff007819 */ /* 0x000fe20000011403 */
[----:B------:R-:W-:Y:S02]  /*1ff0*/  IMAD.IADD R5, R5, 0x1, R15 ;  /* 0x0000000105057824 */ /* 0x000fe400078e020f */
[----:B------:R-:W-:Y:S01]  /*2000*/  IMAD.IADD R11, R15, 0x1, R11 ;  /* 0x000000010f0b7824 */ /* 0x000fe200078e020b */
[----:B------:R-:W-:Y:S01]  /*2010*/  LEA.HI R0, R0, R3, RZ, 0x4 ;  /* 0x0000000300007211 */ /* 0x000fe200078f20ff */
[----:B0-----:R-:W-:Y:S01]  /*2020*/  VIADD R36, R34, 0xffffff80 ;  /* 0xffffff8022247836 */ /* 0x001fe20000000000 */
[----:B------:R-:W-:Y:S01]  /*2030*/  SHF.R.U32.HI R34, RZ, 0x7, R34 ;  /* 0x00000007ff227819 */ /* 0x000fe20000011622 */
[----:B------:R-:W-:Y:S01]  /*2040*/  IMAD R3, R13, R32, RZ ;  /* 0x000000200d037224 */ /* 0x000fe200078e02ff */
[----:B------:R-:W-:Y:S01]  /*2050*/  SHF.R.S32.HI R65, RZ, 0x4, R0 ;  /* 0x00000004ff417819 */ /* 0x000fe20000011400 */
[----:B------:R-:W-:Y:S01]  /*2060*/  IMAD.WIDE.U32 R54, R26, R58, R4 ;  /* 0x0000003a1a367225 */ /* 0x000fe200078e0004 */
[----:B------:R-:W-:-:S02]  /*2070*/  ISETP.NE.AND P6, PT, R34, 0x1, PT ;  /* 0x000000012200780c */ /* 0x000fc40003fc5270 */
[----:B------:R-:W-:Y:S01]  /*2080*/  SHF.R.S32.HI R35, RZ, 0x1f, R36 ;  /* 0x0000001fff237819 */ /* 0x000fe20000011424 */
[----:B------:R-:W-:Y:S01]  /*2090*/  IMAD R15, R26, R33, R3 ;  /* 0x000000211a0f7224 */ /* 0x000fe200078e0203 */
[----:B------:R-:W-:Y:S01]  /*20a0*/  LOP3.LUT R3, R81, 0x30, R16, 0xf8, !PT ;  /* 0x0000003051037812 */ /* 0x000fe200078ef810 */
[----:B------:R-:W-:Y:S01]  /*20b0*/  IMAD R13, R13, R58, RZ ;  /* 0x0000003a0d0d7224 */ /* 0x000fe200078e02ff */
[----:B------:R-:W-:Y:S01]  /*20c0*/  LEA.HI R35, R35, R36, RZ, 0x2 ;  /* 0x0000002423237211 */ /* 0x000fe200078f10ff */
[----:B------:R-:W-:Y:S01]  /*20d0*/  VIADD R75, R34, 0x8 ;  /* 0x00000008224b7836 */ /* 0x000fe20000000000 */
[----:B------:R-:W-:Y:S01]  /*20e0*/  LOP3.LUT R70, R3, R76, RZ, 0x3c, !PT ;  /* 0x0000004c03467212 */ /* 0x000fe200078e3cff */
[----:B------:R-:W-:Y:S01]  /*20f0*/  IMAD R13, R26, R59, R13 ;  /* 0x0000003b1a0d7224 */ /* 0x000fe200078e020d */
[--C-:B------:R-:W-:Y:S01]  /*2100*/  LOP3.LUT R3, R81, 0x70, R0.reuse, 0xf8, !PT ;  /* 0x0000007051037812 */ /* 0x100fe200078ef800 */
[----:B------:R-:W-:Y:S01]  /*2110*/  IMAD R71, R59, 0xa0, RZ ;  /* 0x000000a03b477824 */ /* 0x000fe200078e02ff */
[----:B------:R-:W-:Y:S01]  /*2120*/  LOP3.LUT R35, R35, 0xfffffffc, RZ, 0xc0, !PT ;  /* 0xfffffffc23237812 */ /* 0x000fe200078ec0ff */
[----:B------:R-:W-:Y:S05]  /*2130*/  @!P6 WARPSYNC.ALL ;  /* 0x000000000000e948 */ /* 0x000fea0003800000 */
[--C-:B------:R-:W-:Y:S01]  /*2140*/  LOP3.LUT R5, R197, 0x70, R0.reuse, 0xf8, !PT ;  /* 0x00000070c5057812 */ /* 0x100fe200078ef800 */
[----:B------:R-:W-:Y:S01]  /*2150*/  ULDC UR4, c[0x0][0x2f4] ;  /* 0x0000bd0000047ab9 */ /* 0x000fe20000000800 */
[----:B------:R-:W-:Y:S01]  /*2160*/  LOP3.LUT R4, R196, 0x70, R0, 0xf8, !PT ;  /* 0x00000070c4047812 */ /* 0x000fe200078ef800 */
[C---:B------:R-:W-:Y:S01]  /*2170*/  IMAD.SHL.U32 R78, R58.reuse, 0x40, RZ ;  /* 0x000000403a4e7824 */ /* 0x040fe200078e00ff */
[----:B------:R-:W-:Y:S01]  /*2180*/  SHF.R.U32.HI R34, RZ, 0x3, R196 ;  /* 0x00000003ff227819 */ /* 0x000fe200000116c4 */
[----:B------:R-:W-:Y:S01]  /*2190*/  IMAD.SHL.U32 R77, R58, 0x80, RZ ;  /* 0x000000803a4d7824 */ /* 0x000fe200078e00ff */
[----:B------:R-:W-:Y:S01]  /*21a0*/  LOP3.LUT R64, R0, 0xfffffff0, RZ, 0xc0, !PT ;  /* 0xfffffff000407812 */ /* 0x000fe200078ec0ff */
[----:B------:R-:W-:Y:S01]  /*21b0*/  IMAD.WIDE.U32 R56, R26, R58, R10 ;  /* 0x0000003a1a387225 */ /* 0x000fe200078e000a */
[----:B------:R-:W-:-:S02]  /*21c0*/  LOP3.LUT R0, R3, R76, RZ, 0x3c, !PT ;  /* 0x0000004c03007212 */ /* 0x000fc400078e3cff */
[----:B------:R-:W-:Y:S01]  /*21d0*/  IADD3 R35, R36, -R35, RZ ;  /* 0x8000002324237210 */ /* 0x000fe20007ffe0ff */
[----:B------:R-:W-:Y:S01]  /*21e0*/  IMAD R33, R33, 0xa0, RZ ;  /* 0x000000a021217824 */ /* 0x000fe200078e02ff */
[----:B------:R-:W-:Y:S01]  /*21f0*/  LOP3.LUT R5, R5, R102, RZ, 0x3c, !PT ;  /* 0x0000006605057212 */ /* 0x000fe200078e3cff */
[----:B------:R-:W-:Y:S01]  /*2200*/  IMAD.WIDE.U32 R20, R26, R32, R6 ;  /* 0x000000201a147225 */ /* 0x000fe200078e0006 */
[----:B------:R-:W-:Y:S02]  /*2210*/  ISETP.GE.AND P2, PT, R19, UR4, PT ;  /* 0x0000000413007c0c */ /* 0x000fe4000bf46270 */
[----:B------:R-:W-:Y:S01]  /*2220*/  LOP3.LUT R4, R4, R34, RZ, 0x3c, !PT ;  /* 0x0000002204047212 */ /* 0x000fe200078e3cff */
[----:B------:R-:W-:Y:S01]  /*2230*/  IMAD.WIDE.U32 R30, R26, R32, R8 ;  /* 0x000000201a1e7225 */ /* 0x000fe200078e0008 */
[----:B------:R-:W-:Y:S02]  /*2240*/  IADD3 R70, R199, R70, RZ ;  /* 0x00000046c7467210 */ /* 0x000fe40007ffe0ff */
[----:B------:R-:W-:Y:S01]  /*2250*/  ISETP.GE.AND P1, PT, R16, UR4, PT ;  /* 0x0000000410007c0c */ /* 0x000fe2000bf26270 */
[----:B------:R-:W-:Y:S01]  /*2260*/  IMAD.WIDE.U32 R52, R32, 0xa0, RZ ;  /* 0x000000a020347825 */ /* 0x000fe200078e00ff */
[----:B------:R-:W-:-:S02]  /*2270*/  P2R R89, PR, RZ, 0x4 ;  /* 0x00000004ff597803 */ /* 0x000fc40000000000 */
[----:B------:R-:W-:Y:S01]  /*2280*/  SHF.R.S32.HI R62, RZ, 0x1f, R64 ;  /* 0x0000001fff3e7819 */ /* 0x000fe20000011440 */
[----:B------:R-:W-:Y:S01]  /*2290*/  IMAD.WIDE.U32 R58, R58, 0xa0, RZ ;  /* 0x000000a03a3a7825 */ /* 0x000fe200078e00ff */
[----:B------:R-:W-:-:S03]  /*22a0*/  IADD3 R3, R203, R4, RZ ;  /* 0x00000004cb037210 */ /* 0x000fc60007ffe0ff */
[----:B------:R-:W-:Y:S02]  /*22b0*/  IMAD.IADD R61, R199, 0x1, R0 ;  /* 0x00000001c73d7824 */ /* 0x000fe400078e0200 */
[C---:B------:R-:W-:Y:S02]  /*22c0*/  IMAD.SHL.U32 R83, R32.reuse, 0x40, RZ ;  /* 0x0000004020537824 */ /* 0x040fe400078e00ff */
[----:B------:R-:W-:Y:S02]  /*22d0*/  IMAD.SHL.U32 R82, R32, 0x80, RZ ;  /* 0x0000008020527824 */ /* 0x000fe400078e00ff */
[----:B------:R-:W-:Y:S02]  /*22e0*/  IMAD R74, R35, 0x40, R190 ;  /* 0x00000040234a7824 */ /* 0x000fe400078e02be */
[----:B------:R-:W-:Y:S02]  /*22f0*/  IMAD.SHL.U32 R73, R73, 0x2, RZ ;  /* 0x0000000249497824 */ /* 0x000fe400078e00ff */
[----:B------:R-:W-:-:S02]  /*2300*/  IMAD.IADD R72, R53, 0x1, R33 ;  /* 0x0000000135487824 */ /* 0x000fc400078e0221 */
[----:B------:R-:W-:Y:S02]  /*2310*/  IMAD.IADD R71, R59, 0x1, R71 ;  /* 0x000000013b477824 */ /* 0x000fe400078e0247 */
[----:B------:R-:W-:Y:S02]  /*2320*/  IMAD.IADD R69, R21, 0x1, R15 ;  /* 0x0000000115457824 */ /* 0x000fe400078e020f */
[----:B------:R-:W-:Y:S02]  /*2330*/  IMAD.IADD R68, R15, 0x1, R31 ;  /* 0x000000010f447824 */ /* 0x000fe400078e021f */
[----:B------:R-:W-:Y:S02]  /*2340*/  IMAD.IADD R67, R55, 0x1, R13 ;  /* 0x0000000137437824 */ /* 0x000fe400078e020d */
[----:B------:R-:W-:Y:S02]  /*2350*/  IMAD.IADD R66, R13, 0x1, R57 ;  /* 0x000000010d427824 */ /* 0x000fe400078e0239 */
[----:B------:R-:W-:Y:S01]  /*2360*/  IMAD.IADD R0, R204, 0x1, R5 ;  /* 0x00000001cc007824 */ /* 0x000fe200078e0205 */
[----:B----4-:R-:W-:Y:S01]  /*2370*/  SHF.R.S32.HI R63, RZ, 0x1f, R87 ;  /* 0x0000001fff3f7819 */ /* 0x010fe20000011457 */
[----:B------:R-:W-:Y:S06]  /*2380*/  @!P6 BAR.SYNC.DEFER_BLOCKING 0x9, 0x100 ;  /* 0x024400000000eb1d */ /* 0x000fec0000010000 */
.L_x_596:
[----:B0-----:R-:W0:Y:S01]  /*2390*/  LDC R97, c[0x0][0x430] ;  /* 0x00010c00ff617b82 */ /* 0x001e220000000800 */
[----:B------:R-:W-:Y:S01]  /*23a0*/  VIADD R28, R28, 0xffffffff ;  /* 0xffffffff1c1c7836 */ /* 0x000fe20000000000 */
[----:B------:R-:W-:-:S03]  /*23b0*/  MOV R100, RZ ;  /* 0x000000ff00647202 */ /* 0x000fc60000000f00 */
[----:B------:R-:W-:-:S03]  /*23c0*/  IMAD R7, R28, 0xa0, R74 ;  /* 0x000000a01c077824 */ /* 0x000fc600078e024a */
[----:B--2---:R-:W1:Y:S01]  /*23d0*/  LDC R105, c[0x0][0x3f4] ;  /* 0x0000fd00ff697b82 */ /* 0x004e620000000800 */
[----:B------:R-:W-:-:S04]  /*23e0*/  IMAD.IADD R13, R86, 0x1, R7 ;  /* 0x00000001560d7824 */ /* 0x000fc800078e0207 */
[----:B------:R-:W-:Y:S01]  /*23f0*/  IMAD.MOV.U32 R8, RZ, RZ, R13 ;  /* 0x000000ffff087224 */ /* 0x000fe200078e000d */
[----:B0-----:R-:W-:-:S13]  /*2400*/  ISETP.NE.AND P2, PT, R97, 0x1, PT ;  /* 0x000000016100780c */ /* 0x001fda0003f45270 */
[----:B------:R-:W0:Y:S08]  /*2410*/  @P2 LDC R4, c[0x0][0x434] ;  /* 0x00010d00ff042b82 */ /* 0x000e300000000800 */
[----:B------:R-:W2:Y:S01]  /*2420*/  @P2 LDC R5, c[0x0][0x438] ;  /* 0x00010e00ff052b82 */ /* 0x000ea20000000800 */
[----:B0-----:R-:W-:-:S05]  /*2430*/  @P2 IMAD.HI.U32 R4, R13, R4, RZ ;  /* 0x000000040d042227 */ /* 0x001fca00078e00ff */
[----:B--2---:R-:W-:Y:S02]  /*2440*/  @P2 SHF.R.U32.HI R8, RZ, R5, R4 ;  /* 0x00000005ff082219 */ /* 0x004fe40000011604 */
[----:B------:R-:W-:-:S04]  /*2450*/  ISETP.GE.AND P2, PT, R7, R2, PT ;  /* 0x000000020700720c */ /* 0x000fc80003f46270 */
[----:B------:R-:W-:-:S13]  /*2460*/  ISETP.GT.OR P2, PT, R74, 0x9f, P2 ;  /* 0x0000009f4a00780c */ /* 0x000fda0001744670 */
[----:B------:R-:W0:Y:S01]  /*2470*/  @!P2 LDC.64 R6, c[0x0][0x428] ;  /* 0x00010a00ff06ab82 */ /* 0x000e220000000a00 */
[----:B------:R-:W-:-:S07]  /*2480*/  @!P2 SHF.R.S32.HI R9, RZ, 0x1f, R8 ;  /* 0x0000001fff09a819 */ /* 0x000fce0000011408 */
[----:B------:R-:W2:Y:S01]  /*2490*/  @!P2 LDC.64 R4, c[0x0][0x418] ;  /* 0x00010600ff04ab82 */ /* 0x000ea20000000a00 */
[----:B0-----:R-:W-:-:S04]  /*24a0*/  @!P2 IMAD R10, R63, R6, RZ ;  /* 0x000000063f0aa224 */ /* 0x001fc800078e02ff */
[C---:B------:R-:W-:Y:S02]  /*24b0*/  @!P2 IMAD R11, R87.reuse, R7, R10 ;  /* 0x00000007570ba224 */ /* 0x040fe400078e020a */
[----:B------:R-:W-:-:S04]  /*24c0*/  @!P2 IMAD.WIDE.U32 R6, R87, R6, R8 ;  /* 0x000000065706a225 */ /* 0x000fc800078e0008 */
[----:B------:R-:W-:Y:S01]  /*24d0*/  @!P2 IMAD.IADD R7, R7, 0x1, R11 ;  /* 0x000000010707a824 */ /* 0x000fe200078e020b */
[----:B--2---:R-:W-:-:S04]  /*24e0*/  @!P2 LEA R4, P3, R6, R4, 0x2 ;  /* 0x000000040604a211 */ /* 0x004fc800078610ff */
[----:B------:R-:W-:-:S05]  /*24f0*/  @!P2 LEA.HI.X R5, R6, R5, R7, 0x2, P3 ;  /* 0x000000050605a211 */ /* 0x000fca00018f1407 */
[----:B------:R0:W5:Y:S01]  /*2500*/  @!P2 LDG.E R100, desc[UR36][R4.64] ;  /* 0x000000240464a981 */ /* 0x000162000c1e1900 */
[----:B------:R-:W-:Y:S01]  /*2510*/  ISETP.GT.AND P2, PT, R28, R60, PT ;  /* 0x0000003c1c00720c */ /* 0x000fe20003f44270 */
[----:B------:R-:W-:Y:S01]  /*2520*/  IMAD R7, R188, 0x5000, R70 ;  /* 0x00005000bc077824 */ /* 0x000fe200078e0246 */
[----:B------:R-:W-:Y:S01]  /*2530*/  LOP3.LUT P4, RZ, R200, 0x4, RZ, 0xc0, !PT ;  /* 0x00000004c8ff7812 */ /* 0x000fe2000788c0ff */
[----:B------:R-:W-:Y:S01]  /*2540*/  IMAD.MOV R6, RZ, RZ, -R8 ;  /* 0x000000ffff067224 */ /* 0x000fe200078e0a08 */
[----:B------:R-:W-:Y:S01]  /*2550*/  P2R R90, PR, RZ, 0x4 ;  /* 0x00000004ff5a7803 */ /* 0x000fe20000000000 */
[----:B------:R-:W-:Y:S01]  /*2560*/  VIADD R91, R7, 0x40 ;  /* 0x00000040075b7836 */ /* 0x000fe20000000000 */
[----:B-1----:R-:W-:Y:S01]  /*2570*/  ISETP.GE.AND P2, PT, R105, 0x1, PT ;  /* 0x000000016900780c */ /* 0x002fe20003f46270 */
[----:B------:R-:W-:Y:S05]  /*2580*/  YIELD ;  /* 0x0000000000007946 */ /* 0x000fea0003800000 */
[----:B------:R-:W-:Y:S01]  /*2590*/  BSSY B0, `(.L_x_522) ;  /* 0x00006c7000007945 */ /* 0x000fe20003800000 */
[----:B------:R-:W-:-:S02]  /*25a0*/  IMAD R97, R97, R6, R13 ;  /* 0x0000000661617224 */ /* 0x000fc400078e020d */
[----:B------:R-:W-:Y:S02]  /*25b0*/  @P4 VIADD R91, R7, 0xffffffc0 ;  /* 0xffffffc0075b4836 */ /* 0x000fe40000000000 */
[C---:B------:R-:W-:Y:S02]  /*25c0*/  IMAD.IADD R92, R18.reuse, 0x1, R7 ;  /* 0x00000001125c7824 */ /* 0x040fe400078e0207 */
[----:B------:R-:W-:Y:S01]  /*25d0*/  IMAD.IADD R91, R18, 0x1, R91 ;  /* 0x00000001125b7824 */ /* 0x000fe200078e025b */
[----:B0--3--:R-:W-:Y:S06]  /*25e0*/  @!P2 BRA `(.L_x_523) ;  /* 0x0000006400aca947 */ /* 0x009fec0003800000 */
[----:B------:R-:W-:Y:S01]  /*25f0*/  SHF.R.S32.HI R96, RZ, 0x1f, R97 ;  /* 0x0000001fff607819 */ /* 0x000fe20000011461 */
[----:B------:R-:W-:Y:S01]  /*2600*/  ULDC.64 UR4, c[0x0][0x300] ;  /* 0x0000c00000047ab9 */ /* 0x000fe20000000a00 */
[----:B-----5:R-:W-:Y:S01]  /*2610*/  SHF.R.S32.HI R95, RZ, 0x1f, R100 ;  /* 0x0000001fff5f7819 */ /* 0x020fe20000011464 */
[----:B------:R-:W-:Y:S01]  /*2620*/  IMAD.WIDE.U32 R4, R97, UR4, RZ ;  /* 0x0000000461047c25 */ /* 0x000fe2000f8e00ff */
[----:B------:R-:W-:-:S03]  /*2630*/  ULDC.64 UR6, c[0x0][0x2e8] ;  /* 0x0000ba0000067ab9 */ /* 0x000fc60000000a00 */
[----:B------:R-:W-:Y:S02]  /*2640*/  IMAD R6, R96, UR4, RZ ;  /* 0x0000000460067c24 */ /* 0x000fe4000f8e02ff */
[----:B------:R-:W-:Y:S02]  /*2650*/  IMAD R94, R28, -0xa0, R2 ;  /* 0xffffff601c5e7824 */ /* 0x000fe400078e0202 */
[----:B------:R-:W-:Y:S01]  /*2660*/  IMAD R7, R97, UR5, R6 ;  /* 0x0000000561077c24 */ /* 0x000fe2000f8e0206 */
[----:B------:R-:W-:Y:S01]  /*2670*/  ULDC.64 UR4, c[0x0][0x310] ;  /* 0x0000c40000047ab9 */ /* 0x000fe20000000a00 */
[----:B------:R-:W-:Y:S01]  /*2680*/  IMAD R6, R71, R28, RZ ;  /* 0x0000001c47067224 */ /* 0x000fe200078e02ff */
[----:B------:R-:W-:Y:S01]  /*2690*/  VIMNMX R94, R94, 0xa0, PT ;  /* 0x000000a05e5e7848 */ /* 0x000fe20003fe0100 */
[----:B------:R-:W-:Y:S01]  /*26a0*/  IMAD R9, R95, UR4, RZ ;  /* 0x000000045f097c24 */ /* 0x000fe2000f8e02ff */
[----:B------:R-:W-:-:S03]  /*26b0*/  IADD3 R5, R5, R7, RZ ;  /* 0x0000000705057210 */ /* 0x000fc60007ffe0ff */
[C---:B------:R-:W-:Y:S02]  /*26c0*/  IMAD R9, R100.reuse, UR5, R9 ;  /* 0x0000000564097c24 */ /* 0x040fe4000f8e0209 */
[----:B------:R-:W-:Y:S01]  /*26d0*/  IMAD.WIDE.U32 R4, R100, UR4, R4 ;  /* 0x0000000464047c25 */ /* 0x000fe2000f8e0004 */
[----:B------:R-:W-:-:S03]  /*26e0*/  ULDC.64 UR4, c[0x0][0x308] ;  /* 0x0000c20000047ab9 */ /* 0x000fc60000000a00 */
[----:B------:R-:W-:Y:S02]  /*26f0*/  IMAD.IADD R5, R5, 0x1, R9 ;  /* 0x0000000105057824 */ /* 0x000fe400078e0209 */
[----:B------:R-:W-:Y:S01]  /*2700*/  IMAD.WIDE.U32 R4, R191, UR4, R4 ;  /* 0x00000004bf047c25 */ /* 0x000fe2000f8e0004 */
[----:B------:R-:W-:-:S03]  /*2710*/  ULDC.U8 UR4, c[0x0][0x410] ;  /* 0x0001040000047ab9 */ /* 0x000fc60000000000 */
[----:B------:R-:W-:Y:S01]  /*2720*/  IMAD R104, R191, UR5, R5 ;  /* 0x00000005bf687c24 */ /* 0x000fe2000f8e0205 */
[----:B------:R-:W-:Y:S01]  /*2730*/  IADD3 R103, P2, R4, UR6, RZ ;  /* 0x0000000604677c10 */ /* 0x000fe2000ff5e0ff */
[----:B------:R-:W-:Y:S01]  /*2740*/  IMAD R4, R72, R28, RZ ;  /* 0x0000001c48047224 */ /* 0x000fe200078e02ff */
[----:B------:R-:W-:Y:S02]  /*2750*/  SHF.R.S32.HI R5, RZ, 0x1f, R28 ;  /* 0x0000001fff057819 */ /* 0x000fe4000001141c */
[----:B------:R-:W-:Y:S02]  /*2760*/  IADD3.X R104, R104, UR7, RZ, P2, !PT ;  /* 0x0000000768687c10 */ /* 0x000fe400097fe4ff */
[----:B------:R-:W-:Y:S01]  /*2770*/  ISETP.NE.AND P2, PT, RZ, UR4, PT ;  /* 0x00000004ff007c0c */ /* 0x000fe2000bf45270 */
[C---:B------:R-:W-:Y:S02]  /*2780*/  IMAD R9, R5.reuse, R52, R4 ;  /* 0x0000003405097224 */ /* 0x040fe400078e0204 */
[----:B------:R-:W-:-:S02]  /*2790*/  IMAD R11, R5, R58, R6 ;  /* 0x0000003a050b7224 */ /* 0x000fc400078e0206 */
[----:B------:R-:W-:-:S04]  /*27a0*/  IMAD.WIDE.U32 R4, R52, R28, RZ ;  /* 0x0000001c34047225 */ /* 0x000fc800078e00ff */
[----:B------:R-:W-:-:S04]  /*27b0*/  IMAD.WIDE.U32 R6, R58, R28, RZ ;  /* 0x0000001c3a067225 */ /* 0x000fc800078e00ff */
[----:B------:R-:W-:Y:S02]  /*27c0*/  IMAD.IADD R88, R5, 0x1, R9 ;  /* 0x0000000105587824 */ /* 0x000fe400078e0209 */
[----:B------:R-:W-:Y:S01]  /*27d0*/  IMAD.IADD R106, R7, 0x1, R11 ;  /* 0x00000001076a7824 */ /* 0x000fe200078e020b */
[----:B------:R-:W-:Y:S06]  /*27e0*/  @!P2 BRA `(.L_x_524) ;  /* 0x000000300098a947 */ /* 0x000fec0003800000 */
[----:B------:R-:W-:Y:S01]  /*27f0*/  ISETP.GE.AND P2, PT, R190, R94, PT ;  /* 0x0000005ebe00720c */ /* 0x000fe20003f46270 */
[----:B------:R-:W-:Y:S01]  /*2800*/  BSSY B1, `(.L_x_525) ;  /* 0x000001e000017945 */ /* 0x000fe20003800000 */
        /* <DEDUP_REMOVED lines=11> */
[----:B------:R-:W-:Y:S01]  /*28c0*/  CS2R R36, SRZ ;  /* 0x0000000000247805 */ /* 0x000fe2000001ff00 */
[----:B------:R-:W-:Y:S06]  /*28d0*/  @P2 BRA `(.L_x_526) ;  /* 0x0000000000402947 */ /* 0x000fec0003800000 */
[----:B------:R-:W-:Y:S01]  /*28e0*/  ULDC.64 UR4, c[0x0][0x3e8] ;  /* 0x0000fa0000047ab9 */ /* 0x000fe20000000a00 */
[----:B------:R-:W-:Y:S02]  /*28f0*/  CS2R R50, SRZ ;  /* 0x0000000000327805 */ /* 0x000fe4000001ff00 */
[----:B------:R-:W-:Y:S02]  /*2900*/  IADD3 R10, P3, P4, R20, UR4, R4 ;  /* 0x00000004140a7c10 */ /* 0x000fe4000fc7e004 */
[----:B------:R-:W-:Y:S02]  /*2910*/  CS2R R98, SRZ ;  /* 0x0000000000627805 */ /* 0x000fe4000001ff00 */
[----:B------:R-:W-:Y:S01]  /*2920*/  IADD3.X R11, R69, UR5, R88, P3, P4 ;  /* 0x00000005450b7c10 */ /* 0x000fe20009fe8458 */
[----:B------:R-:W-:Y:S02]  /*2930*/  ULDC.64 UR4, c[0x0][0x400] ;  /* 0x0001000000047ab9 */ /* 0x000fe40000000a00 */
[----:B------:R-:W-:-:S04]  /*2940*/  IADD3 R12, P3, P4, R54, UR4, R6 ;  /* 0x00000004360c7c10 */ /* 0x000fc8000fc7e006 */
[----:B------:R-:W-:Y:S02]  /*2950*/  IADD3.X R13, R67, UR5, R106, P3, P4 ;  /* 0x00000005430d7c10 */ /* 0x000fe40009fe846a */
[----:B------:R-:W-:Y:S02]  /*2960*/  ISETP.GE.AND P3, PT, R22, R105, PT ;  /* 0x000000691600720c */ /* 0x000fe40003f66270 */
[----:B------:R-:W-:Y:S02]  /*2970*/  CS2R R46, SRZ ;  /* 0x00000000002e7805 */ /* 0x000fe4000001ff00 */
[----:B------:R-:W-:-:S09]  /*2980*/  CS2R R48, SRZ ;  /* 0x0000000000307805 */ /* 0x000fd2000001ff00 */
[----:B------:R0:W5:Y:S04]  /*2990*/  @!P3 LDG.E.64 R50, desc[UR36][R10.64] ;  /* 0x000000240a32b981 */ /* 0x000168000c1e1b00 */
[----:B------:R0:W5:Y:S01]  /*29a0*/  @!P3 LDG.E.64 R98, desc[UR36][R12.64] ;  /* 0x000000240c62b981 */ /* 0x000162000c1e1b00 */
[----:B------:R-:W-:-:S13]  /*29b0*/  ISETP.GE.AND P3, PT, R192, R105, PT ;  /* 0x00000069c000720c */ /* 0x000fda0003f66270 */
[----:B------:R0:W5:Y:S04]  /*29c0*/  @!P3 LDG.E.64 R46, desc[UR36][R10.64+0x20] ;  /* 0x000020240a2eb981 */ /* 0x000168000c1e1b00 */
[----:B------:R0:W5:Y:S02]  /*29d0*/  @!P3 LDG.E.64 R48, desc[UR36][R12.64+0x20] ;  /* 0x000020240c30b981 */ /* 0x000164000c1e1b00 */
.L_x_526:
[----:B------:R-:W-:Y:S05]  /*29e0*/  BSYNC B1 ;  /* 0x0000000000017941 */ /* 0x000fea0003800000 */
.L_x_525:
[----:B0-----:R-:W-:Y:S01]  /*29f0*/  VIADD R10, R190, 0x40 ;  /* 0x00000040be0a7836 */ /* 0x001fe20000000000 */
[----:B------:R-:W-:Y:S01]  /*2a00*/  BSSY B1, `(.L_x_527) ;  /* 0x0000019000017945 */ /* 0x000fe20003800000 */
[----:B-----5:R-:W-:Y:S01]  /*2a10*/  IMAD.MOV.U32 R113, RZ, RZ, R46 ;  /* 0x000000ffff717224 */ /* 0x020fe200078e002e */
[----:B------:R-:W-:Y:S02]  /*2a20*/  MOV R117, R50 ;  /* 0x0000003200757202 */ /* 0x000fe40000000f00 */
[----:B------:R-:W-:-:S13]  /*2a30*/  ISETP.GE.AND P3, PT, R10, R94, PT ;  /* 0x0000005e0a00720c */ /* 0x000fda0003f66270 */
[----:B------:R-:W-:Y:S05]  /*2a40*/  @P3 BRA `(.L_x_528) ;  /* 0x0000000000503947 */ /* 0x000fea0003800000 */
[----:B------:R-:W-:Y:S01]  /*2a50*/  IADD3 R10, P4, P5, R20, R4, R83 ;  /* 0x00000004140a7210 */ /* 0x000fe20007d9e053 */
[----:B------:R-:W-:Y:S01]  /*2a60*/  ULDC.64 UR4, c[0x0][0x3e8] ;  /* 0x0000fa0000047ab9 */ /* 0x000fe20000000a00 */
[----:B------:R-:W-:Y:S02]  /*2a70*/  CS2R R42, SRZ ;  /* 0x00000000002a7805 */ /* 0x000fe4000001ff00 */
[----:B------:R-:W-:Y:S02]  /*2a80*/  CS2R R44, SRZ ;  /* 0x00000000002c7805 */ /* 0x000fe4000001ff00 */
[----:B------:R-:W-:Y:S02]  /*2a90*/  IADD3.X R11, R69, R88, R85, P4, P5 ;  /* 0x00000058450b7210 */ /* 0x000fe400027ea455 */
[----:B------:R-:W-:-:S04]  /*2aa0*/  IADD3 R12, P4, P5, R54, R6, R78 ;  /* 0x00000006360c7210 */ /* 0x000fc80007d9e04e */
[----:B------:R-:W-:Y:S02]  /*2ab0*/  IADD3.X R13, R67, R106, R80, P4, P5 ;  /* 0x0000006a430d7210 */ /* 0x000fe400027ea450 */
[----:B------:R-:W-:-:S04]  /*2ac0*/  IADD3 R10, P4, R10, UR4, RZ ;  /* 0x000000040a0a7c10 */ /* 0x000fc8000ff9e0ff */
[----:B------:R-:W-:Y:S01]  /*2ad0*/  IADD3.X R11, R11, UR5, RZ, P4, !PT ;  /* 0x000000050b0b7c10 */ /* 0x000fe2000a7fe4ff */
[----:B------:R-:W-:Y:S02]  /*2ae0*/  ULDC.64 UR4, c[0x0][0x400] ;  /* 0x0001000000047ab9 */ /* 0x000fe40000000a00 */
[----:B------:R-:W-:-:S04]  /*2af0*/  IADD3 R12, P4, R12, UR4, RZ ;  /* 0x000000040c0c7c10 */ /* 0x000fc8000ff9e0ff */
[----:B------:R-:W-:Y:S02]  /*2b00*/  IADD3.X R13, R13, UR5, RZ, P4, !PT ;  /* 0x000000050d0d7c10 */ /* 0x000fe4000a7fe4ff */
        /* <DEDUP_REMOVED lines=8> */
.L_x_528:
[----:B------:R-:W-:Y:S05]  /*2b90*/  BSYNC B1 ;  /* 0x0000000000017941 */ /* 0x000fea0003800000 */
.L_x_527:
[----:B0-----:R-:W-:Y:S01]  /*2ba0*/  VIADD R10, R190, 0x80 ;  /* 0x00000080be0a7836 */ /* 0x001fe20000000000 */
[----:B------:R-:W-:Y:S04]  /*2bb0*/  BSSY B1, `(.L_x_529) ;  /* 0x0000015000017945 */ /* 0x000fe80003800000 */
[----:B------:R-:W-:-:S13]  /*2bc0*/  ISETP.GE.AND P4, PT, R10, R94, PT ;  /* 0x0000005e0a00720c */ /* 0x000fda0003f86270 */
[----:B------:R-:W-:Y:S05]  /*2bd0*/  @P4 BRA `(.L_x_530) ;  /* 0x0000000000484947 */ /* 0x000fea0003800000 */
[----:B------:R-:W-:Y:S01]  /*2be0*/  IADD3 R4, P5, P6, R20, R82, R4 ;  /* 0x0000005214047210 */ /* 0x000fe20007ebe004 */
[----:B------:R-:W-:-:S03]  /*2bf0*/  ULDC.64 UR4, c[0x0][0x3e8] ;  /* 0x0000fa0000047ab9 */ /* 0x000fc60000000a00 */
        /* <DEDUP_REMOVED lines=16> */
.L_x_530:
[----:B------:R-:W-:Y:S05]  /*2d00*/  BSYNC B1 ;  /* 0x0000000000017941 */ /* 0x000fea0003800000 */
.L_x_529:
[----:B------:R-:W-:Y:S01]  /*2d10*/  UISETP.NE.AND UP0, UPT, UR39, 0x3, UPT ;  /* 0x000000032700788c */ /* 0x000fe2000bf05270 */
[----:B------:R-:W-:Y:S01]  /*2d20*/  IMAD.MOV.U32 R116, RZ, RZ, R48 ;  /* 0x000000ffff747224 */ /* 0x000fe200078e0030 */
[----:B-----5:R-:W-:Y:S01]  /*2d30*/  MOV R112, R40 ;  /* 0x0000002800707202 */ /* 0x020fe20000000f00 */
[----:B------:R-:W-:Y:S02]  /*2d40*/  IMAD.MOV.U32 R123, RZ, RZ, R98 ;  /* 0x000000ffff7b7224 */ /* 0x000fe400078e0062 */
[----:B------:R-:W-:Y:S01]  /*2d50*/  IMAD.MOV.U32 R111, RZ, RZ, R38 ;  /* 0x000000ffff6f7224 */ /* 0x000fe200078e0026 */
[----:B------:R-:W-:Y:S01]  /*2d60*/  PLOP3.LUT P5, PT, PT, PT, UP0, 0x80, 0x0 ;  /* 0x000000000000781c */ /* 0x000fe20003faf008 */
[----:B------:R-:W-:Y:S02]  /*2d70*/  IMAD.MOV.U32 R114, RZ, RZ, R42 ;  /* 0x000000ffff727224 */ /* 0x000fe400078e002a */
[----:B------:R-:W-:Y:S02]  /*2d80*/  IMAD.MOV.U32 R115, RZ, RZ, R44 ;  /* 0x000000ffff737224 */ /* 0x000fe400078e002c */
[----:B------:R-:W-:-:S02]  /*2d90*/  IMAD.MOV.U32 R107, RZ, RZ, R8 ;  /* 0x000000ffff6b7224 */ /* 0x000fc400078e0008 */
[----:B------:R-:W-:Y:S02]  /*2da0*/  IMAD.MOV.U32 R109, RZ, RZ, R34 ;  /* 0x000000ffff6d7224 */ /* 0x000fe400078e0022 */
[----:B------:R-:W-:Y:S02]  /*2db0*/  IMAD.MOV.U32 R108, RZ, RZ, R32 ;  /* 0x000000ffff6c7224 */ /* 0x000fe400078e0020 */
[----:B------:R-:W-:Y:S02]  /*2dc0*/  IMAD.MOV.U32 R110, RZ, RZ, R36 ;  /* 0x000000ffff6e7224 */ /* 0x000fe400078e0024 */
[----:B------:R-:W-:Y:S05]  /*2dd0*/  @!P5 BRA `(.L_x_531) ;  /* 0x000000000004d947 */ /* 0x000fea0003800000 */
[----:B------:R-:W-:Y:S01]  /*2de0*/  BPT.TRAP 0x1 ;  /* 0x000000040000795c */ /* 0x000fe20000300000 */
.L_x_531:
[----:B------:R-:W-:Y:S01]  /*2df0*/  LEA R88, R188, R18, 0x3 ;  /* 0x00000012bc587211 */ /* 0x000fe200078e18ff */
[----:B------:R-:W-:Y:S01]  /*2e00*/  BSSY B1, `(.L_x_532) ;  /* 0x0000004000017945 */ /* 0x000fe20003800000 */
[----:B------:R-:W-:-:S04]  /*2e10*/  SHF.L.U32 R93, R193, 0x1f, RZ ;  /* 0x0000001fc15d7819 */ /* 0x000fc800000006ff */
[----:B------:R-:W1:Y:S02]  /*2e20*/  SYNCS.PHASECHK.TRANS64.TRYWAIT P6, [R88+URZ+0x22890], R93 ;  /* 0x0228905d580075a7 */ /* 0x000e6400080c017f */
[----:B-1----:R-:W-:Y:S05]  /*2e30*/  @!P6 BRA `(.L_x_533) ;  /* 0x000001e40038e947 */ /* 0x002fea0003800000 */
.L_x_821:
[----:B------:R-:W-:Y:S05]  /*2e40*/  BSYNC B1 ;  /* 0x0000000000017941 */ /* 0x000fea0003800000 */
.L_x_532:
[----:B------:R-:W-:-:S03]  /*2e50*/  UMOV UR4, 0xffffffff ;  /* 0xffffffff00047882 */ /* 0x000fc60000000000 */
[----:B------:R-:W-:Y:S05]  /*2e60*/  BRA.DIV UR4, `(.L_x_534) ;  /* 0x000001e604407947 */ /* 0x000fea000b800000 */
[----:B------:R2:W3:Y:S04]  /*2e70*/  SHFL.IDX PT, R106, R104, RZ, 0x1c1f ;  /* 0x001c1fff686a7589 */ /* 0x0004e800000e0000 */
[----:B------:R2:W4:Y:S02]  /*2e80*/  SHFL.IDX PT, R14, R103, RZ, 0x1c1f ;  /* 0x001c1fff670e7589 */ /* 0x00052400000e0000 */
.L_x_825:
[----:B------:R-:W-:Y:S04]  /*2e90*/  BSSY B1, `(.L_x_535) ;  /* 0x00000e5000017945 */ /* 0x000fe80003800000 */
[----:B------:R-:W-:Y:S05]  /*2ea0*/  @P2 BRA `(.L_x_536) ;  /* 0x0000000c008c2947 */ /* 0x000fea0003800000 */
[----:B------:R-:W-:Y:S04]  /*2eb0*/  BSSY B2, `(.L_x_537) ;  /* 0x0000071000027945 */ /* 0x000fe80003800000 */
[----:B------:R-:W-:Y:S05]  /*2ec0*/  @P1 BRA `(.L_x_538) ;  /* 0x0000000400bc1947 */ /* 0x000fea0003800000 */
[----:B0-----:R0:W0:Y:S01]  /*2ed0*/  LDS.128 R4, [R92+0x18400] ;  /* 0x018400005c047984 */ /* 0x0010220000000c00 */
[----:B----4-:R-:W-:Y:S01]  /*2ee0*/  IADD3 R10, P2, R16, R14, RZ ;  /* 0x0000000e100a7210 */ /* 0x010fe20007f5e0ff */
[----:B------:R-:W-:Y:S04]  /*2ef0*/  BSSY B3, `(.L_x_539) ;  /* 0x000006b000037945 */ /* 0x000fe80003800000 */
[----:B---3--:R-:W-:Y:S01]  /*2f00*/  IMAD.X R11, R106, 0x1, R17, P2 ;  /* 0x000000016a0b7824 */ /* 0x008fe200010e0611 */
[----:B------:R-:W-:-:S13]  /*2f10*/  ISETP.GE.AND P2, PT, R22, R105, PT ;  /* 0x000000691600720c */ /* 0x000fda0003f46270 */
[----:B------:R-:W-:Y:S05]  /*2f20*/  @P2 BRA `(.L_x_540) ;  /* 0x00000004009c2947 */ /* 0x000fea0003800000 */
[----:B------:R-:W-:Y:S01]  /*2f30*/  SHF.R.U32.HI R12, RZ, 0x8, R51 ;  /* 0x00000008ff0c7819 */ /* 0x000fe20000011633 */
[----:B0-----:R-:W-:Y:S01]  /*2f40*/  IMAD.MOV.U32 R13, RZ, RZ, R4 ;  /* 0x000000ffff0d7224 */ /* 0x001fe200078e0004 */
[----:B------:R-:W-:Y:S02]  /*2f50*/  SHF.R.U32.HI R50, RZ, 0x8, R99 ;  /* 0x00000008ff327819 */ /* 0x000fe40000011663 */
[----:B------:R-:W-:Y:S01]  /*2f60*/  SHF.R.U32.HI R119, RZ, 0x10, R51 ;  /* 0x00000010ff777819 */ /* 0x000fe20000011633 */
[----:B------:R-:W-:Y:S01]  /*2f70*/  IMAD.SHL.U32 R12, R12, 0x100, RZ ;  /* 0x000001000c0c7824 */ /* 0x000fe200078e00ff */
[----:B------:R-:W-:Y:S01]  /*2f80*/  LOP3.LUT R15, R51, 0xff0000ff, RZ, 0xc0, !PT ;  /* 0xff0000ff330f7812 */ /* 0x000fe200078ec0ff */
[----:B------:R-:W-:Y:S01]  /*2f90*/  IMAD.SHL.U32 R50, R50, 0x100, RZ ;  /* 0x0000010032327824 */ /* 0x000fe200078e00ff */
[----:B------:R-:W-:Y:S02]  /*2fa0*/  LOP3.LUT R51, R99, 0xff0000ff, RZ, 0xc0, !PT ;  /* 0xff0000ff63337812 */ /* 0x000fe400078ec0ff */
[----:B------:R-:W-:-:S02]  /*2fb0*/  SHF.R.U32.HI R118, RZ, 0x10, R99 ;  /* 0x00000010ff767819 */ /* 0x000fc40000011663 */
[----:B------:R-:W-:Y:S01]  /*2fc0*/  LOP3.LUT R15, R15, 0xff00, R12, 0xf8, !PT ;  /* 0x0000ff000f0f7812 */ /* 0x000fe200078ef80c */
[----:B------:R-:W-:Y:S01]  /*2fd0*/  IMAD.U32 R12, R119, 0x10000, RZ ;  /* 0x00010000770c7824 */ /* 0x000fe200078e00ff */
[----:B------:R-:W-:Y:S02]  /*2fe0*/  LOP3.LUT R98, R51, 0xff00, R50, 0xf8, !PT ;  /* 0x0000ff0033627812 */ /* 0x000fe400078ef832 */
[----:B------:R-:W-:Y:S02]  /*2ff0*/  SHF.L.U32 R51, R118, 0x10, RZ ;  /* 0x0000001076337819 */ /* 0x000fe400000006ff */
[----:B------:R-:W-:Y:S02]  /*3000*/  F2FP.F16.E4M3.UNPACK_B R4, R5 ;  /* 0x00000005ff04723e */ /* 0x000fe400020006ff */
[----:B------:R-:W-:Y:S02]  /*3010*/  F2FP.F16.E4M3.UNPACK_B R50, R123.H1 ;  /* 0x0000007bff32723e */ /* 0x000fe400030006ff */
[----:B------:R-:W-:Y:S01]  /*3020*/  LOP3.LUT R12, R15, 0xff0000, R12, 0xf8, !PT ;  /* 0x00ff00000f0c7812 */ /* 0x000fe200078ef80c */
[----:B------:R-:W-:Y:S01]  /*3030*/  HADD2.F32 R15, -RZ, R4.H1_H1 ;  /* 0x30000004ff0f7230 */ /* 0x000fe20000004100 */
[----:B------:R-:W-:Y:S01]  /*3040*/  LOP3.LUT R120, R98, 0xff0000, R51, 0xf8, !PT ;  /* 0x00ff000062787812 */ /* 0x000fe200078ef833 */
[----:B------:R-:W-:Y:S01]  /*3050*/  HADD2.F32 R118, -RZ, R50.H0_H0 ;  /* 0x20000032ff767230 */ /* 0x000fe20000004100 */
[----:B------:R-:W-:Y:S01]  /*3060*/  F2FP.F16.E4M3.UNPACK_B R98, R117.H1 ;  /* 0x00000075ff62723e */ /* 0x000fe200030006ff */
[----:B------:R-:W-:Y:S01]  /*3070*/  HADD2.F32 R4, -RZ, R4.H0_H0 ;  /* 0x20000004ff047230 */ /* 0x000fe20000004100 */
[----:B------:R-:W-:Y:S01]  /*3080*/  F2FP.F16.E4M3.UNPACK_B R5, R5.H1 ;  /* 0x00000005ff05723e */ /* 0x000fe200030006ff */
[----:B------:R-:W-:-:S02]  /*3090*/  HADD2.F32 R119, -RZ, R50.H1_H1 ;  /* 0x30000032ff777230 */ /* 0x000fc40000004100 */
[CC--:B------:R-:W-:Y:S01]  /*30a0*/  FMUL.FTZ R121, R15.reuse, R118.reuse ;  /* 0x000000760f797220 */ /* 0x0c0fe20000410000 */
[--C-:B------:R-:W-:Y:S02]  /*30b0*/  HADD2.F32 R99, -RZ, R98.reuse.H0_H0 ;  /* 0x20000062ff637230 */ /* 0x100fe40000004100 */
[C---:B------:R-:W-:Y:S01]  /*30c0*/  FMUL.FTZ R122, R4.reuse, R118 ;  /* 0x00000076047a7220 */ /* 0x040fe20000410000 */
[--C-:B------:R-:W-:Y:S01]  /*30d0*/  HADD2.F32 R51, -RZ, R5.reuse.H1_H1 ;  /* 0x30000005ff337230 */ /* 0x100fe20000004100 */
[----:B------:R-:W-:Y:S01]  /*30e0*/  F2FP.F16.E4M3.UNPACK_B R118, R123 ;  /* 0x0000007bff76723e */ /* 0x000fe200020006ff */
[----:B------:R-:W-:Y:S02]  /*30f0*/  HADD2.F32 R50, -RZ, R5.H0_H0 ;  /* 0x20000005ff327230 */ /* 0x000fe40000004100 */
[-C--:B------:R-:W-:Y:S01]  /*3100*/  FFMA.FTZ R4, R4, R99.reuse, -R121 ;  /* 0x0000006304047223 */ /* 0x080fe20000010879 */
[----:B------:R-:W-:Y:S02]  /*3110*/  HADD2.F32 R98, -RZ, R98.H1_H1 ;  /* 0x30000062ff627230 */ /* 0x000fe40000004100 */
[----:B------:R-:W-:Y:S01]  /*3120*/  FFMA.FTZ R5, R15, R99, R122 ;  /* 0x000000630f057223 */ /* 0x000fe2000001007a */
[CC--:B------:R-:W-:Y:S01]  /*3130*/  FMUL.FTZ R121, R51.reuse, R119.reuse ;  /* 0x0000007733797220 */ /* 0x0c0fe20000410000 */
[C---:B------:R-:W-:Y:S01]  /*3140*/  FMUL.FTZ R124, R50.reuse, R119 ;  /* 0x00000077327c7220 */ /* 0x040fe20000410000 */
[-C--:B------:R-:W-:Y:S01]  /*3150*/  F2FP.F16.E4M3.UNPACK_B R15, R13.reuse.H1 ;  /* 0x0000000dff0f723e */ /* 0x080fe200030006ff */
[----:B------:R-:W-:Y:S01]  /*3160*/  HADD2.F32 R99, -RZ, R118.H1_H1 ;  /* 0x30000076ff637230 */ /* 0x000fe20000004100 */
[----:B------:R-:W-:Y:S01]  /*3170*/  F2FP.F16.E4M3.UNPACK_B R13, R13 ;  /* 0x0000000dff0d723e */ /* 0x000fe200020006ff */
[-C--:B------:R-:W-:Y:S01]  /*3180*/  FFMA.FTZ R121, R50, R98.reuse, -R121 ;  /* 0x0000006232797223 */ /* 0x080fe20000010879 */
[----:B------:R-:W-:Y:S01]  /*3190*/  FFMA.FTZ R126, R51, R98, R124 ;  /* 0x00000062337e7223 */ /* 0x000fe2000001007c */
[----:B------:R-:W-:Y:S01]  /*31a0*/  F2FP.F16.E4M3.UNPACK_B R117, R117 ;  /* 0x00000075ff75723e */ /* 0x000fe200020006ff */
[----:B------:R-:W-:-:S02]  /*31b0*/  HADD2.F32 R51, -RZ, R15.H0_H0 ;  /* 0x2000000fff337230 */ /* 0x000fc40000004100 */
[----:B------:R-:W-:Y:S01]  /*31c0*/  HADD2.F32 R98, -RZ, R15.H1_H1 ;  /* 0x3000000fff627230 */ /* 0x000fe20000004100 */
[----:B------:R-:W-:Y:S01]  /*31d0*/  F2FP.SATFINITE.E4M3.F32.PACK_AB_MERGE_C R127, R126, R121, RZ ;  /* 0x000000797e7f723e */ /* 0x000fe200048070ff */
[----:B------:R-:W-:Y:S02]  /*31e0*/  HADD2.F32 R118, -RZ, R118.H0_H0 ;  /* 0x20000076ff767230 */ /* 0x000fe40000004100 */
[-C--:B------:R-:W-:Y:S01]  /*31f0*/  FMUL.FTZ R119, R51, R99.reuse ;  /* 0x0000006333777220 */ /* 0x080fe20000410000 */
[--C-:B------:R-:W-:Y:S02]  /*3200*/  HADD2.F32 R15, -RZ, R13.reuse.H0_H0 ;  /* 0x2000000dff0f7230 */ /* 0x100fe40000004100 */
[----:B------:R-:W-:Y:S01]  /*3210*/  FMUL.FTZ R124, R98, R99 ;  /* 0x00000063627c7220 */ /* 0x000fe20000410000 */
[----:B------:R-:W-:Y:S01]  /*3220*/  HADD2.F32 R50, -RZ, R13.H1_H1 ;  /* 0x3000000dff327230 */ /* 0x000fe20000004100 */
[----:B------:R-:W-:Y:S01]  /*3230*/  F2FP.SATFINITE.E4M3.F32.PACK_AB_MERGE_C R5, R5, R4, R127 ;  /* 0x000000040505723e */ /* 0x000fe2000480707f */
[----:B------:R-:W-:-:S02]  /*3240*/  HADD2.F32 R13, -RZ, R117.H1_H1 ;  /* 0x30000075ff0d7230 */ /* 0x000fc40000004100 */
[-C--:B------:R-:W-:Y:S01]  /*3250*/  FMUL.FTZ R99, R15, R118.reuse ;  /* 0x000000760f637220 */ /* 0x080fe20000410000 */
[----:B------:R-:W-:Y:S02]  /*3260*/  HADD2.F32 R117, -RZ, R117.H0_H0 ;  /* 0x20000075ff757230 */ /* 0x000fe40000004100 */
[----:B------:R-:W-:Y:S01]  /*3270*/  FMUL.FTZ R122, R50, R118 ;  /* 0x00000076327a7220 */ /* 0x000fe20000410000 */
[-C--:B------:R-:W-:Y:S01]  /*3280*/  FFMA.FTZ R51, R51, R13.reuse, -R124 ;  /* 0x0000000d33337223 */ /* 0x080fe2000001087c */
[----:B------:R-:W-:Y:S01]  /*3290*/  FFMA.FTZ R98, R98, R13, R119 ;  /* 0x0000000d62627223 */ /* 0x000fe20000010077 */
[----:B------:R-:W-:Y:S01]  /*32a0*/  FFMA.FTZ R124, R50, R117, R99 ;  /* 0x00000075327c7223 */ /* 0x000fe20000010063 */
[----:B------:R-:W-:Y:S01]  /*32b0*/  F2FP.F16.E4M3.UNPACK_B R50, R7.H1 ;  /* 0x00000007ff32723e */ /* 0x000fe200030006ff */
[----:B------:R-:W-:Y:S01]  /*32c0*/  FFMA.FTZ R13, R15, R117, -R122 ;  /* 0x000000750f0d7223 */ /* 0x000fe2000001087a */
[----:B------:R-:W-:Y:S02]  /*32d0*/  F2FP.F16.E4M3.UNPACK_B R119, R120.H1 ;  /* 0x00000078ff77723e */ /* 0x000fe400030006ff */
[----:B------:R-:W-:Y:S01]  /*32e0*/  F2FP.SATFINITE.E4M3.F32.PACK_AB_MERGE_C R126, R98, R51, RZ ;  /* 0x00000033627e723e */ /* 0x000fe200048070ff */
[--C-:B------:R-:W-:Y:S01]  /*32f0*/  HADD2.F32 R98, -RZ, R50.reuse.H1_H1 ;  /* 0x30000032ff627230 */ /* 0x100fe20000004100 */
[----:B------:R-:W-:Y:S01]  /*3300*/  F2FP.F16.E4M3.UNPACK_B R117, R12.H1 ;  /* 0x0000000cff75723e */ /* 0x000fe200030006ff */
[----:B------:R-:W-:Y:S01]  /*3310*/  HADD2.F32 R122, -RZ, R119.H1_H1 ;  /* 0x30000077ff7a7230 */ /* 0x000fe20000004100 */
[----:B------:R-:W-:Y:S01]  /*3320*/  F2FP.F16.E4M3.UNPACK_B R15, R6.H1 ;  /* 0x00000006ff0f723e */ /* 0x000fe200030006ff */
[----:B------:R-:W-:Y:S01]  /*3330*/  HADD2.F32 R51, -RZ, R50.H0_H0 ;  /* 0x20000032ff337230 */ /* 0x000fe20000004100 */
[----:B------:R-:W-:Y:S01]  /*3340*/  F2FP.F16.E4M3.UNPACK_B R120, R120 ;  /* 0x00000078ff78723e */ /* 0x000fe200020006ff */
[----:B------:R-:W-:Y:S01]  /*3350*/  HADD2.F32 R118, -RZ, R117.H1_H1 ;  /* 0x30000075ff767230 */ /* 0x000fe20000004100 */
[----:B------:R-:W-:Y:S01]  /*3360*/  F2FP.F16.E4M3.UNPACK_B R99, R12 ;  /* 0x0000000cff63723e */ /* 0x000fe200020006ff */
[----:B------:R-:W-:-:S02]  /*3370*/  HADD2.F32 R50, -RZ, R15.H1_H1 ;  /* 0x3000000fff327230 */ /* 0x000fc40000004100 */
[-C--:B------:R-:W-:Y:S01]  /*3380*/  FMUL.FTZ R12, R98, R122.reuse ;  /* 0x0000007a620c7220 */ /* 0x080fe20000410000 */
[----:B------:R-:W-:Y:S02]  /*3390*/  HADD2.F32 R121, -RZ, R120.H1_H1 ;  /* 0x30000078ff797230 */ /* 0x000fe40000004100 */
[C---:B------:R-:W-:Y:S01]  /*33a0*/  FMUL.FTZ R123, R51.reuse, R122 ;  /* 0x0000007a337b7220 */ /* 0x040fe20000410000 */
[----:B------:R-:W-:Y:S02]  /*33b0*/  HADD2.F32 R15, -RZ, R15.H0_H0 ;  /* 0x2000000fff0f7230 */ /* 0x000fe40000004100 */
[----:B------:R-:W-:Y:S01]  /*33c0*/  FFMA.FTZ R125, R51, R118, -R12 ;  /* 0x00000076337d7223 */ /* 0x000fe2000001080c */
[----:B------:R-:W-:Y:S02]  /*33d0*/  HADD2.F32 R12, -RZ, R99.H1_H1 ;  /* 0x30000063ff0c7230 */ /* 0x000fe40000004100 */
[----:B------:R-:W-:Y:S01]  /*33e0*/  FMUL.FTZ R122, R50, R121 ;  /* 0x00000079327a7220 */ /* 0x000fe20000410000 */
[----:B------:R-:W-:Y:S01]  /*33f0*/  F2FP.F16.E4M3.UNPACK_B R7, R7 ;  /* 0x00000007ff07723e */ /* 0x000fe200020006ff */
[C---:B------:R-:W-:Y:S01]  /*3400*/  FMUL.FTZ R121, R15.reuse, R121 ;  /* 0x000000790f797220 */ /* 0x040fe20000410000 */
[----:B------:R-:W-:Y:S01]  /*3410*/  F2FP.F16.E4M3.UNPACK_B R6, R6 ;  /* 0x00000006ff06723e */ /* 0x000fe200020006ff */
[----:B------:R-:W-:Y:S01]  /*3420*/  FFMA.FTZ R122, R15, R12, -R122 ;  /* 0x0000000c0f7a7223 */ /* 0x000fe2000001087a */
[----:B------:R-:W-:-:S02]  /*3430*/  HADD2.F32 R119, -RZ, R119.H0_H0 ;  /* 0x20000077ff777230 */ /* 0x000fc40000004100 */
[----:B------:R-:W-:Y:S01]  /*3440*/  FFMA.FTZ R121, R50, R12, R121 ;  /* 0x0000000c32797223 */ /* 0x000fe20000010079 */
[--C-:B------:R-:W-:Y:S02]  /*3450*/  HADD2.F32 R12, -RZ, R7.reuse.H0_H0 ;  /* 0x20000007ff0c7230 */ /* 0x100fe40000004100 */
[----:B------:R-:W-:Y:S01]  /*3460*/  FFMA.FTZ R118, R98, R118, R123 ;  /* 0x0000007662767223 */ /* 0x000fe2000001007b */
[----:B------:R-:W-:Y:S01]  /*3470*/  HADD2.F32 R15, -RZ, R7.H1_H1 ;  /* 0x30000007ff0f7230 */ /* 0x000fe20000004100 */
[----:B------:R-:W-:Y:S01]  /*3480*/  F2FP.SATFINITE.E4M3.F32.PACK_AB_MERGE_C R4, R124, R13, R126 ;  /* 0x0000000d7c04723e */ /* 0x000fe2000480707e */
[--C-:B------:R-:W-:Y:S02]  /*3490*/  HADD2.F32 R7, -RZ, R6.reuse.H0_H0 ;  /* 0x20000006ff077230 */ /* 0x100fe40000004100 */
[-C--:B------:R-:W-:Y:S01]  /*34a0*/  FMUL.FTZ R98, R12, R119.reuse ;  /* 0x000000770c627220 */ /* 0x080fe20000410000 */
[----:B------:R-:W-:Y:S02]  /*34b0*/  HADD2.F32 R6, -RZ, R6.H1_H1 ;  /* 0x30000006ff067230 */ /* 0x000fe40000004100 */
[----:B------:R-:W-:Y:S01]  /*34c0*/  FMUL.FTZ R123, R15, R119 ;  /* 0x000000770f7b7220 */ /* 0x000fe20000410000 */
[----:B------:R-:W-:Y:S01]  /*34d0*/  HADD2.F32 R120, -RZ, R120.H0_H0 ;  /* 0x20000078ff787230 */ /* 0x000fe20000004100 */
[----:B------:R-:W-:Y:S01]  /*34e0*/  F2FP.SATFINITE.E4M3.F32.PACK_AB_MERGE_C R121, R121, R122, RZ ;  /* 0x0000007a7979723e */ /* 0x000fe200048070ff */
[----:B------:R-:W-:Y:S01]  /*34f0*/  HADD2.F32 R117, -RZ, R117.H0_H0 ;  /* 0x20000075ff757230 */ /* 0x000fe20000004100 */
[----:B------:R-:W-:Y:S01]  /*3500*/  F2FP.SATFINITE.E4M3.F32.PACK_AB_MERGE_C R118, R118, R125, RZ ;  /* 0x0000007d7676723e */ /* 0x000fe200048070ff */
[----:B------:R-:W-:-:S02]  /*3510*/  HADD2.F32 R99, -RZ, R99.H0_H0 ;  /* 0x20000063ff637230 */ /* 0x000fc40000004100 */
[-C--:B------:R-:W-:Y:S01]  /*3520*/  FMUL.FTZ R50, R6, R120.reuse ;  /* 0x0000007806327220 */ /* 0x080fe20000410000 */
[----:B------:R-:W-:Y:S01]  /*3530*/  FMUL.FTZ R51, R7, R120 ;  /* 0x0000007807337220 */ /* 0x000fe20000410000 */
[-C--:B------:R-:W-:Y:S01]  /*3540*/  FFMA.FTZ R123, R12, R117.reuse, -R123 ;  /* 0x000000750c7b7223 */ /* 0x080fe2000001087b */
[----:B------:R-:W-:Y:S01]  /*3550*/  FFMA.FTZ R98, R15, R117, R98 ;  /* 0x000000750f627223 */ /* 0x000fe20000010062 */
[-C--:B------:R-:W-:Y:S01]  /*3560*/  FFMA.FTZ R50, R7, R99.reuse, -R50 ;  /* 0x0000006307327223 */ /* 0x080fe20000010832 */
[----:B------:R-:W-:-:S03]  /*3570*/  FFMA.FTZ R51, R6, R99, R51 ;  /* 0x0000006306337223 */ /* 0x000fc60000010033 */
[----:B------:R-:W-:Y:S02]  /*3580*/  F2FP.SATFINITE.E4M3.F32.PACK_AB_MERGE_C R7, R98, R123, R118 ;  /* 0x0000007b6207723e */ /* 0x000fe40004807076 */
[----:B------:R-:W-:-:S07]  /*3590*/  F2FP.SATFINITE.E4M3.F32.PACK_AB_MERGE_C R6, R51, R50, R121 ;  /* 0x000000323306723e */ /* 0x000fce0004807079 */
.L_x_540:
[----:B------:R-:W-:Y:S05]  /*35a0*/  BSYNC B3 ;  /* 0x0000000000037941 */ /* 0x000fea0003800000 */
.L_x_539:
[----:B0-----:R0:W-:Y:S02]  /*35b0*/  ST.E.128 desc[UR36][R10.64], R4 ;  /* 0x000000040a007985 */ /* 0x0011e4000c101d24 */
.L_x_538:
[----:B------:R-:W-:Y:S05]  /*35c0*/  BSYNC B2 ;  /* 0x0000000000027941 */ /* 0x000fea0003800000 */
.L_x_537:
[----:B------:R-:W-:-:S13]  /*35d0*/  ISETP.NE.AND P2, PT, R89, RZ, PT ;  /* 0x000000ff5900720c */ /* 0x000fda0003f45270 */
        /* <DEDUP_REMOVED lines=10> */
[----:B------:R-:W-:Y:S01]  /*3680*/  LOP3.LUT R13, R47, 0xff0000ff, RZ, 0xc0, !PT ;  /* 0xff0000ff2f0d7812 */ /* 0x000fe200078ec0ff */
[----:B------:R-:W-:Y:S01]  /*3690*/  IMAD.SHL.U32 R14, R14, 0x100, RZ ;  /* 0x000001000e0e7824 */ /* 0x000fe200078e00ff */
[----:B------:R-:W-:Y:S01]  /*36a0*/  SHF.R.U32.HI R48, RZ, 0x10, R47 ;  /* 0x00000010ff307819 */ /* 0x000fe2000001162f */
        /* <DEDUP_REMOVED lines=10> */
[--C-:B------:R-:W-:Y:S01]  /*3750*/  HADD2.F32 R13, -RZ, R4.reuse.H1_H1 ;  /* 0x30000004ff0d7230 */ /* 0x100fe20000004100 */
[----:B------:R-:W-:Y:S01]  /*3760*/  LOP3.LUT R51, R46, 0xff0000, R47, 0xf8, !PT ;  /* 0x00ff00002e337812 */ /* 0x000fe200078ef82f */
[--C-:B------:R-:W-:Y:S01]  /*3770*/  HADD2.F32 R49, -RZ, R15.reuse.H0_H0 ;  /* 0x2000000fff317230 */ /* 0x100fe20000004100 */
[----:B------:R-:W-:Y:S01]  /*3780*/  F2FP.F16.E4M3.UNPACK_B R46, R113.H1 ;  /* 0x00000071ff2e723e */ /* 0x000fe200030006ff */
[----:B------:R-:W-:Y:S01]  /*3790*/  HADD2.F32 R4, -RZ, R4.H0_H0 ;  /* 0x20000004ff047230 */ /* 0x000fe20000004100 */
[----:B------:R-:W-:Y:S01]  /*37a0*/  F2FP.F16.E4M3.UNPACK_B R5, R5.H1 ;  /* 0x00000005ff05723e */ /* 0x000fe200030006ff */
[----:B------:R-:W-:-:S02]  /*37b0*/  HADD2.F32 R50, -RZ, R15.H1_H1 ;  /* 0x3000000fff327230 */ /* 0x000fc40000004100 */
[CC--:B------:R-:W-:Y:S01]  /*37c0*/  FMUL.FTZ R99, R13.reuse, R49.reuse ;  /* 0x000000310d637220 */ /* 0x0c0fe20000410000 */
[--C-:B------:R-:W-:Y:S02]  /*37d0*/  HADD2.F32 R47, -RZ, R46.reuse.H0_H0 ;  /* 0x2000002eff2f7230 */ /* 0x100fe40000004100 */
[----:B------:R-:W-:Y:S01]  /*37e0*/  FMUL.FTZ R98, R4, R49 ;  /* 0x0000003104627220 */ /* 0x000fe20000410000 */
[--C-:B------:R-:W-:Y:S01]  /*37f0*/  HADD2.F32 R15, -RZ, R5.reuse.H1_H1 ;  /* 0x30000005ff0f7230 */ /* 0x100fe20000004100 */
[----:B------:R-:W-:Y:S01]  /*3800*/  F2FP.F16.E4M3.UNPACK_B R116, R116 ;  /* 0x00000074ff74723e */ /* 0x000fe200020006ff */
[----:B------:R-:W-:Y:S02]  /*3810*/  HADD2.F32 R14, -RZ, R5.H0_H0 ;  /* 0x20000005ff0e7230 */ /* 0x000fe40000004100 */
[-C--:B------:R-:W-:Y:S01]  /*3820*/  FFMA.FTZ R5, R13, R47.reuse, R98 ;  /* 0x0000002f0d057223 */ /* 0x080fe20000010062 */
[----:B------:R-:W-:Y:S02]  /*3830*/  HADD2.F32 R46, -RZ, R46.H1_H1 ;  /* 0x3000002eff2e7230 */ /* 0x000fe40000004100 */
[C---:B------:R-:W-:Y:S01]  /*3840*/  FMUL.FTZ R49, R15.reuse, R50 ;  /* 0x000000320f317220 */ /* 0x040fe20000410000 */
[----:B------:R-:W-:Y:S01]  /*3850*/  F2FP.F16.E4M3.UNPACK_B R13, R12.H1 ;  /* 0x0000000cff0d723e */ /* 0x000fe200030006ff */
[----:B------:R-:W-:Y:S01]  /*3860*/  FMUL.FTZ R50, R14, R50 ;  /* 0x000000320e327220 */ /* 0x000fe20000410000 */
[----:B------:R-:W-:Y:S01]  /*3870*/  FFMA.FTZ R4, R4, R47, -R99 ;  /* 0x0000002f04047223 */ /* 0x000fe20000010863 */
[----:B------:R-:W-:Y:S01]  /*3880*/  FFMA.FTZ R117, R14, R46, -R49 ;  /* 0x0000002e0e757223 */ /* 0x000fe20000010831 */
[----:B------:R-:W-:Y:S01]  /*3890*/  F2FP.F16.E4M3.UNPACK_B R12, R12 ;  /* 0x0000000cff0c723e */ /* 0x000fe200020006ff */
[----:B------:R-:W-:Y:S01]  /*38a0*/  FFMA.FTZ R118, R15, R46, R50 ;  /* 0x0000002e0f767223 */ /* 0x000fe20000010032 */
[----:B------:R-:W-:Y:S01]  /*38b0*/  F2FP.F16.E4M3.UNPACK_B R113, R113 ;  /* 0x00000071ff71723e */ /* 0x000fe200020006ff */
[----:B------:R-:W-:-:S02]  /*38c0*/  HADD2.F32 R47, -RZ, R116.H1_H1 ;  /* 0x30000074ff2f7230 */ /* 0x000fc40000004100 */
[--C-:B------:R-:W-:Y:S01]  /*38d0*/  HADD2.F32 R14, -RZ, R13.reuse.H0_H0 ;  /* 0x2000000dff0e7230 */ /* 0x100fe20000004100 */
[----:B------:R-:W-:Y:S01]  /*38e0*/  F2FP.SATFINITE.E4M3.F32.PACK_AB_MERGE_C R118, R118, R117, RZ ;  /* 0x000000757676723e */ /* 0x000fe200048070ff */
[----:B------:R-:W-:Y:S02]  /*38f0*/  HADD2.F32 R15, -RZ, R13.H1_H1 ;  /* 0x3000000dff0f7230 */ /* 0x000fe40000004100 */
[----:B------:R-:W-:Y:S02]  /*3900*/  HADD2.F32 R13, -RZ, R12.H0_H0 ;  /* 0x2000000cff0d7230 */ /* 0x000fe40000004100 */
[-C--:B------:R-:W-:Y:S01]  /*3910*/  FMUL.FTZ R98, R14, R47.reuse ;  /* 0x0000002f0e627220 */ /* 0x080fe20000410000 */
[----:B------:R-:W-:Y:S02]  /*3920*/  HADD2.F32 R46, -RZ, R113.H1_H1 ;  /* 0x30000071ff2e7230 */ /* 0x000fe40000004100 */
[----:B------:R-:W-:Y:S01]  /*3930*/  FMUL.FTZ R49, R15, R47 ;  /* 0x0000002f0f317220 */ /* 0x000fe20000410000 */
[----:B------:R-:W-:Y:S01]  /*3940*/  HADD2.F32 R116, -RZ, R116.H0_H0 ;  /* 0x20000074ff747230 */ /* 0x000fe20000004100 */
[----:B------:R-:W-:Y:S01]  /*3950*/  F2FP.SATFINITE.E4M3.F32.PACK_AB_MERGE_C R5, R5, R4, R118 ;  /* 0x000000040505723e */ /* 0x000fe20004807076 */
[----:B------:R-:W-:-:S02]  /*3960*/  HADD2.F32 R12, -RZ, R12.H1_H1 ;  /* 0x3000000cff0c7230 */ /* 0x000fc40000004100 */
[-C--:B------:R-:W-:Y:S01]  /*3970*/  FFMA.FTZ R49, R14, R46.reuse, -R49 ;  /* 0x0000002e0e317223 */ /* 0x080fe20000010831 */
[----:B------:R-:W-:Y:S02]  /*3980*/  HADD2.F32 R113, -RZ, R113.H0_H0 ;  /* 0x20000071ff717230 */ /* 0x000fe40000004100 */
[----:B------:R-:W-:Y:S01]  /*3990*/  FFMA.FTZ R98, R15, R46, R98 ;  /* 0x0000002e0f627223 */ /* 0x000fe20000010062 */
[CC--:B------:R-:W-:Y:S01]  /*39a0*/  FMUL.FTZ R47, R13.reuse, R116.reuse ;  /* 0x000000740d2f7220 */ /* 0x0c0fe20000410000 */
[----:B------:R-:W-:Y:S01]  /*39b0*/  FMUL.FTZ R50, R12, R116 ;  /* 0x000000740c327220 */ /* 0x000fe20000410000 */
[----:B------:R-:W-:Y:S02]  /*39c0*/  F2FP.F16.E4M3.UNPACK_B R46, R48.H1 ;  /* 0x00000030ff2e723e */ /* 0x000fe400030006ff */
[----:B------:R-:W-:Y:S01]  /*39d0*/  F2FP.SATFINITE.E4M3.F32.PACK_AB_MERGE_C R117, R98, R49, RZ ;  /* 0x000000316275723e */ /* 0x000fe200048070ff */
[----:B------:R-:W-:Y:S01]  /*39e0*/  FFMA.FTZ R99, R13, R113, -R50 ;  /* 0x000000710d637223 */ /* 0x000fe20000010832 */
[----:B------:R-:W-:Y:S01]  /*39f0*/  F2FP.F16.E4M3.UNPACK_B R13, R7.H1 ;  /* 0x00000007ff0d723e */ /* 0x000fe200030006ff */
[----:B------:R-:W-:Y:S01]  /*3a00*/  FFMA.FTZ R106, R12, R113, R47 ;  /* 0x000000710c6a7223 */ /* 0x000fe2000001002f */
[-C--:B------:R-:W-:Y:S01]  /*3a10*/  F2FP.F16.E4M3.UNPACK_B R49, R51.reuse.H1 ;  /* 0x00000033ff31723e */ /* 0x080fe200030006ff */
[----:B------:R-:W-:Y:S01]  /*3a20*/  HADD2.F32 R47, -RZ, R46.H1_H1 ;  /* 0x3000002eff2f7230 */ /* 0x000fe20000004100 */
[----:B------:R-:W-:Y:S01]  /*3a30*/  F2FP.F16.E4M3.UNPACK_B R12, R6.H1 ;  /* 0x00000006ff0c723e */ /* 0x000fe200030006ff */
[----:B------:R-:W-:Y:S01]  /*3a40*/  HADD2.F32 R15, -RZ, R13.H1_H1 ;  /* 0x3000000dff0f7230 */ /* 0x000fe20000004100 */
[----:B------:R-:W-:Y:S01]  /*3a50*/  F2FP.F16.E4M3.UNPACK_B R51, R51 ;  /* 0x00000033ff33723e */ /* 0x000fe200020006ff */
[----:B------:R-:W-:Y:S01]  /*3a60*/  HADD2.F32 R98, -RZ, R49.H1_H1 ;  /* 0x30000031ff627230 */ /* 0x000fe20000004100 */
[----:B------:R-:W-:Y:S01]  /*3a70*/  F2FP.F16.E4M3.UNPACK_B R48, R48 ;  /* 0x00000030ff30723e */ /* 0x000fe200020006ff */
[----:B------:R-:W-:Y:S01]  /*3a80*/  HADD2.F32 R14, -RZ, R13.H0_H0 ;  /* 0x2000000dff0e7230 */ /* 0x000fe20000004100 */
[----:B------:R-:W-:Y:S01]  /*3a90*/  F2FP.F16.E4M3.UNPACK_B R7, R7 ;  /* 0x00000007ff07723e */ /* 0x000fe200020006ff */
[----:B------:R-:W-:-:S02]  /*3aa0*/  HADD2.F32 R13, -RZ, R12.H1_H1 ;  /* 0x3000000cff0d7230 */ /* 0x000fc40000004100 */
[-C--:B------:R-:W-:Y:S01]  /*3ab0*/  FMUL.FTZ R113, R15, R98.reuse ;  /* 0x000000620f717220 */ /* 0x080fe20000410000 */
[--C-:B------:R-:W-:Y:S02]  /*3ac0*/  HADD2.F32 R50, -RZ, R51.reuse.H1_H1 ;  /* 0x30000033ff327230 */ /* 0x100fe40000004100 */
[C---:B------:R-:W-:Y:S01]  /*3ad0*/  FMUL.FTZ R98, R14.reuse, R98 ;  /* 0x000000620e627220 */ /* 0x040fe20000410000 */
[----:B------:R-:W-:Y:S02]  /*3ae0*/  HADD2.F32 R12, -RZ, R12.H0_H0 ;  /* 0x2000000cff0c7230 */ /* 0x000fe40000004100 */
[----:B------:R-:W-:Y:S01]  /*3af0*/  FFMA.FTZ R116, R14, R47, -R113 ;  /* 0x0000002f0e747223 */ /* 0x000fe20000010871 */
[----:B------:R-:W-:Y:S02]  /*3b00*/  HADD2.F32 R14, -RZ, R48.H1_H1 ;  /* 0x30000030ff0e7230 */ /* 0x000fe40000004100 */
[----:B------:R-:W-:Y:S01]  /*3b10*/  FMUL.FTZ R113, R13, R50 ;  /* 0x000000320d717220 */ /* 0x000fe20000410000 */
[----:B------:R-:W-:Y:S01]  /*3b20*/  F2FP.F16.E4M3.UNPACK_B R6, R6 ;  /* 0x00000006ff06723e */ /* 0x000fe200020006ff */
[----:B------:R-:W-:Y:S01]  /*3b30*/  FMUL.FTZ R50, R12, R50 ;  /* 0x000000320c327220 */ /* 0x000fe20000410000 */
[----:B------:R-:W-:-:S02]  /*3b40*/  HADD2.F32 R51, -RZ, R51.H0_H0 ;  /* 0x20000033ff337230 */ /* 0x000fc40000004100 */
[-C--:B------:R-:W-:Y:S01]  /*3b50*/  FFMA.FTZ R113, R12, R14.reuse, -R113 ;  /* 0x0000000e0c717223 */ /* 0x080fe20000010871 */
[--C-:B------:R-:W-:Y:S02]  /*3b60*/  HADD2.F32 R12, -RZ, R7.reuse.H0_H0 ;  /* 0x20000007ff0c7230 */ /* 0x100fe40000004100 */
[----:B------:R-:W-:Y:S01]  /*3b70*/  FFMA.FTZ R50, R13, R14, R50 ;  /* 0x0000000e0d327223 */ /* 0x000fe20000010032 */
[----:B------:R-:W-:Y:S02]  /*3b80*/  HADD2.F32 R13, -RZ, R7.H1_H1 ;  /* 0x30000007ff0d7230 */ /* 0x000fe40000004100 */
[----:B------:R-:W-:Y:S01]  /*3b90*/  FFMA.FTZ R47, R15, R47, R98 ;  /* 0x0000002f0f2f7223 */ /* 0x000fe20000010062 */
[--C-:B------:R-:W-:Y:S01]  /*3ba0*/  HADD2.F32 R7, -RZ, R6.reuse.H0_H0 ;  /* 0x20000006ff077230 */ /* 0x100fe20000004100 */
[----:B------:R-:W-:Y:S01]  /*3bb0*/  F2FP.SATFINITE.E4M3.F32.PACK_AB_MERGE_C R4, R106, R99, R117 ;  /* 0x000000636a04723e */ /* 0x000fe20004807075 */
[----:B------:R-:W-:Y:S01]  /*3bc0*/  HADD2.F32 R6, -RZ, R6.H1_H1 ;  /* 0x30000006ff067230 */ /* 0x000fe20000004100 */
[----:B------:R-:W-:Y:S01]  /*3bd0*/  F2FP.SATFINITE.E4M3.F32.PACK_AB_MERGE_C R50, R50, R113, RZ ;  /* 0x000000713232723e */ /* 0x000fe200048070ff */
[----:B------:R-:W-:Y:S01]  /*3be0*/  HADD2.F32 R49, -RZ, R49.H0_H0 ;  /* 0x20000031ff317230 */ /* 0x000fe20000004100 */
[----:B------:R-:W-:Y:S01]  /*3bf0*/  F2FP.SATFINITE.E4M3.F32.PACK_AB_MERGE_C R47, R47, R116, RZ ;  /* 0x000000742f2f723e */ /* 0x000fe200048070ff */
[----:B------:R-:W-:-:S02]  /*3c00*/  HADD2.F32 R46, -RZ, R46.H0_H0 ;  /* 0x2000002eff2e7230 */ /* 0x000fc40000004100 */
[----:B------:R-:W-:Y:S01]  /*3c10*/  FMUL.FTZ R14, R6, R51 ;  /* 0x00000033060e7220 */ /* 0x000fe20000410000 */
[----:B------:R-:W-:Y:S02]  /*3c20*/  HADD2.F32 R48, -RZ, R48.H0_H0 ;  /* 0x20000030ff307230 */ /* 0x000fe40000004100 */
[-C--:B------:R-:W-:Y:S01]  /*3c30*/  FMUL.FTZ R15, R13, R49.reuse ;  /* 0x000000310d0f7220 */ /* 0x080fe20000410000 */
[C---:B------:R-:W-:Y:S01]  /*3c40*/  FMUL.FTZ R98, R12.reuse, R49 ;  /* 0x000000310c627220 */ /* 0x040fe20000410000 */
[----:B------:R-:W-:Y:S02]  /*3c50*/  FMUL.FTZ R51, R7, R51 ;  /* 0x0000003307337220 */ /* 0x000fe40000410000 */
[-C--:B------:R-:W-:Y:S01]  /*3c60*/  FFMA.FTZ R15, R12, R46.reuse, -R15 ;  /* 0x0000002e0c0f7223 */ /* 0x080fe2000001080f */
[----:B------:R-:W-:Y:S01]  /*3c70*/  FFMA.FTZ R98, R13, R46, R98 ;  /* 0x0000002e0d627223 */ /* 0x000fe20000010062 */
[-C--:B------:R-:W-:Y:S01]  /*3c80*/  FFMA.FTZ R14, R7, R48.reuse, -R14 ;  /* 0x00000030070e7223 */ /* 0x080fe2000001080e */
[----:B------:R-:W-:-:S03]  /*3c90*/  FFMA.FTZ R51, R6, R48, R51 ;  /* 0x0000003006337223 */ /* 0x000fc60000010033 */
[----:B------:R-:W-:Y:S02]  /*3ca0*/  F2FP.SATFINITE.E4M3.F32.PACK_AB_MERGE_C R7, R98, R15, R47 ;  /* 0x0000000f6207723e */ /* 0x000fe4000480702f */
[----:B------:R-:W-:-:S07]  /*3cb0*/  F2FP.SATFINITE.E4M3.F32.PACK_AB_MERGE_C R6, R51, R14, R50 ;  /* 0x0000000e3306723e */ /* 0x000fce0004807032 */
.L_x_542:
[----:B------:R-:W-:Y:S05]  /*3cc0*/  BSYNC B2 ;  /* 0x0000000000027941 */ /* 0x000fea0003800000 */
.L_x_541:
[----:B0-----:R0:W-:Y:S02]  /*3cd0*/  ST.E.128 desc[UR36][R10.64], R4 ;  /* 0x000000040a007985 */ /* 0x0011e4000c101d24 */
.L_x_536:
[----:B------:R-:W-:Y:S05]  /*3ce0*/  BSYNC B1 ;  /* 0x0000000000017941 */ /* 0x000fea0003800000 */
.L_x_535:
[----:B------:R-:W-:-:S03]  /*3cf0*/  UMOV UR4, 0xffffffff ;  /* 0xffffffff00047882 */ /* 0x000fc60000000000 */
[----:B------:R-:W-:Y:S05]  /*3d00*/  BRA.DIV UR4, `(.L_x_543) ;  /* 0x000001d604e07947 */ /* 0x000fea000b800000 */
[----:B------:R0:W0:Y:S04]  /*3d10*/  SHFL.IDX PT, R46, R104, 0x1, 0x1c1f ;  /* 0x003c1f00682e7f89 */ /* 0x00002800000e0000 */
[----:B----4-:R4:W0:Y:S02]  /*3d20*/  SHFL.IDX PT, R14, R103, 0x1, 0x1c1f ;  /* 0x003c1f00670e7f89 */ /* 0x01082400000e0000 */
.L_x_829:
[----:B------:R-:W-:Y:S04]  /*3d30*/  BSSY B1, `(.L_x_544) ;  /* 0x00000e5000017945 */ /* 0x000fe80003800000 */
[----:B------:R-:W-:Y:S05]  /*3d40*/  @P3 BRA `(.L_x_545) ;  /* 0x0000000c008c3947 */ /* 0x000fea0003800000 */
[----:B------:R-:W-:Y:S04]  /*3d50*/  BSSY B2, `(.L_x_546) ;  /* 0x0000071000027945 */ /* 0x000fe80003800000 */
[----:B------:R-:W-:Y:S05]  /*3d60*/  @P1 BRA `(.L_x_547) ;  /* 0x0000000400bc1947 */ /* 0x000fea0003800000 */
[----:B0-----:R0:W0:Y:S01]  /*3d70*/  LDS.128 R4, [R92+0x1a400] ;  /* 0x01a400005c047984 */ /* 0x0010220000000c00 */
[----:B------:R-:W-:Y:S01]  /*3d80*/  IADD3 R10, P2, R16, R14, RZ ;  /* 0x0000000e100a7210 */ /* 0x000fe20007f5e0ff */
[----:B------:R-:W-:Y:S04]  /*3d90*/  BSSY B3, `(.L_x_548) ;  /* 0x000006b000037945 */ /* 0x000fe80003800000 */
[----:B------:R-:W-:Y:S01]  /*3da0*/  IMAD.X R11, R46, 0x1, R17, P2 ;  /* 0x000000012e0b7824 */ /* 0x000fe200010e0611 */
        /* <DEDUP_REMOVED lines=26> */
[----:B------:R-:W-:Y:S02]  /*3f50*/  HADD2.F32 R44, -RZ, R43.H0_H0 ;  /* 0x2000002bff2c7230 */ /* 0x000fe40000004100 */
[----:B------:R-:W-:Y:S01]  /*3f60*/  FMUL.FTZ R50, R4, R47 ;  /* 0x0000002f04327220 */ /* 0x000fe20000410000 */
[--C-:B------:R-:W-:Y:S01]  /*3f70*/  HADD2.F32 R42, -RZ, R5.reuse.H1_H1 ;  /* 0x30000005ff2a7230 */ /* 0x100fe20000004100 */
[----:B------:R-:W-:Y:S01]  /*3f80*/  F2FP.F16.E4M3.UNPACK_B R115, R115 ;  /* 0x00000073ff73723e */ /* 0x000fe200020006ff */
[----:B------:R-:W-:Y:S02]  /*3f90*/  HADD2.F32 R15, -RZ, R5.H0_H0 ;  /* 0x20000005ff0f7230 */ /* 0x000fe40000004100 */
[----:B------:R-:W-:Y:S01]  /*3fa0*/  FFMA.FTZ R5, R13, R44, R50 ;  /* 0x0000002c0d057223 */ /* 0x000fe20000010032 */
[----:B------:R-:W-:Y:S02]  /*3fb0*/  HADD2.F32 R43, -RZ, R43.H1_H1 ;  /* 0x3000002bff2b7230 */ /* 0x000fe40000004100 */
[----:B------:R-:W-:Y:S01]  /*3fc0*/  FMUL.FTZ R98, R42, R48 ;  /* 0x000000302a627220 */ /* 0x000fe20000410000 */
[----:B------:R-:W-:Y:S01]  /*3fd0*/  F2FP.F16.E4M3.UNPACK_B R13, R12.H1 ;  /* 0x0000000cff0d723e */ /* 0x000fe200030006ff */
[C---:B------:R-:W-:Y:S01]  /*3fe0*/  FMUL.FTZ R47, R15.reuse, R48 ;  /* 0x000000300f2f7220 */ /* 0x040fe20000410000 */
[----:B------:R-:W-:Y:S01]  /*3ff0*/  FFMA.FTZ R4, R4, R44, -R51 ;  /* 0x0000002c04047223 */ /* 0x000fe20000010833 */
[-C--:B------:R-:W-:Y:S01]  /*4000*/  FFMA.FTZ R98, R15, R43.reuse, -R98 ;  /* 0x0000002b0f627223 */ /* 0x080fe20000010862 */
[----:B------:R-:W-:Y:S01]  /*4010*/  F2FP.F16.E4M3.UNPACK_B R12, R12 ;  /* 0x0000000cff0c723e */ /* 0x000fe200020006ff */
[----:B------:R-:W-:Y:S01]  /*4020*/  FFMA.FTZ R99, R42, R43, R47 ;  /* 0x0000002b2a637223 */ /* 0x000fe2000001002f */
[----:B------:R-:W-:Y:S01]  /*4030*/  F2FP.F16.E4M3.UNPACK_B R114, R114 ;  /* 0x00000072ff72723e */ /* 0x000fe200020006ff */
[----:B------:R-:W-:-:S02]  /*4040*/  HADD2.F32 R44, -RZ, R115.H1_H1 ;  /* 0x30000073ff2c7230 */ /* 0x000fc40000004100 */
[--C-:B------:R-:W-:Y:S02]  /*4050*/  HADD2.F32 R15, -RZ, R13.reuse.H0_H0 ;  /* 0x2000000dff0f7230 */ /* 0x100fe40000004100 */
[----:B------:R-:W-:Y:S02]  /*4060*/  HADD2.F32 R42, -RZ, R13.H1_H1 ;  /* 0x3000000dff2a7230 */ /* 0x000fe40000004100 */
[----:B------:R-:W-:Y:S02]  /*4070*/  HADD2.F32 R13, -RZ, R12.H0_H0 ;  /* 0x2000000cff0d7230 */ /* 0x000fe40000004100 */
[-C--:B------:R-:W-:Y:S01]  /*4080*/  FMUL.FTZ R47, R15, R44.reuse ;  /* 0x0000002c0f2f7220 */ /* 0x080fe20000410000 */
[----:B------:R-:W-:Y:S02]  /*4090*/  HADD2.F32 R43, -RZ, R114.H1_H1 ;  /* 0x30000072ff2b7230 */ /* 0x000fe40000004100 */
[----:B------:R-:W-:Y:S01]  /*40a0*/  FMUL.FTZ R48, R42, R44 ;  /* 0x0000002c2a307220 */ /* 0x000fe20000410000 */
[----:B------:R-:W-:-:S02]  /*40b0*/  HADD2.F32 R115, -RZ, R115.H0_H0 ;  /* 0x20000073ff737230 */ /* 0x000fc40000004100 */
[----:B------:R-:W-:Y:S02]  /*40c0*/  HADD2.F32 R12, -RZ, R12.H1_H1 ;  /* 0x3000000cff0c7230 */ /* 0x000fe40000004100 */
[-C--:B------:R-:W-:Y:S01]  /*40d0*/  FFMA.FTZ R48, R15, R43.reuse, -R48 ;  /* 0x0000002b0f307223 */ /* 0x080fe20000010830 */
[----:B------:R-:W-:Y:S02]  /*40e0*/  HADD2.F32 R114, -RZ, R114.H0_H0 ;  /* 0x20000072ff727230 */ /* 0x000fe40000004100 */
[----:B------:R-:W-:Y:S01]  /*40f0*/  FFMA.FTZ R47, R42, R43, R47 ;  /* 0x0000002b2a2f7223 */ /* 0x000fe2000001002f */
[----:B------:R-:W-:Y:S01]  /*4100*/  F2FP.F16.E4M3.UNPACK_B R43, R45.H1 ;  /* 0x0000002dff2b723e */ /* 0x000fe200030006ff */
[CC--:B------:R-:W-:Y:S01]  /*4110*/  FMUL.FTZ R44, R12.reuse, R115.reuse ;  /* 0x000000730c2c7220 */ /* 0x0c0fe20000410000 */
[C---:B------:R-:W-:Y:S01]  /*4120*/  FMUL.FTZ R115, R13.reuse, R115 ;  /* 0x000000730d737220 */ /* 0x040fe20000410000 */
[----:B------:R-:W-:Y:S02]  /*4130*/  F2FP.F16.E4M3.UNPACK_B R45, R45 ;  /* 0x0000002dff2d723e */ /* 0x000fe400020006ff */
[----:B------:R-:W-:Y:S01]  /*4140*/  FFMA.FTZ R51, R13, R114, -R44 ;  /* 0x000000720d337223 */ /* 0x000fe2000001082c */
[----:B---3--:R-:W-:Y:S01]  /*4150*/  F2FP.SATFINITE.E4M3.F32.PACK_AB_MERGE_C R106, R47, R48, RZ ;  /* 0x000000302f6a723e */ /* 0x008fe200048070ff */
[----:B------:R-:W-:Y:S01]  /*4160*/  FFMA.FTZ R114, R12, R114, R115 ;  /* 0x000000720c727223 */ /* 0x000fe20000010073 */
[----:B------:R-:W-:Y:S01]  /*4170*/  F2FP.F16.E4M3.UNPACK_B R13, R7.H1 ;  /* 0x00000007ff0d723e */ /* 0x000fe200030006ff */
[--C-:B------:R-:W-:Y:S01]  /*4180*/  HADD2.F32 R44, -RZ, R43.reuse.H1_H1 ;  /* 0x3000002bff2c7230 */ /* 0x100fe20000004100 */
[-C--:B------:R-:W-:Y:S01]  /*4190*/  F2FP.F16.E4M3.UNPACK_B R47, R49.reuse.H1 ;  /* 0x00000031ff2f723e */ /* 0x080fe200030006ff */
[----:B------:R-:W-:Y:S01]  /*41a0*/  HADD2.F32 R43, -RZ, R43.H0_H0 ;  /* 0x2000002bff2b7230 */ /* 0x000fe20000004100 */
[----:B------:R-:W-:Y:S01]  /*41b0*/  F2FP.F16.E4M3.UNPACK_B R12, R6.H1 ;  /* 0x00000006ff0c723e */ /* 0x000fe200030006ff */
[----:B------:R-:W-:Y:S01]  /*41c0*/  HADD2.F32 R42, -RZ, R13.H1_H1 ;  /* 0x3000000dff2a7230 */ /* 0x000fe20000004100 */
[----:B------:R-:W-:Y:S01]  /*41d0*/  F2FP.F16.E4M3.UNPACK_B R49, R49 ;  /* 0x00000031ff31723e */ /* 0x000fe200020006ff */
[----:B------:R-:W-:Y:S01]  /*41e0*/  HADD2.F32 R50, -RZ, R47.H1_H1 ;  /* 0x3000002fff327230 */ /* 0x000fe20000004100 */
[----:B------:R-:W-:Y:S01]  /*41f0*/  F2FP.SATFINITE.E4M3.F32.PACK_AB_MERGE_C R115, R99, R98, RZ ;  /* 0x000000626373723e */ /* 0x000fe200048070ff */
[----:B------:R-:W-:Y:S01]  /*4200*/  HADD2.F32 R15, -RZ, R13.H0_H0 ;  /* 0x2000000dff0f7230 */ /* 0x000fe20000004100 */
        /* <DEDUP_REMOVED lines=24> */
[-C--:B------:R-:W-:Y:S01]  /*4390*/  FMUL.FTZ R42, R6, R49.reuse ;  /* 0x00000031062a7220 */ /* 0x080fe20000410000 */
[----:B------:R-:W-:Y:S01]  /*43a0*/  FMUL.FTZ R49, R7, R49 ;  /* 0x0000003107317220 */ /* 0x000fe20000410000 */
[-C--:B------:R-:W-:Y:S01]  /*43b0*/  FMUL.FTZ R15, R13, R47.reuse ;  /* 0x0000002f0d0f7220 */ /* 0x080fe20000410000 */
[----:B------:R-:W-:Y:S01]  /*43c0*/  FMUL.FTZ R44, R12, R47 ;  /* 0x0000002f0c2c7220 */ /* 0x000fe20000410000 */
[-C--:B------:R-:W-:Y:S01]  /*43d0*/  FFMA.FTZ R42, R7, R45.reuse, -R42 ;  /* 0x0000002d072a7223 */ /* 0x080fe2000001082a */
[----:B------:R-:W-:Y:S01]  /*43e0*/  FFMA.FTZ R49, R6, R45, R49 ;  /* 0x0000002d06317223 */ /* 0x000fe20000010031 */
[-C--:B------:R-:W-:Y:S01]  /*43f0*/  FFMA.FTZ R15, R12, R43.reuse, -R15 ;  /* 0x0000002b0c0f7223 */ /* 0x080fe2000001080f */
[----:B------:R-:W-:Y:S01]  /*4400*/  FFMA.FTZ R44, R13, R43, R44 ;  /* 0x0000002b0d2c7223 */ /* 0x000fe2000001002c */
[----:B------:R-:W-:Y:S02]  /*4410*/  F2FP.SATFINITE.E4M3.F32.PACK_AB_MERGE_C R4, R114, R51, R106 ;  /* 0x000000337204723e */ /* 0x000fe4000480706a */
[----:B------:R-:W-:-:S02]  /*4420*/  F2FP.SATFINITE.E4M3.F32.PACK_AB_MERGE_C R6, R49, R42, R48 ;  /* 0x0000002a3106723e */ /* 0x000fc40004807030 */
[----:B------:R-:W-:-:S07]  /*4430*/  F2FP.SATFINITE.E4M3.F32.PACK_AB_MERGE_C R7, R44, R15, R98 ;  /* 0x0000000f2c07723e */ /* 0x000fce0004807062 */
.L_x_549:
[----:B------:R-:W-:Y:S05]  /*4440*/  BSYNC B3 ;  /* 0x0000000000037941 */ /* 0x000fea0003800000 */
.L_x_548:
[----:B0-----:R0:W-:Y:S02]  /*4450*/  ST.E.128 desc[UR36][R10.64], R4 ;  /* 0x000000040a007985 */ /* 0x0011e4000c101d24 */
.L_x_547:
[----:B------:R-:W-:Y:S05]  /*4460*/  BSYNC B2 ;  /* 0x0000000000027941 */ /* 0x000fea0003800000 */
.L_x_546:
[----:B------:R-:W-:-:S13]  /*4470*/  ISETP.NE.AND P2, PT, R89, RZ, PT ;  /* 0x000000ff5900720c */ /* 0x000fda0003f45270 */
        /* <DEDUP_REMOVED lines=110> */
.L_x_551:
[----:B------:R-:W-:Y:S05]  /*4b60*/  BSYNC B2 ;  /* 0x0000000000027941 */ /* 0x000fea0003800000 */
.L_x_550:
[----:B0-----:R0:W-:Y:S02]  /*4b70*/  ST.E.128 desc[UR36][R10.64], R4 ;  /* 0x000000040a007985 */ /* 0x0011e4000c101d24 */
.L_x_545:
[----:B------:R-:W-:Y:S05]  /*4b80*/  BSYNC B1 ;  /* 0x0000000000017941 */ /* 0x000fea0003800000 */
.L_x_544:
[----:B------:R-:W-:-:S03]  /*4b90*/  UMOV UR4, 0xffffffff ;  /* 0xffffffff00047882 */ /* 0x000fc60000000000 */
[----:B------:R-:W-:Y:S05]  /*4ba0*/  BRA.DIV UR4, `(.L_x_552) ;  /* 0x000001ca04807947 */ /* 0x000fea000b800000 */
[----:B0-2---:R-:W0:Y:S04]  /*4bb0*/  SHFL.IDX PT, R104, R104, 0x2, 0x1c1f ;  /* 0x005c1f0068687f89 */ /* 0x005e2800000e0000 */
[----:B------:R2:W0:Y:S02]  /*4bc0*/  SHFL.IDX PT, R14, R103, 0x2, 0x1c1f ;  /* 0x005c1f00670e7f89 */ /* 0x00042400000e0000 */
.L_x_833:
[----:B------:R-:W-:Y:S05]  /*4bd0*/  @P4 BRA `(.L_x_553) ;  /* 0x0000004400884947 */ /* 0x000fea0003800000 */
[----:B------:R-:W-:Y:S04]  /*4be0*/  BSSY B1, `(.L_x_554) ;  /* 0x0000072000017945 */ /* 0x000fe80003800000 */
[----:B------:R-:W-:Y:S05]  /*4bf0*/  @P1 BRA `(.L_x_555) ;  /* 0x0000000400c01947 */ /* 0x000fea0003800000 */
[----:B------:R1:W1:Y:S01]  /*4c00*/  LDS.128 R4, [R92+0x1c400] ;  /* 0x01c400005c047984 */ /* 0x0002620000000c00 */
[----:B0-----:R-:W-:Y:S01]  /*4c10*/  IADD3 R10, P2, R16, R14, RZ ;  /* 0x0000000e100a7210 */ /* 0x001fe20007f5e0ff */
[----:B------:R-:W-:Y:S04]  /*4c20*/  BSSY B2, `(.L_x_556) ;  /* 0x000006c000027945 */ /* 0x000fe80003800000 */
[----:B------:R-:W-:Y:S01]  /*4c30*/  IMAD.X R11, R104, 0x1, R17, P2 ;  /* 0x00000001680b7824 */ /* 0x000fe200010e0611 */
[----:B------:R-:W-:-:S13]  /*4c40*/  ISETP.GE.AND P2, PT, R22, R105, PT ;  /* 0x000000691600720c */ /* 0x000fda0003f46270 */
[----:B------:R-:W-:Y:S05]  /*4c50*/  @P2 BRA `(.L_x_557) ;  /* 0x0000000400a02947 */ /* 0x000fea0003800000 */
[----:B------:R-:W-:Y:S01]  /*4c60*/  SHF.R.U32.HI R34, RZ, 0x8, R37 ;  /* 0x00000008ff227819 */ /* 0x000fe20000011625 */
[----:B-1----:R-:W-:Y:S01]  /*4c70*/  IMAD.MOV.U32 R15, RZ, RZ, R7 ;  /* 0x000000ffff0f7224 */ /* 0x002fe200078e0007 */
[--C-:B------:R-:W-:Y:S01]  /*4c80*/  SHF.R.U32.HI R12, RZ, 0x8, R35.reuse ;  /* 0x00000008ff0c7819 */ /* 0x100fe20000011623 */
[----:B------:R-:W-:Y:S01]  /*4c90*/  IMAD.MOV.U32 R7, RZ, RZ, R4 ;  /* 0x000000ffff077224 */ /* 0x000fe200078e0004 */
[----:B------:R-:W-:Y:S01]  /*4ca0*/  SHF.R.U32.HI R38, RZ, 0x10, R35 ;  /* 0x00000010ff267819 */ /* 0x000fe20000011623 */
[----:B------:R-:W-:Y:S01]  /*4cb0*/  IMAD.SHL.U32 R34, R34, 0x100, RZ ;  /* 0x0000010022227824 */ /* 0x000fe200078e00ff */
[----:B------:R-:W-:Y:S01]  /*4cc0*/  LOP3.LUT R13, R35, 0xff0000ff, RZ, 0xc0, !PT ;  /* 0xff0000ff230d7812 */ /* 0x000fe200078ec0ff */
[----:B------:R-:W-:Y:S01]  /*4cd0*/  IMAD.SHL.U32 R12, R12, 0x100, RZ ;  /* 0x000001000c0c7824 */ /* 0x000fe200078e00ff */
[----:B------:R-:W-:Y:S02]  /*4ce0*/  SHF.R.U32.HI R36, RZ, 0x10, R37 ;  /* 0x00000010ff247819 */ /* 0x000fe40000011625 */
[----:B------:R-:W-:-:S02]  /*4cf0*/  LOP3.LUT R35, R37, 0xff0000ff, RZ, 0xc0, !PT ;  /* 0xff0000ff25237812 */ /* 0x000fc400078ec0ff */
[----:B------:R-:W-:Y:S02]  /*4d00*/  LOP3.LUT R13, R13, 0xff00, R12, 0xf8, !PT ;  /* 0x0000ff000d0d7812 */ /* 0x000fe400078ef80c */
[----:B------:R-:W-:Y:S01]  /*4d10*/  LOP3.LUT R37, R35, 0xff00, R34, 0xf8, !PT ;  /* 0x0000ff0023257812 */ /* 0x000fe200078ef822 */
[----:B------:R-:W-:Y:S01]  /*4d20*/  IMAD.U32 R34, R36, 0x10000, RZ ;  /* 0x0001000024227824 */ /* 0x000fe200078e00ff */
[-C--:B------:R-:W-:Y:S02]  /*4d30*/  F2FP.F16.E4M3.UNPACK_B R4, R5.reuse ;  /* 0x00000005ff04723e */ /* 0x080fe400020006ff */
[----:B------:R-:W-:Y:S02]  /*4d40*/  SHF.L.U32 R12, R38, 0x10, RZ ;  /* 0x00000010260c7819 */ /* 0x000fe400000006ff */
[----:B------:R-:W-:Y:S02]  /*4d50*/  F2FP.F16.E4M3.UNPACK_B R35, R110.H1 ;  /* 0x0000006eff23723e */ /* 0x000fe400030006ff */
[----:B------:R-:W-:-:S02]  /*4d60*/  F2FP.F16.E4M3.UNPACK_B R5, R5.H1 ;  /* 0x00000005ff05723e */ /* 0x000fc400030006ff */
[----:B------:R-:W-:Y:S01]  /*4d70*/  LOP3.LUT R39, R37, 0xff0000, R34, 0xf8, !PT ;  /* 0x00ff000025277812 */ /* 0x000fe200078ef822 */
[--C-:B------:R-:W-:Y:S01]  /*4d80*/  HADD2.F32 R38, -RZ, R35.reuse.H1_H1 ;  /* 0x30000023ff267230 */ /* 0x100fe20000004100 */
[-C--:B------:R-:W-:Y:S01]  /*4d90*/  F2FP.F16.E4M3.UNPACK_B R34, R109.reuse.H1 ;  /* 0x0000006dff22723e */ /* 0x080fe200030006ff */
[----:B------:R-:W-:Y:S01]  /*4da0*/  HADD2.F32 R37, -RZ, R35.H0_H0 ;  /* 0x20000023ff257230 */ /* 0x000fe20000004100 */
[----:B------:R-:W-:Y:S01]  /*4db0*/  LOP3.LUT R36, R13, 0xff0000, R12, 0xf8, !PT ;  /* 0x00ff00000d247812 */ /* 0x000fe200078ef80c */
[--C-:B------:R-:W-:Y:S01]  /*4dc0*/  HADD2.F32 R13, -RZ, R5.reuse.H1_H1 ;  /* 0x30000005ff0d7230 */ /* 0x100fe20000004100 */
[----:B------:R-:W-:Y:S01]  /*4dd0*/  F2FP.F16.E4M3.UNPACK_B R110, R110 ;  /* 0x0000006eff6e723e */ /* 0x000fe200020006ff */
[----:B------:R-:W-:Y:S01]  /*4de0*/  HADD2.F32 R35, -RZ, R34.H0_H0 ;  /* 0x20000022ff237230 */ /* 0x000fe20000004100 */
[----:B------:R-:W-:Y:S01]  /*4df0*/  F2FP.F16.E4M3.UNPACK_B R109, R109 ;  /* 0x0000006dff6d723e */ /* 0x000fe200020006ff */
[----:B------:R-:W-:Y:S02]  /*4e00*/  HADD2.F32 R12, -RZ, R4.H1_H1 ;  /* 0x30000004ff0c7230 */ /* 0x000fe40000004100 */
[----:B------:R-:W-:Y:S01]  /*4e10*/  FMUL.FTZ R40, R13, R38 ;  /* 0x000000260d287220 */ /* 0x000fe20000410000 */
[----:B------:R-:W-:-:S02]  /*4e20*/  HADD2.F32 R5, -RZ, R5.H0_H0 ;  /* 0x20000005ff057230 */ /* 0x000fc40000004100 */
[----:B------:R-:W-:Y:S02]  /*4e30*/  HADD2.F32 R34, -RZ, R34.H1_H1 ;  /* 0x30000022ff227230 */ /* 0x000fe40000004100 */
[----:B------:R-:W-:Y:S01]  /*4e40*/  FMUL.FTZ R41, R12, R37 ;  /* 0x000000250c297220 */ /* 0x000fe20000410000 */
[----:B------:R-:W-:Y:S02]  /*4e50*/  HADD2.F32 R4, -RZ, R4.H0_H0 ;  /* 0x20000004ff047230 */ /* 0x000fe40000004100 */
[C---:B------:R-:W-:Y:S01]  /*4e60*/  FMUL.FTZ R38, R5.reuse, R38 ;  /* 0x0000002605267220 */ /* 0x040fe20000410000 */
[-C--:B------:R-:W-:Y:S01]  /*4e70*/  FFMA.FTZ R42, R5, R34.reuse, -R40 ;  /* 0x00000022052a7223 */ /* 0x080fe20000010828 */
[----:B------:R-:W-:Y:S01]  /*4e80*/  F2FP.F16.E4M3.UNPACK_B R5, R7.H1 ;  /* 0x00000007ff05723e */ /* 0x000fe200030006ff */
[C---:B------:R-:W-:Y:S01]  /*4e90*/  FMUL.FTZ R37, R4.reuse, R37 ;  /* 0x0000002504257220 */ /* 0x040fe20000410000 */
[----:B------:R-:W-:Y:S01]  /*4ea0*/  F2FP.F16.E4M3.UNPACK_B R7, R7 ;  /* 0x00000007ff07723e */ /* 0x000fe200020006ff */
[----:B------:R-:W-:Y:S01]  /*4eb0*/  FFMA.FTZ R45, R13, R34, R38 ;  /* 0x000000220d2d7223 */ /* 0x000fe20000010026 */
[-C--:B------:R-:W-:Y:S01]  /*4ec0*/  FFMA.FTZ R4, R4, R35.reuse, -R41 ;  /* 0x0000002304047223 */ /* 0x080fe20000010829 */
[----:B------:R-:W-:Y:S01]  /*4ed0*/  FFMA.FTZ R43, R12, R35, R37 ;  /* 0x000000230c2b7223 */ /* 0x000fe20000010025 */
[----:B------:R-:W-:-:S02]  /*4ee0*/  HADD2.F32 R12, -RZ, R5.H0_H0 ;  /* 0x20000005ff0c7230 */ /* 0x000fc40000004100 */
[----:B------:R-:W-:Y:S01]  /*4ef0*/  HADD2.F32 R13, -RZ, R5.H1_H1 ;  /* 0x30000005ff0d7230 */ /* 0x000fe20000004100 */
[----:B------:R-:W-:Y:S01]  /*4f00*/  F2FP.SATFINITE.E4M3.F32.PACK_AB_MERGE_C R47, R45, R42, RZ ;  /* 0x0000002a2d2f723e */ /* 0x000fe200048070ff */
[--C-:B------:R-:W-:Y:S02]  /*4f10*/  HADD2.F32 R37, -RZ, R110.reuse.H1_H1 ;  /* 0x3000006eff257230 */ /* 0x100fe40000004100 */
[--C-:B------:R-:W-:Y:S02]  /*4f20*/  HADD2.F32 R5, -RZ, R7.reuse.H0_H0 ;  /* 0x20000007ff057230 */ /* 0x100fe40000004100 */
[----:B------:R-:W-:Y:S02]  /*4f30*/  HADD2.F32 R110, -RZ, R110.H0_H0 ;  /* 0x2000006eff6e7230 */ /* 0x000fe40000004100 */
[-C--:B------:R-:W-:Y:S01]  /*4f40*/  FMUL.FTZ R41, R13, R37.reuse ;  /* 0x000000250d297220 */ /* 0x080fe20000410000 */
[----:B------:R-:W-:Y:S02]  /*4f50*/  HADD2.F32 R7, -RZ, R7.H1_H1 ;  /* 0x30000007ff077230 */ /* 0x000fe40000004100 */
[----:B------:R-:W-:Y:S01]  /*4f60*/  FMUL.FTZ R40, R12, R37 ;  /* 0x000000250c287220 */ /* 0x000fe20000410000 */
[--C-:B------:R-:W-:Y:S01]  /*4f70*/  HADD2.F32 R35, -RZ, R109.reuse.H1_H1 ;  /* 0x3000006dff237230 */ /* 0x100fe20000004100 */
[----:B------:R-:W-:Y:S01]  /*4f80*/  F2FP.F16.E4M3.UNPACK_B R37, R39.H1 ;  /* 0x00000027ff25723e */ /* 0x000fe200030006ff */
[----:B------:R-:W-:-:S02]  /*4f90*/  HADD2.F32 R34, -RZ, R109.H0_H0 ;  /* 0x2000006dff227230 */ /* 0x000fc40000004100 */
[-C--:B------:R-:W-:Y:S01]  /*4fa0*/  FMUL.FTZ R38, R7, R110.reuse ;  /* 0x0000006e07267220 */ /* 0x080fe20000410000 */
[----:B------:R-:W-:Y:S01]  /*4fb0*/  FMUL.FTZ R110, R5, R110 ;  /* 0x0000006e056e7220 */ /* 0x000fe20000410000 */
[-C--:B------:R-:W-:Y:S01]  /*4fc0*/  FFMA.FTZ R12, R12, R35.reuse, -R41 ;  /* 0x000000230c0c7223 */ /* 0x080fe20000010829 */
[----:B------:R-:W-:Y:S01]  /*4fd0*/  FFMA.FTZ R13, R13, R35, R40 ;  /* 0x000000230d0d7223 */ /* 0x000fe20000010028 */
[-C--:B------:R-:W-:Y:S01]  /*4fe0*/  FFMA.FTZ R41, R5, R34.reuse, -R38 ;  /* 0x0000002205297223 */ /* 0x080fe20000010826 */
[----:B------:R-:W-:Y:S01]  /*4ff0*/  FFMA.FTZ R110, R7, R34, R110 ;  /* 0x00000022076e7223 */ /* 0x000fe2000001006e */
[----:B------:R-:W-:Y:S01]  /*5000*/  F2FP.F16.E4M3.UNPACK_B R7, R15.H1 ;  /* 0x0000000fff07723e */ /* 0x000fe200030006ff */
[----:B------:R-:W-:Y:S01]  /*5010*/  HADD2.F32 R40, -RZ, R37.H1_H1 ;  /* 0x30000025ff287230 */ /* 0x000fe20000004100 */
[----:B------:R-:W-:Y:S02]  /*5020*/  F2FP.SATFINITE.E4M3.F32.PACK_AB_MERGE_C R46, R13, R12, RZ ;  /* 0x0000000c0d2e723e */ /* 0x000fe400048070ff */
[----:B------:R-:W-:Y:S01]  /*5030*/  F2FP.F16.E4M3.UNPACK_B R34, R36.H1 ;  /* 0x00000024ff22723e */ /* 0x000fe200030006ff */
[--C-:B------:R-:W-:Y:S01]  /*5040*/  HADD2.F32 R13, -RZ, R7.reuse.H1_H1 ;  /* 0x30000007ff0d7230 */ /* 0x100fe20000004100 */
        /* <DEDUP_REMOVED lines=12> */
[-C--:B------:R-:W-:Y:S01]  /*5110*/  FMUL.FTZ R40, R7, R38.reuse ;  /* 0x0000002607287220 */ /* 0x080fe20000410000 */
[----:B------:R-:W-:Y:S01]  /*5120*/  F2FP.F16.E4M3.UNPACK_B R15, R15 ;  /* 0x0000000fff0f723e */ /* 0x000fe200020006ff */
[----:B------:R-:W-:Y:S01]  /*5130*/  FMUL.FTZ R38, R5, R38 ;  /* 0x0000002605267220 */ /* 0x000fe20000410000 */
[----:B------:R-:W-:Y:S01]  /*5140*/  F2FP.F16.E4M3.UNPACK_B R6, R6 ;  /* 0x00000006ff06723e */ /* 0x000fe200020006ff */
[----:B------:R-:W-:Y:S01]  /*5150*/  FFMA.FTZ R44, R13, R35, R42 ;  /* 0x000000230d2c7223 */ /* 0x000fe2000001002a */
[-C--:B------:R-:W-:Y:S01]  /*5160*/  FFMA.FTZ R40, R5, R12.reuse, -R40 ;  /* 0x0000000c05287223 */ /* 0x080fe20000010828 */
[----:B------:R-:W-:Y:S01]  /*5170*/  FFMA.FTZ R13, R7, R12, R38 ;  /* 0x0000000c070d7223 */ /* 0x000fe20000010026 */
[----:B------:R-:W-:-:S02]  /*5180*/  HADD2.F32 R7, -RZ, R15.H0_H0 ;  /* 0x2000000fff077230 */ /* 0x000fc40000004100 */
[----:B------:R-:W-:Y:S01]  /*5190*/  HADD2.F32 R15, -RZ, R15.H1_H1 ;  /* 0x3000000fff0f7230 */ /* 0x000fe20000004100 */
[----:B------:R-:W-:Y:S01]  /*51a0*/  F2FP.SATFINITE.E4M3.F32.PACK_AB_MERGE_C R44, R44, R45, RZ ;  /* 0x0000002d2c2c723e */ /* 0x000fe200048070ff */
[----:B------:R-:W-:Y:S01]  /*51b0*/  HADD2.F32 R12, -RZ, R37.H0_H0 ;  /* 0x20000025ff0c7230 */ /* 0x000fe20000004100 */
[----:B------:R-:W-:Y:S01]  /*51c0*/  F2FP.SATFINITE.E4M3.F32.PACK_AB_MERGE_C R13, R13, R40, RZ ;  /* 0x000000280d0d723e */ /* 0x000fe200048070ff */
[--C-:B------:R-:W-:Y:S02]  /*51d0*/  HADD2.F32 R5, -RZ, R6.reuse.H0_H0 ;  /* 0x20000006ff057230 */ /* 0x100fe40000004100 */
[----:B------:R-:W-:Y:S02]  /*51e0*/  HADD2.F32 R6, -RZ, R6.H1_H1 ;  /* 0x30000006ff067230 */ /* 0x000fe40000004100 */
[-C--:B------:R-:W-:Y:S01]  /*51f0*/  FMUL.FTZ R38, R15, R12.reuse ;  /* 0x0000000c0f267220 */ /* 0x080fe20000410000 */
[----:B------:R-:W-:Y:S02]  /*5200*/  HADD2.F32 R39, -RZ, R39.H0_H0 ;  /* 0x20000027ff277230 */ /* 0x000fe40000004100 */
[----:B------:R-:W-:Y:S01]  /*5210*/  FMUL.FTZ R42, R7, R12 ;  /* 0x0000000c072a7220 */ /* 0x000fe20000410000 */
[----:B------:R-:W-:-:S02]  /*5220*/  HADD2.F32 R34, -RZ, R34.H0_H0 ;  /* 0x20000022ff227230 */ /* 0x000fc40000004100 */
[----:B------:R-:W-:Y:S02]  /*5230*/  HADD2.F32 R36, -RZ, R36.H0_H0 ;  /* 0x20000024ff247230 */ /* 0x000fe40000004100 */
[CC--:B------:R-:W-:Y:S01]  /*5240*/  FMUL.FTZ R12, R6.reuse, R39.reuse ;  /* 0x00000027060c7220 */ /* 0x0c0fe20000410000 */
[----:B------:R-:W-:Y:S01]  /*5250*/  FMUL.FTZ R39, R5, R39 ;  /* 0x0000002705277220 */ /* 0x000fe20000410000 */
[-C--:B------:R-:W-:Y:S01]  /*5260*/  FFMA.FTZ R38, R7, R34.reuse, -R38 ;  /* 0x0000002207267223 */ /* 0x080fe20000010826 */
[----:B------:R-:W-:Y:S01]  /*5270*/  FFMA.FTZ R15, R15, R34, R42 ;  /* 0x000000220f0f7223 */ /* 0x000fe2000001002a */
[-C--:B------:R-:W-:Y:S01]  /*5280*/  FFMA.FTZ R12, R5, R36.reuse, -R12 ;  /* 0x00000024050c7223 */ /* 0x080fe2000001080c */
[----:B------:R-:W-:Y:S01]  /*5290*/  FFMA.FTZ R39, R6, R36, R39 ;  /* 0x0000002406277223 */ /* 0x000fe20000010027 */
[----:B------:R-:W-:Y:S02]  /*52a0*/  F2FP.SATFINITE.E4M3.F32.PACK_AB_MERGE_C R5, R43, R4, R47 ;  /* 0x000000042b05723e */ /* 0x000fe4000480702f */
[----:B------:R-:W-:-:S02]  /*52b0*/  F2FP.SATFINITE.E4M3.F32.PACK_AB_MERGE_C R4, R110, R41, R46 ;  /* 0x000000296e04723e */ /* 0x000fc4000480702e */
[----:B------:R-:W-:Y:S02]  /*52c0*/  F2FP.SATFINITE.E4M3.F32.PACK_AB_MERGE_C R6, R39, R12, R13 ;  /* 0x0000000c2706723e */ /* 0x000fe4000480700d */
[----:B------:R-:W-:-:S07]  /*52d0*/  F2FP.SATFINITE.E4M3.F32.PACK_AB_MERGE_C R7, R15, R38, R44 ;  /* 0x000000260f07723e */ /* 0x000fce000480702c */
.L_x_557:
[----:B------:R-:W-:Y:S05]  /*52e0*/  BSYNC B2 ;  /* 0x0000000000027941 */ /* 0x000fea0003800000 */
.L_x_556:
[----:B-1----:R0:W-:Y:S02]  /*52f0*/  ST.E.128 desc[UR36][R10.64], R4 ;  /* 0x000000040a007985 */ /* 0x0021e4000c101d24 */
.L_x_555:
[----:B------:R-:W-:Y:S05]  /*5300*/  BSYNC B1 ;  /* 0x0000000000017941 */ /* 0x000fea0003800000 */
.L_x_554:
        /* <DEDUP_REMOVED lines=14> */
[----:B------:R-:W-:Y:S01]  /*53f0*/  IMAD.MOV.U32 R9, RZ, RZ, R6 ;  /* 0x000000ffff097224 */ /* 0x000fe200078e0006 */
[----:B------:R-:W-:Y:S02]  /*5400*/  SHF.R.U32.HI R32, RZ, 0x10, R33 ;  /* 0x00000010ff207819 */ /* 0x000fe40000011621 */
[----:B------:R-:W-:-:S02]  /*5410*/  LOP3.LUT R13, R33, 0xff0000ff, RZ, 0xc0, !PT ;  /* 0xff0000ff210d7812 */ /* 0x000fc400078ec0ff */
[----:B------:R-:W-:Y:S01]  /*5420*/  SHF.L.U32 R6, R14, 0x8, RZ ;  /* 0x000000080e067819 */ /* 0x000fe200000006ff */
[----:B------:R-:W-:Y:S01]  /*5430*/  IMAD.U32 R32, R32, 0x10000, RZ ;  /* 0x0001000020207824 */ /* 0x000fe200078e00ff */
[----:B------:R-:W-:Y:S01]  /*5440*/  LOP3.LUT R7, R8, 0xff00, R7, 0xf8, !PT ;  /* 0x0000ff0008077812 */ /* 0x000fe200078ef807 */
[----:B------:R-:W-:Y:S01]  /*5450*/  IMAD.U32 R8, R15, 0x10000, RZ ;  /* 0x000100000f087824 */ /* 0x000fe200078e00ff */
[----:B------:R-:W-:Y:S02]  /*5460*/  LOP3.LUT R13, R13, 0xff00, R6, 0xf8, !PT ;  /* 0x0000ff000d0d7812 */ /* 0x000fe400078ef806 */
[----:B------:R-:W-:Y:S02]  /*5470*/  F2FP.F16.E4M3.UNPACK_B R14, R108.H1 ;  /* 0x0000006cff0e723e */ /* 0x000fe400030006ff */
[----:B------:R-:W-:Y:S02]  /*5480*/  F2FP.F16.E4M3.UNPACK_B R6, R5 ;  /* 0x00000005ff06723e */ /* 0x000fe400020006ff */
[----:B------:R-:W-:Y:S01]  /*5490*/  LOP3.LUT R34, R13, 0xff0000, R32, 0xf8, !PT ;  /* 0x00ff00000d227812 */ /* 0x000fe200078ef820 */
[----:B------:R-:W-:Y:S01]  /*54a0*/  HADD2.F32 R32, -RZ, R14.H0_H0 ;  /* 0x2000000eff207230 */ /* 0x000fe20000004100 */
[----:B------:R-:W-:Y:S01]  /*54b0*/  LOP3.LUT R15, R7, 0xff0000, R8, 0xf8, !PT ;  /* 0x00ff0000070f7812 */ /* 0x000fe200078ef808 */
[----:B------:R-:W-:Y:S01]  /*54c0*/  HADD2.F32 R7, -RZ, R6.H1_H1 ;  /* 0x30000006ff077230 */ /* 0x000fe20000004100 */
[----:B------:R-:W-:Y:S01]  /*54d0*/  F2FP.F16.E4M3.UNPACK_B R13, R107.H1 ;  /* 0x0000006bff0d723e */ /* 0x000fe200030006ff */
[----:B------:R-:W-:Y:S01]  /*54e0*/  HADD2.F32 R33, -RZ, R14.H1_H1 ;  /* 0x3000000eff217230 */ /* 0x000fe20000004100 */
[----:B------:R-:W-:Y:S01]  /*54f0*/  F2FP.F16.E4M3.UNPACK_B R5, R5.H1 ;  /* 0x00000005ff05723e */ /* 0x000fe200030006ff */
[----:B------:R-:W-:-:S02]  /*5500*/  HADD2.F32 R6, -RZ, R6.H0_H0 ;  /* 0x20000006ff067230 */ /* 0x000fc40000004100 */
[C---:B------:R-:W-:Y:S01]  /*5510*/  FMUL.FTZ R35, R7.reuse, R32 ;  /* 0x0000002007237220 */ /* 0x040fe20000410000 */
[----:B------:R-:W-:Y:S01]  /*5520*/  HADD2.F32 R14, -RZ, R13.H0_H0 ;  /* 0x2000000dff0e7230 */ /* 0x000fe20000004100 */
[----:B------:R-:W-:Y:S01]  /*5530*/  F2FP.F16.E4M3.UNPACK_B R108, R108 ;  /* 0x0000006cff6c723e */ /* 0x000fe200020006ff */
[--C-:B------:R-:W-:Y:S02]  /*5540*/  HADD2.F32 R8, -RZ, R5.reuse.H1_H1 ;  /* 0x30000005ff087230 */ /* 0x100fe40000004100 */
[C---:B------:R-:W-:Y:S01]  /*5550*/  FMUL.FTZ R32, R6.reuse, R32 ;  /* 0x0000002006207220 */ /* 0x040fe20000410000 */
[----:B------:R-:W-:Y:S02]  /*5560*/  HADD2.F32 R5, -RZ, R5.H0_H0 ;  /* 0x20000005ff057230 */ /* 0x000fe40000004100 */
[-C--:B------:R-:W-:Y:S01]  /*5570*/  FFMA.FTZ R37, R6, R14.reuse, -R35 ;  /* 0x0000000e06257223 */ /* 0x080fe20000010823 */
[----:B------:R-:W-:Y:S02]  /*5580*/  HADD2.F32 R13, -RZ, R13.H1_H1 ;  /* 0x3000000dff0d7230 */ /* 0x000fe40000004100 */
[CC--:B------:R-:W-:Y:S01]  /*5590*/  FMUL.FTZ R6, R8.reuse, R33.reuse ;  /* 0x0000002108067220 */ /* 0x0c0fe20000410000 */
[----:B------:R-:W-:Y:S01]  /*55a0*/  FFMA.FTZ R38, R7, R14, R32 ;  /* 0x0000000e07267223 */ /* 0x000fe20000010020 */
[C---:B------:R-:W-:Y:S01]  /*55b0*/  FMUL.FTZ R33, R5.reuse, R33 ;  /* 0x0000002105217220 */ /* 0x040fe20000410000 */
[----:B------:R-:W-:Y:S01]  /*55c0*/  F2FP.F16.E4M3.UNPACK_B R107, R107 ;  /* 0x0000006bff6b723e */ /* 0x000fe200020006ff */
[-C--:B------:R-:W-:Y:S01]  /*55d0*/  FFMA.FTZ R39, R5, R13.reuse, -R6 ;  /* 0x0000000d05277223 */ /* 0x080fe20000010806 */
[-C--:B------:R-:W-:Y:S01]  /*55e0*/  F2FP.F16.E4M3.UNPACK_B R5, R4.reuse.H1 ;  /* 0x00000004ff05723e */ /* 0x080fe200030006ff */
        /* <DEDUP_REMOVED lines=8> */
[----:B------:R-:W-:Y:S02]  /*5670*/  HADD2.F32 R108, -RZ, R108.H0_H0 ;  /* 0x2000006cff6c7230 */ /* 0x000fe40000004100 */
[----:B------:R-:W-:Y:S01]  /*5680*/  FMUL.FTZ R33, R7, R13 ;  /* 0x0000000d07217220 */ /* 0x000fe20000410000 */
[----:B------:R-:W-:-:S02]  /*5690*/  HADD2.F32 R4, -RZ, R4.H1_H1 ;  /* 0x30000004ff047230 */ /* 0x000fc40000004100 */
[--C-:B------:R-:W-:Y:S02]  /*56a0*/  HADD2.F32 R8, -RZ, R107.reuse.H1_H1 ;  /* 0x3000006bff087230 */ /* 0x100fe40000004100 */
[-C--:B------:R-:W-:Y:S01]  /*56b0*/  FMUL.FTZ R13, R5, R108.reuse ;  /* 0x0000006c050d7220 */ /* 0x080fe20000410000 */
[----:B------:R-:W-:Y:S02]  /*56c0*/  HADD2.F32 R107, -RZ, R107.H0_H0 ;  /* 0x2000006bff6b7230 */ /* 0x000fe40000004100 */
[----:B------:R-:W-:Y:S01]  /*56d0*/  FMUL.FTZ R14, R4, R108 ;  /* 0x0000006c040e7220 */ /* 0x000fe20000410000 */
[-C--:B------:R-:W-:Y:S01]  /*56e0*/  FFMA.FTZ R33, R6, R8.reuse, -R33 ;  /* 0x0000000806217223 */ /* 0x080fe20000010821 */
[----:B------:R-:W-:Y:S02]  /*56f0*/  FFMA.FTZ R32, R7, R8, R32 ;  /* 0x0000000807207223 */ /* 0x000fe40000010020 */
[-C--:B------:R-:W-:Y:S01]  /*5700*/  FFMA.FTZ R35, R5, R107.reuse, -R14 ;  /* 0x0000006b05237223 */ /* 0x080fe2000001080e */
[----:B------:R-:W-:Y:S01]  /*5710*/  F2FP.F16.E4M3.UNPACK_B R5, R12.H1 ;  /* 0x0000000cff05723e */ /* 0x000fe200030006ff */
[----:B------:R-:W-:Y:S01]  /*5720*/  FFMA.FTZ R36, R4, R107, R13 ;  /* 0x0000006b04247223 */ /* 0x000fe2000001000d */
[----:B------:R-:W-:-:S02]  /*5730*/  F2FP.F16.E4M3.UNPACK_B R14, R34.H1 ;  /* 0x00000022ff0e723e */ /* 0x000fc400030006ff */
        /* <DEDUP_REMOVED lines=9> */
[----:B------:R-:W-:Y:S01]  /*57d0*/  FMUL.FTZ R39, R7, R33 ;  /* 0x0000002107277220 */ /* 0x000fe20000410000 */
[----:B------:R-:W-:-:S02]  /*57e0*/  HADD2.F32 R5, -RZ, R4.H1_H1 ;  /* 0x30000004ff057230 */ /* 0x000fc40000004100 */
[C---:B------:R-:W-:Y:S01]  /*57f0*/  FMUL.FTZ R40, R6.reuse, R33 ;  /* 0x0000002106287220 */ /* 0x040fe20000410000 */
[----:B------:R-:W-:Y:S02]  /*5800*/  HADD2.F32 R32, -RZ, R34.H1_H1 ;  /* 0x30000022ff207230 */ /* 0x000fe40000004100 */
[----:B------:R-:W-:Y:S01]  /*5810*/  FFMA.FTZ R39, R6, R13, -R39 ;  /* 0x0000000d06277223 */ /* 0x000fe20000010827 */
[----:B------:R-:W-:Y:S01]  /*5820*/  HADD2.F32 R4, -RZ, R4.H0_H0 ;  /* 0x20000004ff047230 */ /* 0x000fe20000004100 */
[----:B------:R-:W-:Y:S01]  /*5830*/  F2FP.F16.E4M3.UNPACK_B R9, R9 ;  /* 0x00000009ff09723e */ /* 0x000fe200020006ff */
        /* <DEDUP_REMOVED lines=10> */
[--C-:B------:R-:W-:Y:S02]  /*58e0*/  HADD2.F32 R5, -RZ, R12.reuse.H0_H0 ;  /* 0x2000000cff057230 */ /* 0x100fe40000004100 */
[----:B------:R-:W-:Y:S02]  /*58f0*/  HADD2.F32 R12, -RZ, R12.H1_H1 ;  /* 0x3000000cff0c7230 */ /* 0x000fe40000004100 */
[----:B------:R-:W-:Y:S01]  /*5900*/  FMUL.FTZ R7, R9, R34 ;  /* 0x0000002209077220 */ /* 0x000fe20000410000 */
[----:B------:R-:W-:-:S02]  /*5910*/  HADD2.F32 R14, -RZ, R14.H0_H0 ;  /* 0x2000000eff0e7230 */ /* 0x000fc40000004100 */
[----:B------:R-:W-:Y:S01]  /*5920*/  FMUL.FTZ R34, R4, R34 ;  /* 0x0000002204227220 */ /* 0x000fe20000410000 */
[----:B------:R-:W-:Y:S01]  /*5930*/  HADD2.F32 R15, -RZ, R15.H0_H0 ;  /* 0x2000000fff0f7230 */ /* 0x000fe20000004100 */
[----:B------:R-:W-:Y:S01]  /*5940*/  F2FP.SATFINITE.E4M3.F32.PACK_AB_MERGE_C R32, R32, R33, RZ ;  /* 0x000000212020723e */ /* 0x000fe200048070ff */
[----:B------:R-:W-:Y:S02]  /*5950*/  HADD2.F32 R8, -RZ, R8.H0_H0 ;  /* 0x20000008ff087230 */ /* 0x000fe40000004100 */
[-C--:B------:R-:W-:Y:S01]  /*5960*/  FMUL.FTZ R6, R12, R14.reuse ;  /* 0x0000000e0c067220 */ /* 0x080fe20000410000 */
[----:B------:R-:W-:Y:S01]  /*5970*/  FMUL.FTZ R13, R5, R14 ;  /* 0x0000000e050d7220 */ /* 0x000fe20000410000 */
[-C--:B------:R-:W-:Y:S01]  /*5980*/  FFMA.FTZ R7, R4, R15.reuse, -R7 ;  /* 0x0000000f04077223 */ /* 0x080fe20000010807 */
[----:B------:R-:W-:Y:S01]  /*5990*/  FFMA.FTZ R34, R9, R15, R34 ;  /* 0x0000000f09227223 */ /* 0x000fe20000010022 */
[-C--:B------:R-:W-:Y:S01]  /*59a0*/  FFMA.FTZ R6, R5, R8.reuse, -R6 ;  /* 0x0000000805067223 */ /* 0x080fe20000010806 */
[----:B------:R-:W-:Y:S01]  /*59b0*/  FFMA.FTZ R13, R12, R8, R13 ;  /* 0x000000080c0d7223 */ /* 0x000fe2000001000d */
[----:B------:R-:W-:-:S02]  /*59c0*/  F2FP.SATFINITE.E4M3.F32.PACK_AB_MERGE_C R39, R40, R39, RZ ;  /* 0x000000272827723e */ /* 0x000fc400048070ff */
[----:B------:R-:W-:Y:S02]  /*59d0*/  F2FP.SATFINITE.E4M3.F32.PACK_AB_MERGE_C R32, R34, R7, R32 ;  /* 0x000000072220723e */ /* 0x000fe40004807020 */
[----:B------:R-:W-:Y:S02]  /*59e0*/  F2FP.SATFINITE.E4M3.F32.PACK_AB_MERGE_C R7, R13, R6, R39 ;  /* 0x000000060d07723e */ /* 0x000fe40004807027 */
[----:B------:R-:W-:Y:S01]  /*59f0*/  F2FP.SATFINITE.E4M3.F32.PACK_AB_MERGE_C R5, R38, R37, R42 ;  /* 0x000000252605723e */ /* 0x000fe2000480702a */
[----:B------:R-:W-:Y:S01]  /*5a00*/  IMAD.MOV.U32 R6, RZ, RZ, R32 ;  /* 0x000000ffff067224 */ /* 0x000fe200078e0020 */
[----:B------:R-:W-:-:S07]  /*5a10*/  F2FP.SATFINITE.E4M3.F32.PACK_AB_MERGE_C R4, R36, R35, R41 ;  /* 0x000000232404723e */ /* 0x000fce0004807029 */
.L_x_559:
[----:B------:R-:W-:Y:S05]  /*5a20*/  BSYNC B1 ;  /* 0x0000000000017941 */ /* 0x000fea0003800000 */
.L_x_558:
[----:B0-----:R0:W-:Y:S01]  /*5a30*/  ST.E.128 desc[UR36][R10.64], R4 ;  /* 0x000000040a007985 */ /* 0x0011e2000c101d24 */
[----:B------:R-:W-:Y:S05]  /*5a40*/  BRA `(.L_x_553) ;  /* 0x0000003400ec7947 */ /* 0x000fea0003800000 */
.L_x_524:
[----:B------:R-:W-:Y:S01]  /*5a50*/  VIADD R8, R190, 0x40 ;  /* 0x00000040be087836 */ /* 0x000fe20000000000 */
[----:B------:R-:W-:Y:S02]  /*5a60*/  CS2R R34, SRZ ;  /* 0x0000000000227805 */ /* 0x000fe4000001ff00 */
[----:B------:R-:W-:Y:S02]  /*5a70*/  CS2R R32, SRZ ;  /* 0x0000000000207805 */ /* 0x000fe4000001ff00 */
[----:B------:R-:W-:Y:S01]  /*5a80*/  ISETP.GE.AND P3, PT, R8, R94, PT ;  /* 0x0000005e0800720c */ /* 0x000fe20003f66270 */
[----:B------:R-:W-:-:S03]  /*5a90*/  VIADD R8, R190, 0x80 ;  /* 0x00000080be087836 */ /* 0x000fc60000000000 */
[----:B------:R-:W-:-:S13]  /*5aa0*/  ISETP.GE.OR P3, PT, R16, R105, P3 ;  /* 0x000000691000720c */ /* 0x000fda0001f66670 */
[----:B------:R-:W-:Y:S01]  /*5ab0*/  @!P3 IADD3 R11, P2, P4, R30, R4, R83 ;  /* 0x000000041e0bb210 */ /* 0x000fe20007c5e053 */
[----:B------:R-:W0:Y:S03]  /*5ac0*/  @!P3 LDC.64 R12, c[0x0][0x3e8] ;  /* 0x0000fa00ff0cbb82 */ /* 0x000e260000000a00 */
[----:B------:R-:W-:Y:S02]  /*5ad0*/  @!P3 IADD3.X R14, R68, R88, R85, P2, P4 ;  /* 0x00000058440eb210 */ /* 0x000fe400017e8455 */
[----:B------:R-:W-:-:S04]  /*5ae0*/  ISETP.GE.AND P4, PT, R190, R94, PT ;  /* 0x0000005ebe00720c */ /* 0x000fc80003f86270 */
[----:B------:R-:W-:-:S13]  /*5af0*/  ISETP.GE.OR P4, PT, R16, R105, P4 ;  /* 0x000000691000720c */ /* 0x000fda0002786670 */
[----:B------:R-:W1:Y:S08]  /*5b00*/  @!P4 LDC.64 R36, c[0x0][0x3e8] ;  /* 0x0000fa00ff24cb82 */ /* 0x000e700000000a00 */
[----:B------:R-:W2:Y:S01]  /*5b10*/  @!P4 LDC.64 R38, c[0x0][0x400] ;  /* 0x00010000ff26cb82 */ /* 0x000ea20000000a00 */
[----:B-1----:R-:W-:-:S04]  /*5b20*/  @!P4 IADD3 R36, P2, P5, R30, R36, R4 ;  /* 0x000000241e24c210 */ /* 0x002fc80007d5e004 */
[----:B------:R-:W-:Y:S02]  /*5b30*/  @!P4 IADD3.X R37, R68, R37, R88, P2, P5 ;  /* 0x000000254425c210 */ /* 0x000fe400017ea458 */
[----:B--2---:R-:W-:-:S04]  /*5b40*/  @!P4 IADD3 R38, P2, P5, R56, R38, R6 ;  /* 0x000000263826c210 */ /* 0x004fc80007d5e006 */
[----:B------:R-:W-:Y:S02]  /*5b50*/  @!P4 IADD3.X R39, R66, R39, R106, P2, P5 ;  /* 0x000000274227c210 */ /* 0x000fe400017ea46a */
[----:B------:R-:W-:Y:S02]  /*5b60*/  ISETP.GE.AND P2, PT, R8, R94, PT ;  /* 0x0000005e0800720c */ /* 0x000fe40003f46270 */
[----:B------:R-:W-:Y:S02]  /*5b70*/  CS2R R42, SRZ ;  /* 0x00000000002a7805 */ /* 0x000fe4000001ff00 */
[----:B------:R-:W-:Y:S01]  /*5b80*/  CS2R R40, SRZ ;  /* 0x0000000000287805 */ /* 0x000fe2000001ff00 */
[----:B------:R1:W2:Y:S01]  /*5b90*/  @!P4 LDG.E.128 R32, desc[UR36][R38.64] ;  /* 0x000000242620c981 */ /* 0x0002a2000c1e1d00 */
[----:B------:R-:W-:-:S13]  /*5ba0*/  ISETP.GE.OR P2, PT, R16, R105, P2 ;  /* 0x000000691000720c */ /* 0x000fda0001746670 */
[----:B------:R-:W-:-:S04]  /*5bb0*/  @!P2 IADD3 R5, P5, P6, R30, R82, R4 ;  /* 0x000000521e05a210 */ /* 0x000fc80007ebe004 */
[----:B------:R-:W-:Y:S02]  /*5bc0*/  @!P2 IADD3.X R10, R68, R84, R88, P5, P6 ;  /* 0x00000054440aa210 */ /* 0x000fe40002fec458 */
[----:B------:R-:W-:-:S04]  /*5bd0*/  @!P3 IADD3 R9, P5, P6, R56, R6, R78 ;  /* 0x000000063809b210 */ /* 0x000fc80007ebe04e */
[----:B------:R-:W-:Y:S02]  /*5be0*/  @!P3 IADD3.X R8, R66, R106, R80, P5, P6 ;  /* 0x0000006a4208b210 */ /* 0x000fe40002fec450 */
[----:B------:R-:W-:-:S04]  /*5bf0*/  @!P2 IADD3 R7, P5, P6, R56, R77, R6 ;  /* 0x0000004d3807a210 */ /* 0x000fc80007ebe006 */
[----:B------:R-:W-:Y:S02]  /*5c00*/  @!P2 IADD3.X R4, R66, R79, R106, P5, P6 ;  /* 0x0000004f4204a210 */ /* 0x000fe40002fec46a */
[----:B0-----:R-:W-:-:S04]  /*5c10*/  @!P3 IADD3 R12, P5, R11, R12, RZ ;  /* 0x0000000c0b0cb210 */ /* 0x001fc80007fbe0ff */
[----:B------:R-:W-:Y:S02]  /*5c20*/  @!P3 IADD3.X R13, R14, R13, RZ, P5, !PT ;  /* 0x0000000d0e0db210 */ /* 0x000fe40002ffe4ff */
[----:B------:R-:W0:Y:S02]  /*5c30*/  @!P3 LDC.64 R14, c[0x0][0x400] ;  /* 0x00010000ff0ebb82 */ /* 0x000e240000000a00 */
[----:B0-----:R-:W-:-:S05]  /*5c40*/  @!P3 IADD3 R14, P5, R9, R14, RZ ;  /* 0x0000000e090eb210 */ /* 0x001fca0007fbe0ff */
[----:B------:R-:W-:Y:S02]  /*5c50*/  @!P3 IMAD.X R15, R8, 0x1, R15, P5 ;  /* 0x00000001080fb824 */ /* 0x000fe400028e060f */
[----:B------:R-:W0:Y:S01]  /*5c60*/  @!P2 LDC.64 R8, c[0x0][0x3e8] ;  /* 0x0000fa00ff08ab82 */ /* 0x000e220000000a00 */
[----:B-1----:R-:W-:Y:S02]  /*5c70*/  CS2R R38, SRZ ;  /* 0x0000000000267805 */ /* 0x002fe4000001ff00 */
[----:B------:R-:W-:Y:S02]  /*5c80*/  CS2R R46, SRZ ;  /* 0x00000000002e7805 */ /* 0x000fe4000001ff00 */
[----:B------:R-:W-:Y:S02]  /*5c90*/  CS2R R44, SRZ ;  /* 0x00000000002c7805 */ /* 0x000fe4000001ff00 */
[----:B------:R-:W-:Y:S02]  /*5ca0*/  CS2R R50, SRZ ;  /* 0x0000000000327805 */ /* 0x000fe4000001ff00 */
[----:B------:R-:W-:Y:S01]  /*5cb0*/  CS2R R48, SRZ ;  /* 0x0000000000307805 */ /* 0x000fe2000001ff00 */
[----:B------:R-:W3:Y:S01]  /*5cc0*/  @!P3 LDG.E.128 R40, desc[UR36][R14.64] ;  /* 0x000000240e28b981 */ /* 0x000ee2000c1e1d00 */
[----:B0-----:R-:W-:-:S05]  /*5cd0*/  @!P2 IADD3 R8, P5, R5, R8, RZ ;  /* 0x000000080508a210 */ /* 0x001fca0007fbe0ff */
[----:B------:R-:W-:Y:S02]  /*5ce0*/  @!P2 IMAD.X R9, R10, 0x1, R9, P5 ;  /* 0x000000010a09a824 */ /* 0x000fe400028e0609 */
[----:B------:R-:W0:Y:S03]  /*5cf0*/  @!P2 LDC.64 R10, c[0x0][0x400] ;  /* 0x00010000ff0aab82 */ /* 0x000e260000000a00 */
[----:B------:R-:W4:Y:S01]  /*5d00*/  @!P2 LDG.E.128 R44, desc[UR36][R8.64] ;  /* 0x00000024082ca981 */ /* 0x000f22000c1e1d00 */
[----:B0-----:R-:W-:Y:S02]  /*5d10*/  @!P2 IADD3 R10, P5, R7, R10, RZ ;  /* 0x0000000a070aa210 */ /* 0x001fe40007fbe0ff */
[----:B------:R-:W-:-:S03]  /*5d20*/  CS2R R6, SRZ ;  /* 0x0000000000067805 */ /* 0x000fc6000001ff00 */
[----:B------:R-:W-:Y:S01]  /*5d30*/  @!P2 IMAD.X R11, R4, 0x1, R11, P5 ;  /* 0x00000001040ba824 */ /* 0x000fe200028e060b */
[----:B------:R-:W-:-:S04]  /*5d40*/  CS2R R4, SRZ ;  /* 0x0000000000047805 */ /* 0x000fc8000001ff00 */
[----:B------:R-:W5:Y:S04]  /*5d50*/  @!P2 LDG.E.128 R48, desc[UR36][R10.64] ;  /* 0x000000240a30a981 */ /* 0x000f68000c1e1d00 */
[----:B------:R0:W5:Y:S02]  /*5d60*/  @!P4 LDG.E.128 R4, desc[UR36][R36.64] ;  /* 0x000000242404c981 */ /* 0x000164000c1e1d00 */
[----:B0-----:R-:W-:-:S06]  /*5d70*/  CS2R R36, SRZ ;  /* 0x0000000000247805 */ /* 0x001fcc000001ff00 */
[----:B------:R-:W5:Y:S01]  /*5d80*/  @!P3 LDG.E.128 R36, desc[UR36][R12.64] ;  /* 0x000000240c24b981 */ /* 0x000f62000c1e1d00 */
[----:B------:R-:W-:-:S06]  /*5d90*/  UISETP.NE.AND UP0, UPT, UR39, 0x3, UPT ;  /* 0x000000032700788c */ /* 0x000fcc000bf05270 */
[----:B------:R-:W-:Y:S02]  /*5da0*/  PLOP3.LUT P5, PT, PT, PT, UP0, 0x80, 0x0 ;  /* 0x000000000000781c */ /* 0x000fe40003faf008 */
[----:B------:R-:W-:Y:S02]  /*5db0*/  ISETP.GE.AND P2, PT, R16, R105, PT ;  /* 0x000000691000720c */ /* 0x000fe40003f46270 */
[----:B--2---:R-:W-:Y:S01]  /*5dc0*/  MOV R119, R34 ;  /* 0x0000002200777202 */ /* 0x004fe20000000f00 */
[----:B------:R-:W-:Y:S02]  /*5dd0*/  IMAD.MOV.U32 R121, RZ, RZ, R32 ;  /* 0x000000ffff797224 */ /* 0x000fe400078e0020 */
[----:B---3--:R-:W-:Y:S02]  /*5de0*/  IMAD.MOV.U32 R115, RZ, RZ, R42 ;  /* 0x000000ffff737224 */ /* 0x008fe400078e002a */
[----:B------:R-:W-:Y:S01]  /*5df0*/  IMAD.MOV.U32 R116, RZ, RZ, R40 ;  /* 0x000000ffff747224 */ /* 0x000fe200078e0028 */
[----:B----4-:R-:W-:Y:S01]  /*5e00*/  MOV R106, R46 ;  /* 0x0000002e006a7202 */ /* 0x010fe20000000f00 */
[----:B------:R-:W-:-:S02]  /*5e10*/  IMAD.MOV.U32 R108, RZ, RZ, R44 ;  /* 0x000000ffff6c7224 */ /* 0x000fc400078e002c */
[----:B-----5:R-:W-:Y:S02]  /*5e20*/  IMAD.MOV.U32 R109, RZ, RZ, R50 ;  /* 0x000000ffff6d7224 */ /* 0x020fe400078e0032 */
[----:B------:R-:W-:Y:S02]  /*5e30*/  IMAD.MOV.U32 R110, RZ, RZ, R48 ;  /* 0x000000ffff6e7224 */ /* 0x000fe400078e0030 */
[----:B------:R-:W-:Y:S02]  /*5e40*/  IMAD.MOV.U32 R117, RZ, RZ, R6 ;  /* 0x000000ffff757224 */ /* 0x000fe400078e0006 */
[----:B------:R-:W-:Y:S02]  /*5e50*/  IMAD.MOV.U32 R120, RZ, RZ, R4 ;  /* 0x000000ffff787224 */ /* 0x000fe400078e0004 */
[----:B------:R-:W-:Y:S02]  /*5e60*/  IMAD.MOV.U32 R111, RZ, RZ, R38 ;  /* 0x000000ffff6f7224 */ /* 0x000fe400078e0026 */
[----:B------:R-:W-:Y:S01]  /*5e70*/  IMAD.MOV.U32 R113, RZ, RZ, R36 ;  /* 0x000000ffff717224 */ /* 0x000fe200078e0024 */
[----:B------:R-:W-:Y:S06]  /*5e80*/  @!P5 BRA `(.L_x_560) ;  /* 0x000000000004d947 */ /* 0x000fec0003800000 */
[----:B------:R-:W-:Y:S01]  /*5e90*/  BPT.TRAP 0x1 ;  /* 0x000000040000795c */ /* 0x000fe20000300000 */
.L_x_560:
[----:B------:R-:W-:Y:S01]  /*5ea0*/  IMAD R88, R188, 0x8, R18 ;  /* 0x00000008bc587824 */ /* 0x000fe200078e0212 */
[----:B------:R-:W-:Y:S01]  /*5eb0*/  SHF.L.U32 R93, R193, 0x1f, RZ ;  /* 0x0000001fc15d7819 */ /* 0x000fe200000006ff */
[----:B------:R-:W0:Y:S01]  /*5ec0*/  LDC R112, c[0x0][0x2f4] ;  /* 0x0000bd00ff707b82 */ /* 0x000e220000000800 */
[----:B------:R-:W-:Y:S02]  /*5ed0*/  BSSY B1, `(.L_x_561) ;  /* 0x0000003000017945 */ /* 0x000fe40003800000 */
[----:B------:R-:W1:Y:S02]  /*5ee0*/  SYNCS.PHASECHK.TRANS64.TRYWAIT P3, [R88+URZ+0x22890], R93 ;  /* 0x0228905d580075a7 */ /* 0x000e64000806017f */
[----:B-1----:R-:W-:Y:S05]  /*5ef0*/  @!P3 BRA `(.L_x_562) ;  /* 0x000001b400f4b947 */ /* 0x002fea0003800000 */
.L_x_834:
[----:B------:R-:W-:Y:S05]  /*5f00*/  BSYNC B1 ;  /* 0x0000000000017941 */ /* 0x000fea0003800000 */
.L_x_561:
[----:B------:R-:W-:Y:S01]  /*5f10*/  UMOV UR4, 0xffffffff ;  /* 0xffffffff00047882 */ /* 0x000fe20000000000 */
[----:B0-----:R-:W-:Y:S02]  /*5f20*/  IMAD.IADD R114, R112, 0x1, -R73 ;  /* 0x0000000170727824 */ /* 0x001fe400078e0a49 */
[----:B------:R-:W-:Y:S05]  /*5f30*/  BRA.DIV UR4, `(.L_x_563) ;  /* 0x000001b604f87947 */ /* 0x000fea000b800000 */
[----:B------:R0:W2:Y:S04]  /*5f40*/  SHFL.IDX PT, R105, R104, RZ, 0x1c1f ;  /* 0x001c1fff68697589 */ /* 0x0000a800000e0000 */
[----:B------:R0:W3:Y:S02]  /*5f50*/  SHFL.IDX PT, R107, R103, RZ, 0x1c1f ;  /* 0x001c1fff676b7589 */ /* 0x0000e400000e0000 */
.L_x_838:
[----:B------:R-:W-:Y:S01]  /*5f60*/  ISETP.GE.OR P3, PT, R190, R94, P1 ;  /* 0x0000005ebe00720c */ /* 0x000fe20000f66670 */
[----:B------:R-:W-:-:S12]  /*5f70*/  BSSY B1, `(.L_x_564) ;  /* 0x00000e8000017945 */ /* 0x000fd80003800000 */
[----:B------:R-:W-:Y:S05]  /*5f80*/  @P3 BRA `(.L_x_565) ;  /* 0x0000000c00983947 */ /* 0x000fea0003800000 */
[----:B------:R-:W-:Y:S01]  /*5f90*/  SEL R8, R73, R114, !P0 ;  /* 0x0000007249087207 */ /* 0x000fe20004000000 */
[----:B------:R-:W-:Y:S01]  /*5fa0*/  BSSY B2, `(.L_x_566) ;  /* 0x00000df000027945 */ /* 0x000fe20003800000 */
[----:B---3--:R-:W-:Y:S02]  /*5fb0*/  IADD3 R98, P3, R64, R107, RZ ;  /* 0x0000006b40627210 */ /* 0x008fe40007f7e0ff */
[----:B------:R-:W-:Y:S02]  /*5fc0*/  SHF.R.S32.HI R9, RZ, 0x1f, R8 ;  /* 0x0000001fff097819 */ /* 0x000fe40000011408 */
[----:B--2---:R-:W-:Y:S02]  /*5fd0*/  IADD3.X R99, R105, R62, RZ, P3, !PT ;  /* 0x0000003e69637210 */ /* 0x004fe40001ffe4ff */
[----:B------:R-:W-:-:S04]  /*5fe0*/  LEA.HI R8, R9, R8, RZ, 0x5 ;  /* 0x0000000809087211 */ /* 0x000fc800078f28ff */
[----:B------:R-:W-:-:S05]  /*5ff0*/  LEA.HI.SX32 R8, R8, R65, 0x1b ;  /* 0x0000004108087211 */ /* 0x000fca00078fdaff */
[----:B------:R-:W-:-:S05]  /*6000*/  IMAD.SHL.U32 R118, R8, 0x10, RZ ;  /* 0x0000001008767824 */ /* 0x000fca00078e00ff */
[----:B------:R-:W-:-:S04]  /*6010*/  LOP3.LUT R9, R81, 0x70, R118, 0xf8, !PT ;  /* 0x0000007051097812 */ /* 0x000fc800078ef876 */
[----:B------:R-:W-:Y:S01]  /*6020*/  LOP3.LUT R8, R9, R76, RZ, 0x3c, !PT ;  /* 0x0000004c09087212 */ /* 0x000fe200078e3cff */
[----:B------:R-:W-:-:S04]  /*6030*/  IMAD R9, R188, 0x5000, R61 ;  /* 0x00005000bc097824 */ /* 0x000fc800078e023d */
[----:B------:R-:W-:Y:S02]  /*6040*/  IMAD.IADD R11, R199, 0x1, R8 ;  /* 0x00000001c70b7824 */ /* 0x000fe400078e0208 */
[----:B------:R-:W-:Y:S02]  /*6050*/  IMAD.IADD R9, R18, 0x1, R9 ;  /* 0x0000000112097824 */ /* 0x000fe400078e0209 */
[----:B------:R-:W-:-:S04]  /*6060*/  IMAD R11, R188, 0x5000, R11 ;  /* 0x00005000bc0b7824 */ /* 0x000fc800078e020b */
[----:B------:R-:W-:Y:S02]  /*6070*/  IMAD.IADD R12, R18, 0x1, R11 ;  /* 0x00000001120c7824 */ /* 0x000fe400078e020b */
[----:B------:R-:W2:Y:S04]  /*6080*/  LDS.128 R8, [R9+0x18400] ;  /* 0x0184000009087984 */ /* 0x000ea80000000c00 */
[----:B------:R-:W3:Y:S01]  /*6090*/  LDS.128 R12, [R12+0x18400] ;  /* 0x018400000c0c7984 */ /* 0x000ee20000000c00 */
[----:B------:R-:W-:Y:S05]  /*60a0*/  @P2 BRA `(.L_x_567) ;  /* 0x0000000c00382947 */ /* 0x000fea0003800000 */
[--C-:B------:R-:W-:Y:S01]  /*60b0*/  SHF.R.U32.HI R131, RZ, 0x8, R5.reuse ;  /* 0x00000008ff837819 */ /* 0x100fe20000011605 */
[----:B--2---:R-:W-:Y:S01]  /*60c0*/  IMAD.MOV.U32 R32, RZ, RZ, R8 ;  /* 0x000000ffff207224 */ /* 0x004fe200078e0008 */
[----:B------:R-:W-:Y:S02]  /*60d0*/  LOP3.LUT R4, R5, 0xff0000ff, RZ, 0xc0, !PT ;  /* 0xff0000ff05047812 */ /* 0x000fe400078ec0ff */
[----:B------:R-:W-:Y:S01]  /*60e0*/  SHF.R.U32.HI R130, RZ, 0x10, R5 ;  /* 0x00000010ff827819 */ /* 0x000fe20000011605 */
[----:B------:R-:W-:Y:S01]  /*60f0*/  IMAD.SHL.U32 R5, R131, 0x100, RZ ;  /* 0x0000010083057824 */ /* 0x000fe200078e00ff */
[----:B------:R-:W-:Y:S02]  /*6100*/  SHF.R.U32.HI R125, RZ, 0x8, R33 ;  /* 0x00000008ff7d7819 */ /* 0x000fe40000011621 */
[----:B------:R-:W-:Y:S02]  /*6110*/  SHF.R.U32.HI R126, RZ, 0x8, R7 ;  /* 0x00000008ff7e7819 */ /* 0x000fe40000011607 */
[----:B------:R-:W-:-:S02]  /*6120*/  LOP3.LUT R122, R33, 0xff0000ff, RZ, 0xc0, !PT ;  /* 0xff0000ff217a7812 */ /* 0x000fc400078ec0ff */
[----:B------:R-:W-:Y:S01]  /*6130*/  SHF.R.U32.HI R128, RZ, 0x10, R33 ;  /* 0x00000010ff807819 */ /* 0x000fe20000011621 */
[----:B------:R-:W-:Y:S01]  /*6140*/  IMAD.SHL.U32 R33, R125, 0x100, RZ ;  /* 0x000001007d217824 */ /* 0x000fe200078e00ff */
[----:B------:R-:W-:Y:S02]  /*6150*/  SHF.R.U32.HI R124, RZ, 0x8, R35 ;  /* 0x00000008ff7c7819 */ /* 0x000fe40000011623 */
[----:B------:R-:W-:Y:S02]  /*6160*/  LOP3.LUT R6, R7, 0xff0000ff, RZ, 0xc0, !PT ;  /* 0xff0000ff07067812 */ /* 0x000fe400078ec0ff */
[----:B------:R-:W-:Y:S01]  /*6170*/  SHF.R.U32.HI R129, RZ, 0x10, R7 ;  /* 0x00000010ff817819 */ /* 0x000fe20000011607 */
[----:B------:R-:W-:Y:S01]  /*6180*/  IMAD.SHL.U32 R7, R126, 0x100, RZ ;  /* 0x000001007e077824 */ /* 0x000fe200078e00ff */
[----:B------:R-:W-:Y:S01]  /*6190*/  LOP3.LUT R4, R4, 0xff00, R5, 0xf8, !PT ;  /* 0x0000ff0004047812 */ /* 0x000fe200078ef805 */
[----:B------:R-:W-:Y:S01]  /*61a0*/  IMAD.U32 R5, R130, 0x10000, RZ ;  /* 0x0001000082057824 */ /* 0x000fe200078e00ff */
[----:B---3--:R-:W-:Y:S01]  /*61b0*/  MOV R34, R12 ;  /* 0x0000000c00227202 */ /* 0x008fe20000000f00 */
[----:B------:R-:W-:Y:S01]  /*61c0*/  IMAD.SHL.U32 R8, R124, 0x100, RZ ;  /* 0x000001007c087824 */ /* 0x000fe200078e00ff */
[----:B------:R-:W-:-:S02]  /*61d0*/  LOP3.LUT R123, R35, 0xff0000ff, RZ, 0xc0, !PT ;  /* 0xff0000ff237b7812 */ /* 0x000fc400078ec0ff */
[----:B------:R-:W-:Y:S02]  /*61e0*/  SHF.R.U32.HI R127, RZ, 0x10, R35 ;  /* 0x00000010ff7f7819 */ /* 0x000fe40000011623 */
[----:B------:R-:W-:Y:S02]  /*61f0*/  LOP3.LUT R124, R122, 0xff00, R33, 0xf8, !PT ;  /* 0x0000ff007a7c7812 */ /* 0x000fe400078ef821 */
[----:B------:R-:W-:Y:S01]  /*6200*/  LOP3.LUT R7, R6, 0xff00, R7, 0xf8, !PT ;  /* 0x0000ff0006077812 */ /* 0x000fe200078ef807 */
[----:B------:R-:W-:Y:S01]  /*6210*/  IMAD.U32 R127, R127, 0x10000, RZ ;  /* 0x000100007f7f7824 */ /* 0x000fe200078e00ff */
[----:B------:R-:W-:Y:S02]  /*6220*/  F2FP.F16.E4M3.UNPACK_B R125, R121.H1 ;  /* 0x00000079ff7d723e */ /* 0x000fe400030006ff */
[----:B------:R-:W-:Y:S02]  /*6230*/  F2FP.F16.E4M3.UNPACK_B R35, R34.H1 ;  /* 0x00000022ff23723e */ /* 0x000fe400030006ff */
[----:B------:R-:W-:-:S02]  /*6240*/  F2FP.F16.E4M3.UNPACK_B R33, R32.H1 ;  /* 0x00000020ff21723e */ /* 0x000fc400030006ff */
[----:B------:R-:W-:Y:S01]  /*6250*/  LOP3.LUT R6, R4, 0xff0000, R5, 0xf8, !PT ;  /* 0x00ff000004067812 */ /* 0x000fe200078ef805 */
[----:B------:R-:W-:Y:S01]  /*6260*/  HADD2.F32 R5, -RZ, R125.H0_H0 ;  /* 0x2000007dff057230 */ /* 0x000fe20000004100 */
[----:B------:R-:W-:Y:S01]  /*6270*/  SHF.L.U32 R4, R129, 0x10, RZ ;  /* 0x0000001081047819 */ /* 0x000fe200000006ff */
[----:B------:R-:W-:Y:S01]  /*6280*/  HADD2.F32 R12, -RZ, R35.H0_H0 ;  /* 0x20000023ff0c7230 */ /* 0x000fe20000004100 */
[----:B------:R-:W-:Y:S01]  /*6290*/  LOP3.LUT R126, R123, 0xff00, R8, 0xf8, !PT ;  /* 0x0000ff007b7e7812 */ /* 0x000fe200078ef808 */
[----:B------:R-:W-:Y:S01]  /*62a0*/  HADD2.F32 R8, -RZ, R33.H0_H0 ;  /* 0x20000021ff087230 */ /* 0x000fe20000004100 */
[----:B------:R-:W-:Y:S01]  /*62b0*/  F2FP.F16.E4M3.UNPACK_B R122, R120.H1 ;  /* 0x00000078ff7a723e */ /* 0x000fe200030006ff */
[----:B------:R-:W-:Y:S01]  /*62c0*/  HADD2.F32 R35, -RZ, R35.H1_H1 ;  /* 0x30000023ff237230 */ /* 0x000fe20000004100 */
[----:B------:R-:W-:Y:S01]  /*62d0*/  LOP3.LUT R4, R7, 0xff0000, R4, 0xf8, !PT ;  /* 0x00ff000007047812 */ /* 0x000fe200078ef804 */
[----:B------:R-:W-:Y:S02]  /*62e0*/  IMAD.U32 R7, R128, 0x10000, RZ ;  /* 0x0001000080077824 */ /* 0x000fe400078e00ff */
[----:B------:R-:W-:Y:S01]  /*62f0*/  FMUL.FTZ R129, R12, R5 ;  /* 0x000000050c817220 */ /* 0x000fe20000410000 */
[----:B------:R-:W-:-:S02]  /*6300*/  HADD2.F32 R123, -RZ, R122.H0_H0 ;  /* 0x2000007aff7b7230 */ /* 0x000fc40000004100 */
[----:B------:R-:W-:Y:S01]  /*6310*/  FMUL.FTZ R131, R8, R5 ;  /* 0x0000000508837220 */ /* 0x000fe20000410000 */
[----:B------:R-:W-:Y:S01]  /*6320*/  LOP3.LUT R5, R126, 0xff0000, R127, 0xf8, !PT ;  /* 0x00ff00007e057812 */ /* 0x000fe200078ef87f */
[----:B------:R-:W-:Y:S01]  /*6330*/  HADD2.F32 R126, -RZ, R125.H1_H1 ;  /* 0x3000007dff7e7230 */ /* 0x000fe20000004100 */
[----:B------:R-:W-:Y:S01]  /*6340*/  LOP3.LUT R7, R124, 0xff0000, R7, 0xf8, !PT ;  /* 0x00ff00007c077812 */ /* 0x000fe200078ef807 */
[----:B------:R-:W-:Y:S02]  /*6350*/  HADD2.F32 R124, -RZ, R122.H1_H1 ;  /* 0x3000007aff7c7230 */ /* 0x000fe40000004100 */
[-C--:B------:R-:W-:Y:S01]  /*6360*/  FFMA.FTZ R8, R8, R123.reuse, -R129 ;  /* 0x0000007b08087223 */ /* 0x080fe20000010881 */
[----:B------:R-:W-:Y:S01]  /*6370*/  FFMA.FTZ R12, R12, R123, R131 ;  /* 0x0000007b0c0c7223 */ /* 0x000fe20000010083 */
[----:B------:R-:W-:Y:S01]  /*6380*/  F2FP.F16.E4M3.UNPACK_B R122, R120 ;  /* 0x00000078ff7a723e */ /* 0x000fe200020006ff */
[----:B------:R-:W-:Y:S01]  /*6390*/  HADD2.F32 R33, -RZ, R33.H1_H1 ;  /* 0x30000021ff217230 */ /* 0x000fe20000004100 */
[----:B------:R-:W-:Y:S01]  /*63a0*/  F2FP.F16.E4M3.UNPACK_B R123, R121 ;  /* 0x00000079ff7b723e */ /* 0x000fe200020006ff */
[----:B------:R-:W-:Y:S01]  /*63b0*/  FMUL.FTZ R128, R35, R126 ;  /* 0x0000007e23807220 */ /* 0x000fe20000410000 */
[----:B------:R-:W-:-:S02]  /*63c0*/  F2FP.F16.E4M3.UNPACK_B R34, R34 ;  /* 0x00000022ff22723e */ /* 0x000fc400020006ff */
[----:B------:R-:W-:Y:S01]  /*63d0*/  F2FP.F16.E4M3.UNPACK_B R120, R32 ;  /* 0x00000020ff78723e */ /* 0x000fe200020006ff */
[----:B------:R-:W-:Y:S02]  /*63e0*/  HADD2.F32 R125, -RZ, R123.H0_H0 ;  /* 0x2000007bff7d7230 */ /* 0x000fe40000004100 */
[C---:B------:R-:W-:Y:S01]  /*63f0*/  FMUL.FTZ R126, R33.reuse, R126 ;  /* 0x0000007e217e7220 */ /* 0x040fe20000410000 */
[----:B------:R-:W-:Y:S02]  /*6400*/  HADD2.F32 R121, -RZ, R34.H0_H0 ;  /* 0x20000022ff797230 */ /* 0x000fe40000004100 */
[-C--:B------:R-:W-:Y:S01]  /*6410*/  FFMA.FTZ R33, R33, R124.reuse, -R128 ;  /* 0x0000007c21217223 */ /* 0x080fe20000010880 */
[----:B------:R-:W-:Y:S02]  /*6420*/  HADD2.F32 R32, -RZ, R120.H0_H0 ;  /* 0x20000078ff207230 */ /* 0x000fe40000004100 */
[----:B------:R-:W-:Y:S01]  /*6430*/  FFMA.FTZ R35, R35, R124, R126 ;  /* 0x0000007c23237223 */ /* 0x000fe2000001007e */
[----:B------:R-:W-:-:S02]  /*6440*/  HADD2.F32 R124, -RZ, R122.H0_H0 ;  /* 0x2000007aff7c7230 */ /* 0x000fc40000004100 */
[CC--:B------:R-:W-:Y:S01]  /*6450*/  FMUL.FTZ R127, R121.reuse, R125.reuse ;  /* 0x0000007d797f7220 */ /* 0x0c0fe20000410000 */
[----:B------:R-:W-:Y:S02]  /*6460*/  HADD2.F32 R120, -RZ, R120.H1_H1 ;  /* 0x30000078ff787230 */ /* 0x000fe40000004100 */
[C---:B------:R-:W-:Y:S01]  /*6470*/  FMUL.FTZ R126, R32.reuse, R125 ;  /* 0x0000007d207e7220 */ /* 0x040fe20000410000 */
[----:B------:R-:W-:Y:S02]  /*6480*/  HADD2.F32 R125, -RZ, R123.H1_H1 ;  /* 0x3000007bff7d7230 */ /* 0x000fe40000004100 */
[-C--:B------:R-:W-:Y:S01]  /*6490*/  FFMA.FTZ R32, R32, R124.reuse, -R127 ;  /* 0x0000007c20207223 */ /* 0x080fe2000001087f */
[----:B------:R-:W-:Y:S02]  /*64a0*/  HADD2.F32 R123, -RZ, R34.H1_H1 ;  /* 0x30000022ff7b7230 */ /* 0x000fe40000004100 */
[----:B------:R-:W-:Y:S01]  /*64b0*/  FFMA.FTZ R34, R121, R124, R126 ;  /* 0x0000007c79227223 */ /* 0x000fe2000001007e */
[----:B------:R-:W-:Y:S01]  /*64c0*/  HADD2.F32 R122, -RZ, R122.H1_H1 ;  /* 0x3000007aff7a7230 */ /* 0x000fe20000004100 */
[----:B------:R-:W-:Y:S01]  /*64d0*/  F2FP.F16.E4M3.UNPACK_B R127, R119.H1 ;  /* 0x00000077ff7f723e */ /* 0x000fe200030006ff */
[-C--:B------:R-:W-:Y:S01]  /*64e0*/  FMUL.FTZ R130, R120, R125.reuse ;  /* 0x0000007d78827220 */ /* 0x080fe20000410000 */
[----:B------:R-:W-:Y:S01]  /*64f0*/  FMUL.FTZ R121, R123, R125 ;  /* 0x0000007d7b797220 */ /* 0x000fe20000410000 */
[----:B------:R-:W-:-:S02]  /*6500*/  F2FP.F16.E4M3.UNPACK_B R124, R14.H1 ;  /* 0x0000000eff7c723e */ /* 0x000fc400030006ff */
[----:B------:R-:W-:Y:S01]  /*6510*/  F2FP.F16.E4M3.UNPACK_B R126, R117.H1 ;  /* 0x00000075ff7e723e */ /* 0x000fe200030006ff */
[----:B------:R-:W-:Y:S01]  /*6520*/  FFMA.FTZ R121, R120, R122, -R121 ;  /* 0x0000007a78797223 */ /* 0x000fe20000010879 */
[----:B------:R-:W-:Y:S01]  /*6530*/  F2FP.F16.E4M3.UNPACK_B R120, R10.H1 ;  /* 0x0000000aff78723e */ /* 0x000fe200030006ff */
[--C-:B------:R-:W-:Y:S02]  /*6540*/  HADD2.F32 R128, -RZ, R127.reuse.H0_H0 ;  /* 0x2000007fff807230 */ /* 0x100fe40000004100 */
[----:B------:R-:W-:Y:S01]  /*6550*/  FFMA.FTZ R123, R123, R122, R130 ;  /* 0x0000007a7b7b7223 */ /* 0x000fe20000010082 */
[----:B------:R-:W-:Y:S01]  /*6560*/  HADD2.F32 R125, -RZ, R124.H0_H0 ;  /* 0x2000007cff7d7230 */ /* 0x000fe20000004100 */
[----:B------:R-:W-:Y:S01]  /*6570*/  F2FP.F16.E4M3.UNPACK_B R10, R10 ;  /* 0x0000000aff0a723e */ /* 0x000fe200020006ff */
[----:B------:R-:W-:Y:S01]  /*6580*/  HADD2.F32 R131, -RZ, R127.H1_H1 ;  /* 0x3000007fff837230 */ /* 0x000fe20000004100 */
[----:B------:R-:W-:Y:S01]  /*6590*/  F2FP.SATFINITE.E4M3.F32.PACK_AB_MERGE_C R8, R33, R8, RZ ;  /* 0x000000082108723e */ /* 0x000fe200048070ff */
[----:B------:R-:W-:-:S02]  /*65a0*/  HADD2.F32 R122, -RZ, R120.H0_H0 ;  /* 0x20000078ff7a7230 */ /* 0x000fc40000004100 */
[----:B------:R-:W-:Y:S01]  /*65b0*/  FMUL.FTZ R129, R125, R128 ;  /* 0x000000807d817220 */ /* 0x000fe20000410000 */
[----:B------:R-:W-:Y:S01]  /*65c0*/  HADD2.F32 R127, -RZ, R126.H0_H0 ;  /* 0x2000007eff7f7230 */ /* 0x000fe20000004100 */
[----:B------:R-:W-:Y:S01]  /*65d0*/  F2FP.SATFINITE.E4M3.F32.PACK_AB_MERGE_C R12, R35, R12, RZ ;  /* 0x0000000c230c723e */ /* 0x000fe200048070ff */
[----:B------:R-:W-:Y:S02]  /*65e0*/  HADD2.F32 R124, -RZ, R124.H1_H1 ;  /* 0x3000007cff7c7230 */ /* 0x000fe40000004100 */
[C---:B------:R-:W-:Y:S01]  /*65f0*/  FMUL.FTZ R130, R122.reuse, R128 ;  /* 0x000000807a827220 */ /* 0x040fe20000410000 */
[----:B------:R-:W-:Y:S02]  /*6600*/  HADD2.F32 R120, -RZ, R120.H1_H1 ;  /* 0x30000078ff787230 */ /* 0x000fe40000004100 */
[----:B------:R-:W-:Y:S01]  /*6610*/  FFMA.FTZ R128, R122, R127, -R129 ;  /* 0x0000007f7a807223 */ /* 0x000fe20000010881 */
[----:B------:R-:W-:Y:S02]  /*6620*/  HADD2.F32 R129, -RZ, R126.H1_H1 ;  /* 0x3000007eff817230 */ /* 0x000fe40000004100 */
[----:B------:R-:W-:Y:S01]  /*6630*/  FMUL.FTZ R133, R124, R131 ;  /* 0x000000837c857220 */ /* 0x000fe20000410000 */
[----:B------:R-:W-:Y:S01]  /*6640*/  F2FP.F16.E4M3.UNPACK_B R122, R119 ;  /* 0x00000077ff7a723e */ /* 0x000fe200020006ff */
[C---:B------:R-:W-:Y:S01]  /*6650*/  FMUL.FTZ R131, R120.reuse, R131 ;  /* 0x0000008378837220 */ /* 0x040fe20000410000 */
[----:B------:R-:W-:Y:S01]  /*6660*/  F2FP.F16.E4M3.UNPACK_B R119, R14 ;  /* 0x0000000eff77723e */ /* 0x000fe200020006ff */
[----:B------:R-:W-:Y:S01]  /*6670*/  FFMA.FTZ R133, R120, R129, -R133 ;  /* 0x0000008178857223 */ /* 0x000fe20000010885 */
[----:B------:R-:W-:Y:S01]  /*6680*/  F2FP.F16.E4M3.UNPACK_B R120, R117 ;  /* 0x00000075ff78723e */ /* 0x000fe200020006ff */
[----:B------:R-:W-:Y:S01]  /*6690*/  FFMA.FTZ R131, R124, R129, R131 ;  /* 0x000000817c837223 */ /* 0x000fe20000010083 */
[----:B------:R-:W-:-:S02]  /*66a0*/  HADD2.F32 R124, -RZ, R122.H0_H0 ;  /* 0x2000007aff7c7230 */ /* 0x000fc40000004100 */
[----:B------:R-:W-:Y:S01]  /*66b0*/  FFMA.FTZ R130, R125, R127, R130 ;  /* 0x0000007f7d827223 */ /* 0x000fe20000010082 */
[--C-:B------:R-:W-:Y:S01]  /*66c0*/  HADD2.F32 R117, -RZ, R119.reuse.H0_H0 ;  /* 0x20000077ff757230 */ /* 0x100fe20000004100 */
[----:B------:R-:W-:Y:S01]  /*66d0*/  F2FP.F16.E4M3.UNPACK_B R35, R13 ;  /* 0x0000000dff23723e */ /* 0x000fe200020006ff */
[----:B------:R-:W-:Y:S01]  /*66e0*/  HADD2.F32 R14, -RZ, R10.H0_H0 ;  /* 0x2000000aff0e7230 */ /* 0x000fe20000004100 */
[----:B------:R-:W-:Y:S01]  /*66f0*/  F2FP.F16.E4M3.UNPACK_B R33, R9 ;  /* 0x00000009ff21723e */ /* 0x000fe200020006ff */
[----:B------:R-:W-:Y:S02]  /*6700*/  HADD2.F32 R125, -RZ, R122.H1_H1 ;  /* 0x3000007aff7d7230 */ /* 0x000fe40000004100 */
[-C--:B------:R-:W-:Y:S01]  /*6710*/  FMUL.FTZ R127, R117, R124.reuse ;  /* 0x0000007c757f7220 */ /* 0x080fe20000410000 */
[----:B------:R-:W-:Y:S02]  /*6720*/  HADD2.F32 R122, -RZ, R120.H0_H0 ;  /* 0x20000078ff7a7230 */ /* 0x000fe40000004100 */
[----:B------:R-:W-:Y:S01]  /*6730*/  FMUL.FTZ R124, R14, R124 ;  /* 0x0000007c0e7c7220 */ /* 0x000fe20000410000 */
[----:B------:R-:W-:Y:S01]  /*6740*/  HADD2.F32 R10, -RZ, R10.H1_H1 ;  /* 0x3000000aff0a7230 */ /* 0x000fe20000004100 */
[----:B------:R-:W-:Y:S01]  /*6750*/  F2FP.SATFINITE.E4M3.F32.PACK_AB_MERGE_C R8, R121, R32, R8 ;  /* 0x000000207908723e */ /* 0x000fe20004807008 */
[----:B------:R-:W-:-:S02]  /*6760*/  HADD2.F32 R119, -RZ, R119.H1_H1 ;  /* 0x30000077ff777230 */ /* 0x000fc40000004100 */
[-C--:B------:R-:W-:Y:S01]  /*6770*/  FFMA.FTZ R127, R14, R122.reuse, -R127 ;  /* 0x0000007a0e7f7223 */ /* 0x080fe2000001087f */
[----:B------:R-:W-:Y:S02]  /*6780*/  HADD2.F32 R120, -RZ, R120.H1_H1 ;  /* 0x30000078ff787230 */ /* 0x000fe40000004100 */
[CC--:B------:R-:W-:Y:S01]  /*6790*/  FMUL.FTZ R126, R10.reuse, R125.reuse ;  /* 0x0000007d0a7e7220 */ /* 0x0c0fe20000410000 */
[----:B------:R-:W-:Y:S01]  /*67a0*/  FFMA.FTZ R14, R117, R122, R124 ;  /* 0x0000007a750e7223 */ /* 0x000fe2000001007c */
[C---:B------:R-:W-:Y:S01]  /*67b0*/  FMUL.FTZ R129, R119.reuse, R125 ;  /* 0x0000007d77817220 */ /* 0x040fe20000410000 */
[----:B------:R-:W-:Y:S01]  /*67c0*/  F2FP.F16.E4M3.UNPACK_B R122, R7 ;  /* 0x00000007ff7a723e */ /* 0x000fe200020006ff */
[----:B------:R-:W-:Y:S01]  /*67d0*/  FFMA.FTZ R119, R119, R120, R126 ;  /* 0x0000007877777223 */ /* 0x000fe2000001007e */
[----:B------:R-:W-:Y:S01]  /*67e0*/  F2FP.SATFINITE.E4M3.F32.PACK_AB_MERGE_C R12, R123, R34, R12 ;  /* 0x000000227b0c723e */ /* 0x000fe2000480700c */
[----:B------:R-:W-:Y:S01]  /*67f0*/  FFMA.FTZ R10, R10, R120, -R129 ;  /* 0x000000780a0a7223 */ /* 0x000fe20000010881 */
[----:B------:R-:W-:Y:S01]  /*6800*/  F2FP.F16.E4M3.UNPACK_B R120, R6 ;  /* 0x00000006ff78723e */ /* 0x000fe200020006ff */
[----:B------:R-:W-:Y:S01]  /*6810*/  HADD2.F32 R117, -RZ, R35.H0_H0 ;  /* 0x20000023ff757230 */ /* 0x000fe20000004100 */
[----:B------:R-:W-:Y:S01]  /*6820*/  F2FP.SATFINITE.E4M3.F32.PACK_AB_MERGE_C R130, R131, R130, RZ ;  /* 0x000000828382723e */ /* 0x000fe200048070ff */
[----:B------:R-:W-:Y:S01]  /*6830*/  HADD2.F32 R34, -RZ, R122.H0_H0 ;  /* 0x2000007aff227230 */ /* 0x000fe20000004100 */
[----:B------:R-:W-:Y:S01]  /*6840*/  F2FP.F16.E4M3.UNPACK_B R13, R13.H1 ;  /* 0x0000000dff0d723e */ /* 0x000fe200030006ff */
[----:B------:R-:W-:Y:S01]  /*6850*/  HADD2.F32 R32, -RZ, R33.H0_H0 ;  /* 0x20000021ff207230 */ /* 0x000fe20000004100 */
[----:B------:R-:W-:Y:S01]  /*6860*/  F2FP.SATFINITE.E4M3.F32.PACK_AB_MERGE_C R14, R119, R14, R130 ;  /* 0x0000000e770e723e */ /* 0x000fe20004807082 */
        /* <DEDUP_REMOVED lines=8> */
[----:B------:R-:W-:-:S02]  /*68f0*/  HADD2.F32 R120, -RZ, R120.H1_H1 ;  /* 0x30000078ff787230 */ /* 0x000fc40000004100 */
[CC--:B------:R-:W-:Y:S01]  /*6900*/  FMUL.FTZ R117, R119.reuse, R122.reuse ;  /* 0x0000007a77757220 */ /* 0x0c0fe20000410000 */
[----:B------:R-:W-:Y:S01]  /*6910*/  F2FP.F16.E4M3.UNPACK_B R35, R9.H1 ;  /* 0x00000009ff23723e */ /* 0x000fe200030006ff */
[C---:B------:R-:W-:Y:S01]  /*6920*/  FMUL.FTZ R122, R34.reuse, R122 ;  /* 0x0000007a227a7220 */ /* 0x040fe20000410000 */
[----:B------:R-:W-:Y:S01]  /*6930*/  F2FP.F16.E4M3.UNPACK_B R121, R7.H1 ;  /* 0x00000007ff79723e */ /* 0x000fe200030006ff */
[----:B------:R-:W-:Y:S01]  /*6940*/  FFMA.FTZ R9, R34, R120, -R117 ;  /* 0x0000007822097223 */ /* 0x000fe20000010875 */
[----:B------:R-:W-:Y:S01]  /*6950*/  F2FP.F16.E4M3.UNPACK_B R6, R6.H1 ;  /* 0x00000006ff06723e */ /* 0x000fe200030006ff */
[----:B------:R-:W-:Y:S01]  /*6960*/  FFMA.FTZ R34, R119, R120, R122 ;  /* 0x0000007877227223 */ /* 0x000fe2000001007a */
[----:B------:R-:W-:Y:S01]  /*6970*/  F2FP.SATFINITE.E4M3.F32.PACK_AB_MERGE_C R128, R133, R128, RZ ;  /* 0x000000808580723e */ /* 0x000fe200048070ff */
[----:B------:R-:W-:Y:S01]  /*6980*/  HADD2.F32 R7, -RZ, R35.H0_H0 ;  /* 0x20000023ff077230 */ /* 0x000fe20000004100 */
[----:B------:R-:W-:Y:S01]  /*6990*/  F2FP.F16.E4M3.UNPACK_B R125, R5.H1 ;  /* 0x00000005ff7d723e */ /* 0x000fe200030006ff */
[----:B------:R-:W-:Y:S01]  /*69a0*/  HADD2.F32 R117, -RZ, R13.H0_H0 ;  /* 0x2000000dff757230 */ /* 0x000fe20000004100 */
[----:B------:R-:W-:Y:S01]  /*69b0*/  F2FP.SATFINITE.E4M3.F32.PACK_AB_MERGE_C R10, R10, R127, R128 ;  /* 0x0000007f0a0a723e */ /* 0x000fe20004807080 */
[----:B------:R-:W-:-:S02]  /*69c0*/  HADD2.F32 R122, -RZ, R121.H0_H0 ;  /* 0x20000079ff7a7230 */ /* 0x000fc40000004100 */
[----:B------:R-:W-:Y:S01]  /*69d0*/  HADD2.F32 R119, -RZ, R13.H1_H1 ;  /* 0x3000000dff777230 */ /* 0x000fe20000004100 */
[----:B------:R-:W-:Y:S01]  /*69e0*/  F2FP.F16.E4M3.UNPACK_B R13, R11 ;  /* 0x0000000bff0d723e */ /* 0x000fe200020006ff */
[----:B------:R-:W-:Y:S02]  /*69f0*/  HADD2.F32 R124, -RZ, R121.H1_H1 ;  /* 0x30000079ff7c7230 */ /* 0x000fe40000004100 */
[-C--:B------:R-:W-:Y:S01]  /*6a00*/  FMUL.FTZ R126, R117, R122.reuse ;  /* 0x0000007a757e7220 */ /* 0x080fe20000410000 */
[----:B------:R-:W-:Y:S02]  /*6a10*/  HADD2.F32 R35, -RZ, R35.H1_H1 ;  /* 0x30000023ff237230 */ /* 0x000fe40000004100 */
[----:B------:R-:W-:Y:S01]  /*6a20*/  FMUL.FTZ R128, R7, R122 ;  /* 0x0000007a07807220 */ /* 0x000fe20000410000 */
[--C-:B------:R-:W-:Y:S02]  /*6a30*/  HADD2.F32 R120, -RZ, R6.reuse.H0_H0 ;  /* 0x20000006ff787230 */ /* 0x100fe40000004100 */
[----:B------:R-:W-:Y:S01]  /*6a40*/  FMUL.FTZ R130, R119, R124 ;  /* 0x0000007c77827220 */ /* 0x000fe20000410000 */
[----:B------:R-:W-:-:S02]  /*6a50*/  HADD2.F32 R122, -RZ, R6.H1_H1 ;  /* 0x30000006ff7a7230 */ /* 0x000fc40000004100 */
[----:B------:R-:W-:Y:S01]  /*6a60*/  FMUL.FTZ R124, R35, R124 ;  /* 0x0000007c237c7220 */ /* 0x000fe20000410000 */
[----:B------:R-:W-:Y:S01]  /*6a70*/  F2FP.F16.E4M3.UNPACK_B R11, R11.H1 ;  /* 0x0000000bff0b723e */ /* 0x000fe200030006ff */
[-C--:B------:R-:W-:Y:S01]  /*6a80*/  FFMA.FTZ R6, R7, R120.reuse, -R126 ;  /* 0x0000007807067223 */ /* 0x080fe2000001087e */
[----:B------:R-:W-:Y:S01]  /*6a90*/  FFMA.FTZ R7, R117, R120, R128 ;  /* 0x0000007875077223 */ /* 0x000fe20000010080 */
[-C--:B------:R-:W-:Y:S01]  /*6aa0*/  FFMA.FTZ R128, R119, R122.reuse, R124 ;  /* 0x0000007a77807223 */ /* 0x080fe2000001007c */
[----:B------:R-:W-:Y:S01]  /*6ab0*/  F2FP.F16.E4M3.UNPACK_B R117, R15 ;  /* 0x0000000fff75723e */ /* 0x000fe200020006ff */
[----:B------:R-:W-:Y:S01]  /*6ac0*/  FFMA.FTZ R129, R35, R122, -R130 ;  /* 0x0000007a23817223 */ /* 0x000fe20000010882 */
[----:B------:R-:W-:Y:S01]  /*6ad0*/  F2FP.F16.E4M3.UNPACK_B R124, R5 ;  /* 0x00000005ff7c723e */ /* 0x000fe200020006ff */
[----:B------:R-:W-:Y:S01]  /*6ae0*/  HADD2.F32 R127, -RZ, R125.H0_H0 ;  /* 0x2000007dff7f7230 */ /* 0x000fe20000004100 */
[----:B------:R-:W-:Y:S01]  /*6af0*/  F2FP.F16.E4M3.UNPACK_B R119, R15.H1 ;  /* 0x0000000fff77723e */ /* 0x000fe200030006ff */
[----:B------:R-:W-:Y:S01]  /*6b00*/  HADD2.F32 R15, -RZ, R13.H0_H0 ;  /* 0x2000000dff0f7230 */ /* 0x000fe20000004100 */
[-C--:B------:R-:W-:Y:S01]  /*6b10*/  F2FP.F16.E4M3.UNPACK_B R5, R4.reuse ;  /* 0x00000004ff05723e */ /* 0x080fe200020006ff */
[----:B------:R-:W-:Y:S01]  /*6b20*/  HADD2.F32 R120, -RZ, R117.H0_H0 ;  /* 0x20000075ff787230 */ /* 0x000fe20000004100 */
[----:B------:R-:W-:Y:S01]  /*6b30*/  F2FP.F16.E4M3.UNPACK_B R121, R4.H1 ;  /* 0x00000004ff79723e */ /* 0x000fe200030006ff */
[----:B------:R-:W-:Y:S01]  /*6b40*/  HADD2.F32 R126, -RZ, R124.H0_H0 ;  /* 0x2000007cff7e7230 */ /* 0x000fe20000004100 */
[----:B------:R-:W-:Y:S01]  /*6b50*/  F2FP.SATFINITE.E4M3.F32.PACK_AB_MERGE_C R6, R129, R6, RZ ;  /* 0x000000068106723e */ /* 0x000fe200048070ff */
[----:B------:R-:W-:Y:S01]  /*6b60*/  HADD2.F32 R122, -RZ, R5.H0_H0 ;  /* 0x20000005ff7a7230 */ /* 0x000fe20000004100 */
[----:B------:R-:W-:Y:S01]  /*6b70*/  F2FP.SATFINITE.E4M3.F32.PACK_AB_MERGE_C R7, R128, R7, RZ ;  /* 0x000000078007723e */ /* 0x000fe200048070ff */
[----:B------:R-:W-:-:S02]  /*6b80*/  HADD2.F32 R4, -RZ, R119.H0_H0 ;  /* 0x20000077ff047230 */ /* 0x000fc40000004100 */
[CC--:B------:R-:W-:Y:S01]  /*6b90*/  FMUL.FTZ R130, R120.reuse, R126.reuse ;  /* 0x0000007e78827220 */ /* 0x0c0fe20000410000 */
[----:B------:R-:W-:Y:S01]  /*6ba0*/  FMUL.FTZ R131, R15, R126 ;  /* 0x0000007e0f837220 */ /* 0x000fe20000410000 */
[----:B------:R-:W-:Y:S01]  /*6bb0*/  HADD2.F32 R35, -RZ, R11.H0_H0 ;  /* 0x2000000bff237230 */ /* 0x000fe20000004100 */
[----:B------:R-:W-:Y:S01]  /*6bc0*/  F2FP.SATFINITE.E4M3.F32.PACK_AB_MERGE_C R9, R9, R32, R6 ;  /* 0x000000200909723e */ /* 0x000fe20004807006 */
[-C--:B------:R-:W-:Y:S01]  /*6bd0*/  FFMA.FTZ R130, R15, R122.reuse, -R130 ;  /* 0x0000007a0f827223 */ /* 0x080fe20000010882 */
[----:B------:R-:W-:Y:S01]  /*6be0*/  FFMA.FTZ R131, R120, R122, R131 ;  /* 0x0000007a78837223 */ /* 0x000fe20000010083 */
[----:B------:R-:W-:Y:S02]  /*6bf0*/  HADD2.F32 R119, -RZ, R119.H1_H1 ;  /* 0x30000077ff777230 */ /* 0x000fe40000004100 */
[-C--:B------:R-:W-:Y:S01]  /*6c00*/  FMUL.FTZ R126, R4, R127.reuse ;  /* 0x0000007f047e7220 */ /* 0x080fe20000410000 */
[----:B------:R-:W-:Y:S02]  /*6c10*/  HADD2.F32 R122, -RZ, R125.H1_H1 ;  /* 0x3000007dff7a7230 */ /* 0x000fe40000004100 */
[----:B------:R-:W-:Y:S01]  /*6c20*/  FMUL.FTZ R127, R35, R127 ;  /* 0x0000007f237f7220 */ /* 0x000fe20000410000 */
[----:B------:R-:W-:-:S02]  /*6c30*/  HADD2.F32 R11, -RZ, R11.H1_H1 ;  /* 0x3000000bff0b7230 */ /* 0x000fc40000004100 */
[----:B------:R-:W-:Y:S02]  /*6c40*/  HADD2.F32 R123, -RZ, R121.H0_H0 ;  /* 0x20000079ff7b7230 */ /* 0x000fe40000004100 */
[-C--:B------:R-:W-:Y:S01]  /*6c50*/  FMUL.FTZ R132, R119, R122.reuse ;  /* 0x0000007a77847220 */ /* 0x080fe20000410000 */
[----:B------:R-:W-:Y:S02]  /*6c60*/  HADD2.F32 R117, -RZ, R117.H1_H1 ;  /* 0x30000075ff757230 */ /* 0x000fe40000004100 */
[----:B------:R-:W-:Y:S01]  /*6c70*/  FMUL.FTZ R134, R11, R122 ;  /* 0x0000007a0b867220 */ /* 0x000fe20000410000 */
[----:B------:R-:W-:Y:S02]  /*6c80*/  HADD2.F32 R124, -RZ, R124.H1_H1 ;  /* 0x3000007cff7c7230 */ /* 0x000fe40000004100 */
[-C--:B------:R-:W-:Y:S01]  /*6c90*/  FFMA.FTZ R127, R4, R123.reuse, R127 ;  /* 0x0000007b047f7223 */ /* 0x080fe2000001007f */
[----:B------:R-:W-:Y:S02]  /*6ca0*/  HADD2.F32 R120, -RZ, R121.H1_H1 ;  /* 0x30000079ff787230 */ /* 0x000fe40000004100 */
[----:B------:R-:W-:Y:S01]  /*6cb0*/  FFMA.FTZ R126, R35, R123, -R126 ;  /* 0x0000007b237e7223 */ /* 0x000fe2000001087e */
[----:B------:R-:W-:-:S02]  /*6cc0*/  HADD2.F32 R13, -RZ, R13.H1_H1 ;  /* 0x3000000dff0d7230 */ /* 0x000fc40000004100 */
[----:B------:R-:W-:Y:S01]  /*6cd0*/  FMUL.FTZ R122, R117, R124 ;  /* 0x0000007c757a7220 */ /* 0x000fe20000410000 */
[----:B------:R-:W-:Y:S02]  /*6ce0*/  HADD2.F32 R4, -RZ, R5.H1_H1 ;  /* 0x30000005ff047230 */ /* 0x000fe40000004100 */
[-C--:B------:R-:W-:Y:S01]  /*6cf0*/  FFMA.FTZ R11, R11, R120.reuse, -R132 ;  /* 0x000000780b0b7223 */ /* 0x080fe20000010884 */
[----:B------:R-:W-:Y:S01]  /*6d00*/  FFMA.FTZ R134, R119, R120, R134 ;  /* 0x0000007877867223 */ /* 0x000fe20000010086 */
[C---:B------:R-:W-:Y:S01]  /*6d10*/  FMUL.FTZ R124, R13.reuse, R124 ;  /* 0x0000007c0d7c7220 */ /* 0x040fe20000410000 */
[----:B------:R-:W-:Y:S02]  /*6d20*/  FFMA.FTZ R13, R13, R4, -R122 ;  /* 0x000000040d0d7223 */ /* 0x000fe4000001087a */
[----:B------:R-:W-:Y:S01]  /*6d30*/  F2FP.SATFINITE.E4M3.F32.PACK_AB_MERGE_C R11, R11, R126, RZ ;  /* 0x0000007e0b0b723e */ /* 0x000fe200048070ff */
[----:B------:R-:W-:Y:S01]  /*6d40*/  FFMA.FTZ R124, R117, R4, R124 ;  /* 0x00000004757c7223 */ /* 0x000fe2000001007c */
[----:B------:R-:W-:-:S02]  /*6d50*/  F2FP.SATFINITE.E4M3.F32.PACK_AB_MERGE_C R127, R134, R127, RZ ;  /* 0x0000007f867f723e */ /* 0x000fc400048070ff */
[----:B------:R-:W-:Y:S02]  /*6d60*/  F2FP.SATFINITE.E4M3.F32.PACK_AB_MERGE_C R11, R13, R130, R11 ;  /* 0x000000820d0b723e */ /* 0x000fe4000480700b */
[----:B------:R-:W-:Y:S02]  /*6d70*/  F2FP.SATFINITE.E4M3.F32.PACK_AB_MERGE_C R13, R34, R33, R7 ;  /* 0x00000021220d723e */ /* 0x000fe40004807007 */
[----:B------:R-:W-:-:S07]  /*6d80*/  F2FP.SATFINITE.E4M3.F32.PACK_AB_MERGE_C R15, R124, R131, R127 ;  /* 0x000000837c0f723e */ /* 0x000fce000480707f */
.L_x_567:
[----:B------:R-:W-:Y:S05]  /*6d90*/  BSYNC B2 ;  /* 0x0000000000027941 */ /* 0x000fea0003800000 */
.L_x_566:
[----:B------:R-:W-:Y:S01]  /*6da0*/  ISETP.GE.AND P3, PT, R118, R112, PT ;  /* 0x000000707600720c */ /* 0x000fe20003f66270 */
[----:B--2---:R4:W-:-:S12]  /*6db0*/  ST.E.128 desc[UR36][R98.64], R8 ;  /* 0x0000000862007985 */ /* 0x0049d8000c101d24 */
[----:B------:R-:W-:-:S04]  /*6dc0*/  @!P3 IADD3 R4, P4, R107, R118, RZ ;  /* 0x000000766b04b210 */ /* 0x000fc80007f9e0ff */
[----:B------:R-:W-:-:S05]  /*6dd0*/  @!P3 LEA.HI.X.SX32 R5, R118, R105, 0x1, P4 ;  /* 0x000000697605b211 */ /* 0x000fca00020f0eff */
[----:B---3--:R4:W-:Y:S04]  /*6de0*/  @!P3 ST.E.128 desc[UR36][R4.64], R12 ;  /* 0x0000000c0400b985 */ /* 0x0089e8000c101d24 */
.L_x_565:
[----:B------:R-:W-:Y:S05]  /*6df0*/  BSYNC B1 ;  /* 0x0000000000017941 */ /* 0x000fea0003800000 */
.L_x_564:
[----:B------:R-:W-:-:S03]  /*6e00*/  UMOV UR4, 0xffffffff ;  /* 0xffffffff00047882 */ /* 0x000fc60000000000 */
[----:B------:R-:W-:Y:S05]  /*6e10*/  BRA.DIV UR4, `(.L_x_568) ;  /* 0x000001aa048c7947 */ /* 0x000fea000b800000 */
[----:B------:R0:W0:Y:S04]  /*6e20*/  SHFL.IDX PT, R33, R104, 0x1, 0x1c1f ;  /* 0x003c1f0068217f89 */ /* 0x00002800000e0000 */
[----:B----4-:R4:W0:Y:S02]  /*6e30*/  SHFL.IDX PT, R14, R103, 0x1, 0x1c1f ;  /* 0x003c1f00670e7f89 */ /* 0x01082400000e0000 */
.L_x_842:
[----:B------:R-:W-:Y:S01]  /*6e40*/  VIADD R4, R190, 0x40 ;  /* 0x00000040be047836 */ /* 0x000fe20000000000 */
[----:B------:R-:W-:Y:S04]  /*6e50*/  BSSY B1, `(.L_x_569) ;  /* 0x00000ef000017945 */ /* 0x000fe80003800000 */
[----:B------:R-:W-:-:S13]  /*6e60*/  ISETP.GE.OR P3, PT, R4, R94, P1 ;  /* 0x0000005e0400720c */ /* 0x000fda0000f66670 */
[----:B------:R-:W-:Y:S05]  /*6e70*/  @P3 BRA `(.L_x_570) ;  /* 0x0000000c00b03947 */ /* 0x000fea0003800000 */
[----:B------:R-:W-:Y:S01]  /*6e80*/  SEL R4, R73, R114, !P0 ;  /* 0x0000007249047207 */ /* 0x000fe20004000000 */
[----:B------:R-:W-:Y:S01]  /*6e90*/  BSSY B2, `(.L_x_571) ;  /* 0x00000e5000027945 */ /* 0x000fe20003800000 */
[----:B------:R-:W-:Y:S02]  /*6ea0*/  SHF.R.U32.HI R6, RZ, 0x3, R196 ;  /* 0x00000003ff067819 */ /* 0x000fe400000116c4 */
[----:B------:R-:W-:Y:S02]  /*6eb0*/  SHF.R.S32.HI R5, RZ, 0x1f, R4 ;  /* 0x0000001fff057819 */ /* 0x000fe40000011404 */
[----:B0-----:R-:W-:Y:S02]  /*6ec0*/  IADD3 R12, P3, R64, R14, RZ ;  /* 0x0000000e400c7210 */ /* 0x001fe40007f7e0ff */
[----:B------:R-:W-:Y:S01]  /*6ed0*/  LEA.HI R4, R5, R4, RZ, 0x5 ;  /* 0x0000000405047211 */ /* 0x000fe200078f28ff */
[----:B------:R-:W-:Y:S02]  /*6ee0*/  IMAD R5, R188, 0x5000, R3 ;  /* 0x00005000bc057824 */ /* 0x000fe400078e0203 */
[----:B------:R-:W-:Y:S01]  /*6ef0*/  IMAD.X R13, R33, 0x1, R62, P3 ;  /* 0x00000001210d7824 */ /* 0x000fe200018e063e */
[----:B------:R-:W-:Y:S01]  /*6f00*/  LEA.HI.SX32 R4, R4, R65, 0x1b ;  /* 0x0000004104047211 */ /* 0x000fe200078fdaff */
[----:B------:R-:W-:-:S04]  /*6f10*/  IMAD.IADD R5, R18, 0x1, R5 ;  /* 0x0000000112057824 */ /* 0x000fc800078e0205 */
[----:B------:R-:W-:-:S05]  /*6f20*/  IMAD.SHL.U32 R15, R4, 0x10, RZ ;  /* 0x00000010040f7824 */ /* 0x000fca00078e00ff */
[----:B------:R-:W-:-:S04]  /*6f30*/  LOP3.LUT R4, R196, 0x70, R15, 0xf8, !PT ;  /* 0x00000070c4047812 */ /* 0x000fc800078ef80f */
[----:B------:R-:W-:-:S04]  /*6f40*/  LOP3.LUT R4, R4, R6, RZ, 0x3c, !PT ;  /* 0x0000000604047212 */ /* 0x000fc800078e3cff */
[----:B------:R-:W-:-:S05]  /*6f50*/  IADD3 R7, R203, R4, RZ ;  /* 0x00000004cb077210 */ /* 0x000fca0007ffe0ff */
[----:B------:R-:W-:-:S04]  /*6f60*/  IMAD R7, R188, 0x5000, R7 ;  /* 0x00005000bc077824 */ /* 0x000fc800078e0207 */
[----:B------:R-:W-:Y:S02]  /*6f70*/  IMAD.IADD R8, R18, 0x1, R7 ;  /* 0x0000000112087824 */ /* 0x000fe400078e0207 */
[----:B------:R-:W0:Y:S04]  /*6f80*/  LDS.128 R4, [R5+0x18400] ;  /* 0x0184000005047984 */ /* 0x000e280000000c00 */
[----:B------:R-:W0:Y:S01]  /*6f90*/  LDS.128 R8, [R8+0x18400] ;  /* 0x0184000008087984 */ /* 0x000e220000000c00 */
[----:B------:R-:W-:Y:S05]  /*6fa0*/  @P2 BRA `(.L_x_572) ;  /* 0x0000000c004c2947 */ /* 0x000fea0003800000 */
[----:B------:R-:W-:Y:S01]  /*6fb0*/  SHF.R.U32.HI R34, RZ, 0x8, R37 ;  /* 0x00000008ff227819 */ /* 0x000fe20000011625 */
[----:B0-----:R-:W-:Y:S01]  /*6fc0*/  IMAD.MOV.U32 R32, RZ, RZ, R5 ;  /* 0x000000ffff207224 */ /* 0x001fe200078e0005 */
[----:B------:R-:W-:Y:S02]  /*6fd0*/  SHF.R.U32.HI R117, RZ, 0x10, R37 ;  /* 0x00000010ff757819 */ /* 0x000fe40000011625 */
[----:B------:R-:W-:Y:S01]  /*6fe0*/  LOP3.LUT R35, R37, 0xff0000ff, RZ, 0xc0, !PT ;  /* 0xff0000ff25237812 */ /* 0x000fe200078ec0ff */
[----:B------:R-:W-:Y:S01]  /*6ff0*/  IMAD.MOV.U32 R37, RZ, RZ, R4 ;  /* 0x000000ffff257224 */ /* 0x000fe200078e0004 */
[----:B--2---:R-:W-:Y:S02]  /*7000*/  SHF.R.U32.HI R105, RZ, 0x8, R39 ;  /* 0x00000008ff697819 */ /* 0x004fe40000011627 */
[----:B------:R-:W-:Y:S01]  /*7010*/  SHF.L.U32 R4, R34, 0x8, RZ ;  /* 0x0000000822047819 */ /* 0x000fe200000006ff */
[----:B------:R-:W-:Y:S01]  /*7020*/  IMAD.MOV.U32 R34, RZ, RZ, R6 ;  /* 0x000000ffff227224 */ /* 0x000fe200078e0006 */
[----:B------:R-:W-:Y:S01]  /*7030*/  SHF.R.U32.HI R40, RZ, 0x8, R41 ;  /* 0x00000008ff287819 */ /* 0x000fe20000011629 */
[----:B------:R-:W-:Y:S01]  /*7040*/  IMAD.U32 R6, R117, 0x10000, RZ ;  /* 0x0001000075067824 */ /* 0x000fe200078e00ff */
[----:B------:R-:W-:Y:S01]  /*7050*/  LOP3.LUT R35, R35, 0xff00, R4, 0xf8, !PT ;  /* 0x0000ff0023237812 */ /* 0x000fe200078ef804 */
[----:B------:R-:W-:Y:S01]  /*7060*/  IMAD.SHL.U32 R4, R105, 0x100, RZ ;  /* 0x0000010069047824 */ /* 0x000fe200078e00ff */
[----:B------:R-:W-:Y:S01]  /*7070*/  SHF.R.U32.HI R38, RZ, 0x8, R43 ;  /* 0x00000008ff267819 */ /* 0x000fe2000001162b */
[----:B------:R-:W-:Y:S01]  /*7080*/  IMAD.SHL.U32 R5, R40, 0x100, RZ ;  /* 0x0000010028057824 */ /* 0x000fe200078e00ff */
[----:B---3--:R-:W-:-:S02]  /*7090*/  SHF.R.U32.HI R107, RZ, 0x10, R39 ;  /* 0x00000010ff6b7819 */ /* 0x008fc40000011627 */
[----:B------:R-:W-:Y:S01]  /*70a0*/  LOP3.LUT R99, R39, 0xff0000ff, RZ, 0xc0, !PT ;  /* 0xff0000ff27637812 */ /* 0x000fe200078ec0ff */
[----:B------:R-:W-:Y:S01]  /*70b0*/  IMAD.MOV.U32 R39, RZ, RZ, R8 ;  /* 0x000000ffff277224 */ /* 0x000fe200078e0008 */
[----:B------:R-:W-:Y:S01]  /*70c0*/  LOP3.LUT R36, R41, 0xff0000ff, RZ, 0xc0, !PT ;  /* 0xff0000ff29247812 */ /* 0x000fe200078ec0ff */
[----:B------:R-:W-:Y:S01]  /*70d0*/  IMAD.SHL.U32 R8, R38, 0x100, RZ ;  /* 0x0000010026087824 */ /* 0x000fe200078e00ff */
[----:B------:R-:W-:Y:S02]  /*70e0*/  SHF.R.U32.HI R42, RZ, 0x10, R41 ;  /* 0x00000010ff2a7819 */ /* 0x000fe40000011629 */
[----:B------:R-:W-:Y:S02]  /*70f0*/  LOP3.LUT R4, R99, 0xff00, R4, 0xf8, !PT ;  /* 0x0000ff0063047812 */ /* 0x000fe400078ef804 */
[----:B------:R-:W-:Y:S02]  /*7100*/  SHF.R.U32.HI R98, RZ, 0x10, R43 ;  /* 0x00000010ff627819 */ /* 0x000fe4000001162b */
[----:B------:R-:W-:-:S02]  /*7110*/  LOP3.LUT R41, R43, 0xff0000ff, RZ, 0xc0, !PT ;  /* 0xff0000ff2b297812 */ /* 0x000fc400078ec0ff */
[----:B------:R-:W-:Y:S01]  /*7120*/  LOP3.LUT R99, R36, 0xff00, R5, 0xf8, !PT ;  /* 0x0000ff0024637812 */ /* 0x000fe200078ef805 */
[----:B------:R-:W-:Y:S01]  /*7130*/  IMAD.U32 R98, R98, 0x10000, RZ ;  /* 0x0001000062627824 */ /* 0x000fe200078e00ff */
[----:B------:R-:W-:Y:S02]  /*7140*/  SHF.L.U32 R5, R107, 0x10, RZ ;  /* 0x000000106b057819 */ /* 0x000fe400000006ff */
[-C--:B------:R-:W-:Y:S02]  /*7150*/  F2FP.F16.E4M3.UNPACK_B R43, R116.reuse.H1 ;  /* 0x00000074ff2b723e */ /* 0x080fe400030006ff */
[----:B------:R-:W-:Y:S02]  /*7160*/  F2FP.F16.E4M3.UNPACK_B R40, R39.H1 ;  /* 0x00000027ff28723e */ /* 0x000fe400030006ff */
[----:B------:R-:W-:Y:S02]  /*7170*/  F2FP.F16.E4M3.UNPACK_B R38, R37.H1 ;  /* 0x00000025ff26723e */ /* 0x000fe400030006ff */
[----:B------:R-:W-:Y:S01]  /*7180*/  LOP3.LUT R105, R41, 0xff00, R8, 0xf8, !PT ;  /* 0x0000ff0029697812 */ /* 0x000fe200078ef808 */
[----:B------:R-:W-:Y:S01]  /*7190*/  HADD2.F32 R36, -RZ, R40.H0_H0 ;  /* 0x20000028ff247230 */ /* 0x000fe20000004100 */
[----:B------:R-:W-:Y:S01]  /*71a0*/  LOP3.LUT R6, R35, 0xff0000, R6, 0xf8, !PT ;  /* 0x00ff000023067812 */ /* 0x000fe200078ef806 */
[--C-:B------:R-:W-:Y:S01]  /*71b0*/  HADD2.F32 R35, -RZ, R38.reuse.H0_H0 ;  /* 0x20000026ff237230 */ /* 0x100fe20000004100 */
[----:B------:R-:W-:Y:S01]  /*71c0*/  LOP3.LUT R5, R4, 0xff0000, R5, 0xf8, !PT ;  /* 0x00ff000004057812 */ /* 0x000fe200078ef805 */
[----:B------:R-:W-:Y:S01]  /*71d0*/  HADD2.F32 R4, -RZ, R43.H0_H0 ;  /* 0x2000002bff047230 */ /* 0x000fe20000004100 */
[----:B------:R-:W-:Y:S01]  /*71e0*/  F2FP.F16.E4M3.UNPACK_B R41, R113.H1 ;  /* 0x00000071ff29723e */ /* 0x000fe200030006ff */
[----:B------:R-:W-:Y:S01]  /*71f0*/  IMAD.U32 R8, R42, 0x10000, RZ ;  /* 0x000100002a087824 */ /* 0x000fe200078e00ff */
[----:B------:R-:W-:Y:S01]  /*7200*/  F2FP.F16.E4M3.UNPACK_B R116, R116 ;  /* 0x00000074ff74723e */ /* 0x000fe200020006ff */
[----:B------:R-:W-:-:S02]  /*7210*/  HADD2.F32 R38, -RZ, R38.H1_H1 ;  /* 0x30000026ff267230 */ /* 0x000fc40000004100 */
[CC--:B------:R-:W-:Y:S01]  /*7220*/  FMUL.FTZ R118, R36.reuse, R4.reuse ;  /* 0x0000000424767220 */ /* 0x0c0fe20000410000 */
[--C-:B------:R-:W-:Y:S02]  /*7230*/  HADD2.F32 R42, -RZ, R41.reuse.H0_H0 ;  /* 0x20000029ff2a7230 */ /* 0x100fe40000004100 */
[----:B------:R-:W-:Y:S01]  /*7240*/  FMUL.FTZ R107, R35, R4 ;  /* 0x00000004236b7220 */ /* 0x000fe20000410000 */
[----:B------:R-:W-:Y:S01]  /*7250*/  LOP3.LUT R4, R105, 0xff0000, R98, 0xf8, !PT ;  /* 0x00ff000069047812 */ /* 0x000fe200078ef862 */
[----:B------:R-:W-:Y:S01]  /*7260*/  HADD2.F32 R98, -RZ, R41.H1_H1 ;  /* 0x30000029ff627230 */ /* 0x000fe20000004100 */
[----:B------:R-:W-:Y:S01]  /*7270*/  F2FP.F16.E4M3.UNPACK_B R41, R37 ;  /* 0x00000025ff29723e */ /* 0x000fe200020006ff */
[-C--:B------:R-:W-:Y:S01]  /*7280*/  FFMA.FTZ R35, R35, R42.reuse, -R118 ;  /* 0x0000002a23237223 */ /* 0x080fe20000010876 */
[----:B------:R-:W-:Y:S01]  /*7290*/  FFMA.FTZ R36, R36, R42, R107 ;  /* 0x0000002a24247223 */ /* 0x000fe2000001006b */
[----:B------:R-:W-:Y:S01]  /*72a0*/  HADD2.F32 R42, -RZ, R43.H1_H1 ;  /* 0x3000002bff2a7230 */ /* 0x000fe20000004100 */
[----:B------:R-:W-:Y:S01]  /*72b0*/  LOP3.LUT R8, R99, 0xff0000, R8, 0xf8, !PT ;  /* 0x00ff000063087812 */ /* 0x000fe200078ef808 */
[----:B------:R-:W-:Y:S01]  /*72c0*/  HADD2.F32 R43, -RZ, R40.H1_H1 ;  /* 0x30000028ff2b7230 */ /* 0x000fe20000004100 */
[----:B------:R-:W-:Y:S01]  /*72d0*/  F2FP.F16.E4M3.UNPACK_B R40, R39 ;  /* 0x00000027ff28723e */ /* 0x000fe200020006ff */
[----:B------:R-:W-:-:S02]  /*72e0*/  HADD2.F32 R99, -RZ, R116.H0_H0 ;  /* 0x20000074ff637230 */ /* 0x000fc40000004100 */
[CC--:B------:R-:W-:Y:S01]  /*72f0*/  FMUL.FTZ R118, R38.reuse, R42.reuse ;  /* 0x0000002a26767220 */ /* 0x0c0fe20000410000 */
[----:B------:R-:W-:Y:S01]  /*7300*/  F2FP.F16.E4M3.UNPACK_B R113, R113 ;  /* 0x00000071ff71723e */ /* 0x000fe200020006ff */
[C---:B------:R-:W-:Y:S01]  /*7310*/  FMUL.FTZ R37, R43.reuse, R42 ;  /* 0x0000002a2b257220 */ /* 0x040fe20000410000 */
[----:B------:R-:W-:Y:S01]  /*7320*/  HADD2.F32 R42, -RZ, R40.H0_H0 ;  /* 0x20000028ff2a7230 */ /* 0x000fe20000004100 */
[----:B------:R-:W-:Y:S01]  /*7330*/  F2FP.F16.E4M3.UNPACK_B R107, R115.H1 ;  /* 0x00000073ff6b723e */ /* 0x000fe200030006ff */
[----:B------:R-:W-:Y:S02]  /*7340*/  HADD2.F32 R39, -RZ, R41.H0_H0 ;  /* 0x20000029ff277230 */ /* 0x000fe40000004100 */
[-C--:B------:R-:W-:Y:S01]  /*7350*/  FFMA.FTZ R38, R38, R98.reuse, -R37 ;  /* 0x0000006226267223 */ /* 0x080fe20000010825 */
[----:B------:R-:W-:Y:S01]  /*7360*/  FFMA.FTZ R37, R43, R98, R118 ;  /* 0x000000622b257223 */ /* 0x000fe20000010076 */
[----:B------:R-:W-:Y:S02]  /*7370*/  HADD2.F32 R98, -RZ, R113.H0_H0 ;  /* 0x20000071ff627230 */ /* 0x000fe40000004100 */
[-C--:B------:R-:W-:Y:S01]  /*7380*/  FMUL.FTZ R118, R42, R99.reuse ;  /* 0x000000632a767220 */ /* 0x080fe20000410000 */
[----:B------:R-:W-:Y:S01]  /*7390*/  FMUL.FTZ R99, R39, R99 ;  /* 0x0000006327637220 */ /* 0x000fe20000410000 */
[----:B------:R-:W-:Y:S01]  /*73a0*/  HADD2.F32 R116, -RZ, R116.H1_H1 ;  /* 0x30000074ff747230 */ /* 0x000fe20000004100 */
[----:B------:R-:W-:Y:S01]  /*73b0*/  F2FP.F16.E4M3.UNPACK_B R105, R111.H1 ;  /* 0x0000006fff69723e */ /* 0x000fe200030006ff */
[----:B------:R-:W-:-:S02]  /*73c0*/  HADD2.F32 R43, -RZ, R40.H1_H1 ;  /* 0x30000028ff2b7230 */ /* 0x000fc40000004100 */
[-C--:B------:R-:W-:Y:S01]  /*73d0*/  FFMA.FTZ R40, R42, R98.reuse, R99 ;  /* 0x000000622a287223 */ /* 0x080fe20000010063 */
[----:B------:R-:W-:Y:S01]  /*73e0*/  FFMA.FTZ R39, R39, R98, -R118 ;  /* 0x0000006227277223 */ /* 0x000fe20000010876 */
[----:B------:R-:W-:Y:S01]  /*73f0*/  HADD2.F32 R41, -RZ, R41.H1_H1 ;  /* 0x30000029ff297230 */ /* 0x000fe20000004100 */
[----:B------:R-:W-:Y:S01]  /*7400*/  F2FP.F16.E4M3.UNPACK_B R98, R10.H1 ;  /* 0x0000000aff62723e */ /* 0x000fe200030006ff */
[----:B------:R-:W-:Y:S02]  /*7410*/  HADD2.F32 R42, -RZ, R113.H1_H1 ;  /* 0x30000071ff2a7230 */ /* 0x000fe40000004100 */
[-C--:B------:R-:W-:Y:S01]  /*7420*/  FMUL.FTZ R118, R43, R116.reuse ;  /* 0x000000742b767220 */ /* 0x080fe20000410000 */
[----:B------:R-:W-:Y:S02]  /*7430*/  HADD2.F32 R113, -RZ, R107.H0_H0 ;  /* 0x2000006bff717230 */ /* 0x000fe40000004100 */
[----:B------:R-:W-:Y:S01]  /*7440*/  FMUL.FTZ R116, R41, R116 ;  /* 0x0000007429747220 */ /* 0x000fe20000410000 */
[----:B------:R-:W-:-:S02]  /*7450*/  HADD2.F32 R99, -RZ, R98.H0_H0 ;  /* 0x20000062ff637230 */ /* 0x000fc40000004100 */
[----:B------:R-:W-:Y:S01]  /*7460*/  FFMA.FTZ R118, R41, R42, -R118 ;  /* 0x0000002a29767223 */ /* 0x000fe20000010876 */
[----:B------:R-:W-:Y:S01]  /*7470*/  F2FP.F16.E4M3.UNPACK_B R41, R34.H1 ;  /* 0x00000022ff29723e */ /* 0x000fe200030006ff */
[----:B------:R-:W-:Y:S01]  /*7480*/  FFMA.FTZ R117, R43, R42, R116 ;  /* 0x0000002a2b757223 */ /* 0x000fe20000010074 */
[----:B------:R-:W-:Y:S02]  /*7490*/  HADD2.F32 R43, -RZ, R105.H0_H0 ;  /* 0x20000069ff2b7230 */ /* 0x000fe40000004100 */
[----:B------:R-:W-:Y:S01]  /*74a0*/  FMUL.FTZ R119, R99, R113 ;  /* 0x0000007163777220 */ /* 0x000fe20000410000 */
[----:B------:R-:W-:Y:S01]  /*74b0*/  HADD2.F32 R107, -RZ, R107.H1_H1 ;  /* 0x3000006bff6b7230 */ /* 0x000fe20000004100 */
[----:B------:R-:W-:Y:S01]  /*74c0*/  F2FP.F16.E4M3.UNPACK_B R115, R115 ;  /* 0x00000073ff73723e */ /* 0x000fe200020006ff */
[--C-:B------:R-:W-:Y:S01]  /*74d0*/  HADD2.F32 R42, -RZ, R41.reuse.H0_H0 ;  /* 0x20000029ff2a7230 */ /* 0x100fe20000004100 */
[----:B------:R-:W-:Y:S01]  /*74e0*/  F2FP.F16.E4M3.UNPACK_B R34, R34 ;  /* 0x00000022ff22723e */ /* 0x000fe200020006ff */
[----:B------:R-:W-:Y:S01]  /*74f0*/  HADD2.F32 R98, -RZ, R98.H1_H1 ;  /* 0x30000062ff627230 */ /* 0x000fe20000004100 */
[----:B------:R-:W-:Y:S01]  /*7500*/  F2FP.F16.E4M3.UNPACK_B R111, R111 ;  /* 0x0000006fff6f723e */ /* 0x000fe200020006ff */
[----:B------:R-:W-:-:S02]  /*7510*/  HADD2.F32 R41, -RZ, R41.H1_H1 ;  /* 0x30000029ff297230 */ /* 0x000fc40000004100 */
[C---:B------:R-:W-:Y:S01]  /*7520*/  FMUL.FTZ R116, R42.reuse, R113 ;  /* 0x000000712a747220 */ /* 0x040fe20000410000 */
[----:B------:R-:W-:Y:S01]  /*7530*/  FFMA.FTZ R119, R42, R43, -R119 ;  /* 0x0000002b2a777223 */ /* 0x000fe20000010877 */
[----:B------:R-:W-:Y:S02]  /*7540*/  HADD2.F32 R105, -RZ, R105.H1_H1 ;  /* 0x30000069ff697230 */ /* 0x000fe40000004100 */
[-C--:B------:R-:W-:Y:S01]  /*7550*/  FMUL.FTZ R42, R98, R107.reuse ;  /* 0x0000006b622a7220 */ /* 0x080fe20000410000 */
[----:B------:R-:W-:Y:S01]  /*7560*/  FMUL.FTZ R107, R41, R107 ;  /* 0x0000006b296b7220 */ /* 0x000fe20000410000 */
[----:B------:R-:W-:Y:S01]  /*7570*/  FFMA.FTZ R116, R99, R43, R116 ;  /* 0x0000002b63747223 */ /* 0x000fe20000010074 */
[--C-:B------:R-:W-:Y:S02]  /*7580*/  HADD2.F32 R99, -RZ, R115.reuse.H0_H0 ;  /* 0x20000073ff637230 */ /* 0x100fe40000004100 */
[----:B------:R-:W-:Y:S01]  /*7590*/  FFMA.FTZ R120, R41, R105, -R42 ;  /* 0x0000006929787223 */ /* 0x000fe2000001082a */
[----:B------:R-:W-:Y:S01]  /*75a0*/  F2FP.F16.E4M3.UNPACK_B R41, R10 ;  /* 0x0000000aff29723e */ /* 0x000fe200020006ff */
[----:B------:R-:W-:-:S02]  /*75b0*/  HADD2.F32 R115, -RZ, R115.H1_H1 ;  /* 0x30000073ff737230 */ /* 0x000fc40000004100 */
[----:B------:R-:W-:Y:S01]  /*75c0*/  FFMA.FTZ R113, R98, R105, R107 ;  /* 0x0000006962717223 */ /* 0x000fe2000001006b */
[--C-:B------:R-:W-:Y:S01]  /*75d0*/  HADD2.F32 R10, -RZ, R34.reuse.H0_H0 ;  /* 0x20000022ff0a7230 */ /* 0x100fe20000004100 */
[----:B------:R-:W-:Y:S01]  /*75e0*/  F2FP.SATFINITE.E4M3.F32.PACK_AB_MERGE_C R35, R38, R35, RZ ;  /* 0x000000232623723e */ /* 0x000fe200048070ff */
[--C-:B------:R-:W-:Y:S01]  /*75f0*/  HADD2.F32 R42, -RZ, R41.reuse.H0_H0 ;  /* 0x20000029ff2a7230 */ /* 0x100fe20000004100 */
[----:B------:R-:W-:Y:S01]  /*7600*/  F2FP.SATFINITE.E4M3.F32.PACK_AB_MERGE_C R37, R37, R36, RZ ;  /* 0x000000242525723e */ /* 0x000fe200048070ff */
[----:B------:R-:W-:Y:S01]  /*7610*/  HADD2.F32 R41, -RZ, R41.H1_H1 ;  /* 0x30000029ff297230 */ /* 0x000fe20000004100 */
[----:B------:R-:W-:Y:S01]  /*7620*/  F2FP.F16.E4M3.UNPACK_B R38, R32 ;  /* 0x00000020ff26723e */ /* 0x000fe200020006ff */
[----:B------:R-:W-:Y:S02]  /*7630*/  HADD2.F32 R34, -RZ, R34.H1_H1 ;  /* 0x30000022ff227230 */ /* 0x000fe40000004100 */
[----:B------:R-:W-:Y:S01]  /*7640*/  FMUL.FTZ R105, R42, R99 ;  /* 0x000000632a697220 */ /* 0x000fe20000410000 */
[----:B------:R-:W-:-:S02]  /*7650*/  HADD2.F32 R43, -RZ, R111.H0_H0 ;  /* 0x2000006fff2b7230 */ /* 0x000fc40000004100 */
[C---:B------:R-:W-:Y:S01]  /*7660*/  FMUL.FTZ R107, R41.reuse, R115 ;  /* 0x00000073296b7220 */ /* 0x040fe20000410000 */
[----:B------:R-:W-:Y:S02]  /*7670*/  HADD2.F32 R111, -RZ, R111.H1_H1 ;  /* 0x3000006fff6f7230 */ /* 0x000fe40000004100 */
[----:B------:R-:W-:Y:S01]  /*7680*/  FMUL.FTZ R99, R10, R99 ;  /* 0x000000630a637220 */ /* 0x000fe20000410000 */
[----:B------:R-:W-:Y:S01]  /*7690*/  FMUL.FTZ R98, R34, R115 ;  /* 0x0000007322627220 */ /* 0x000fe20000410000 */
[----:B------:R-:W-:Y:S01]  /*76a0*/  FFMA.FTZ R105, R10, R43, -R105 ;  /* 0x0000002b0a697223 */ /* 0x000fe20000010869 */
[----:B------:R-:W-:Y:S01]  /*76b0*/  F2FP.SATFINITE.E4M3.F32.PACK_AB_MERGE_C R36, R118, R39, R35 ;  /* 0x000000277624723e */ /* 0x000fe20004807023 */
[----:B------:R-:W-:Y:S01]  /*76c0*/  FFMA.FTZ R34, R34, R111, -R107 ;  /* 0x0000006f22227223 */ /* 0x000fe2000001086b */
[----:B------:R-:W-:Y:S01]  /*76d0*/  FFMA.FTZ R10, R42, R43, R99 ;  /* 0x0000002b2a0a7223 */ /* 0x000fe20000010063 */
[----:B------:R-:W-:Y:S01]  /*76e0*/  FFMA.FTZ R111, R41, R111, R98 ;  /* 0x0000006f296f7223 */ /* 0x000fe20000010062 */
[----:B------:R-:W-:-:S02]  /*76f0*/  F2FP.F16.E4M3.UNPACK_B R41, R9 ;  /* 0x00000009ff29723e */ /* 0x000fc400020006ff */
[----:B------:R-:W-:Y:S02]  /*7700*/  F2FP.F16.E4M3.UNPACK_B R99, R8 ;  /* 0x00000008ff63723e */ /* 0x000fe400020006ff */
[----:B------:R-:W-:Y:S01]  /*7710*/  F2FP.SATFINITE.E4M3.F32.PACK_AB_MERGE_C R35, R117, R40, R37 ;  /* 0x000000287523723e */ /* 0x000fe20004807025 */
[----:B------:R-:W-:Y:S01]  /*7720*/  HADD2.F32 R39, -RZ, R41.H0_H0 ;  /* 0x20000029ff277230 */ /* 0x000fe20000004100 */
[----:B------:R-:W-:Y:S01]  /*7730*/  F2FP.F16.E4M3.UNPACK_B R43, R6 ;  /* 0x00000006ff2b723e */ /* 0x000fe200020006ff */
[----:B------:R-:W-:Y:S01]  /*7740*/  HADD2.F32 R40, -RZ, R99.H0_H0 ;  /* 0x20000063ff287230 */ /* 0x000fe20000004100 */
[----:B------:R-:W-:Y:S01]  /*7750*/  F2FP.SATFINITE.E4M3.F32.PACK_AB_MERGE_C R113, R113, R116, RZ ;  /* 0x000000747171723e */ /* 0x000fe200048070ff */
[----:B------:R-:W-:Y:S01]  /*7760*/  HADD2.F32 R37, -RZ, R38.H0_H0 ;  /* 0x20000026ff257230 */ /* 0x000fe20000004100 */
[----:B------:R-:W-:Y:S01]  /*7770*/  F2FP.SATFINITE.E4M3.F32.PACK_AB_MERGE_C R119, R120, R119, RZ ;  /* 0x000000777877723e */ /* 0x000fe200048070ff */
[----:B------:R-:W-:Y:S02]  /*7780*/  HADD2.F32 R98, -RZ, R43.H0_H0 ;  /* 0x2000002bff627230 */ /* 0x000fe40000004100 */
[----:B------:R-:W-:Y:S01]  /*7790*/  FMUL.FTZ R116, R39, R40 ;  /* 0x0000002827747220 */ /* 0x000fe20000410000 */
[----:B------:R-:W-:-:S02]  /*77a0*/  HADD2.F32 R42, -RZ, R41.H1_H1 ;  /* 0x30000029ff2a7230 */ /* 0x000fc40000004100 */
[C---:B------:R-:W-:Y:S01]  /*77b0*/  FMUL.FTZ R118, R37.reuse, R40 ;  /* 0x0000002825767220 */ /* 0x040fe20000410000 */
[----:B------:R-:W-:Y:S01]  /*77c0*/  HADD2.F32 R99, -RZ, R99.H1_H1 ;  /* 0x30000063ff637230 */ /* 0x000fe20000004100 */
[----:B------:R-:W-:Y:S01]  /*77d0*/  F2FP.SATFINITE.E4M3.F32.PACK_AB_MERGE_C R34, R34, R105, R119 ;  /* 0x000000692222723e */ /* 0x000fe20004807077 */
[----:B------:R-:W-:Y:S02]  /*77e0*/  HADD2.F32 R40, -RZ, R38.H1_H1 ;  /* 0x30000026ff287230 */ /* 0x000fe40000004100 */
[-C--:B------:R-:W-:Y:S01]  /*77f0*/  FFMA.FTZ R37, R37, R98.reuse, -R116 ;  /* 0x0000006225257223 */ /* 0x080fe20000010874 */
[----:B------:R-:W-:Y:S01]  /*7800*/  FFMA.FTZ R38, R39, R98, R118 ;  /* 0x0000006227267223 */ /* 0x000fe20000010076 */
[----:B------:R-:W-:Y:S02]  /*7810*/  HADD2.F32 R43, -RZ, R43.H1_H1 ;  /* 0x3000002bff2b7230 */ /* 0x000fe40000004100 */
[-C--:B------:R-:W-:Y:S01]  /*7820*/  FMUL.FTZ R105, R42, R99.reuse ;  /* 0x000000632a697220 */ /* 0x080fe20000410000 */
[----:B------:R-:W-:Y:S01]  /*7830*/  FMUL.FTZ R99, R40, R99 ;  /* 0x0000006328637220 */ /* 0x000fe20000410000 */
[----:B------:R-:W-:-:S02]  /*7840*/  F2FP.F16.E4M3.UNPACK_B R41, R9.H1 ;  /* 0x00000009ff29723e */ /* 0x000fc400030006ff */
[----:B------:R-:W-:Y:S01]  /*7850*/  F2FP.F16.E4M3.UNPACK_B R98, R8.H1 ;  /* 0x00000008ff62723e */ /* 0x000fe200030006ff */
[-C--:B------:R-:W-:Y:S01]  /*7860*/  FFMA.FTZ R9, R42, R43.reuse, R99 ;  /* 0x0000002b2a097223 */ /* 0x080fe20000010063 */
[----:B------:R-:W-:Y:S01]  /*7870*/  F2FP.F16.E4M3.UNPACK_B R39, R32.H1 ;  /* 0x00000020ff27723e */ /* 0x000fe200030006ff */
[----:B------:R-:W-:Y:S01]  /*7880*/  FFMA.FTZ R32, R40, R43, -R105 ;  /* 0x0000002b28207223 */ /* 0x000fe20000010869 */
[----:B------:R-:W-:Y:S01]  /*7890*/  HADD2.F32 R40, -RZ, R41.H0_H0 ;  /* 0x20000029ff287230 */ /* 0x000fe20000004100 */
[----:B------:R-:W-:Y:S01]  /*78a0*/  F2FP.F16.E4M3.UNPACK_B R6, R6.H1 ;  /* 0x00000006ff06723e */ /* 0x000fe200030006ff */
[----:B------:R-:W-:Y:S01]  /*78b0*/  HADD2.F32 R99, -RZ, R98.H0_H0 ;  /* 0x20000062ff637230 */ /* 0x000fe20000004100 */
[----:B------:R-:W-:Y:S01]  /*78c0*/  F2FP.SATFINITE.E4M3.F32.PACK_AB_MERGE_C R10, R111, R10, R113 ;  /* 0x0000000a6f0a723e */ /* 0x000fe20004807071 */
[----:B------:R-:W-:Y:S02]  /*78d0*/  HADD2.F32 R8, -RZ, R39.H0_H0 ;  /* 0x20000027ff087230 */ /* 0x000fe40000004100 */
[----:B------:R-:W-:-:S02]  /*78e0*/  HADD2.F32 R41, -RZ, R41.H1_H1 ;  /* 0x30000029ff297230 */ /* 0x000fc40000004100 */
[-C--:B------:R-:W-:Y:S01]  /*78f0*/  FMUL.FTZ R105, R40, R99.reuse ;  /* 0x0000006328697220 */ /* 0x080fe20000410000 */
[----:B------:R-:W-:Y:S02]  /*7900*/  HADD2.F32 R98, -RZ, R98.H1_H1 ;  /* 0x30000062ff627230 */ /* 0x000fe40000004100 */
[----:B------:R-:W-:Y:S01]  /*7910*/  FMUL.FTZ R99, R8, R99 ;  /* 0x0000006308637220 */ /* 0x000fe20000410000 */
[----:B------:R-:W-:Y:S02]  /*7920*/  HADD2.F32 R39, -RZ, R39.H1_H1 ;  /* 0x30000027ff277230 */ /* 0x000fe40000004100 */
[--C-:B------:R-:W-:Y:S02]  /*7930*/  HADD2.F32 R43, -RZ, R6.reuse.H0_H0 ;  /* 0x20000006ff2b7230 */ /* 0x100fe40000004100 */
[----:B------:R-:W-:Y:S02]  /*7940*/  HADD2.F32 R42, -RZ, R6.H1_H1 ;  /* 0x30000006ff2a7230 */ /* 0x000fe40000004100 */
[-C--:B------:R-:W-:Y:S01]  /*7950*/  FMUL.FTZ R6, R41, R98.reuse ;  /* 0x0000006229067220 */ /* 0x080fe20000410000 */
[C---:B------:R-:W-:Y:S01]  /*7960*/  FMUL.FTZ R98, R39.reuse, R98 ;  /* 0x0000006227627220 */ /* 0x040fe20000410000 */
[----:B------:R-:W-:Y:S01]  /*7970*/  FFMA.FTZ R115, R40, R43, R99 ;  /* 0x0000002b28737223 */ /* 0x000fe20000010063 */
[----:B------:R-:W-:Y:S01]  /*7980*/  F2FP.F16.E4M3.UNPACK_B R99, R4 ;  /* 0x00000004ff63723e */ /* 0x000fe200020006ff */
[-C--:B------:R-:W-:Y:S01]  /*7990*/  FFMA.FTZ R116, R39, R42.reuse, -R6 ;  /* 0x0000002a27747223 */ /* 0x080fe20000010806 */
[----:B------:R-:W-:Y:S01]  /*79a0*/  F2FP.F16.E4M3.UNPACK_B R39, R11 ;  /* 0x0000000bff27723e */ /* 0x000fe200020006ff */
[----:B------:R-:W-:Y:S01]  /*79b0*/  FFMA.FTZ R113, R8, R43, -R105 ;  /* 0x0000002b08717223 */ /* 0x000fe20000010869 */
[----:B------:R-:W-:Y:S01]  /*79c0*/  FFMA.FTZ R118, R41, R42, R98 ;  /* 0x0000002a29767223 */ /* 0x000fe20000010062 */
[----:B------:R-:W-:Y:S01]  /*79d0*/  F2FP.F16.E4M3.UNPACK_B R6, R7 ;  /* 0x00000007ff06723e */ /* 0x000fe200020006ff */
[----:B------:R-:W-:Y:S01]  /*79e0*/  HADD2.F32 R107, -RZ, R99.H0_H0 ;  /* 0x20000063ff6b7230 */ /* 0x000fe20000004100 */
[----:B------:R-:W-:Y:S01]  /*79f0*/  F2FP.F16.E4M3.UNPACK_B R40, R11.H1 ;  /* 0x0000000bff28723e */ /* 0x000fe200030006ff */
[----:B------:R-:W-:Y:S01]  /*7a00*/  HADD2.F32 R41, -RZ, R39.H0_H0 ;  /* 0x20000027ff297230 */ /* 0x000fe20000004100 */
[----:B------:R-:W-:Y:S01]  /*7a10*/  F2FP.F16.E4M3.UNPACK_B R105, R4.H1 ;  /* 0x00000004ff69723e */ /* 0x000fe200030006ff */
[----:B------:R-:W-:Y:S01]  /*7a20*/  HADD2.F32 R8, -RZ, R6.H0_H0 ;  /* 0x20000006ff087230 */ /* 0x000fe20000004100 */
[----:B------:R-:W-:Y:S01]  /*7a30*/  F2FP.F16.E4M3.UNPACK_B R42, R5 ;  /* 0x00000005ff2a723e */ /* 0x000fe200020006ff */
[----:B------:R-:W-:Y:S01]  /*7a40*/  HADD2.F32 R4, -RZ, R40.H0_H0 ;  /* 0x20000028ff047230 */ /* 0x000fe20000004100 */
[----:B------:R-:W-:Y:S01]  /*7a50*/  F2FP.F16.E4M3.UNPACK_B R7, R7.H1 ;  /* 0x00000007ff07723e */ /* 0x000fe200030006ff */
[----:B------:R-:W-:Y:S01]  /*7a60*/  HADD2.F32 R111, -RZ, R105.H0_H0 ;  /* 0x20000069ff6f7230 */ /* 0x000fe20000004100 */
[----:B------:R-:W-:Y:S01]  /*7a70*/  F2FP.F16.E4M3.UNPACK_B R5, R5.H1 ;  /* 0x00000005ff05723e */ /* 0x000fe200030006ff */
[----:B------:R-:W-:-:S02]  /*7a80*/  HADD2.F32 R43, -RZ, R42.H0_H0 ;  /* 0x2000002aff2b7230 */ /* 0x000fc40000004100 */
[-C--:B------:R-:W-:Y:S01]  /*7a90*/  FMUL.FTZ R117, R41, R107.reuse ;  /* 0x0000006b29757220 */ /* 0x080fe20000410000 */
[----:B------:R-:W-:Y:S02]  /*7aa0*/  HADD2.F32 R11, -RZ, R7.H0_H0 ;  /* 0x20000007ff0b7230 */ /* 0x000fe40000004100 */
[----:B------:R-:W-:Y:S01]  /*7ab0*/  FMUL.FTZ R120, R8, R107 ;  /* 0x0000006b08787220 */ /* 0x000fe20000410000 */
[----:B------:R-:W-:Y:S02]  /*7ac0*/  HADD2.F32 R40, -RZ, R40.H1_H1 ;  /* 0x30000028ff287230 */ /* 0x000fe40000004100 */
[----:B------:R-:W-:Y:S01]  /*7ad0*/  FMUL.FTZ R122, R4, R111 ;  /* 0x0000006f047a7220 */ /* 0x000fe20000410000 */
[----:B------:R-:W-:Y:S02]  /*7ae0*/  HADD2.F32 R105, -RZ, R105.H1_H1 ;  /* 0x30000069ff697230 */ /* 0x000fe40000004100 */
[----:B------:R-:W-:Y:S01]  /*7af0*/  FFMA.FTZ R117, R8, R43, -R117 ;  /* 0x0000002b08757223 */ /* 0x000fe20000010875 */
[----:B------:R-:W-:-:S02]  /*7b00*/  HADD2.F32 R7, -RZ, R7.H1_H1 ;  /* 0x30000007ff077230 */ /* 0x000fc40000004100 */
[----:B------:R-:W-:Y:S01]  /*7b10*/  FMUL.FTZ R111, R11, R111 ;  /* 0x0000006f0b6f7220 */ /* 0x000fe20000410000 */
[----:B------:R-:W-:Y:S02]  /*7b20*/  HADD2.F32 R98, -RZ, R5.H0_H0 ;  /* 0x20000005ff627230 */ /* 0x000fe40000004100 */
[-C--:B------:R-:W-:Y:S01]  /*7b30*/  FMUL.FTZ R8, R40, R105.reuse ;  /* 0x0000006928087220 */ /* 0x080fe20000410000 */
[----:B------:R-:W-:Y:S02]  /*7b40*/  HADD2.F32 R39, -RZ, R39.H1_H1 ;  /* 0x30000027ff277230 */ /* 0x000fe40000004100 */
[----:B------:R-:W-:Y:S01]  /*7b50*/  FMUL.FTZ R105, R7, R105 ;  /* 0x0000006907697220 */ /* 0x000fe20000410000 */
[----:B------:R-:W-:Y:S02]  /*7b60*/  HADD2.F32 R99, -RZ, R99.H1_H1 ;  /* 0x30000063ff637230 */ /* 0x000fe40000004100 */
[----:B------:R-:W-:Y:S01]  /*7b70*/  FFMA.FTZ R122, R11, R98, -R122 ;  /* 0x000000620b7a7223 */ /* 0x000fe2000001087a */
[----:B------:R-:W-:-:S02]  /*7b80*/  HADD2.F32 R5, -RZ, R5.H1_H1 ;  /* 0x30000005ff057230 */ /* 0x000fc40000004100 */
[----:B------:R-:W-:Y:S01]  /*7b90*/  FFMA.FTZ R111, R4, R98, R111 ;  /* 0x00000062046f7223 */ /* 0x000fe2000001006f */
[----:B------:R-:W-:Y:S02]  /*7ba0*/  HADD2.F32 R6, -RZ, R6.H1_H1 ;  /* 0x30000006ff067230 */ /* 0x000fe40000004100 */
[----:B------:R-:W-:Y:S01]  /*7bb0*/  FMUL.FTZ R11, R39, R99 ;  /* 0x00000063270b7220 */ /* 0x000fe20000410000 */
[----:B------:R-:W-:Y:S02]  /*7bc0*/  HADD2.F32 R42, -RZ, R42.H1_H1 ;  /* 0x3000002aff2a7230 */ /* 0x000fe40000004100 */
[-C--:B------:R-:W-:Y:S01]  /*7bd0*/  FFMA.FTZ R7, R7, R5.reuse, -R8 ;  /* 0x0000000507077223 */ /* 0x080fe20000010808 */
[----:B------:R-:W-:Y:S01]  /*7be0*/  FFMA.FTZ R40, R40, R5, R105 ;  /* 0x0000000528287223 */ /* 0x000fe20000010069 */
[C---:B------:R-:W-:Y:S01]  /*7bf0*/  FMUL.FTZ R4, R6.reuse, R99 ;  /* 0x0000006306047220 */ /* 0x040fe20000410000 */
[----:B------:R-:W-:Y:S01]  /*7c00*/  FFMA.FTZ R120, R41, R43, R120 ;  /* 0x0000002b29787223 */ /* 0x000fe20000010078 */
[----:B------:R-:W-:Y:S01]  /*7c10*/  FFMA.FTZ R6, R6, R42, -R11 ;  /* 0x0000002a06067223 */ /* 0x000fe2000001080b */
[----:B------:R-:W-:Y:S01]  /*7c20*/  F2FP.SATFINITE.E4M3.F32.PACK_AB_MERGE_C R7, R7, R122, RZ ;  /* 0x0000007a0707723e */ /* 0x000fe200048070ff */
[----:B------:R-:W-:Y:S01]  /*7c30*/  FFMA.FTZ R39, R39, R42, R4 ;  /* 0x0000002a27277223 */ /* 0x000fe20000010004 */
[----:B------:R-:W-:Y:S01]  /*7c40*/  F2FP.SATFINITE.E4M3.F32.PACK_AB_MERGE_C R113, R116, R113, RZ ;  /* 0x000000717471723e */ /* 0x000fe200048070ff */
[----:B------:R-:W-:Y:S01]  /*7c50*/  IMAD.MOV.U32 R4, RZ, RZ, R36 ;  /* 0x000000ffff047224 */ /* 0x000fe200078e0024 */
[----:B------:R-:W-:Y:S01]  /*7c60*/  F2FP.SATFINITE.E4M3.F32.PACK_AB_MERGE_C R115, R118, R115, RZ ;  /* 0x000000737673723e */ /* 0x000fe200048070ff */
[----:B------:R-:W-:Y:S01]  /*7c70*/  IMAD.MOV.U32 R8, RZ, RZ, R35 ;  /* 0x000000ffff087224 */ /* 0x000fe200078e0023 */
[----:B------:R-:W-:-:S02]  /*7c80*/  F2FP.SATFINITE.E4M3.F32.PACK_AB_MERGE_C R40, R40, R111, RZ ;  /* 0x0000006f2828723e */ /* 0x000fc400048070ff */
[----:B------:R-:W-:Y:S01]  /*7c90*/  F2FP.SATFINITE.E4M3.F32.PACK_AB_MERGE_C R7, R6, R117, R7 ;  /* 0x000000750607723e */ /* 0x000fe20004807007 */
[----:B------:R-:W-:Y:S01]  /*7ca0*/  IMAD.MOV.U32 R6, RZ, RZ, R34 ;  /* 0x000000ffff067224 */ /* 0x000fe200078e0022 */
[----:B------:R-:W-:Y:S02]  /*7cb0*/  F2FP.SATFINITE.E4M3.F32.PACK_AB_MERGE_C R5, R32, R37, R113 ;  /* 0x000000252005723e */ /* 0x000fe40004807071 */
[----:B------:R-:W-:Y:S02]  /*7cc0*/  F2FP.SATFINITE.E4M3.F32.PACK_AB_MERGE_C R9, R9, R38, R115 ;  /* 0x000000260909723e */ /* 0x000fe40004807073 */
[----:B------:R-:W-:-:S07]  /*7cd0*/  F2FP.SATFINITE.E4M3.F32.PACK_AB_MERGE_C R11, R39, R120, R40 ;  /* 0x00000078270b723e */ /* 0x000fce0004807028 */
.L_x_572:
[----:B------:R-:W-:Y:S05]  /*7ce0*/  BSYNC B2 ;  /* 0x0000000000027941 */ /* 0x000fea0003800000 */
.L_x_571:
[----:B------:R-:W-:Y:S01]  /*7cf0*/  ISETP.GE.AND P3, PT, R15, R112, PT ;  /* 0x000000700f00720c */ /* 0x000fe20003f66270 */
[----:B0-----:R0:W-:-:S12]  /*7d00*/  ST.E.128 desc[UR36][R12.64], R4 ;  /* 0x000000040c007985 */ /* 0x0011d8000c101d24 */
[----:B------:R-:W-:-:S04]  /*7d10*/  @!P3 IADD3 R14, P4, R15, R14, RZ ;  /* 0x0000000e0f0eb210 */ /* 0x000fc80007f9e0ff */
[----:B------:R-:W-:-:S05]  /*7d20*/  @!P3 LEA.HI.X.SX32 R15, R15, R33, 0x1, P4 ;  /* 0x000000210f0fb211 */ /* 0x000fca00020f0eff */
[----:B------:R0:W-:Y:S04]  /*7d30*/  @!P3 ST.E.128 desc[UR36][R14.64], R8 ;  /* 0x000000080e00b985 */ /* 0x0001e8000c101d24 */
.L_x_570:
[----:B------:R-:W-:Y:S05]  /*7d40*/  BSYNC B1 ;  /* 0x0000000000017941 */ /* 0x000fea0003800000 */
.L_x_569:
[----:B------:R-:W-:-:S03]  /*7d50*/  UMOV UR4, 0xffffffff ;  /* 0xffffffff00047882 */ /* 0x000fc60000000000 */
[----:B------:R-:W-:Y:S05]  /*7d60*/  BRA.DIV UR4, `(.L_x_573) ;  /* 0x0000019e04007947 */ /* 0x000fea000b800000 */
[----:B0-----:R0:W0:Y:S04]  /*7d70*/  SHFL.IDX PT, R33, R104, 0x2, 0x1c1f ;  /* 0x005c1f0068217f89 */ /* 0x00102800000e0000 */
[----:B------:R0:W0:Y:S02]  /*7d80*/  SHFL.IDX PT, R14, R103, 0x2, 0x1c1f ;  /* 0x005c1f00670e7f89 */ /* 0x00002400000e0000 */
.L_x_846:
[----:B------:R-:W-:-:S04]  /*7d90*/  IADD3 R4, R190, 0x80, RZ ;  /* 0x00000080be047810 */ /* 0x000fc80007ffe0ff */
[----:B------:R-:W-:-:S13]  /*7da0*/  ISETP.GE.OR P3, PT, R4, R94, P1 ;  /* 0x0000005e0400720c */ /* 0x000fda0000f66670 */
[----:B------:R-:W-:Y:S05]  /*7db0*/  @P3 BRA `(.L_x_553) ;  /* 0x0000001400103947 */ /* 0x000fea0003800000 */
[----:B------:R-:W-:Y:S01]  /*7dc0*/  SEL R114, R73, R114, !P0 ;  /* 0x0000007249727207 */ /* 0x000fe20004000000 */
[----:B------:R-:W-:Y:S01]  /*7dd0*/  BSSY B1, `(.L_x_574) ;  /* 0x00000e5000017945 */ /* 0x000fe20003800000 */
[----:B0-----:R-:W-:Y:S02]  /*7de0*/  IADD3 R12, P3, R64, R14, RZ ;  /* 0x0000000e400c7210 */ /* 0x001fe40007f7e0ff */
[----:B------:R-:W-:-:S03]  /*7df0*/  SHF.R.S32.HI R5, RZ, 0x1f, R114 ;  /* 0x0000001fff057819 */ /* 0x000fc60000011472 */
[----:B------:R-:W-:Y:S01]  /*7e00*/  IMAD.X R13, R33, 0x1, R62, P3 ;  /* 0x00000001210d7824 */ /* 0x000fe200018e063e */
[----:B------:R-:W-:-:S04]  /*7e10*/  LEA.HI R114, R5, R114, RZ, 0x5 ;  /* 0x0000007205727211 */ /* 0x000fc800078f28ff */
[----:B------:R-:W-:-:S05]  /*7e20*/  LEA.HI.SX32 R15, R114, R65, 0x1b ;  /* 0x00000041720f7211 */ /* 0x000fca00078fdaff */
[----:B------:R-:W-:-:S05]  /*7e30*/  IMAD.SHL.U32 R15, R15, 0x10, RZ ;  /* 0x000000100f0f7824 */ /* 0x000fca00078e00ff */
[----:B------:R-:W-:-:S04]  /*7e40*/  LOP3.LUT R5, R197, 0x70, R15, 0xf8, !PT ;  /* 0x00000070c5057812 */ /* 0x000fc800078ef80f */
[----:B------:R-:W-:-:S05]  /*7e50*/  LOP3.LUT R5, R5, R102, RZ, 0x3c, !PT ;  /* 0x0000006605057212 */ /* 0x000fca00078e3cff */
[----:B------:R-:W-:Y:S02]  /*7e60*/  IMAD.IADD R7, R204, 0x1, R5 ;  /* 0x00000001cc077824 */ /* 0x000fe400078e0205 */
[C---:B------:R-:W-:Y:S02]  /*7e70*/  IMAD R5, R188.reuse, 0x5000, R0 ;  /* 0x00005000bc057824 */ /* 0x040fe400078e0200 */
[----:B------:R-:W-:Y:S02]  /*7e80*/  IMAD R7, R188, 0x5000, R7 ;  /* 0x00005000bc077824 */ /* 0x000fe400078e0207 */
[C---:B------:R-:W-:Y:S02]  /*7e90*/  IMAD.IADD R5, R18.reuse, 0x1, R5 ;  /* 0x0000000112057824 */ /* 0x040fe400078e0205 */
[----:B------:R-:W-:-:S04]  /*7ea0*/  IMAD.IADD R8, R18, 0x1, R7 ;  /* 0x0000000112087824 */ /* 0x000fc800078e0207 */
[----:B------:R-:W0:Y:S04]  /*7eb0*/  LDS.128 R4, [R5+0x18400] ;  /* 0x0184000005047984 */ /* 0x000e280000000c00 */
[----:B------:R-:W0:Y:S01]  /*7ec0*/  LDS.128 R8, [R8+0x18400] ;  /* 0x0184000008087984 */ /* 0x000e220000000c00 */
[----:B------:R-:W-:Y:S05]  /*7ed0*/  @P2 BRA `(.L_x_575) ;  /* 0x0000000c00502947 */ /* 0x000fea0003800000 */
[--C-:B------:R-:W-:Y:S01]  /*7ee0*/  SHF.R.U32.HI R32, RZ, 0x8, R45.reuse ;  /* 0x00000008ff207819 */ /* 0x100fe2000001162d */
[----:B0-----:R-:W-:Y:S01]  /*7ef0*/  IMAD.MOV.U32 R40, RZ, RZ, R8 ;  /* 0x000000ffff287224 */ /* 0x001fe200078e0008 */
[----:B------:R-:W-:Y:S01]  /*7f00*/  MOV R37, R4 ;  /* 0x0000000400257202 */ /* 0x000fe20000000f00 */
[----:B------:R-:W-:Y:S01]  /*7f10*/  IMAD.MOV.U32 R34, RZ, RZ, R10 ;  /* 0x000000ffff227224 */ /* 0x000fe200078e000a */
[----:B------:R-:W-:Y:S01]  /*7f20*/  LOP3.LUT R35, R45, 0xff0000ff, RZ, 0xc0, !PT ;  /* 0xff0000ff2d237812 */ /* 0x000fe200078ec0ff */
[----:B------:R-:W-:Y:S01]  /*7f30*/  IMAD.SHL.U32 R4, R32, 0x100, RZ ;  /* 0x0000010020047824 */ /* 0x000fe200078e00ff */
[----:B------:R-:W-:Y:S01]  /*7f40*/  SHF.R.U32.HI R45, RZ, 0x10, R45 ;  /* 0x00000010ff2d7819 */ /* 0x000fe2000001162d */
[----:B------:R-:W-:Y:S01]  /*7f50*/  IMAD.MOV.U32 R32, RZ, RZ, R6 ;  /* 0x000000ffff207224 */ /* 0x000fe200078e0006 */
[----:B------:R-:W-:Y:S02]  /*7f60*/  SHF.R.U32.HI R39, RZ, 0x8, R47 ;  /* 0x00000008ff277819 */ /* 0x000fe4000001162f */
[----:B------:R-:W-:-:S02]  /*7f70*/  SHF.R.U32.HI R41, RZ, 0x8, R49 ;  /* 0x00000008ff297819 */ /* 0x000fc40000011631 */
[----:B------:R-:W-:Y:S01]  /*7f80*/  LOP3.LUT R4, R35, 0xff00, R4, 0xf8, !PT ;  /* 0x0000ff0023047812 */ /* 0x000fe200078ef804 */
[----:B------:R-:W-:Y:S01]  /*7f90*/  IMAD.U32 R35, R45, 0x10000, RZ ;  /* 0x000100002d237824 */ /* 0x000fe200078e00ff */
[----:B------:R-:W-:Y:S01]  /*7fa0*/  SHF.R.U32.HI R44, RZ, 0x10, R47 ;  /* 0x00000010ff2c7819 */ /* 0x000fe2000001162f */
[----:B------:R-:W-:Y:S01]  /*7fb0*/  IMAD.SHL.U32 R39, R39, 0x100, RZ ;  /* 0x0000010027277824 */ /* 0x000fe200078e00ff */
[----:B------:R-:W-:Y:S02]  /*7fc0*/  LOP3.LUT R38, R49, 0xff0000ff, RZ, 0xc0, !PT ;  /* 0xff0000ff31267812 */ /* 0x000fe400078ec0ff */
[----:B------:R-:W-:Y:S02]  /*7fd0*/  SHF.L.U32 R41, R41, 0x8, RZ ;  /* 0x0000000829297819 */ /* 0x000fe400000006ff */
[----:B------:R-:W-:Y:S02]  /*7fe0*/  LOP3.LUT R36, R47, 0xff0000ff, RZ, 0xc0, !PT ;  /* 0xff0000ff2f247812 */ /* 0x000fe400078ec0ff */
[----:B------:R-:W-:-:S02]  /*7ff0*/  SHF.R.U32.HI R43, RZ, 0x8, R51 ;  /* 0x00000008ff2b7819 */ /* 0x000fc40000011633 */
[----:B------:R-:W-:Y:S01]  /*8000*/  LOP3.LUT R8, R4, 0xff0000, R35, 0xf8, !PT ;  /* 0x00ff000004087812 */ /* 0x000fe200078ef823 */
[----:B------:R-:W-:Y:S01]  /*8010*/  IMAD.U32 R35, R44, 0x10000, RZ ;  /* 0x000100002c237824 */ /* 0x000fe200078e00ff */
[----:B------:R-:W-:Y:S01]  /*8020*/  LOP3.LUT R10, R38, 0xff00, R41, 0xf8, !PT ;  /* 0x0000ff00260a7812 */ /* 0x000fe200078ef829 */
[----:B------:R-:W-:Y:S01]  /*8030*/  IMAD.SHL.U32 R43, R43, 0x100, RZ ;  /* 0x000001002b2b7824 */ /* 0x000fe200078e00ff */
[----:B------:R-:W-:Y:S02]  /*8040*/  LOP3.LUT R36, R36, 0xff00, R39, 0xf8, !PT ;  /* 0x0000ff0024247812 */ /* 0x000fe400078ef827 */
[----:B------:R-:W-:Y:S02]  /*8050*/  F2FP.F16.E4M3.UNPACK_B R44, R110.H1 ;  /* 0x0000006eff2c723e */ /* 0x000fe400030006ff */
[----:B------:R-:W-:Y:S02]  /*8060*/  F2FP.F16.E4M3.UNPACK_B R41, R40.H1 ;  /* 0x00000028ff29723e */ /* 0x000fe400030006ff */
[----:B------:R-:W-:Y:S01]  /*8070*/  F2FP.F16.E4M3.UNPACK_B R38, R37.H1 ;  /* 0x00000025ff26723e */ /* 0x000fe200030006ff */
[----:B------:R-:W-:Y:S01]  /*8080*/  HADD2.F32 R6, -RZ, R44.H0_H0 ;  /* 0x2000002cff067230 */ /* 0x000fe20000004100 */
[----:B------:R-:W-:-:S02]  /*8090*/  SHF.R.U32.HI R47, RZ, 0x10, R49 ;  /* 0x00000010ff2f7819 */ /* 0x000fc40000011631 */
[----:B------:R-:W-:Y:S02]  /*80a0*/  LOP3.LUT R42, R51, 0xff0000ff, RZ, 0xc0, !PT ;  /* 0xff0000ff332a7812 */ /* 0x000fe400078ec0ff */
[----:B------:R-:W-:Y:S02]  /*80b0*/  SHF.R.U32.HI R46, RZ, 0x10, R51 ;  /* 0x00000010ff2e7819 */ /* 0x000fe40000011633 */
[----:B------:R-:W-:Y:S01]  /*80c0*/  LOP3.LUT R4, R36, 0xff0000, R35, 0xf8, !PT ;  /* 0x00ff000024047812 */ /* 0x000fe200078ef823 */
[----:B------:R-:W-:Y:S01]  /*80d0*/  HADD2.F32 R36, -RZ, R41.H0_H0 ;  /* 0x20000029ff247230 */ /* 0x000fe20000004100 */
[----:B------:R-:W-:Y:S01]  /*80e0*/  F2FP.F16.E4M3.UNPACK_B R39, R108.H1 ;  /* 0x0000006cff27723e */ /* 0x000fe200030006ff */
[----:B------:R-:W-:Y:S01]  /*80f0*/  HADD2.F32 R35, -RZ, R38.H0_H0 ;  /* 0x20000026ff237230 */ /* 0x000fe20000004100 */
[----:B------:R-:W-:Y:S01]  /*8100*/  LOP3.LUT R45, R42, 0xff00, R43, 0xf8, !PT ;  /* 0x0000ff002a2d7812 */ /* 0x000fe200078ef82b */
[----:B------:R-:W-:Y:S02]  /*8110*/  IMAD.U32 R43, R47, 0x10000, RZ ;  /* 0x000100002f2b7824 */ /* 0x000fe400078e00ff */
[----:B------:R-:W-:Y:S01]  /*8120*/  FMUL.FTZ R48, R36, R6 ;  /* 0x0000000624307220 */ /* 0x000fe20000410000 */
[----:B------:R-:W-:-:S02]  /*8130*/  IMAD.U32 R46, R46, 0x10000, RZ ;  /* 0x000100002e2e7824 */ /* 0x000fc400078e00ff */
[----:B------:R-:W-:Y:S01]  /*8140*/  FMUL.FTZ R47, R35, R6 ;  /* 0x00000006232f7220 */ /* 0x000fe20000410000 */
[--C-:B------:R-:W-:Y:S01]  /*8150*/  HADD2.F32 R42, -RZ, R39.reuse.H0_H0 ;  /* 0x20000027ff2a7230 */ /* 0x100fe20000004100 */
[----:B------:R-:W-:Y:S01]  /*8160*/  LOP3.LUT R10, R10, 0xff0000, R43, 0xf8, !PT ;  /* 0x00ff00000a0a7812 */ /* 0x000fe200078ef82b */
[----:B------:R-:W-:Y:S01]  /*8170*/  HADD2.F32 R43, -RZ, R39.H1_H1 ;  /* 0x30000027ff2b7230 */ /* 0x000fe20000004100 */
[----:B------:R-:W-:Y:S01]  /*8180*/  LOP3.LUT R6, R45, 0xff0000, R46, 0xf8, !PT ;  /* 0x00ff00002d067812 */ /* 0x000fe200078ef82e */
[----:B------:R-:W-:Y:S02]  /*8190*/  HADD2.F32 R45, -RZ, R44.H1_H1 ;  /* 0x3000002cff2d7230 */ /* 0x000fe40000004100 */
[-C--:B------:R-:W-:Y:S01]  /*81a0*/  FFMA.FTZ R35, R35, R42.reuse, -R48 ;  /* 0x0000002a23237223 */ /* 0x080fe20000010830 */
[----:B------:R-:W-:Y:S01]  /*81b0*/  FFMA.FTZ R36, R36, R42, R47 ;  /* 0x0000002a24247223 */ /* 0x000fe2000001002f */
[----:B------:R-:W-:Y:S01]  /*81c0*/  HADD2.F32 R42, -RZ, R41.H1_H1 ;  /* 0x30000029ff2a7230 */ /* 0x000fe20000004100 */
[----:B------:R-:W-:Y:S01]  /*81d0*/  F2FP.F16.E4M3.UNPACK_B R110, R110 ;  /* 0x0000006eff6e723e */ /* 0x000fe200020006ff */
[----:B------:R-:W-:Y:S01]  /*81e0*/  HADD2.F32 R39, -RZ, R38.H1_H1 ;  /* 0x30000026ff277230 */ /* 0x000fe20000004100 */
[----:B------:R-:W-:-:S02]  /*81f0*/  F2FP.F16.E4M3.UNPACK_B R40, R40 ;  /* 0x00000028ff28723e */ /* 0x000fc400020006ff */
[----:B------:R-:W-:Y:S01]  /*8200*/  F2FP.F16.E4M3.UNPACK_B R37, R37 ;  /* 0x00000025ff25723e */ /* 0x000fe200020006ff */
[CC--:B------:R-:W-:Y:S01]  /*8210*/  FMUL.FTZ R46, R42.reuse, R45.reuse ;  /* 0x0000002d2a2e7220 */ /* 0x0c0fe20000410000 */
        /* <DEDUP_REMOVED lines=17> */
[-C--:B------:R-:W-:Y:S01]  /*8330*/  F2FP.F16.E4M3.UNPACK_B R38, R109.reuse.H1 ;  /* 0x0000006dff26723e */ /* 0x080fe200030006ff */
[C---:B------:R-:W-:Y:S01]  /*8340*/  FMUL.FTZ R47, R37.reuse, R110 ;  /* 0x0000006e252f7220 */ /* 0x040fe20000410000 */
[----:B------:R-:W-:Y:S01]  /*8350*/  F2FP.F16.E4M3.UNPACK_B R39, R34.H1 ;  /* 0x00000022ff27723e */ /* 0x000fe200030006ff */
[----:B------:R-:W-:Y:S01]  /*8360*/  FFMA.FTZ R48, R37, R108, -R42 ;  /* 0x0000006c25307223 */ /* 0x000fe2000001082a */
[----:B------:R-:W-:Y:S01]  /*8370*/  F2FP.F16.E4M3.UNPACK_B R42, R106.H1 ;  /* 0x0000006aff2a723e */ /* 0x000fe200030006ff */
[--C-:B------:R-:W-:Y:S01]  /*8380*/  HADD2.F32 R43, -RZ, R38.reuse.H0_H0 ;  /* 0x20000026ff2b7230 */ /* 0x100fe20000004100 */
[----:B------:R-:W-:Y:S01]  /*8390*/  F2FP.F16.E4M3.UNPACK_B R37, R32.H1 ;  /* 0x00000020ff25723e */ /* 0x000fe200030006ff */
[----:B------:R-:W-:Y:S02]  /*83a0*/  HADD2.F32 R41, -RZ, R39.H0_H0 ;  /* 0x20000027ff297230 */ /* 0x000fe40000004100 */
[----:B------:R-:W-:Y:S01]  /*83b0*/  FFMA.FTZ R47, R40, R108, R47 ;  /* 0x0000006c282f7223 */ /* 0x000fe2000001002f */
[----:B------:R-:W-:Y:S01]  /*83c0*/  HADD2.F32 R44, -RZ, R38.H1_H1 ;  /* 0x30000026ff2c7230 */ /* 0x000fe20000004100 */
[----:B------:R-:W-:Y:S01]  /*83d0*/  F2FP.F16.E4M3.UNPACK_B R109, R109 ;  /* 0x0000006dff6d723e */ /* 0x000fe200020006ff */
[----:B------:R-:W-:-:S02]  /*83e0*/  HADD2.F32 R38, -RZ, R37.H0_H0 ;  /* 0x20000025ff267230 */ /* 0x000fc40000004100 */
[-C--:B------:R-:W-:Y:S01]  /*83f0*/  FMUL.FTZ R51, R41, R43.reuse ;  /* 0x0000002b29337220 */ /* 0x080fe20000410000 */
[--C-:B------:R-:W-:Y:S01]  /*8400*/  HADD2.F32 R40, -RZ, R42.reuse.H0_H0 ;  /* 0x2000002aff287230 */ /* 0x100fe20000004100 */
[----:B------:R-:W-:Y:S01]  /*8410*/  F2FP.F16.E4M3.UNPACK_B R32, R32 ;  /* 0x00000020ff20723e */ /* 0x000fe200020006ff */
[----:B------:R-:W-:Y:S02]  /*8420*/  HADD2.F32 R39, -RZ, R39.H1_H1 ;  /* 0x30000027ff277230 */ /* 0x000fe40000004100 */
[C---:B------:R-:W-:Y:S01]  /*8430*/  FMUL.FTZ R104, R38.reuse, R43 ;  /* 0x0000002b26687220 */ /* 0x040fe20000410000 */
[----:B------:R-:W-:Y:S02]  /*8440*/  HADD2.F32 R37, -RZ, R37.H1_H1 ;  /* 0x30000025ff257230 */ /* 0x000fe40000004100 */
[----:B------:R-:W-:Y:S01]  /*8450*/  FFMA.FTZ R98, R38, R40, -R51 ;  /* 0x0000002826627223 */ /* 0x000fe20000010833 */
[----:B------:R-:W-:Y:S02]  /*8460*/  HADD2.F32 R42, -RZ, R42.H1_H1 ;  /* 0x3000002aff2a7230 */ /* 0x000fe40000004100 */
[----:B------:R-:W-:Y:S01]  /*8470*/  FMUL.FTZ R38, R39, R44 ;  /* 0x0000002c27267220 */ /* 0x000fe20000410000 */
[----:B------:R-:W-:Y:S01]  /*8480*/  FFMA.FTZ R104, R41, R40, R104 ;  /* 0x0000002829687223 */ /* 0x000fe20000010068 */
[----:B------:R-:W-:Y:S01]  /*8490*/  FMUL.FTZ R44, R37, R44 ;  /* 0x0000002c252c7220 */ /* 0x000fe20000410000 */
[----:B------:R-:W-:-:S02]  /*84a0*/  HADD2.F32 R41, -RZ, R109.H0_H0 ;  /* 0x2000006dff297230 */ /* 0x000fc40000004100 */
[----:B------:R-:W-:Y:S01]  /*84b0*/  FFMA.FTZ R99, R37, R42, -R38 ;  /* 0x0000002a25637223 */ /* 0x000fe20000010826 */
[----:B------:R-:W-:Y:S01]  /*84c0*/  F2FP.F16.E4M3.UNPACK_B R37, R34 ;  /* 0x00000022ff25723e */ /* 0x000fe200020006ff */
[----:B------:R-:W-:Y:S01]  /*84d0*/  HADD2.F32 R34, -RZ, R32.H0_H0 ;  /* 0x20000020ff227230 */ /* 0x000fe20000004100 */
[----:B------:R-:W-:Y:S01]  /*84e0*/  F2FP.F16.E4M3.UNPACK_B R106, R106 ;  /* 0x0000006aff6a723e */ /* 0x000fe200020006ff */
[----:B----4-:R-:W-:Y:S01]  /*84f0*/  FFMA.FTZ R103, R39, R42, R44 ;  /* 0x0000002a27677223 */ /* 0x010fe2000001002c */
[----:B------:R-:W-:Y:S01]  /*8500*/  HADD2.F32 R109, -RZ, R109.H1_H1 ;  /* 0x3000006dff6d7230 */ /* 0x000fe20000004100 */
[----:B------:R-:W-:Y:S01]  /*8510*/  F2FP.SATFINITE.E4M3.F32.PACK_AB_MERGE_C R35, R50, R35, RZ ;  /* 0x000000233223723e */ /* 0x000fe200048070ff */
[--C-:B------:R-:W-:Y:S01]  /*8520*/  HADD2.F32 R38, -RZ, R37.reuse.H0_H0 ;  /* 0x20000025ff267230 */ /* 0x100fe20000004100 */
[----:B------:R-:W-:Y:S01]  /*8530*/  F2FP.F16.E4M3.UNPACK_B R44, R10 ;  /* 0x0000000aff2c723e */ /* 0x000fe200020006ff */
[----:B------:R-:W-:Y:S01]  /*8540*/  HADD2.F32 R37, -RZ, R37.H1_H1 ;  /* 0x30000025ff257230 */ /* 0x000fe20000004100 */
[----:B------:R-:W-:Y:S01]  /*8550*/  F2FP.SATFINITE.E4M3.F32.PACK_AB_MERGE_C R49, R49, R36, RZ ;  /* 0x000000243131723e */ /* 0x000fe200048070ff */
[----:B------:R-:W-:-:S02]  /*8560*/  HADD2.F32 R39, -RZ, R106.H0_H0 ;  /* 0x2000006aff277230 */ /* 0x000fc40000004100 */
[-C--:B------:R-:W-:Y:S01]  /*8570*/  FMUL.FTZ R43, R38, R41.reuse ;  /* 0x00000029262b7220 */ /* 0x080fe20000410000 */
[----:B------:R-:W-:Y:S02]  /*8580*/  HADD2.F32 R32, -RZ, R32.H1_H1 ;  /* 0x30000020ff207230 */ /* 0x000fe40000004100 */
[C---:B------:R-:W-:Y:S01]  /*8590*/  FMUL.FTZ R41, R34.reuse, R41 ;  /* 0x0000002922297220 */ /* 0x040fe20000410000 */
[----:B------:R-:W-:Y:S02]  /*85a0*/  HADD2.F32 R106, -RZ, R106.H1_H1 ;  /* 0x3000006aff6a7230 */ /* 0x000fe40000004100 */
[C---:B------:R-:W-:Y:S01]  /*85b0*/  FMUL.FTZ R51, R37.reuse, R109 ;  /* 0x0000006d25337220 */ /* 0x040fe20000410000 */
[-C--:B------:R-:W-:Y:S01]  /*85c0*/  FFMA.FTZ R34, R34, R39.reuse, -R43 ;  /* 0x0000002722227223 */ /* 0x080fe2000001082b */
[----:B------:R-:W-:Y:S01]  /*85d0*/  FFMA.FTZ R41, R38, R39, R41 ;  /* 0x0000002726297223 */ /* 0x000fe20000010029 */
[C---:B------:R-:W-:Y:S01]  /*85e0*/  FMUL.FTZ R40, R32.reuse, R109 ;  /* 0x0000006d20287220 */ /* 0x040fe20000410000 */
[----:B------:R-:W-:Y:S01]  /*85f0*/  F2FP.F16.E4M3.UNPACK_B R39, R9 ;  /* 0x00000009ff27723e */ /* 0x000fe200020006ff */
[-C--:B------:R-:W-:Y:S01]  /*8600*/  FFMA.FTZ R51, R32, R106.reuse, -R51 ;  /* 0x0000006a20337223 */ /* 0x080fe20000010833 */
[----:B------:R-:W-:Y:S01]  /*8610*/  F2FP.F16.E4M3.UNPACK_B R38, R5 ;  /* 0x00000005ff26723e */ /* 0x000fe200020006ff */
[----:B------:R-:W-:Y:S01]  /*8620*/  FFMA.FTZ R32, R37, R106, R40 ;  /* 0x0000006a25207223 */ /* 0x000fe20000010028 */
[----:B------:R-:W-:Y:S01]  /*8630*/  F2FP.SATFINITE.E4M3.F32.PACK_AB_MERGE_C R36, R48, R45, R35 ;  /* 0x0000002d3024723e */ /* 0x000fe20004807023 */
[--C-:B------:R-:W-:Y:S01]  /*8640*/  HADD2.F32 R40, -RZ, R39.reuse.H0_H0 ;  /* 0x20000027ff287230 */ /* 0x100fe20000004100 */
[----:B------:R-:W-:Y:S01]  /*8650*/  F2FP.F16.E4M3.UNPACK_B R42, R8 ;  /* 0x00000008ff2a723e */ /* 0x000fe200020006ff */
[----:B------:R-:W-:Y:S01]  /*8660*/  HADD2.F32 R45, -RZ, R44.H0_H0 ;  /* 0x2000002cff2d7230 */ /* 0x000fe20000004100 */
[----:B------:R-:W-:Y:S01]  /*8670*/  F2FP.SATFINITE.E4M3.F32.PACK_AB_MERGE_C R103, R103, R104, RZ ;  /* 0x000000686767723e */ /* 0x000fe200048070ff */
[----:B------:R-:W-:Y:S01]  /*8680*/  HADD2.F32 R37, -RZ, R38.H0_H0 ;  /* 0x20000026ff257230 */ /* 0x000fe20000004100 */
[----:B------:R-:W-:Y:S01]  /*8690*/  F2FP.SATFINITE.E4M3.F32.PACK_AB_MERGE_C R35, R47, R46, R49 ;  /* 0x0000002e2f23723e */ /* 0x000fe20004807031 */
[----:B------:R-:W-:Y:S01]  /*86a0*/  HADD2.F32 R43, -RZ, R42.H0_H0 ;  /* 0x2000002aff2b7230 */ /* 0x000fe20000004100 */
[----:B------:R-:W-:Y:S01]  /*86b0*/  F2FP.SATFINITE.E4M3.F32.PACK_AB_MERGE_C R32, R32, R41, R103 ;  /* 0x000000292020723e */ /* 0x000fe20004807067 */
[----:B------:R-:W-:Y:S01]  /*86c0*/  FMUL.FTZ R46, R40, R45 ;  /* 0x0000002d282e7220 */ /* 0x000fe20000410000 */
[----:B------:R-:W-:-:S02]  /*86d0*/  HADD2.F32 R41, -RZ, R39.H1_H1 ;  /* 0x30000027ff297230 */ /* 0x000fc40000004100 */
[C---:B------:R-:W-:Y:S01]  /*86e0*/  FMUL.FTZ R45, R37.reuse, R45 ;  /* 0x0000002d252d7220 */ /* 0x040fe20000410000 */
[----:B------:R-:W-:Y:S02]  /*86f0*/  HADD2.F32 R44, -RZ, R44.H1_H1 ;  /* 0x3000002cff2c7230 */ /* 0x000fe40000004100 */
[-C--:B------:R-:W-:Y:S01]  /*8700*/  FFMA.FTZ R37, R37, R43.reuse, -R46 ;  /* 0x0000002b25257223 */ /* 0x080fe2000001082e */
[----:B------:R-:W-:Y:S02]  /*8710*/  HADD2.F32 R38, -RZ, R38.H1_H1 ;  /* 0x30000026ff267230 */ /* 0x000fe40000004100 */
[----:B------:R-:W-:Y:S01]  /*8720*/  FFMA.FTZ R46, R40, R43, R45 ;  /* 0x0000002b282e7223 */ /* 0x000fe2000001002d */
[----:B------:R-:W-:Y:S02]  /*8730*/  HADD2.F32 R42, -RZ, R42.H1_H1 ;  /* 0x3000002aff2a7230 */ /* 0x000fe40000004100 */
[CC--:B------:R-:W-:Y:S01]  /*8740*/  FMUL.FTZ R43, R41.reuse, R44.reuse ;  /* 0x0000002c292b7220 */ /* 0x0c0fe20000410000 */
[----:B------:R-:W-:Y:S01]  /*8750*/  F2FP.F16.E4M3.UNPACK_B R5, R5.H1 ;  /* 0x00000005ff05723e */ /* 0x000fe200030006ff */
[C---:B------:R-:W-:Y:S01]  /*8760*/  FMUL.FTZ R44, R38.reuse, R44 ;  /* 0x0000002c262c7220 */ /* 0x040fe20000410000 */
[----:B------:R-:W-:Y:S01]  /*8770*/  F2FP.F16.E4M3.UNPACK_B R39, R9.H1 ;  /* 0x00000009ff27723e */ /* 0x000fe200030006ff */
[----:B------:R-:W-:Y:S01]  /*8780*/  FFMA.FTZ R48, R38, R42, -R43 ;  /* 0x0000002a26307223 */ /* 0x000fe2000001082b */
[----:B------:R-:W-:Y:S01]  /*8790*/  F2FP.F16.E4M3.UNPACK_B R38, R10.H1 ;  /* 0x0000000aff26723e */ /* 0x000fe200030006ff */
[----:B------:R-:W-:Y:S01]  /*87a0*/  FFMA.FTZ R47, R41, R42, R44 ;  /* 0x0000002a292f7223 */ /* 0x000fe2000001002c */
[----:B------:R-:W-:Y:S01]  /*87b0*/  HADD2.F32 R9, -RZ, R5.H0_H0 ;  /* 0x20000005ff097230 */ /* 0x000fe20000004100 */
[----:B------:R-:W-:Y:S01]  /*87c0*/  F2FP.F16.E4M3.UNPACK_B R8, R8.H1 ;  /* 0x00000008ff08723e */ /* 0x000fe200030006ff */
[--C-:B------:R-:W-:Y:S01]  /*87d0*/  HADD2.F32 R10, -RZ, R39.reuse.H0_H0 ;  /* 0x20000027ff0a7230 */ /* 0x100fe20000004100 */
[----:B------:R-:W-:Y:S01]  /*87e0*/  F2FP.SATFINITE.E4M3.F32.PACK_AB_MERGE_C R98, R99, R98, RZ ;  /* 0x000000626362723e */ /* 0x000fe200048070ff */
[--C-:B------:R-:W-:Y:S01]  /*87f0*/  HADD2.F32 R40, -RZ, R38.reuse.H0_H0 ;  /* 0x20000026ff287230 */ /* 0x100fe20000004100 */
[----:B------:R-:W-:Y:S01]  /*8800*/  F2FP.F16.E4M3.UNPACK_B R43, R6.H1 ;  /* 0x00000006ff2b723e */ /* 0x000fe200030006ff */
[----:B------:R-:W-:Y:S01]  /*8810*/  HADD2.F32 R39, -RZ, R39.H1_H1 ;  /* 0x30000027ff277230 */ /* 0x000fe20000004100 */
[----:B------:R-:W-:Y:S01]  /*8820*/  F2FP.SATFINITE.E4M3.F32.PACK_AB_MERGE_C R34, R51, R34, R98 ;  /* 0x000000223322723e */ /* 0x000fe20004807062 */
[----:B------:R-:W-:-:S02]  /*8830*/  HADD2.F32 R42, -RZ, R38.H1_H1 ;  /* 0x30000026ff2a7230 */ /* 0x000fc40000004100 */
[CC--:B------:R-:W-:Y:S01]  /*8840*/  FMUL.FTZ R44, R10.reuse, R40.reuse ;  /* 0x000000280a2c7220 */ /* 0x0c0fe20000410000 */
[----:B------:R-:W-:Y:S02]  /*8850*/  HADD2.F32 R5, -RZ, R5.H1_H1 ;  /* 0x30000005ff057230 */ /* 0x000fe40000004100 */
[----:B------:R-:W-:Y:S01]  /*8860*/  FMUL.FTZ R41, R9, R40 ;  /* 0x0000002809297220 */ /* 0x000fe20000410000 */
[--C-:B------:R-:W-:Y:S02]  /*8870*/  HADD2.F32 R38, -RZ, R8.reuse.H0_H0 ;  /* 0x20000008ff267230 */ /* 0x100fe40000004100 */
[-C--:B------:R-:W-:Y:S01]  /*8880*/  FMUL.FTZ R40, R39, R42.reuse ;  /* 0x0000002a27287220 */ /* 0x080fe20000410000 */
[----:B------:R-:W-:Y:S02]  /*8890*/  HADD2.F32 R8, -RZ, R8.H1_H1 ;  /* 0x30000008ff087230 */ /* 0x000fe40000004100 */
[----:B------:R-:W-:Y:S01]  /*88a0*/  FMUL.FTZ R42, R5, R42 ;  /* 0x0000002a052a7220 */ /* 0x000fe20000410000 */
[----:B------:R-:W-:Y:S01]  /*88b0*/  FFMA.FTZ R50, R10, R38, R41 ;  /* 0x000000260a327223 */ /* 0x000fe20000010029 */
[----:B------:R-:W-:-:S02]  /*88c0*/  F2FP.F16.E4M3.UNPACK_B R10, R11 ;  /* 0x0000000bff0a723e */ /* 0x000fc400020006ff */
[----:B------:R-:W-:Y:S01]  /*88d0*/  FFMA.FTZ R51, R39, R8, R42 ;  /* 0x0000000827337223 */ /* 0x000fe2000001002a */
[----:B------:R-:W-:Y:S01]  /*88e0*/  F2FP.F16.E4M3.UNPACK_B R42, R6 ;  /* 0x00000006ff2a723e */ /* 0x000fe200020006ff */
[----:B------:R-:W-:Y:S01]  /*88f0*/  FFMA.FTZ R98, R5, R8, -R40 ;  /* 0x0000000805627223 */ /* 0x000fe20000010828 */
[-C--:B------:R-:W-:Y:S01]  /*8900*/  F2FP.F16.E4M3.UNPACK_B R5, R7.reuse ;  /* 0x00000007ff05723e */ /* 0x080fe200020006ff */
[----:B------:R-:W-:Y:S01]  /*8910*/  FFMA.FTZ R49, R9, R38, -R44 ;  /* 0x0000002609317223 */ /* 0x000fe2000001082c */
[----:B------:R-:W-:Y:S01]  /*8920*/  F2FP.F16.E4M3.UNPACK_B R7, R7.H1 ;  /* 0x00000007ff07723e */ /* 0x000fe200030006ff */
[----:B------:R-:W-:Y:S01]  /*8930*/  HADD2.F32 R38, -RZ, R10.H0_H0 ;  /* 0x2000000aff267230 */ /* 0x000fe20000004100 */
[-C--:B------:R-:W-:Y:S01]  /*8940*/  F2FP.F16.E4M3.UNPACK_B R6, R4.reuse ;  /* 0x00000004ff06723e */ /* 0x080fe200020006ff */
        /* <DEDUP_REMOVED lines=8> */
[----:B------:R-:W-:Y:S01]  /*89d0*/  HADD2.F32 R41, -RZ, R6.H0_H0 ;  /* 0x20000006ff297230 */ /* 0x000fe20000004100 */
[----:B------:R-:W-:Y:S01]  /*89e0*/  F2FP.SATFINITE.E4M3.F32.PACK_AB_MERGE_C R49, R98, R49, RZ ;  /* 0x000000316231723e */ /* 0x000fe200048070ff */
[----:B------:R-:W-:Y:S02]  /*89f0*/  HADD2.F32 R4, -RZ, R11.H0_H0 ;  /* 0x2000000bff047230 */ /* 0x000fe40000004100 */
[----:B------:R-:W-:Y:S01]  /*8a00*/  FMUL.FTZ R103, R9, R44 ;  /* 0x0000002c09677220 */ /* 0x000fe20000410000 */
[----:B------:R-:W-:Y:S02]  /*8a10*/  HADD2.F32 R40, -RZ, R39.H0_H0 ;  /* 0x20000027ff287230 */ /* 0x000fe40000004100 */
[----:B------:R-:W-:Y:S01]  /*8a20*/  FFMA.FTZ R99, R8, R41, -R99 ;  /* 0x0000002908637223 */ /* 0x000fe20000010863 */
[----:B------:R-:W-:-:S02]  /*8a30*/  HADD2.F32 R11, -RZ, R11.H1_H1 ;  /* 0x3000000bff0b7230 */ /* 0x000fc40000004100 */
[C---:B------:R-:W-:Y:S01]  /*8a40*/  FMUL.FTZ R104, R4.reuse, R44 ;  /* 0x0000002c04687220 */ /* 0x040fe20000410000 */
[----:B------:R-:W-:Y:S02]  /*8a50*/  HADD2.F32 R8, -RZ, R43.H1_H1 ;  /* 0x3000002bff087230 */ /* 0x000fe40000004100 */
[-C--:B------:R-:W-:Y:S01]  /*8a60*/  FFMA.FTZ R103, R4, R40.reuse, R103 ;  /* 0x0000002804677223 */ /* 0x080fe20000010067 */
[----:B------:R-:W-:Y:S02]  /*8a70*/  HADD2.F32 R7, -RZ, R7.H1_H1 ;  /* 0x30000007ff077230 */ /* 0x000fe40000004100 */
[----:B------:R-:W-:Y:S01]  /*8a80*/  FFMA.FTZ R45, R38, R41, R45 ;  /* 0x00000029262d7223 */ /* 0x000fe2000001002d */
[----:B------:R-:W-:Y:S02]  /*8a90*/  HADD2.F32 R10, -RZ, R10.H1_H1 ;  /* 0x3000000aff0a7230 */ /* 0x000fe40000004100 */
[----:B------:R-:W-:Y:S01]  /*8aa0*/  FFMA.FTZ R104, R9, R40, -R104 ;  /* 0x0000002809687223 */ /* 0x000fe20000010868 */
[----:B------:R-:W-:-:S02]  /*8ab0*/  HADD2.F32 R42, -RZ, R42.H1_H1 ;  /* 0x3000002aff2a7230 */ /* 0x000fc40000004100 */
[-C--:B------:R-:W-:Y:S01]  /*8ac0*/  FMUL.FTZ R38, R11, R8.reuse ;  /* 0x000000080b267220 */ /* 0x080fe20000410000 */
[----:B------:R-:W-:Y:S02]  /*8ad0*/  HADD2.F32 R5, -RZ, R5.H1_H1 ;  /* 0x30000005ff057230 */ /* 0x000fe40000004100 */
[----:B------:R-:W-:Y:S01]  /*8ae0*/  FMUL.FTZ R40, R7, R8 ;  /* 0x0000000807287220 */ /* 0x000fe20000410000 */
[----:B------:R-:W-:Y:S02]  /*8af0*/  HADD2.F32 R4, -RZ, R39.H1_H1 ;  /* 0x30000027ff047230 */ /* 0x000fe40000004100 */
[CC--:B------:R-:W-:Y:S01]  /*8b00*/  FMUL.FTZ R8, R10.reuse, R42.reuse ;  /* 0x0000002a0a087220 */ /* 0x0c0fe20000410000 */
[----:B------:R-:W-:Y:S02]  /*8b10*/  HADD2.F32 R6, -RZ, R6.H1_H1 ;  /* 0x30000006ff067230 */ /* 0x000fe40000004100 */
[----:B------:R-:W-:Y:S01]  /*8b20*/  FMUL.FTZ R9, R5, R42 ;  /* 0x0000002a05097220 */ /* 0x000fe20000410000 */
[----:B------:R-:W-:Y:S01]  /*8b30*/  F2FP.SATFINITE.E4M3.F32.PACK_AB_MERGE_C R50, R51, R50, RZ ;  /* 0x000000323332723e */ /* 0x000fe200048070ff */
[-C--:B------:R-:W-:Y:S01]  /*8b40*/  FFMA.FTZ R7, R7, R4.reuse, -R38 ;  /* 0x0000000407077223 */ /* 0x080fe20000010826 */
[----:B------:R-:W-:Y:S01]  /*8b50*/  FFMA.FTZ R40, R11, R4, R40 ;  /* 0x000000040b287223 */ /* 0x000fe20000010028 */
[-C--:B------:R-:W-:Y:S01]  /*8b60*/  FFMA.FTZ R8, R5, R6.reuse, -R8 ;  /* 0x0000000605087223 */ /* 0x080fe20000010808 */
[----:B------:R-:W-:Y:S01]  /*8b70*/  FFMA.FTZ R6, R10, R6, R9 ;  /* 0x000000060a067223 */ /* 0x000fe20000010009 */
[----:B------:R-:W-:Y:S01]  /*8b80*/  F2FP.SATFINITE.E4M3.F32.PACK_AB_MERGE_C R5, R48, R37, R49 ;  /* 0x000000253005723e */ /* 0x000fe20004807031 */
[----:B------:R-:W-:Y:S01]  /*8b90*/  IMAD.MOV.U32 R10, RZ, RZ, R32 ;  /* 0x000000ffff0a7224 */ /* 0x000fe200078e0020 */
[----:B------:R-:W-:-:S02]  /*8ba0*/  F2FP.SATFINITE.E4M3.F32.PACK_AB_MERGE_C R7, R7, R104, RZ ;  /* 0x000000680707723e */ /* 0x000fc400048070ff */
[----:B------:R-:W-:Y:S02]  /*8bb0*/  F2FP.SATFINITE.E4M3.F32.PACK_AB_MERGE_C R40, R40, R103, RZ ;  /* 0x000000672828723e */ /* 0x000fe400048070ff */
[----:B------:R-:W-:Y:S01]  /*8bc0*/  F2FP.SATFINITE.E4M3.F32.PACK_AB_MERGE_C R7, R8, R99, R7 ;  /* 0x000000630807723e */ /* 0x000fe20004807007 */
[----:B------:R-:W-:Y:S01]  /*8bd0*/  IMAD.MOV.U32 R8, RZ, RZ, R35 ;  /* 0x000000ffff087224 */ /* 0x000fe200078e0023 */
[----:B------:R-:W-:Y:S01]  /*8be0*/  F2FP.SATFINITE.E4M3.F32.PACK_AB_MERGE_C R11, R6, R45, R40 ;  /* 0x0000002d060b723e */ /* 0x000fe20004807028 */
[----:B------:R-:W-:Y:S01]  /*8bf0*/  IMAD.MOV.U32 R6, RZ, RZ, R34 ;  /* 0x000000ffff067224 */ /* 0x000fe200078e0022 */
[----:B------:R-:W-:Y:S02]  /*8c00*/  F2FP.SATFINITE.E4M3.F32.PACK_AB_MERGE_C R9, R47, R46, R50 ;  /* 0x0000002e2f09723e */ /* 0x000fe40004807032 */
[----:B------:R-:W-:-:S07]  /*8c10*/  MOV R4, R36 ;  /* 0x0000002400047202 */ /* 0x000fce0000000f00 */
.L_x_575:
[----:B------:R-:W-:Y:S05]  /*8c20*/  BSYNC B1 ;  /* 0x0000000000017941 */ /* 0x000fea0003800000 */
.L_x_574:
[----:B0-----:R0:W-:Y:S01]  /*8c30*/  ST.E.128 desc[UR36][R12.64], R4 ;  /* 0x000000040c007985 */ /* 0x0011e2000c101d24 */
[----:B------:R-:W-:-:S13]  /*8c40*/  ISETP.GE.AND P2, PT, R15, R112, PT ;  /* 0x000000700f00720c */ /* 0x000fda0003f46270 */
[----:B------:R-:W-:Y:S05]  /*8c50*/  @P2 BRA `(.L_x_553) ;  /* 0x0000000400682947 */ /* 0x000fea0003800000 */
[----:B0-----:R-:W-:-:S04]  /*8c60*/  IADD3 R4, P2, R15, R14, RZ ;  /* 0x0000000e0f047210 */ /* 0x001fc80007f5e0ff */
[----:B------:R-:W-:-:S05]  /*8c70*/  LEA.HI.X.SX32 R5, R15, R33, 0x1, P2 ;  /* 0x000000210f057211 */ /* 0x000fca00010f0eff */
[----:B------:R0:W-:Y:S01]  /*8c80*/  ST.E.128 desc[UR36][R4.64], R8 ;  /* 0x0000000804007985 */ /* 0x0001e2000c101d24 */
[----:B------:R-:W-:Y:S05]  /*8c90*/  BRA `(.L_x_553) ;  /* 0x0000000400587947 */ /* 0x000fea0003800000 */
.L_x_523:
[----:B------:R-:W-:-:S06]  /*8ca0*/  UISETP.NE.AND UP0, UPT, UR39, 0x3, UPT ;  /* 0x000000032700788c */ /* 0x000fcc000bf05270 */
[----:B------:R-:W-:-:S13]  /*8cb0*/  PLOP3.LUT P5, PT, PT, PT, UP0, 0x80, 0x0 ;  /* 0x000000000000781c */ /* 0x000fda0003faf008 */
[----:B------:R-:W-:Y:S05]  /*8cc0*/  @!P5 BRA `(.L_x_576) ;  /* 0x000000000004d947 */ /* 0x000fea0003800000 */
[----:B------:R-:W-:Y:S01]  /*8cd0*/  BPT.TRAP 0x1 ;  /* 0x000000040000795c */ /* 0x000fe20000300000 */
.L_x_576:
[----:B------:R-:W-:Y:S01]  /*8ce0*/  IMAD R88, R188, 0x8, R18 ;  /* 0x00000008bc587824 */ /* 0x000fe200078e0212 */
[----:B------:R-:W-:Y:S01]  /*8cf0*/  SHF.L.U32 R93, R193, 0x1f, RZ ;  /* 0x0000001fc15d7819 */ /* 0x000fe200000006ff */
[----:B------:R-:W-:Y:S01]  /*8d00*/  BSSY B1, `(.L_x_577) ;  /* 0x0000004000017945 */ /* 0x000fe20003800000 */
[----:B------:R-:W-:Y:S02]  /*8d10*/  SHF.R.S32.HI R96, RZ, 0x1f, R97 ;  /* 0x0000001fff607819 */ /* 0x000fe40000011461 */
[----:B------:R-:W0:Y:S02]  /*8d20*/  SYNCS.PHASECHK.TRANS64.TRYWAIT P2, [R88+URZ+0x22890], R93 ;  /* 0x0228905d580075a7 */ /* 0x000e24000804017f */
[----:B0-----:R-:W-:Y:S05]  /*8d30*/  @!P2 BRA `(.L_x_578) ;  /* 0x0000018c0054a947 */ /* 0x001fea0003800000 */
.L_x_847:
[----:B------:R-:W-:Y:S05]  /*8d40*/  BSYNC B1 ;  /* 0x0000000000017941 */ /* 0x000fea0003800000 */
.L_x_577:
[----:B------:R-:W-:Y:S01]  /*8d50*/  ULDC.64 UR4, c[0x0][0x300] ;  /* 0x0000c00000047ab9 */ /* 0x000fe20000000a00 */
[----:B-----5:R-:W-:Y:S01]  /*8d60*/  SHF.R.S32.HI R95, RZ, 0x1f, R100 ;  /* 0x0000001fff5f7819 */ /* 0x020fe20000011464 */
[----:B------:R-:W-:Y:S01]  /*8d70*/  IMAD R6, R96, UR4, RZ ;  /* 0x0000000460067c24 */ /* 0x000fe2000f8e02ff */
[----:B------:R-:W-:Y:S01]  /*8d80*/  ULDC.64 UR6, c[0x0][0x2e8] ;  /* 0x0000ba0000067ab9 */ /* 0x000fe20000000a00 */
[----:B------:R-:W-:-:S04]  /*8d90*/  IMAD.WIDE.U32 R4, R97, UR4, RZ ;  /* 0x0000000461047c25 */ /* 0x000fc8000f8e00ff */
[----:B------:R-:W-:Y:S01]  /*8da0*/  IMAD R7, R97, UR5, R6 ;  /* 0x0000000561077c24 */ /* 0x000fe2000f8e0206 */
[----:B------:R-:W-:Y:S01]  /*8db0*/  ULDC.64 UR4, c[0x0][0x310] ;  /* 0x0000c40000047ab9 */ /* 0x000fe20000000a00 */
[----:B------:R-:W-:Y:S02]  /*8dc0*/  IMAD R94, R28, -0xa0, R2 ;  /* 0xffffff601c5e7824 */ /* 0x000fe400078e0202 */
[----:B------:R-:W-:Y:S02]  /*8dd0*/  IMAD R9, R95, UR4, RZ ;  /* 0x000000045f097c24 */ /* 0x000fe4000f8e02ff */
[----:B------:R-:W-:Y:S01]  /*8de0*/  IMAD.IADD R5, R5, 0x1, R7 ;  /* 0x0000000105057824 */ /* 0x000fe200078e0207 */
[----:B------:R-:W-:Y:S01]  /*8df0*/  VIMNMX R94, R94, 0xa0, PT ;  /* 0x000000a05e5e7848 */ /* 0x000fe20003fe0100 */
[C---:B------:R-:W-:Y:S02]  /*8e00*/  IMAD R9, R100.reuse, UR5, R9 ;  /* 0x0000000564097c24 */ /* 0x040fe4000f8e0209 */
[----:B------:R-:W-:Y:S01]  /*8e10*/  IMAD.WIDE.U32 R4, R100, UR4, R4 ;  /* 0x0000000464047c25 */ /* 0x000fe2000f8e0004 */
[----:B------:R-:W-:-:S03]  /*8e20*/  ULDC.64 UR4, c[0x0][0x308] ;  /* 0x0000c20000047ab9 */ /* 0x000fc60000000a00 */
[----:B------:R-:W-:Y:S01]  /*8e30*/  IMAD.IADD R34, R94, 0x1, -R190 ;  /* 0x000000015e227824 */ /* 0x000fe200078e0abe */
[----:B------:R-:W-:-:S03]  /*8e40*/  IADD3 R5, R5, R9, RZ ;  /* 0x0000000905057210 */ /* 0x000fc60007ffe0ff */
[----:B------:R-:W-:Y:S01]  /*8e50*/  IMAD.WIDE.U32 R4, R191, UR4, R4 ;  /* 0x00000004bf047c25 */ /* 0x000fe2000f8e0004 */
[----:B------:R-:W-:-:S03]  /*8e60*/  UMOV UR4, 0xffffffff ;  /* 0xffffffff00047882 */ /* 0x000fc60000000000 */
[----:B------:R-:W-:Y:S01]  /*8e70*/  IMAD R33, R191, UR5, R5 ;  /* 0x00000005bf217c24 */ /* 0x000fe2000f8e0205 */
[----:B------:R-:W-:-:S04]  /*8e80*/  IADD3 R32, P2, R4, UR6, RZ ;  /* 0x0000000604207c10 */ /* 0x000fc8000ff5e0ff */
[----:B------:R-:W-:Y:S02]  /*8e90*/  IADD3.X R33, R33, UR7, RZ, P2, !PT ;  /* 0x0000000721217c10 */ /* 0x000fe400097fe4ff */
[----:B------:R-:W-:Y:S01]  /*8ea0*/  ISETP.GE.AND P2, PT, R34, 0x1, PT ;  /* 0x000000012200780c */ /* 0x000fe20003f46270 */
[----:B------:R-:W-:-:S12]  /*8eb0*/  BRA.DIV UR4, `(.L_x_579) ;  /* 0x0000018e04087947 */ /* 0x000fd8000b800000 */
[----:B------:R1:W2:Y:S04]  /*8ec0*/  SHFL.IDX PT, R4, R33, RZ, 0x1c1f ;  /* 0x001c1fff21047589 */ /* 0x0002a800000e0000 */
[----:B------:R1:W3:Y:S02]  /*8ed0*/  SHFL.IDX PT, R14, R32, RZ, 0x1c1f ;  /* 0x001c1fff200e7589 */ /* 0x0002e400000e0000 */
.L_x_851:
[----:B------:R-:W-:Y:S04]  /*8ee0*/  BSSY B1, `(.L_x_580) ;  /* 0x000000d000017945 */ /* 0x000fe80003800000 */
[----:B------:R-:W-:Y:S05]  /*8ef0*/  @!P2 BRA `(.L_x_581) ;  /* 0x00000000002ca947 */ /* 0x000fea0003800000 */
[----:B------:R-:W-:Y:S02]  /*8f00*/  ULDC UR4, c[0x0][0x2f4] ;  /* 0x0000bd0000047ab9 */ /* 0x000fe40000000800 */
[----:B------:R-:W-:-:S13]  /*8f10*/  ISETP.GE.AND P2, PT, R16, UR4, PT ;  /* 0x0000000410007c0c */ /* 0x000fda000bf46270 */
[----:B---3--:R-:W-:-:S05]  /*8f20*/  @!P2 IADD3 R10, P3, R16, R14, RZ ;  /* 0x0000000e100aa210 */ /* 0x008fca0007f7e0ff */
[----:B--2---:R-:W-:Y:S01]  /*8f30*/  @!P2 IMAD.X R11, R4, 0x1, R17, P3 ;  /* 0x00000001040ba824 */ /* 0x004fe200018e0611 */
[----:B------:R-:W-:-:S13]  /*8f40*/  ISETP.GE.AND P3, PT, R19, UR4, PT ;  /* 0x0000000413007c0c */ /* 0x000fda000bf66270 */
[----:B------:R-:W-:-:S05]  /*8f50*/  @!P3 IADD3 R8, P4, R19, R14, RZ ;  /* 0x0000000e1308b210 */ /* 0x000fca0007f9e0ff */
[----:B------:R-:W-:Y:S02]  /*8f60*/  @!P3 IMAD.X R9, R4, 0x1, R189, P4 ;  /* 0x000000010409b824 */ /* 0x000fe400020e06bd */
[----:B------:R-:W2:Y:S04]  /*8f70*/  @!P2 LDS.128 R4, [R92+0x18400] ;  /* 0x018400005c04a984 */ /* 0x000ea80000000c00 */
[----:B--2---:R-:W-:Y:S04]  /*8f80*/  @!P2 ST.E.128 desc[UR36][R10.64], R4 ;  /* 0x000000040a00a985 */ /* 0x004fe8000c101d24 */
[----:B------:R-:W2:Y:S04]  /*8f90*/  @!P3 LDS.128 R4, [R91+0x18400] ;  /* 0x018400005b04b984 */ /* 0x000ea80000000c00 */
[----:B--2---:R4:W-:Y:S02]  /*8fa0*/  @!P3 ST.E.128 desc[UR36][R8.64], R4 ;  /* 0x000000040800b985 */ /* 0x0049e4000c101d24 */
.L_x_581:
[----:B------:R-:W-:Y:S05]  /*8fb0*/  BSYNC B1 ;  /* 0x0000000000017941 */ /* 0x000fea0003800000 */
.L_x_580:
[----:B------:R-:W-:-:S03]  /*8fc0*/  UMOV UR4, 0xffffffff ;  /* 0xffffffff00047882 */ /* 0x000fc60000000000 */
[----:B------:R-:W-:Y:S05]  /*8fd0*/  BRA.DIV UR4, `(.L_x_582) ;  /* 0x0000018e04087947 */ /* 0x000fea000b800000 */
[----:B--2-4-:R2:W4:Y:S04]  /*8fe0*/  SHFL.IDX PT, R4, R33, 0x1, 0x1c1f ;  /* 0x003c1f0021047f89 */ /* 0x01452800000e0000 */
[----:B---3--:R2:W3:Y:S02]  /*8ff0*/  SHFL.IDX PT, R14, R32, 0x1, 0x1c1f ;  /* 0x003c1f00200e7f89 */ /* 0x0084e400000e0000 */
.L_x_855:
[----:B------:R-:W-:Y:S01]  /*9000*/  ISETP.GE.AND P2, PT, R34, 0x41, PT ;  /* 0x000000412200780c */ /* 0x000fe20003f46270 */
[----:B------:R-:W-:-:S12]  /*9010*/  BSSY B1, `(.L_x_583) ;  /* 0x000000d000017945 */ /* 0x000fd80003800000 */
[----:B------:R-:W-:Y:S05]  /*9020*/  @!P2 BRA `(.L_x_584) ;  /* 0x00000000002ca947 */ /* 0x000fea0003800000 */
[----:B------:R-:W-:Y:S02]  /*9030*/  ULDC UR4, c[0x0][0x2f4] ;  /* 0x0000bd0000047ab9 */ /* 0x000fe40000000800 */
[----:B------:R-:W-:-:S13]  /*9040*/  ISETP.GE.AND P2, PT, R16, UR4, PT ;  /* 0x0000000410007c0c */ /* 0x000fda000bf46270 */
[----:B---3--:R-:W-:-:S05]  /*9050*/  @!P2 IADD3 R10, P3, R16, R14, RZ ;  /* 0x0000000e100aa210 */ /* 0x008fca0007f7e0ff */
[----:B----4-:R-:W-:Y:S01]  /*9060*/  @!P2 IMAD.X R11, R4, 0x1, R17, P3 ;  /* 0x00000001040ba824 */ /* 0x010fe200018e0611 */
[----:B------:R-:W-:-:S13]  /*9070*/  ISETP.GE.AND P3, PT, R19, UR4, PT ;  /* 0x0000000413007c0c */ /* 0x000fda000bf66270 */
[----:B------:R-:W-:-:S05]  /*9080*/  @!P3 IADD3 R8, P4, R19, R14, RZ ;  /* 0x0000000e1308b210 */ /* 0x000fca0007f9e0ff */
[----:B------:R-:W-:Y:S02]  /*9090*/  @!P3 IMAD.X R9, R4, 0x1, R189, P4 ;  /* 0x000000010409b824 */ /* 0x000fe400020e06bd */
[----:B------:R-:W3:Y:S04]  /*90a0*/  @!P2 LDS.128 R4, [R92+0x1a400] ;  /* 0x01a400005c04a984 */ /* 0x000ee80000000c00 */
[----:B---3--:R-:W-:Y:S04]  /*90b0*/  @!P2 ST.E.128 desc[UR36][R10.64], R4 ;  /* 0x000000040a00a985 */ /* 0x008fe8000c101d24 */
[----:B------:R-:W3:Y:S04]  /*90c0*/  @!P3 LDS.128 R4, [R91+0x1a400] ;  /* 0x01a400005b04b984 */ /* 0x000ee80000000c00 */
[----:B---3--:R3:W-:Y:S02]  /*90d0*/  @!P3 ST.E.128 desc[UR36][R8.64], R4 ;  /* 0x000000040800b985 */ /* 0x0087e4000c101d24 */
.L_x_584:
[----:B------:R-:W-:Y:S05]  /*90e0*/  BSYNC B1 ;  /* 0x0000000000017941 */ /* 0x000fea0003800000 */
.L_x_583:
[----:B------:R-:W-:-:S03]  /*90f0*/  UMOV UR4, 0xffffffff ;  /* 0xffffffff00047882 */ /* 0x000fc60000000000 */
[----:B------:R-:W-:Y:S05]  /*9100*/  BRA.DIV UR4, `(.L_x_585) ;  /* 0x0000018e04047947 */ /* 0x000fea000b800000 */
[----:B---34-:R3:W4:Y:S04]  /*9110*/  SHFL.IDX PT, R4, R33, 0x2, 0x1c1f ;  /* 0x005c1f0021047f89 */ /* 0x01872800000e0000 */
[----:B------:R3:W0:Y:S02]  /*9120*/  SHFL.IDX PT, R14, R32, 0x2, 0x1c1f ;  /* 0x005c1f00200e7f89 */ /* 0x00062400000e0000 */
.L_x_859:
[----:B------:R-:W-:-:S13]  /*9130*/  ISETP.GE.AND P2, PT, R34, 0x81, PT ;  /* 0x000000812200780c */ /* 0x000fda0003f46270 */
[----:B------:R-:W-:Y:S05]  /*9140*/  @!P2 BRA `(.L_x_553) ;  /* 0x00000000002ca947 */ /* 0x000fea0003800000 */
[----:B------:R-:W-:Y:S02]  /*9150*/  ULDC UR4, c[0x0][0x2f4] ;  /* 0x0000bd0000047ab9 */ /* 0x000fe40000000800 */
[----:B------:R-:W-:-:S13]  /*9160*/  ISETP.GE.AND P2, PT, R16, UR4, PT ;  /* 0x0000000410007c0c */ /* 0x000fda000bf46270 */
[----:B0-----:R-:W-:-:S04]  /*9170*/  @!P2 IADD3 R10, P3, R16, R14, RZ ;  /* 0x0000000e100aa210 */ /* 0x001fc80007f7e0ff */
[----:B----4-:R-:W-:Y:S02]  /*9180*/  @!P2 IADD3.X R11, R4, R17, RZ, P3, !PT ;  /* 0x00000011040ba210 */ /* 0x010fe40001ffe4ff */
[----:B------:R-:W-:-:S13]  /*9190*/  ISETP.GE.AND P3, PT, R19, UR4, PT ;  /* 0x0000000413007c0c */ /* 0x000fda000bf66270 */
[----:B------:R-:W-:-:S05]  /*91a0*/  @!P3 IADD3 R8, P4, R19, R14, RZ ;  /* 0x0000000e1308b210 */ /* 0x000fca0007f9e0ff */
[----:B------:R-:W-:Y:S02]  /*91b0*/  @!P3 IMAD.X R9, R4, 0x1, R189, P4 ;  /* 0x000000010409b824 */ /* 0x000fe400020e06bd */
[----:B------:R-:W0:Y:S04]  /*91c0*/  @!P2 LDS.128 R4, [R92+0x1c400] ;  /* 0x01c400005c04a984 */ /* 0x000e280000000c00 */
[----:B0-----:R-:W-:Y:S04]  /*91d0*/  @!P2 ST.E.128 desc[UR36][R10.64], R4 ;  /* 0x000000040a00a985 */ /* 0x001fe8000c101d24 */
[----:B------:R-:W0:Y:S04]  /*91e0*/  @!P3 LDS.128 R4, [R91+0x1c400] ;  /* 0x01c400005b04b984 */ /* 0x000e280000000c00 */
[----:B0-----:R0:W-:Y:S02]  /*91f0*/  @!P3 ST.E.128 desc[UR36][R8.64], R4 ;  /* 0x000000040800b985 */ /* 0x0011e4000c101d24 */
.L_x_553:
[----:B------:R-:W-:Y:S05]  /*9200*/  BSYNC B0 ;  /* 0x0000000000007941 */ /* 0x000fea0003800000 */
.L_x_522:
[----:B0---4-:R-:W0:Y:S01]  /*9210*/  S2R R4, SR_TID.X ;  /* 0x0000000000047919 */ /* 0x011e220000002100 */
[----:B------:R-:W-:Y:S01]  /*9220*/  @!PT LDS RZ, [RZ] ;  /* 0x00000000fffff984 */ /* 0x000fe20000000800 */
[----:B------:R-:W-:Y:S01]  /*9230*/  @!PT LDS RZ, [RZ] ;  /* 0x00000000fffff984 */ /* 0x000fe20000000800 */
[----:B------:R-:W-:Y:S01]  /*9240*/  @!PT LDS RZ, [RZ] ;  /* 0x00000000fffff984 */ /* 0x000fe20000000800 */
[----:B------:R-:W-:Y:S01]  /*9250*/  @!PT LDS RZ, [RZ] ;  /* 0x00000000fffff984 */ /* 0x000fe20000000800 */
[----:B------:R4:W-:Y:S06]  /*9260*/  MEMBAR.ALL.CTA ;  /* 0x0000000000007992 */ /* 0x0009ec0000008000 */
[----:B----4-:R-:W4:Y:S01]  /*9270*/  FENCE.VIEW.ASYNC.S ;  /* 0x00000000000073c6 */ /* 0x010f220000000000 */
[----:B------:R-:W-:Y:S05]  /*9280*/  WARPSYNC.ALL ;  /* 0x0000000000007948 */ /* 0x000fea0003800000 */
[----:B------:R-:W-:Y:S01]  /*9290*/  BSSY B0, `(.L_x_586) ;  /* 0x0000008000007945 */ /* 0x000fe20003800000 */
[----:B----4-:R4:W-:Y:S01]  /*92a0*/  BAR.SYNC.DEFER_BLOCKING R75, 0x80 ;  /* 0x0002004b0000751d */ /* 0x0109e20000010000 */
[----:B0-----:R-:W-:-:S13]  /*92b0*/  LOP3.LUT P2, RZ, R4, 0x7f, RZ, 0xc0, !PT ;  /* 0x0000007f04ff7812 */ /* 0x001fda000784c0ff */
[----:B------:R-:W-:-:S05]  /*92c0*/  @!P2 VIADD R4, R88, 0x228a0 ;  /* 0x000228a05804a836 */ /* 0x000fca0000000000 */
[----:B------:R-:W-:-:S04]  /*92d0*/  @!P2 PRMT R4, RZ, 0x654, R4 ;  /* 0x00000654ff04a816 */ /* 0x000fc80000000004 */
[----:B------:R4:W-:Y:S01]  /*92e0*/  @!P2 SYNCS.ARRIVE.TRANS64.RED.A1T0 RZ, [R4+URZ], RZ ;  /* 0x000000ff04ffa9a7 */ /* 0x0009e2000810043f */
[----:B------:R-:W-:Y:S05]  /*92f0*/  @!P5 BRA `(.L_x_587) ;  /* 0x000000000004d947 */ /* 0x000fea0003800000 */
[----:B------:R-:W-:Y:S01]  /*9300*/  BPT.TRAP 0x1 ;  /* 0x000000040000795c */ /* 0x000fe20000300000 */
.L_x_587:
[----:B------:R-:W-:Y:S05]  /*9310*/  BSYNC B0 ;  /* 0x0000000000007941 */ /* 0x000fea0003800000 */
.L_x_586:
[----:B------:R-:W0:Y:S01]  /*9320*/  SYNCS.PHASECHK.TRANS64.TRYWAIT P3, [R88+URZ+0x228b0], R93 ;  /* 0x0228b05d580075a7 */ /* 0x000e22000806017f */
[----:B------:R-:W-:Y:S01]  /*9330*/  ULDC UR60, c[0x0][0x2f4] ;  /* 0x0000bd00003c7ab9 */ /* 0x000fe20000000800 */
[----:B------:R-:W-:Y:S04]  /*9340*/  BSSY B0, `(.L_x_588) ;  /* 0x0000002000007945 */ /* 0x000fe80003800000 */
[----:B0-----:R-:W-:Y:S05]  /*9350*/  @!P3 BRA `(.L_x_589) ;  /* 0x0000018800b8b947 */ /* 0x001fea0003800000 */
.L_x_860:
[----:B------:R-:W-:Y:S05]  /*9360*/  BSYNC B0 ;  /* 0x0000000000007941 */ /* 0x000fea0003800000 */
.L_x_588:
[----:B------:R-:W-:Y:S01]  /*9370*/  ULDC.64 UR4, c[0x0][0x328] ;  /* 0x0000ca0000047ab9 */ /* 0x000fe20000000a00 */
[----:B------:R-:W-:Y:S01]  /*9380*/  ULDC.64 UR6, c[0x0][0x318] ;  /* 0x0000c60000067ab9 */ /* 0x000fe20000000a00 */
[----:B------:R-:W-:Y:S01]  /*9390*/  IMAD R96, R96, UR4, RZ ;  /* 0x0000000460607c24 */ /* 0x000fe2000f8e02ff */
[----:B------:R-:W-:Y:S01]  /*93a0*/  BSSY B0, `(.L_x_590) ;  /* 0x000001d000007945 */ /* 0x000fe20003800000 */
[----:B----4-:R-:W-:-:S04]  /*93b0*/  IMAD.WIDE.U32 R4, R97, UR4, RZ ;  /* 0x0000000461047c25 */ /* 0x010fc8000f8e00ff */
[----:B------:R-:W-:Y:S01]  /*93c0*/  IMAD R97, R97, UR5, R96 ;  /* 0x0000000561617c24 */ /* 0x000fe2000f8e0260 */
[----:B------:R-:W-:Y:S01]  /*93d0*/  ULDC.64 UR4, c[0x0][0x338] ;  /* 0x0000ce0000047ab9 */ /* 0x000fe20000000a00 */
[----:B------:R-:W-:Y:S02]  /*93e0*/  IMAD.IADD R94, R94, 0x1, -R190 ;  /* 0x000000015e5e7824 */ /* 0x000fe400078e0abe */
[----:B------:R-:W-:Y:S02]  /*93f0*/  IMAD R95, R95, UR4, RZ ;  /* 0x000000045f5f7c24 */ /* 0x000fe4000f8e02ff */
[----:B------:R-:W-:Y:S02]  /*9400*/  IMAD.IADD R5, R5, 0x1, R97 ;  /* 0x0000000105057824 */ /* 0x000fe400078e0261 */
[C---:B------:R-:W-:Y:S02]  /*9410*/  IMAD R95, R100.reuse, UR5, R95 ;  /* 0x00000005645f7c24 */ /* 0x040fe4000f8e025f */
[----:B------:R-:W-:Y:S01]  /*9420*/  IMAD.WIDE.U32 R4, R100, UR4, R4 ;  /* 0x0000000464047c25 */ /* 0x000fe2000f8e0004 */
[----:B------:R-:W-:-:S03]  /*9430*/  ULDC.64 UR4, c[0x0][0x330] ;  /* 0x0000cc0000047ab9 */ /* 0x000fc60000000a00 */
[----:B------:R-:W-:Y:S02]  /*9440*/  IMAD.IADD R5, R5, 0x1, R95 ;  /* 0x0000000105057824 */ /* 0x000fe400078e025f */
[----:B------:R-:W-:-:S04]  /*9450*/  IMAD.WIDE.U32 R4, R191, UR4, R4 ;  /* 0x00000004bf047c25 */ /* 0x000fc8000f8e0004 */
[----:B------:R-:W-:Y:S01]  /*9460*/  IMAD R5, R191, UR5, R5 ;  /* 0x00000005bf057c24 */ /* 0x000fe2000f8e0205 */
[----:B------:R-:W-:-:S04]  /*9470*/  IADD3 R12, P3, R4, UR6, RZ ;  /* 0x00000006040c7c10 */ /* 0x000fc8000ff7e0ff */
[----:B------:R-:W-:Y:S01]  /*9480*/  IADD3.X R13, R5, UR7, RZ, P3, !PT ;  /* 0x00000007050d7c10 */ /* 0x000fe20009ffe4ff */
[----:B------:R0:W4:Y:S01]  /*9490*/  SHFL.IDX PT, R8, R12, RZ, 0x1c1f ;  /* 0x001c1fff0c087589 */ /* 0x00012200000e0000 */
[----:B------:R-:W-:-:S03]  /*94a0*/  ISETP.GE.AND P3, PT, R94, 0x1, PT ;  /* 0x000000015e00780c */ /* 0x000fc60003f66270 */
[----:B------:R0:W0:Y:S10]  /*94b0*/  SHFL.IDX PT, R4, R13, RZ, 0x1c1f ;  /* 0x001c1fff0d047589 */ /* 0x00003400000e0000 */
[----:B------:R-:W-:Y:S05]  /*94c0*/  @!P3 BRA `(.L_x_591) ;  /* 0x000000000028b947 */ /* 0x000fea0003800000 */
[----:B------:R-:W-:-:S13]  /*94d0*/  ISETP.GE.AND P3, PT, R16, UR60, PT ;  /* 0x0000003c10007c0c */ /* 0x000fda000bf66270 */
[----:B----4-:R-:W-:-:S04]  /*94e0*/  @!P3 IADD3 R10, P4, R16, R8, RZ ;  /* 0x00000008100ab210 */ /* 0x010fc80007f9e0ff */
[----:B0-----:R-:W-:Y:S02]  /*94f0*/  @!P3 IADD3.X R11, R4, R17, RZ, P4, !PT ;  /* 0x00000011040bb210 */ /* 0x001fe400027fe4ff */
[----:B------:R-:W-:-:S13]  /*9500*/  ISETP.GE.AND P4, PT, R19, UR60, PT ;  /* 0x0000003c13007c0c */ /* 0x000fda000bf86270 */
[----:B------:R-:W-:-:S05]  /*9510*/  @!P4 IADD3 R8, P5, R19, R8, RZ ;  /* 0x000000081308c210 */ /* 0x000fca0007fbe0ff */
[----:B------:R-:W-:Y:S02]  /*9520*/  @!P4 IMAD.X R9, R4, 0x1, R189, P5 ;  /* 0x000000010409c824 */ /* 0x000fe400028e06bd */
[----:B------:R-:W0:Y:S04]  /*9530*/  @!P3 LDS.128 R4, [R92+0xa400] ;  /* 0x00a400005c04b984 */ /* 0x000e280000000c00 */
[----:B0-----:R-:W-:Y:S04]  /*9540*/  @!P3 ST.E.128 desc[UR36][R10.64], R4 ;  /* 0x000000040a00b985 */ /* 0x001fe8000c101d24 */
[----:B------:R-:W0:Y:S04]  /*9550*/  @!P4 LDS.128 R4, [R91+0xa400] ;  /* 0x00a400005b04c984 */ /* 0x000e280000000c00 */
[----:B0-----:R0:W-:Y:S02]  /*9560*/  @!P4 ST.E.128 desc[UR36][R8.64], R4 ;  /* 0x000000040800c985 */ /* 0x0011e4000c101d24 */
.L_x_591:
[----:B------:R-:W-:Y:S05]  /*9570*/  BSYNC B0 ;  /* 0x0000000000007941 */ /* 0x000fea0003800000 */
.L_x_590:
[----:B------:R-:W-:Y:S01]  /*9580*/  ISETP.GE.AND P3, PT, R94, 0x41, PT ;  /* 0x000000415e00780c */ /* 0x000fe20003f66270 */
[----:B0-----:R0:W0:Y:S01]  /*9590*/  SHFL.IDX PT, R4, R13, 0x1, 0x1c1f ;  /* 0x003c1f000d047f89 */ /* 0x00102200000e0000 */
[----:B------:R-:W-:Y:S03]  /*95a0*/  BSSY B0, `(.L_x_592) ;  /* 0x000000d000007945 */ /* 0x000fe60003800000 */
[----:B----4-:R4:W0:Y:S08]  /*95b0*/  SHFL.IDX PT, R8, R12, 0x1, 0x1c1f ;  /* 0x003c1f000c087f89 */ /* 0x01083000000e0000 */
[----:B----4-:R-:W-:Y:S05]  /*95c0*/  @!P3 BRA `(.L_x_593) ;  /* 0x000000000028b947 */ /* 0x010fea0003800000 */
[----:B------:R-:W-:-:S13]  /*95d0*/  ISETP.GE.AND P3, PT, R16, UR60, PT ;  /* 0x0000003c10007c0c */ /* 0x000fda000bf66270 */
[----:B0-----:R-:W-:-:S05]  /*95e0*/  @!P3 IADD3 R10, P4, R16, R8, RZ ;  /* 0x00000008100ab210 */ /* 0x001fca0007f9e0ff */
[----:B------:R-:W-:Y:S01]  /*95f0*/  @!P3 IMAD.X R11, R4, 0x1, R17, P4 ;  /* 0x00000001040bb824 */ /* 0x000fe200020e0611 */
[----:B------:R-:W-:-:S13]  /*9600*/  ISETP.GE.AND P4, PT, R19, UR60, PT ;  /* 0x0000003c13007c0c */ /* 0x000fda000bf86270 */
[----:B------:R-:W-:-:S05]  /*9610*/  @!P4 IADD3 R8, P5, R19, R8, RZ ;  /* 0x000000081308c210 */ /* 0x000fca0007fbe0ff */
[----:B------:R-:W-:Y:S02]  /*9620*/  @!P4 IMAD.X R9, R4, 0x1, R189, P5 ;  /* 0x000000010409c824 */ /* 0x000fe400028e06bd */
[----:B------:R-:W0:Y:S04]  /*9630*/  @!P3 LDS.128 R4, [R92+0xc400] ;  /* 0x00c400005c04b984 */ /* 0x000e280000000c00 */
[----:B0-----:R-:W-:Y:S04]  /*9640*/  @!P3 ST.E.128 desc[UR36][R10.64], R4 ;  /* 0x000000040a00b985 */ /* 0x001fe8000c101d24 */
[----:B------:R-:W0:Y:S04]  /*9650*/  @!P4 LDS.128 R4, [R91+0xc400] ;  /* 0x00c400005b04c984 */ /* 0x000e280000000c00 */
[----:B0-----:R4:W-:Y:S02]  /*9660*/  @!P4 ST.E.128 desc[UR36][R8.64], R4 ;  /* 0x000000040800c985 */ /* 0x0019e4000c101d24 */
.L_x_593:
[----:B------:R-:W-:Y:S05]  /*9670*/  BSYNC B0 ;  /* 0x0000000000007941 */ /* 0x000fea0003800000 */
.L_x_592:
[----:B------:R-:W-:Y:S01]  /*9680*/  ISETP.GE.AND P3, PT, R94, 0x81, PT ;  /* 0x000000815e00780c */ /* 0x000fe20003f66270 */
[----:B0-----:R-:W0:Y:S01]  /*9690*/  SHFL.IDX PT, R13, R13, 0x2, 0x1c1f ;  /* 0x005c1f000d0d7f89 */ /* 0x001e2200000e0000 */
[----:B------:R-:W-:Y:S03]  /*96a0*/  BSSY B0, `(.L_x_594) ;  /* 0x000000d000007945 */ /* 0x000fe60003800000 */
[----:B----4-:R4:W0:Y:S08]  /*96b0*/  SHFL.IDX PT, R8, R12, 0x2, 0x1c1f ;  /* 0x005c1f000c087f89 */ /* 0x01083000000e0000 */
[----:B----4-:R-:W-:Y:S05]  /*96c0*/  @!P3 BRA `(.L_x_595) ;  /* 0x000000000028b947 */ /* 0x010fea0003800000 */
[----:B------:R-:W-:-:S13]  /*96d0*/  ISETP.GE.AND P3, PT, R16, UR60, PT ;  /* 0x0000003c10007c0c */ /* 0x000fda000bf66270 */
[----:B------:R-:W4:Y:S01]  /*96e0*/  @!P3 LDS.128 R4, [R92+0xe400] ;  /* 0x00e400005c04b984 */ /* 0x000f220000000c00 */
[----:B0-----:R-:W-:-:S05]  /*96f0*/  @!P3 IADD3 R10, P4, R16, R8, RZ ;  /* 0x00000008100ab210 */ /* 0x001fca0007f9e0ff */
[----:B------:R-:W-:Y:S01]  /*9700*/  @!P3 IMAD.X R11, R13, 0x1, R17, P4 ;  /* 0x000000010d0bb824 */ /* 0x000fe200020e0611 */
[----:B------:R-:W-:-:S13]  /*9710*/  ISETP.GE.AND P4, PT, R19, UR60, PT ;  /* 0x0000003c13007c0c */ /* 0x000fda000bf86270 */
[----:B------:R-:W-:-:S05]  /*9720*/  @!P4 IADD3 R8, P5, R19, R8, RZ ;  /* 0x000000081308c210 */ /* 0x000fca0007fbe0ff */
[----:B------:R-:W-:Y:S01]  /*9730*/  @!P4 IMAD.X R9, R13, 0x1, R189, P5 ;  /* 0x000000010d09c824 */ /* 0x000fe200028e06bd */
[----:B----4-:R-:W-:Y:S04]  /*9740*/  @!P3 ST.E.128 desc[UR36][R10.64], R4 ;  /* 0x000000040a00b985 */ /* 0x010fe8000c101d24 */
[----:B------:R-:W0:Y:S04]  /*9750*/  @!P4 LDS.128 R4, [R91+0xe400] ;  /* 0x00e400005b04c984 */ /* 0x000e280000000c00 */
[----:B0-----:R4:W-:Y:S02]  /*9760*/  @!P4 ST.E.128 desc[UR36][R8.64], R4 ;  /* 0x000000040800c985 */ /* 0x0019e4000c101d24 */
.L_x_595:
[----:B------:R-:W-:Y:S05]  /*9770*/  BSYNC B0 ;  /* 0x0000000000007941 */ /* 0x000fea0003800000 */
.L_x_594:
[----:B------:R-:W-:Y:S01]  /*9780*/  @!PT LDS RZ, [RZ] ;  /* 0x00000000fffff984 */ /* 0x000fe20000000800 */
[----:B------:R-:W-:Y:S01]  /*9790*/  @!PT LDS RZ, [RZ] ;  /* 0x00000000fffff984 */ /* 0x000fe20000000800 */
[----:B------:R-:W-:Y:S01]  /*97a0*/  @!PT LDS RZ, [RZ] ;  /* 0x00000000fffff984 */ /* 0x000fe20000000800 */
[----:B------:R-:W-:Y:S01]  /*97b0*/  @!PT LDS RZ, [RZ] ;  /* 0x00000000fffff984 */ /* 0x000fe20000000800 */
[----:B------:R5:W-:Y:S06]  /*97c0*/  MEMBAR.ALL.CTA ;  /* 0x0000000000007992 */ /* 0x000bec0000008000 */
[----:B-----5:R-:W5:Y:S01]  /*97d0*/  FENCE.VIEW.ASYNC.S ;  /* 0x00000000000073c6 */ /* 0x020f620000000000 */
[----:B-1----:R-:W-:Y:S01]  /*97e0*/  @!P2 IADD3 R88, R88, 0x228c0, RZ ;  /* 0x000228c05858a810 */ /* 0x002fe20007ffe0ff */
[----:B------:R-:W-:Y:S01]  /*97f0*/  VIADD R188, R188, 0x1 ;  /* 0x00000001bcbc7836 */ /* 0x000fe20000000000 */
[----:B-----5:R1:W-:Y:S01]  /*9800*/  BAR.SYNC.DEFER_BLOCKING R75, 0x80 ;  /* 0x0002004b0000751d */ /* 0x0203e20000010000 */
[----:B------:R-:W-:-:S02]  /*9810*/  ISETP.NE.AND P3, PT, R90, RZ, PT ;  /* 0x000000ff5a00720c */ /* 0x000fc40003f65270 */
[----:B------:R-:W-:-:S04]  /*9820*/  @!P2 PRMT R88, RZ, 0x654, R88 ;  /* 0x00000654ff58a816 */ /* 0x000fc80000000058 */
[----:B------:R1:W-:Y:S01]  /*9830*/  @!P2 SYNCS.ARRIVE.TRANS64.RED.A1T0 RZ, [R88+URZ], RZ ;  /* 0x000000ff58ffa9a7 */ /* 0x0003e2000810043f */
[----:B------:R-:W-:-:S04]  /*9840*/  ISETP.NE.AND P2, PT, R188, 0x2, PT ;  /* 0x00000002bc00780c */ /* 0x000fc80003f45270 */
[----:B----4-:R-:W-:Y:S02]  /*9850*/  SEL R4, RZ, 0x1, P2 ;  /* 0x00000001ff047807 */ /* 0x010fe40001000000 */
[----:B------:R-:W-:Y:S02]  /*9860*/  SEL R188, R188, RZ, P2 ;  /* 0x000000ffbcbc7207 */ /* 0x000fe40001000000 */
[----:B------:R-:W-:Y:S01]  /*9870*/  LOP3.LUT R193, R193, R4, RZ, 0x3c, !PT ;  /* 0x00000004c1c17212 */ /* 0x000fe200078e3cff */
[----:B-1----:R-:W-:Y:S06]  /*9880*/  @P3 BRA `(.L_x_596) ;  /* 0xffffff8800c03947 */ /* 0x002fec000383ffff */
[----:B------:R-:W1:Y:S01]  /*9890*/  S2R R5, SR_TID.X ;  /* 0x0000000000057919 */ /* 0x000e620000002100 */
[----:B------:R-:W-:Y:S02]  /*98a0*/  PLOP3.LUT P0, PT, PT, PT, PT, 0x8, 0x0 ;  /* 0x000000000000781c */ /* 0x000fe40003f0e170 */
[----:B-1----:R-:W-:-:S04]  /*98b0*/  SHF.R.U32.HI R5, RZ, 0x7, R5 ;  /* 0x00000007ff057819 */ /* 0x002fc80000011605 */
[----:B------:R-:W-:-:S13]  /*98c0*/  ISETP.NE.AND P3, PT, R5, 0x1, PT ;  /* 0x000000010500780c */ /* 0x000fda0003f65270 */
[----:B------:R-:W-:Y:S06]  /*98d0*/  @!P3 BAR.ARV 0x9, 0x100 ;  /* 0x024400000000bb1d */ /* 0x000fec0000002000 */
.L_x_517:
[----:B------:R-:W-:Y:S05]  /*98e0*/  @P0 BRA `(.L_x_597) ;  /* 0x00000000000c0947 */ /* 0x000fea0003800000 */
[----:B------:R-:W1:Y:S01]  /*98f0*/  FENCE.VIEW.ASYNC.G ;  /* 0x00000000000073c6 */ /* 0x000e620000000100 */
[----:B------:R-:W-:Y:S05]  /*9900*/  WARPSYNC.ALL ;  /* 0x0000000000007948 */ /* 0x000fea0003800000 */
[----:B-1----:R-:W-:Y:S06]  /*9910*/  BAR.ARV 0xc, 0x180 ;  /* 0x0306000000007b1d */ /* 0x002fec0000002000 */
.L_x_597:
[----:B------:R-:W-:Y:S01]  /*9920*/  ULDC.64 UR6, c[0x0][0x998] ;  /* 0x0002660000067ab9 */ /* 0x000fe20000000a00 */
[----:B------:R-:W-:Y:S01]  /*9930*/  ULDC.64 UR4, c[0x0][0x990] ;  /* 0x0002640000047ab9 */ /* 0x000fe20000000a00 */
[----:B------:R-:W-:Y:S02]  /*9940*/  ISETP.NE.U32.AND P1, PT, RZ, UR6, PT ;  /* 0x00000006ff007c0c */ /* 0x000fe4000bf25070 */
[----:B------:R-:W-:Y:S02]  /*9950*/  ISETP.NE.U32.AND P0, PT, RZ, UR4, PT ;  /* 0x00000004ff007c0c */ /* 0x000fe4000bf05070 */
[----:B------:R-:W-:Y:S02]  /*9960*/  ISETP.NE.AND.EX P1, PT, RZ, UR7, PT, P1 ;  /* 0x00000007ff007c0c */ /* 0x000fe4000bf25310 */
[----:B------:R-:W-:Y:S02]  /*9970*/  ISETP.NE.AND.EX P0, PT, RZ, UR5, PT, P0 ;  /* 0x00000005ff007c0c */ /* 0x000fe4000bf05300 */
[----:B------:R-:W-:-:S09]  /*9980*/  ISETP.NE.AND P4, PT, R101, RZ, PT ;  /* 0x000000ff6500720c */ /* 0x000fd20003f85270 */
[----:B0-----:R-:W0:Y:S08]  /*9990*/  @P1 LDC.64 R8, c[0x0][0x9b8] ;  /* 0x00026e00ff081b82 */ /* 0x001e300000000a00 */
[----:B------:R-:W1:Y:S08]  /*99a0*/  @P0 LDC.64 R6, c[0x0][0x9a8] ;  /* 0x00026a00ff060b82 */ /* 0x000e700000000a00 */
[----:B------:R-:W4:Y:S08]  /*99b0*/  @P0 LDC.64 R10, c[0x0][0x9b0] ;  /* 0x00026c00ff0a0b82 */ /* 0x000f300000000a00 */
[----:B------:R-:W2:Y:S01]  /*99c0*/  @P1 LDC.64 R12, c[0x0][0x9c0] ;  /* 0x00027000ff0c1b82 */ /* 0x000ea20000000a00 */
[----:B0-----:R-:W-:-:S02]  /*99d0*/  @P1 IMAD R2, R212, R8, RZ ;  /* 0x00000008d4021224 */ /* 0x001fc400078e02ff */
[----:B------:R-:W-:-:S04]  /*99e0*/  @P1 IMAD.WIDE.U32 R4, R205, R8, RZ ;  /* 0x00000008cd041225 */ /* 0x000fc800078e00ff */
[C---:B------:R-:W-:Y:S02]  /*99f0*/  @P1 IMAD R9, R205.reuse, R9, R2 ;  /* 0x00000009cd091224 */ /* 0x040fe400078e0202 */
[-C--:B-1----:R-:W-:Y:S02]  /*9a00*/  @P0 IMAD R0, R212, R6.reuse, RZ ;  /* 0x00000006d4000224 */ /* 0x082fe400078e02ff */
[----:B------:R-:W-:-:S04]  /*9a10*/  @P0 IMAD.WIDE.U32 R2, R205, R6, RZ ;  /* 0x00000006cd020225 */ /* 0x000fc800078e00ff */
[----:B------:R-:W-:Y:S02]  /*9a20*/  @P0 IMAD R7, R205, R7, R0 ;  /* 0x00000007cd070224 */ /* 0x000fe400078e0200 */
[----:B------:R-:W-:Y:S02]  /*9a30*/  @P1 IMAD.IADD R5, R5, 0x1, R9 ;  /* 0x0000000105051824 */ /* 0x000fe400078e0209 */
[----:B------:R-:W-:Y:S02]  /*9a40*/  @P0 IMAD.IADD R3, R3, 0x1, R7 ;  /* 0x0000000103030824 */ /* 0x000fe400078e0207 */
[----:B------:R-:W-:Y:S02]  /*9a50*/  IMAD.MOV.U32 R0, RZ, RZ, 0x3f800000 ;  /* 0x3f800000ff007424 */ /* 0x000fe400078e00ff */
[----:B----4-:R-:W-:-:S04]  /*9a60*/  @P0 IMAD.WIDE.U32 R2, R191, R10, R2 ;  /* 0x0000000abf020225 */ /* 0x010fc800078e0002 */
[C---:B--2---:R-:W-:Y:S01]  /*9a70*/  @P1 IMAD.WIDE.U32 R6, R191.reuse, R12, R4 ;  /* 0x0000000cbf061225 */ /* 0x044fe200078e0004 */
[----:B------:R-:W-:Y:S01]  /*9a80*/  @P0 LEA R4, P2, R2, UR4, 0x2 ;  /* 0x0000000402040c11 */ /* 0x000fe2000f8410ff */
[----:B------:R-:W-:Y:S02]  /*9a90*/  ULDC UR4, c[0x0][0x988] ;  /* 0x0002620000047ab9 */ /* 0x000fe40000000800 */
[C---:B------:R-:W-:Y:S01]  /*9aa0*/  @P0 IMAD R5, R191.reuse, R11, R3 ;  /* 0x0000000bbf050224 */ /* 0x040fe200078e0203 */
[----:B------:R-:W-:Y:S01]  /*9ab0*/  @P1 LEA R8, P3, R6, UR6, 0x2 ;  /* 0x0000000606081c11 */ /* 0x000fe2000f8610ff */
[----:B------:R-:W-:-:S03]  /*9ac0*/  @P1 IMAD R3, R191, R13, R7 ;  /* 0x0000000dbf031224 */ /* 0x000fc600078e0207 */
[----:B------:R-:W-:Y:S02]  /*9ad0*/  @P0 LEA.HI.X R5, R2, UR5, R5, 0x2, P2 ;  /* 0x0000000502050c11 */ /* 0x000fe400090f1405 */
[----:B------:R-:W-:Y:S01]  /*9ae0*/  @P1 LEA.HI.X R9, R6, UR7, R3, 0x2, P3 ;  /* 0x0000000706091c11 */ /* 0x000fe200098f1403 */
[----:B------:R-:W-:-:S04]  /*9af0*/  IMAD.MOV.U32 R3, RZ, RZ, 0x3f800000 ;  /* 0x3f800000ff037424 */ /* 0x000fc800078e00ff */
[----:B------:R-:W2:Y:S04]  /*9b00*/  @P1 LDG.E R0, desc[UR36][R8.64] ;  /* 0x0000002408001981 */ /* 0x000ea8000c1e1900 */
[----:B------:R-:W2:Y:S01]  /*9b10*/  @P0 LDG.E R3, desc[UR36][R4.64] ;  /* 0x0000002404030981 */ /* 0x000ea2000c1e1900 */
[----:B------:R-:W-:Y:S01]  /*9b20*/  BSSY B0, `(.L_x_598) ;  /* 0x0000022000007945 */ /* 0x000fe20003800000 */
[----:B------:R-:W-:Y:S01]  /*9b30*/  MOV R6, RZ ;  /* 0x000000ff00067202 */ /* 0x000fe20000000f00 */
[----:B--2---:R-:W-:-:S04]  /*9b40*/  FMUL.FTZ R0, R3, R0 ;  /* 0x0000000003007220 */ /* 0x004fc80000410000 */
[----:B------:R-:W-:Y:S01]  /*9b50*/  FMUL.FTZ R2, R0, UR4 ;  /* 0x0000000400027c20 */ /* 0x000fe20008410000 */
[----:B------:R-:W-:Y:S06]  /*9b60*/  @!P4 BRA `(.L_x_599) ;  /* 0x000000000074c947 */ /* 0x000fec0003800000 */
[----:B------:R-:W-:Y:S01]  /*9b70*/  ISETP.NE.AND P0, PT, R208, RZ, PT ;  /* 0x000000ffd000720c */ /* 0x000fe20003f05270 */
[----:B------:R-:W-:-:S03]  /*9b80*/  ULDC UR4, c[0x0][0x9f0] ;  /* 0x00027c0000047ab9 */ /* 0x000fc60000000800 */
[----:B------:R-:W-:-:S04]  /*9b90*/  SEL R9, R208, UR4, P0 ;  /* 0x00000004d0097c07 */ /* 0x000fc80008000000 */
[-C--:B------:R-:W-:Y:S02]  /*9ba0*/  IABS R6, R9.reuse ;  /* 0x0000000900067213 */ /* 0x080fe40000000000 */
[----:B------:R-:W-:Y:S02]  /*9bb0*/  IADD3 R0, R27, -0x1, R9 ;  /* 0xffffffff1b007810 */ /* 0x000fe40007ffe009 */
[----:B------:R-:W0:Y:S01]  /*9bc0*/  I2F.RP R3, R6 ;  /* 0x0000000600037306 */ /* 0x000e220000209400 */
[-C--:B------:R-:W-:Y:S02]  /*9bd0*/  IABS R10, R9.reuse ;  /* 0x00000009000a7213 */ /* 0x080fe40000000000 */
[----:B------:R-:W-:Y:S02]  /*9be0*/  IABS R8, R0 ;  /* 0x0000000000087213 */ /* 0x000fe40000000000 */
[----:B------:R-:W-:-:S04]  /*9bf0*/  LOP3.LUT R0, R0, R9, RZ, 0x3c, !PT ;  /* 0x0000000900007212 */ /* 0x000fc800078e3cff */
[----:B------:R-:W-:Y:S01]  /*9c00*/  ISETP.GE.AND P2, PT, R0, RZ, PT ;  /* 0x000000ff0000720c */ /* 0x000fe20003f46270 */
[----:B0-----:R-:W0:Y:S02]  /*9c10*/  MUFU.RCP R3, R3 ;  /* 0x0000000300037308 */ /* 0x001e240000001000 */
[----:B0-----:R-:W-:Y:S02]  /*9c20*/  VIADD R4, R3, 0xffffffe ;  /* 0x0ffffffe03047836 */ /* 0x001fe40000000000 */
[----:B------:R-:W-:-:S04]  /*9c30*/  IMAD.MOV R3, RZ, RZ, -R10 ;  /* 0x000000ffff037224 */ /* 0x000fc800078e0a0a */
        /* <DEDUP_REMOVED lines=8> */
[----:B------:R-:W-:Y:S01]  /*9cc0*/  @!P1 IMAD.IADD R3, R3, 0x1, -R6 ;  /* 0x0000000103039824 */ /* 0x000fe200078e0a06 */
[----:B------:R-:W-:Y:S02]  /*9cd0*/  @!P1 IADD3 R5, R5, 0x1, RZ ;  /* 0x0000000105059810 */ /* 0x000fe40007ffe0ff */
[----:B------:R-:W-:Y:S02]  /*9ce0*/  ISETP.NE.AND P1, PT, R9, RZ, PT ;  /* 0x000000ff0900720c */ /* 0x000fe40003f25270 */
[----:B------:R-:W-:-:S13]  /*9cf0*/  ISETP.GE.U32.AND P0, PT, R3, R6, PT ;  /* 0x000000060300720c */ /* 0x000fda0003f06070 */
[----:B------:R-:W-:-:S04]  /*9d00*/  @P0 VIADD R5, R5, 0x1 ;  /* 0x0000000105050836 */ /* 0x000fc80000000000 */
[----:B------:R-:W-:Y:S01]  /*9d10*/  @!P2 IMAD.MOV R5, RZ, RZ, -R5 ;  /* 0x000000ffff05a224 */ /* 0x000fe200078e0a05 */
[----:B------:R-:W-:-:S05]  /*9d20*/  @!P1 LOP3.LUT R5, RZ, R9, RZ, 0x33, !PT ;  /* 0x00000009ff059212 */ /* 0x000fca00078e33ff */
[----:B------:R-:W-:-:S07]  /*9d30*/  IMAD.MOV.U32 R6, RZ, RZ, R5 ;  /* 0x000000ffff067224 */ /* 0x000fce00078e0005 */
.L_x_599:
[----:B------:R-:W-:Y:S05]  /*9d40*/  BSYNC B0 ;  /* 0x0000000000007941 */ /* 0x000fea0003800000 */
.L_x_598:
[-C--:B------:R-:W-:Y:S01]  /*9d50*/  IMAD R201, R214, R6.reuse, RZ ;  /* 0x00000006d6c97224 */ /* 0x080fe200078e02ff */
[----:B------:R-:W-:Y:S02]  /*9d60*/  PLOP3.LUT P0, PT, PT, PT, PT, 0x80, 0x0 ;  /* 0x000000000000781c */ /* 0x000fe40003f0f070 */
[----:B------:R-:W-:Y:S02]  /*9d70*/  CS2R R14, SRZ ;  /* 0x00000000000e7805 */ /* 0x000fe4000001ff00 */
[----:B------:R-:W-:Y:S02]  /*9d80*/  CS2R R88, SRZ ;  /* 0x0000000000587805 */ /* 0x000fe4000001ff00 */
[----:B------:R-:W-:Y:S02]  /*9d90*/  CS2R R10, SRZ ;  /* 0x00000000000a7805 */ /* 0x000fe4000001ff00 */
[----:B------:R-:W-:Y:S01]  /*9da0*/  VIADDMNMX R27, R201, R6, R27, PT ;  /* 0x00000006c91b7246 */ /* 0x000fe2000380011b */
[----:B------:R-:W-:Y:S01]  /*9db0*/  IMAD.MOV.U32 R58, RZ, RZ, RZ ;  /* 0x000000ffff3a7224 */ /* 0x000fe200078e00ff */
[----:B------:R-:W-:Y:S01]  /*9dc0*/  CS2R R44, SRZ ;  /* 0x00000000002c7805 */ /* 0x000fe2000001ff00 */
[----:B------:R-:W-:Y:S01]  /*9dd0*/  IMAD.MOV.U32 R85, RZ, RZ, RZ ;  /* 0x000000ffff557224 */ /* 0x000fe200078e00ff */
[----:B------:R-:W-:-:S02]  /*9de0*/  ISETP.GT.AND P1, PT, R27, R201, PT ;  /* 0x000000c91b00720c */ /* 0x000fc40003f24270 */
        /* <DEDUP_REMOVED lines=9> */
[----:B------:R-:W-:Y:S01]  /*9e80*/  MOV R0, RZ ;  /* 0x000000ff00007202 */ /* 0x000fe20000000f00 */
[----:B------:R-:W-:Y:S01]  /*9e90*/  IMAD.MOV.U32 R55, RZ, RZ, RZ ;  /* 0x000000ffff377224 */ /* 0x000fe200078e00ff */
[----:B------:R-:W-:Y:S01]  /*9ea0*/  CS2R R98, SRZ ;  /* 0x0000000000627805 */ /* 0x000fe2000001ff00 */
[----:B------:R-:W-:Y:S01]  /*9eb0*/  IMAD.MOV.U32 R40, RZ, RZ, RZ ;  /* 0x000000ffff287224 */ /* 0x000fe200078e00ff */
[----:B------:R-:W-:-:S02]  /*9ec0*/  CS2R R72, SRZ ;  /* 0x0000000000487805 */ /* 0x000fc4000001ff00 */
[----:B------:R-:W-:Y:S02]  /*9ed0*/  CS2R R38, SRZ ;  /* 0x0000000000267805 */ /* 0x000fe4000001ff00 */
[----:B------:R-:W-:Y:S01]  /*9ee0*/  CS2R R92, SRZ ;  /* 0x00000000005c7805 */ /* 0x000fe2000001ff00 */
[----:B------:R-:W-:Y:S01]  /*9ef0*/  IMAD.MOV.U32 R119, RZ, RZ, RZ ;  /* 0x000000ffff777224 */ /* 0x000fe200078e00ff */
[----:B------:R-:W-:Y:S02]  /*9f00*/  CS2R R36, SRZ ;  /* 0x0000000000247805 */ /* 0x000fe4000001ff00 */
[----:B---3--:R-:W-:Y:S02]  /*9f10*/  CS2R R32, SRZ ;  /* 0x0000000000207805 */ /* 0x008fe4000001ff00 */
[----:B------:R-:W-:Y:S02]  /*9f20*/  CS2R R56, SRZ ;  /* 0x0000000000387805 */ /* 0x000fe4000001ff00 */
[----:B------:R-:W-:Y:S01]  /*9f30*/  CS2R R70, SRZ ;  /* 0x0000000000467805 */ /* 0x000fe2000001ff00 */
[----:B------:R-:W-:Y:S01]  /*9f40*/  IMAD.MOV.U32 R48, RZ, RZ, RZ ;  /* 0x000000ffff307224 */ /* 0x000fe200078e00ff */
[----:B------:R-:W-:Y:S01]  /*9f50*/  MOV R121, RZ ;  /* 0x000000ff00797202 */ /* 0x000fe20000000f00 */
[----:B------:R-:W-:Y:S01]  /*9f60*/  IMAD.MOV.U32 R111, RZ, RZ, RZ ;  /* 0x000000ffff6f7224 */ /* 0x000fe200078e00ff */
[----:B------:R-:W-:Y:S01]  /*9f70*/  CS2R R64, SRZ ;  /* 0x0000000000407805 */ /* 0x000fe2000001ff00 */
        /* <DEDUP_REMOVED lines=9> */
[----:B------:R-:W-:Y:S06]  /*a010*/  @!P1 BRA `(.L_x_600) ;  /* 0x000000ac00d09947 */ /* 0x000fec0003800000 */
[----:B------:R-:W-:-:S03]  /*a020*/  UMOV UR4, 0xffffffff ;  /* 0xffffffff00047882 */ /* 0x000fc60000000000 */
[----:B------:R-:W-:Y:S05]  /*a030*/  BRA.DIV UR4, `(.L_x_601) ;  /* 0x0000017e04947947 */ /* 0x000fea000b800000 */
[----:B------:R-:W0:Y:S02]  /*a040*/  S2R R0, SR_TID.X ;  /* 0x0000000000007919 */ /* 0x000e240000002100 */
[----:B0-----:R-:W-:-:S04]  /*a050*/  IADD3 R3, R0, -0x80, RZ ;  /* 0xffffff8000037810 */ /* 0x001fc80007ffe0ff */
[----:B------:R-:W-:-:S04]  /*a060*/  SHF.R.S32.HI R0, RZ, 0x1f, R3 ;  /* 0x0000001fff007819 */ /* 0x000fc80000011403 */
[----:B------:R-:W-:-:S04]  /*a070*/  LEA.HI R0, R0, R3, RZ, 0x7 ;  /* 0x0000000300007211 */ /* 0x000fc800078f38ff */
[----:B------:R-:W-:-:S05]  /*a080*/  SHF.R.S32.HI R0, RZ, 0x7, R0 ;  /* 0x00000007ff007819 */ /* 0x000fca0000011400 */
[----:B------:R0:W1:Y:S02]  /*a090*/  SHFL.IDX PT, R202, R0, RZ, 0x1f ;  /* 0x00001fff00ca7589 */ /* 0x00006400000e0000 */
.L_x_863:
[----:B01----:R-:W-:Y:S01]  /*a0a0*/  LEA.HI R0, R202, R202, RZ, 0x1 ;  /* 0x000000caca007211 */ /* 0x003fe200078f08ff */
[----:B------:R-:W-:Y:S01]  /*a0b0*/  VIADD R28, R18, 0x14400 ;  /* 0x00014400121c7836 */ /* 0x000fe20000000000 */
[----:B------:R-:W-:Y:S02]  /*a0c0*/  BSSY B6, `(.L_x_602) ;  /* 0x0000018000067945 */ /* 0x000fe40003800000 */
[----:B------:R-:W-:Y:S02]  /*a0d0*/  LOP3.LUT R3, R0, 0x1e, RZ, 0xc0, !PT ;  /* 0x0000001e00037812 */ /* 0x000fe400078ec0ff */
[----:B------:R-:W-:-:S03]  /*a0e0*/  LOP3.LUT P0, RZ, R28, 0x9f, RZ, 0xc0, !PT ;  /* 0x0000009f1cff7812 */ /* 0x000fc6000780c0ff */
[----:B------:R-:W-:-:S04]  /*a0f0*/  IMAD.IADD R3, R202, 0x1, -R3 ;  /* 0x00000001ca037824 */ /* 0x000fc800078e0a03 */
[----:B------:R-:W-:-:S05]  /*a100*/  IMAD R3, R3, 0x2000, R28 ;  /* 0x0000200003037824 */ /* 0x000fca00078e021c */
[----:B------:R-:W-:-:S04]  /*a110*/  SHF.R.U32.HI R3, RZ, 0x4, R3 ;  /* 0x00000004ff037819 */ /* 0x000fc80000011603 */
[----:B------:R-:W-:Y:S01]  /*a120*/  LOP3.LUT R34, R3, 0x3fff, RZ, 0xc0, !PT ;  /* 0x00003fff03227812 */ /* 0x000fe200078ec0ff */
[----:B------:R-:W-:Y:S06]  /*a130*/  @!P0 BRA `(.L_x_603) ;  /* 0x0000000000408947 */ /* 0x000fec0003800000 */
        /* <DEDUP_REMOVED lines=8> */
[----:B------:R-:W-:Y:S01]  /*a1c0*/  IMAD.U32 R7, RZ, RZ, UR7 ;  /* 0x00000007ff077e24 */ /* 0x000fe2000f8e00ff */
[----:B------:R-:W-:Y:S01]  /*a1d0*/  MOV R13, RZ ;  /* 0x000000ff000d7202 */ /* 0x000fe20000000f00 */
[----:B------:R-:W-:-:S02]  /*a1e0*/  IMAD.U32 R10, RZ, RZ, UR4 ;  /* 0x00000004ff0a7e24 */ /* 0x000fc4000f8e00ff */
[----:B------:R-:W-:Y:S02]  /*a1f0*/  IMAD.U32 R11, RZ, RZ, UR5 ;  /* 0x00000005ff0b7e24 */ /* 0x000fe4000f8e00ff */
[----:B------:R-:W-:Y:S02]  /*a200*/  IMAD.MOV.U32 R8, RZ, RZ, 0x70 ;  /* 0x00000070ff087424 */ /* 0x000fe400078e00ff */
[----:B0-----:R-:W-:-:S07]  /*a210*/  IMAD.MOV.U32 R12, RZ, RZ, 0x1 ;  /* 0x00000001ff0c7424 */ /* 0x001fce00078e00ff */
[----:B------:R-:W-:-:S07]  /*a220*/  LEPC R20, `(.L_x_603) ;  /* 0x000000001014794e */ /* 0x000fce0000000000 */
[----:B-1---5:R-:W-:Y:S05]  /*a230*/  CALL.ABS.NOINC R14 ;  /* 0x000000000e007343 */ /* 0x022fea0003c00000 */
.L_x_603:
[----:B------:R-:W-:Y:S05]  /*a240*/  BSYNC B6 ;  /* 0x0000000000067941 */ /* 0x000fea0003800000 */
.L_x_602:
[----:B------:R-:W-:Y:S02]  /*a250*/  ULDC UR4, c[0x0][0x3f4] ;  /* 0x0000fd0000047ab9 */ /* 0x000fe40000000800 */
[----:B------:R-:W-:-:S13]  /*a260*/  ISETP.LT.AND P0, PT, RZ, UR4, PT ;  /* 0x00000004ff007c0c */ /* 0x000fda000bf01270 */
[----:B------:R-:W-:Y:S05]  /*a270*/  @P0 BRA `(.L_x_604) ;  /* 0x0000000000400947 */ /* 0x000fea0003800000 */
[----:B------:R-:W-:-:S04]  /*a280*/  ULEA.HI UR4, UR61, UR61, URZ, 0x1 ;  /* 0x0000003d3d047291 */ /* 0x000fc8000f8f083f */
[----:B------:R-:W-:-:S04]  /*a290*/  ULOP3.LUT UR4, UR4, 0xfffffffe, URZ, 0xc0, !UPT ;  /* 0xfffffffe04047892 */ /* 0x000fc8000f8ec03f */
[----:B------:R-:W-:-:S06]  /*a2a0*/  UIADD3 UR4, UR61, -UR4, URZ ;  /* 0x800000043d047290 */ /* 0x000fcc000fffe03f */
[----:B------:R-:W-:-:S05]  /*a2b0*/  IMAD.U32 R3, RZ, RZ, UR4 ;  /* 0x00000004ff037e24 */ /* 0x000fca000f8e00ff */
[----:B------:R-:W-:-:S04]  /*a2c0*/  SHF.L.U32 R3, R3, 0x1f, RZ ;  /* 0x0000001f03037819 */ /* 0x000fc800000006ff */
[----:B------:R0:W1:Y:S03]  /*a2d0*/  SYNCS.PHASECHK.TRANS64.TRYWAIT P0, [R18+URZ+0x22800], R3 ;  /* 0x02280003120075a7 */ /* 0x000066000800017f */
[----:B-1----:R-:W-:Y:S05]  /*a2e0*/  @!P0 NANOSLEEP.SYNCS 0x989680 ;  /* 0x009896800000895d */ /* 0x002fea0003900000 */
[----:B------:R-:W1:Y:S01]  /*a2f0*/  @!P0 SYNCS.PHASECHK.TRANS64 P0, [R18+URZ+0x22800], R3 ;  /* 0x02280003120085a7 */ /* 0x000e62000800007f */
[----:B------:R-:W-:Y:S04]  /*a300*/  BSSY B0, `(.L_x_605) ;  /* 0x0000006000007945 */ /* 0x000fe80003800000 */
[----:B-1----:R-:W-:Y:S05]  /*a310*/  @P0 BRA `(.L_x_606) ;  /* 0x0000000000100947 */ /* 0x002fea0003800000 */
.L_x_607:
[----:B-1----:R1:W2:Y:S02]  /*a320*/  SYNCS.PHASECHK.TRANS64.TRYWAIT P0, [R18+URZ+0x22800], R3 ;  /* 0x02280003120075a7 */ /* 0x0022a4000800017f */
[----:B--2---:R-:W-:Y:S05]  /*a330*/  @!P0 NANOSLEEP.SYNCS 0x989680 ;  /* 0x009896800000895d */ /* 0x004fea0003900000 */
[----:B------:R-:W2:Y:S02]  /*a340*/  @!P0 SYNCS.PHASECHK.TRANS64 P0, [R18+URZ+0x22800], R3 ;  /* 0x02280003120085a7 */ /* 0x000ea4000800007f */
[----:B--2---:R-:W-:Y:S05]  /*a350*/  @!P0 BRA `(.L_x_607) ;  /* 0xfffffffc00f08947 */ /* 0x004fea000383ffff */
.L_x_606:
[----:B------:R-:W-:Y:S05]  /*a360*/  BSYNC B0 ;  /* 0x0000000000007941 */ /* 0x000fea0003800000 */
.L_x_605:
[----:B------:R-:W-:Y:S05]  /*a370*/  BRA `(.L_x_608) ;  /* 0x0000003c00f47947 */ /* 0x000fea0003800000 */
.L_x_604:
[----:B------:R-:W0:Y:S01]  /*a380*/  LDC.64 R30, c[0x0][0x3e8] ;  /* 0x0000fa00ff1e7b82 */ /* 0x000e220000000a00 */
[----:B------:R-:W-:Y:S01]  /*a390*/  LOP3.LUT P0, RZ, R28, 0x3ff, RZ, 0xc0, !PT ;  /* 0x000003ff1cff7812 */ /* 0x000fe2000780c0ff */
[----:B------:R-:W-:Y:S01]  /*a3a0*/  ULDC.64 UR4, c[0x0][0x3f8] ;  /* 0x0000fe0000047ab9 */ /* 0x000fe20000000a00 */
[----:B-----5:R-:W-:Y:S01]  /*a3b0*/  SHF.R.S32.HI R0, RZ, 0x1f, R26 ;  /* 0x0000001fff007819 */ /* 0x020fe2000001141a */
[----:B------:R-:W-:Y:S01]  /*a3c0*/  ULDC.64 UR6, c[0x0][0x408] ;  /* 0x0001020000067ab9 */ /* 0x000fe20000000a00 */
[----:B------:R-:W-:Y:S03]  /*a3d0*/  BSSY B6, `(.L_x_609) ;  /* 0x000001b000067945 */ /* 0x000fe60003800000 */
[----:B------:R-:W1:Y:S01]  /*a3e0*/  LDC.64 R32, c[0x0][0x400] ;  /* 0x00010000ff207b82 */ /* 0x000e620000000a00 */
[C---:B------:R-:W-:Y:S02]  /*a3f0*/  IMAD R3, R0.reuse, UR4, RZ ;  /* 0x0000000400037c24 */ /* 0x040fe4000f8e02ff */
[----:B------:R-:W-:-:S02]  /*a400*/  IMAD R5, R0, UR6, RZ ;  /* 0x0000000600057c24 */ /* 0x000fc4000f8e02ff */
[C---:B------:R-:W-:Y:S02]  /*a410*/  IMAD R3, R26.reuse, UR5, R3 ;  /* 0x000000051a037c24 */ /* 0x040fe4000f8e0203 */
[C---:B------:R-:W-:Y:S02]  /*a420*/  IMAD R5, R26.reuse, UR7, R5 ;  /* 0x000000071a057c24 */ /* 0x040fe4000f8e0205 */
[----:B0-----:R-:W-:-:S04]  /*a430*/  IMAD.WIDE.U32 R30, R26, UR4, R30 ;  /* 0x000000041a1e7c25 */ /* 0x001fc8000f8e001e */
[----:B-1----:R-:W-:-:S04]  /*a440*/  IMAD.WIDE.U32 R32, R26, UR6, R32 ;  /* 0x000000061a207c25 */ /* 0x002fc8000f8e0020 */
[----:B------:R-:W-:Y:S02]  /*a450*/  IMAD.IADD R26, R3, 0x1, R31 ;  /* 0x00000001031a7824 */ /* 0x000fe400078e021f */
[----:B------:R-:W-:Y:S01]  /*a460*/  IMAD.IADD R28, R5, 0x1, R33 ;  /* 0x00000001051c7824 */ /* 0x000fe200078e0221 */
        /* <DEDUP_REMOVED lines=16> */
[----:B-1----:R-:W-:Y:S05]  /*a570*/  CALL.ABS.NOINC R14 ;  /* 0x000000000e007343 */ /* 0x002fea0003c00000 */
.L_x_610:
[----:B------:R-:W-:Y:S05]  /*a580*/  BSYNC B6 ;  /* 0x0000000000067941 */ /* 0x000fea0003800000 */
.L_x_609:
[----:B------:R-:W-:Y:S01]  /*a590*/  ULDC.U8 UR4, c[0x0][0x410] ;  /* 0x0001040000047ab9 */ /* 0x000fe20000000000 */
[----:B------:R-:W-:Y:S01]  /*a5a0*/  BSSY B0, `(.L_x_611) ;  /* 0x00003d2000007945 */ /* 0x000fe20003800000 */
[----:B------:R-:W-:Y:S01]  /*a5b0*/  ISETP.NE.AND P0, PT, RZ, UR4, PT ;  /* 0x00000004ff007c0c */ /* 0x000fe2000bf05270 */
[----:B------:R-:W-:-:S12]  /*a5c0*/  IMAD R5, R29, 0x80, R190 ;  /* 0x000000801d057824 */ /* 0x000fd800078e02be */
[----:B------:R-:W-:Y:S05]  /*a5d0*/  @!P0 BRA `(.L_x_612) ;  /* 0x0000001c00c08947 */ /* 0x000fea0003800000 */
[----:B------:R-:W-:-:S03]  /*a5e0*/  UMOV UR4, 0xffffffff ;  /* 0xffffffff00047882 */ /* 0x000fc60000000000 */
[----:B------:R-:W-:Y:S05]  /*a5f0*/  BRA.DIV UR4, `(.L_x_613) ;  /* 0x0000017a04647947 */ /* 0x000fea000b800000 */
[----:B------:R0:W1:Y:S04]  /*a600*/  SHFL.IDX PT, R3, R30, RZ, 0x1c1f ;  /* 0x001c1fff1e037589 */ /* 0x00006800000e0000 */
[----:B------:R0:W2:Y:S04]  /*a610*/  SHFL.IDX PT, R14, R32, RZ, 0x1c1f ;  /* 0x001c1fff200e7589 */ /* 0x0000a800000e0000 */
[----:B------:R0:W3:Y:S04]  /*a620*/  SHFL.IDX PT, R0, R26, RZ, 0x1c1f ;  /* 0x001c1fff1a007589 */ /* 0x0000e800000e0000 */
[----:B------:R0:W4:Y:S02]  /*a630*/  SHFL.IDX PT, R4, R28, RZ, 0x1c1f ;  /* 0x001c1fff1c047589 */ /* 0x00012400000e0000 */
.L_x_869:
[----:B------:R-:W-:Y:S01]  /*a640*/  ULDC UR4, c[0x0][0x448] ;  /* 0x0001120000047ab9 */ /* 0x000fe20000000800 */
[C---:B------:R-:W-:Y:S01]  /*a650*/  IMAD.SHL.U32 R6, R200.reuse, 0x80, RZ ;  /* 0x00000080c8067824 */ /* 0x040fe200078e00ff */
[----:B------:R-:W-:Y:S01]  /*a660*/  BSSY B1, `(.L_x_614) ;  /* 0x0000024000017945 */ /* 0x000fe20003800000 */
[----:B0-----:R-:W-:Y:S01]  /*a670*/  IMAD R32, R25, UR4, RZ ;  /* 0x0000000419207c24 */ /* 0x001fe2000f8e02ff */
[----:B------:R-:W-:Y:S02]  /*a680*/  LOP3.LUT P0, RZ, R200, 0x4, RZ, 0xc0, !PT ;  /* 0x00000004c8ff7812 */ /* 0x000fe4000780c0ff */
[----:B------:R-:W-:Y:S02]  /*a690*/  CS2R R12, SRZ ;  /* 0x00000000000c7805 */ /* 0x000fe4000001ff00 */
[----:B------:R-:W-:Y:S02]  /*a6a0*/  LOP3.LUT R7, R6, 0x380, RZ, 0xc0, !PT ;  /* 0x0000038006077812 */ /* 0x000fe400078ec0ff */
[----:B------:R-:W-:-:S02]  /*a6b0*/  CS2R R8, SRZ ;  /* 0x0000000000087805 */ /* 0x000fc4000001ff00 */
[----:B------:R-:W-:Y:S01]  /*a6c0*/  ISETP.GE.AND P1, PT, R5, R32, PT ;  /* 0x000000200500720c */ /* 0x000fe20003f26270 */
[----:B------:R-:W-:Y:S01]  /*a6d0*/  IMAD R32, R29, -0x80, R32 ;  /* 0xffffff801d207824 */ /* 0x000fe200078e0220 */
[----:B------:R-:W-:Y:S02]  /*a6e0*/  LOP3.LUT R6, R7, 0x30, R16, 0xf8, !PT ;  /* 0x0000003007067812 */ /* 0x000fe400078ef810 */
[----:B------:R-:W-:Y:S02]  /*a6f0*/  CS2R R10, SRZ ;  /* 0x00000000000a7805 */ /* 0x000fe4000001ff00 */
[----:B------:R-:W-:-:S04]  /*a700*/  SHF.R.U32.HI R7, RZ, 0x3, R7 ;  /* 0x00000003ff077819 */ /* 0x000fc80000011607 */
[----:B------:R-:W-:Y:S02]  /*a710*/  LOP3.LUT R15, R6, R7, RZ, 0x3c, !PT ;  /* 0x00000007060f7212 */ /* 0x000fe400078e3cff */
[----:B------:R-:W-:Y:S02]  /*a720*/  CS2R R6, SRZ ;  /* 0x0000000000067805 */ /* 0x000fe4000001ff00 */
[----:B------:R-:W-:Y:S01]  /*a730*/  IADD3 R15, R18, R15, R199 ;  /* 0x0000000f120f7210 */ /* 0x000fe20007ffe0c7 */
[----:B------:R-:W-:Y:S06]  /*a740*/  @P1 BRA `(.L_x_615) ;  /* 0x0000000000541947 */ /* 0x000fec0003800000 */
[----:B------:R-:W-:Y:S01]  /*a750*/  ULDC UR4, c[0x0][0x3f4] ;  /* 0x0000fd0000047ab9 */ /* 0x000fe20000000800 */
[----:B------:R-:W-:Y:S02]  /*a760*/  SHF.R.S32.HI R7, RZ, 0x1f, R192 ;  /* 0x0000001fff077819 */ /* 0x000fe400000114c0 */
[----:B------:R-:W-:Y:S02]  /*a770*/  CS2R R10, SRZ ;  /* 0x00000000000a7805 */ /* 0x000fe4000001ff00 */
[----:B------:R-:W-:Y:S02]  /*a780*/  ISETP.GE.AND P1, PT, R22, UR4, PT ;  /* 0x0000000416007c0c */ /* 0x000fe4000bf26270 */
[----:B------:R-:W-:-:S11]  /*a790*/  ISETP.GE.AND P2, PT, R192, UR4, PT ;  /* 0x00000004c0007c0c */ /* 0x000fd6000bf46270 */
[-C--:B-1----:R-:W-:Y:S02]  /*a7a0*/  @!P1 IADD3 R20, P5, R22, R3.reuse, RZ ;  /* 0x0000000316149210 */ /* 0x082fe40007fbe0ff */
[----:B------:R-:W-:Y:S02]  /*a7b0*/  @!P1 SHF.R.S32.HI R5, RZ, 0x1f, R22 ;  /* 0x0000001fff059819 */ /* 0x000fe40000011416 */
[----:B------:R-:W-:Y:S02]  /*a7c0*/  @!P2 IADD3 R28, P4, R192, R3, RZ ;  /* 0x00000003c01ca210 */ /* 0x000fe40007f9e0ff */
[-C--:B--2---:R-:W-:Y:S01]  /*a7d0*/  @!P1 IADD3 R36, P3, R22, R14.reuse, RZ ;  /* 0x0000000e16249210 */ /* 0x084fe20007f7e0ff */
[----:B---3--:R-:W-:Y:S01]  /*a7e0*/  @!P1 IMAD.X R21, R0, 0x1, R5, P5 ;  /* 0x0000000100159824 */ /* 0x008fe200028e0605 */
[----:B------:R-:W-:Y:S01]  /*a7f0*/  @!P2 IADD3 R30, P5, R192, R14, RZ ;  /* 0x0000000ec01ea210 */ /* 0x000fe20007fbe0ff */
[----:B------:R-:W-:Y:S01]  /*a800*/  @!P2 IMAD.X R29, R0, 0x1, R7, P4 ;  /* 0x00000001001da824 */ /* 0x000fe200020e0607 */
[----:B------:R-:W-:-:S02]  /*a810*/  CS2R R12, SRZ ;  /* 0x00000000000c7805 */ /* 0x000fc4000001ff00 */
[----:B------:R-:W-:Y:S02]  /*a820*/  CS2R R8, SRZ ;  /* 0x0000000000087805 */ /* 0x000fe4000001ff00 */
[C---:B----4-:R-:W-:Y:S02]  /*a830*/  @!P2 IADD3.X R31, R4.reuse, R7, RZ, P5, !PT ;  /* 0x00000007041fa210 */ /* 0x050fe40002ffe4ff */
[----:B------:R-:W-:Y:S01]  /*a840*/  CS2R R6, SRZ ;  /* 0x0000000000067805 */ /* 0x000fe2000001ff00 */
[----:B------:R-:W-:Y:S01]  /*a850*/  @!P1 IMAD.X R37, R4, 0x1, R5, P3 ;  /* 0x0000000104259824 */ /* 0x000fe200018e0605 */
[----:B------:R0:W5:Y:S04]  /*a860*/  @!P2 LD.E.64 R10, desc[UR36][R28.64] ;  /* 0x000000241c0aa980 */ /* 0x000168000c101b00 */
[----:B------:R0:W5:Y:S04]  /*a870*/  @!P2 LD.E.64 R6, desc[UR36][R30.64] ;  /* 0x000000241e06a980 */ /* 0x000168000c101b00 */
[----:B------:R0:W5:Y:S04]  /*a880*/  @!P1 LD.E.64 R12, desc[UR36][R20.64] ;  /* 0x00000024140c9980 */ /* 0x000168000c101b00 */
[----:B------:R0:W5:Y:S02]  /*a890*/  @!P1 LD.E.64 R8, desc[UR36][R36.64] ;  /* 0x0000002424089980 */ /* 0x000164000c101b00 */
.L_x_615:
[----:B------:R-:W-:Y:S05]  /*a8a0*/  BSYNC B1 ;  /* 0x0000000000017941 */ /* 0x000fea0003800000 */
.L_x_614:
[----:B------:R-:W-:Y:S01]  /*a8b0*/  ULEA.HI UR4, UR61, UR61, URZ, 0x1 ;  /* 0x0000003d3d047291 */ /* 0x000fe2000f8f083f */
[C---:B------:R-:W-:Y:S01]  /*a8c0*/  VIADD R5, R15.reuse, 0x14400 ;  /* 0x000144000f057836 */ /* 0x040fe20000000000 */
[----:B-1---5:R-:W-:Y:S01]  /*a8d0*/  SHF.R.U32.HI R3, RZ, 0x8, R12 ;  /* 0x00000008ff037819 */ /* 0x022fe2000001160c */
[----:B---3--:R-:W-:Y:S01]  /*a8e0*/  VIADD R0, R15, 0x14440 ;  /* 0x000144400f007836 */ /* 0x008fe20000000000 */
[----:B------:R-:W-:Y:S01]  /*a8f0*/  ULOP3.LUT UR4, UR4, 0xfffffffe, URZ, 0xc0, !UPT ;  /* 0xfffffffe04047892 */ /* 0x000fe2000f8ec03f */
[----:B------:R-:W-:Y:S01]  /*a900*/  @P0 VIADD R0, R5, 0xffffffc0 ;  /* 0xffffffc005000836 */ /* 0x000fe20000000000 */
[----:B0-----:R-:W-:Y:S01]  /*a910*/  SHF.R.U32.HI R21, RZ, 0x8, R13 ;  /* 0x00000008ff157819 */ /* 0x001fe2000001160d */
[----:B------:R-:W-:Y:S01]  /*a920*/  BSSY B1, `(.L_x_616) ;  /* 0x000003c000017945 */ /* 0x000fe20003800000 */
[----:B------:R-:W-:Y:S01]  /*a930*/  UIADD3 UR4, UR61, -UR4, URZ ;  /* 0x800000043d047290 */ /* 0x000fe2000fffe03f */
[----:B----4-:R-:W-:Y:S02]  /*a940*/  LOP3.LUT R4, R12, 0xff, RZ, 0xc0, !PT ;  /* 0x000000ff0c047812 */ /* 0x010fe400078ec0ff */
[----:B------:R-:W-:-:S02]  /*a950*/  LOP3.LUT R3, R3, 0xff, RZ, 0xc0, !PT ;  /* 0x000000ff03037812 */ /* 0x000fc400078ec0ff */
[----:B--2---:R-:W-:Y:S01]  /*a960*/  LOP3.LUT R14, R13, 0xff, RZ, 0xc0, !PT ;  /* 0x000000ff0d0e7812 */ /* 0x004fe200078ec0ff */
[----:B------:R-:W-:Y:S01]  /*a970*/  IMAD.U32 R39, RZ, RZ, UR4 ;  /* 0x00000004ff277e24 */ /* 0x000fe2000f8e00ff */
[----:B------:R-:W-:Y:S02]  /*a980*/  LOP3.LUT R21, R21, 0xff, RZ, 0xc0, !PT ;  /* 0x000000ff15157812 */ /* 0x000fe400078ec0ff */
[----:B------:R-:W-:Y:S02]  /*a990*/  SHF.R.U32.HI R26, RZ, 0x8, R11 ;  /* 0x00000008ff1a7819 */ /* 0x000fe4000001160b */
[----:B------:R-:W-:Y:S02]  /*a9a0*/  SHF.L.U32 R39, R39, 0x1f, RZ ;  /* 0x0000001f27277819 */ /* 0x000fe400000006ff */
[----:B------:R-:W-:Y:S02]  /*a9b0*/  PRMT R5, R3, 0x7604, R4 ;  /* 0x0000760403057816 */ /* 0x000fe40000000004 */
[----:B------:R-:W0:Y:S01]  /*a9c0*/  SYNCS.PHASECHK.TRANS64.TRYWAIT P0, [R18+URZ+0x22800], R39 ;  /* 0x02280027120075a7 */ /* 0x000e22000800017f */
[----:B------:R-:W-:-:S02]  /*a9d0*/  PRMT R14, R21, 0x7604, R14 ;  /* 0x00007604150e7816 */ /* 0x000fc4000000000e */
[----:B------:R-:W-:Y:S02]  /*a9e0*/  SHF.R.U32.HI R4, RZ, 0x8, R8 ;  /* 0x00000008ff047819 */ /* 0x000fe40000011608 */
[----:B------:R-:W-:Y:S02]  /*a9f0*/  LOP3.LUT R21, R11, 0xff, RZ, 0xc0, !PT ;  /* 0x000000ff0b157812 */ /* 0x000fe400078ec0ff */
[----:B------:R-:W-:Y:S02]  /*aa00*/  LOP3.LUT R26, R26, 0xff, RZ, 0xc0, !PT ;  /* 0x000000ff1a1a7812 */ /* 0x000fe400078ec0ff */
[----:B------:R-:W-:Y:S02]  /*aa10*/  SHF.R.U32.HI R3, RZ, 0x8, R10 ;  /* 0x00000008ff037819 */ /* 0x000fe4000001160a */
[----:B------:R-:W-:Y:S02]  /*aa20*/  LOP3.LUT R28, R8, 0xff, RZ, 0xc0, !PT ;  /* 0x000000ff081c7812 */ /* 0x000fe400078ec0ff */
[----:B------:R-:W-:-:S02]  /*aa30*/  LOP3.LUT R29, R4, 0xff, RZ, 0xc0, !PT ;  /* 0x000000ff041d7812 */ /* 0x000fc400078ec0ff */
[----:B------:R-:W-:Y:S02]  /*aa40*/  PRMT R26, R26, 0x7604, R21 ;  /* 0x000076041a1a7816 */ /* 0x000fe40000000015 */
[----:B------:R-:W-:Y:S02]  /*aa50*/  LOP3.LUT R20, R10, 0xff, RZ, 0xc0, !PT ;  /* 0x000000ff0a147812 */ /* 0x000fe400078ec0ff */
[----:B------:R-:W-:Y:S02]  /*aa60*/  LOP3.LUT R3, R3, 0xff, RZ, 0xc0, !PT ;  /* 0x000000ff03037812 */ /* 0x000fe400078ec0ff */
[----:B------:R-:W-:Y:S02]  /*aa70*/  SHF.R.U32.HI R21, RZ, 0x8, R9 ;  /* 0x00000008ff157819 */ /* 0x000fe40000011609 */
[----:B------:R-:W-:Y:S02]  /*aa80*/  PRMT R31, R29, 0x7604, R28 ;  /* 0x000076041d1f7816 */ /* 0x000fe4000000001c */
[----:B------:R-:W-:-:S02]  /*aa90*/  SHF.R.U32.HI R29, RZ, 0x8, R7 ;  /* 0x00000008ff1d7819 */ /* 0x000fc40000011607 */
[----:B------:R-:W-:Y:S02]  /*aaa0*/  PRMT R25, R3, 0x7604, R20 ;  /* 0x0000760403197816 */ /* 0x000fe40000000014 */
        /* <DEDUP_REMOVED lines=9> */
[----:B------:R-:W-:Y:S02]  /*ab40*/  SHF.R.U32.HI R33, RZ, 0x10, R9 ;  /* 0x00000010ff217819 */ /* 0x000fe40000011609 */
[----:B------:R-:W-:-:S02]  /*ab50*/  PRMT R28, R29, 0x7604, R28 ;  /* 0x000076041d1c7816 */ /* 0x000fc4000000001c */
[----:B------:R-:W-:Y:S01]  /*ab60*/  SHF.R.U32.HI R29, RZ, 0x10, R11 ;  /* 0x00000010ff1d7819 */ /* 0x000fe2000001160b */
[----:B------:R-:W-:Y:S01]  /*ab70*/  IMAD.U32 R33, R33, 0x10000, RZ ;  /* 0x0001000021217824 */ /* 0x000fe200078e00ff */
[----:B------:R-:W-:Y:S01]  /*ab80*/  PRMT R35, R3, 0x7604, R20 ;  /* 0x0000760403237816 */ /* 0x000fe20000000014 */
[----:B------:R-:W-:Y:S01]  /*ab90*/  IMAD.U32 R3, R21, 0x10000, RZ ;  /* 0x0001000015037824 */ /* 0x000fe200078e00ff */
[----:B------:R-:W-:Y:S02]  /*aba0*/  SHF.R.U32.HI R37, RZ, 0x10, R7 ;  /* 0x00000010ff257819 */ /* 0x000fe40000011607 */
[----:B------:R-:W-:Y:S02]  /*abb0*/  SHF.L.U32 R29, R29, 0x10, RZ ;  /* 0x000000101d1d7819 */ /* 0x000fe400000006ff */
[----:B------:R-:W-:Y:S01]  /*abc0*/  LOP3.LUT R21, R14, 0xff0000, R3, 0xf8, !PT ;  /* 0x00ff00000e157812 */ /* 0x000fe200078ef803 */
[----:B------:R-:W-:Y:S01]  /*abd0*/  IMAD.U32 R37, R37, 0x10000, RZ ;  /* 0x0001000025257824 */ /* 0x000fe200078e00ff */
[----:B------:R-:W-:-:S02]  /*abe0*/  LOP3.LUT R29, R26, 0xff0000, R29, 0xf8, !PT ;  /* 0x00ff00001a1d7812 */ /* 0x000fc400078ef81d */
[----:B------:R-:W-:Y:S02]  /*abf0*/  VIMNMX R3, R32, 0x80, PT ;  /* 0x0000008020037848 */ /* 0x000fe40003fe0100 */
[----:B------:R-:W-:Y:S02]  /*ac00*/  LOP3.LUT R33, R4, 0xff0000, R33, 0xf8, !PT ;  /* 0x00ff000004217812 */ /* 0x000fe400078ef821 */
[----:B------:R-:W-:Y:S02]  /*ac10*/  LOP3.LUT R5, R5, 0xff0000, R12, 0xf8, !PT ;  /* 0x00ff000005057812 */ /* 0x000fe400078ef80c */
[----:B------:R-:W-:Y:S02]  /*ac20*/  LOP3.LUT R25, R25, 0xff0000, R10, 0xf8, !PT ;  /* 0x00ff000019197812 */ /* 0x000fe400078ef80a */
[----:B------:R-:W-:Y:S02]  /*ac30*/  LOP3.LUT R31, R31, 0xff0000, R8, 0xf8, !PT ;  /* 0x00ff00001f1f7812 */ /* 0x000fe400078ef808 */
[----:B------:R-:W-:-:S02]  /*ac40*/  LOP3.LUT R37, R28, 0xff0000, R37, 0xf8, !PT ;  /* 0x00ff00001c257812 */ /* 0x000fc400078ef825 */
[----:B------:R-:W-:Y:S02]  /*ac50*/  ISETP.GE.AND P1, PT, R190, R3, PT ;  /* 0x00000003be00720c */ /* 0x000fe40003f26270 */
[----:B------:R-:W-:Y:S02]  /*ac60*/  LOP3.LUT R12, R5, 0xff000000, R12, 0xf8, !PT ;  /* 0xff000000050c7812 */ /* 0x000fe400078ef80c */
[----:B------:R-:W-:Y:S02]  /*ac70*/  LOP3.LUT R13, R21, 0xff000000, R13, 0xf8, !PT ;  /* 0xff000000150d7812 */ /* 0x000fe400078ef80d */
[----:B------:R-:W-:Y:S02]  /*ac80*/  LOP3.LUT R10, R25, 0xff000000, R10, 0xf8, !PT ;  /* 0xff000000190a7812 */ /* 0x000fe400078ef80a */
[----:B------:R-:W-:Y:S02]  /*ac90*/  LOP3.LUT R11, R29, 0xff000000, R11, 0xf8, !PT ;  /* 0xff0000001d0b7812 */ /* 0x000fe400078ef80b */
[----:B------:R-:W-:-:S02]  /*aca0*/  LOP3.LUT R14, R31, 0xff000000, R8, 0xf8, !PT ;  /* 0xff0000001f0e7812 */ /* 0x000fc400078ef808 */
[----:B------:R-:W-:Y:S02]  /*acb0*/  LOP3.LUT R20, R33, 0xff000000, R9, 0xf8, !PT ;  /* 0xff00000021147812 */ /* 0x000fe400078ef809 */
[----:B------:R-:W-:Y:S01]  /*acc0*/  LOP3.LUT R35, R35, 0xff0000, R6, 0xf8, !PT ;  /* 0x00ff000023237812 */ /* 0x000fe200078ef806 */
[----:B0-----:R-:W-:Y:S06]  /*acd0*/  @!P0 BRA `(.L_x_617) ;  /* 0x00000174001c8947 */ /* 0x001fec0003800000 */
.L_x_870:
[----:B------:R-:W-:Y:S05]  /*ace0*/  BSYNC B1 ;  /* 0x0000000000017941 */ /* 0x000fea0003800000 */
.L_x_616:
[----:B------:R-:W-:Y:S01]  /*acf0*/  BSSY B1, `(.L_x_618) ;  /* 0x00000bf000017945 */ /* 0x000fe20003800000 */
[----:B------:R-:W-:Y:S02]  /*ad00*/  LOP3.LUT R8, R35, 0xff000000, R6, 0xf8, !PT ;  /* 0xff00000023087812 */ /* 0x000fe400078ef806 */
[----:B------:R-:W-:Y:S01]  /*ad10*/  LOP3.LUT R9, R37, 0xff000000, R7, 0xf8, !PT ;  /* 0xff00000025097812 */ /* 0x000fe200078ef807 */
[----:B------:R-:W-:Y:S06]  /*ad20*/  @P1 BRA `(.L_x_619) ;  /* 0x0000000800ec1947 */ /* 0x000fec0003800000 */
[----:B------:R-:W1:Y:S01]  /*ad30*/  LDC R5, c[0x0][0x3f4] ;  /* 0x0000fd00ff057b82 */ /* 0x000e620000000800 */
[----:B------:R-:W-:Y:S01]  /*ad40*/  BSSY B2, `(.L_x_620) ;  /* 0x000005e000027945 */ /* 0x000fe20003800000 */
[-C--:B-1----:R-:W-:Y:S02]  /*ad50*/  ISETP.GE.AND P0, PT, R22, R5.reuse, PT ;  /* 0x000000051600720c */ /* 0x082fe40003f06270 */
[----:B------:R-:W-:-:S11]  /*ad60*/  ISETP.GE.AND P1, PT, R192, R5, PT ;  /* 0x00000005c000720c */ /* 0x000fd60003f26270 */
[----:B------:R-:W-:Y:S05]  /*ad70*/  @P0 BRA `(.L_x_621) ;  /* 0x0000000400680947 */ /* 0x000fea0003800000 */
[----:B------:R-:W1:Y:S01]  /*ad80*/  LDS.128 R4, [R15+0x14400] ;  /* 0x014400000f047984 */ /* 0x000e620000000c00 */
[----:B------:R-:W-:Y:S02]  /*ad90*/  F2FP.F16.E4M3.UNPACK_B R30, R12 ;  /* 0x0000000cff1e723e */ /* 0x000fe400020006ff */
[----:B------:R-:W-:-:S03]  /*ada0*/  F2FP.F16.E4M3.UNPACK_B R31, R14 ;  /* 0x0000000eff1f723e */ /* 0x000fc600020006ff */
[--C-:B------:R-:W-:Y:S02]  /*adb0*/  HADD2.F32 R32, -RZ, R30.reuse.H1_H1 ;  /* 0x3000001eff207230 */ /* 0x100fe40000004100 */
[----:B------:R-:W-:Y:S02]  /*adc0*/  HADD2.F32 R36, -RZ, R31.H1_H1 ;  /* 0x3000001fff247230 */ /* 0x000fe40000004100 */
[----:B------:R-:W-:Y:S01]  /*add0*/  HADD2.F32 R30, -RZ, R30.H0_H0 ;  /* 0x2000001eff1e7230 */ /* 0x000fe20000004100 */
[-C--:B-1----:R-:W-:Y:S02]  /*ade0*/  F2FP.F16.E4M3.UNPACK_B R21, R4.reuse.H1 ;  /* 0x00000004ff15723e */ /* 0x082fe400030006ff */
[-C--:B------:R-:W-:Y:S02]  /*adf0*/  F2FP.F16.E4M3.UNPACK_B R26, R5.reuse ;  /* 0x00000005ff1a723e */ /* 0x080fe400020006ff */
[----:B------:R-:W-:Y:S01]  /*ae00*/  F2FP.F16.E4M3.UNPACK_B R28, R5.H1 ;  /* 0x00000005ff1c723e */ /* 0x000fe200030006ff */
[--C-:B------:R-:W-:Y:S01]  /*ae10*/  HADD2.F32 R25, -RZ, R21.reuse.H0_H0 ;  /* 0x20000015ff197230 */ /* 0x100fe20000004100 */
[----:B------:R-:W-:Y:S01]  /*ae20*/  F2FP.F16.E4M3.UNPACK_B R4, R4 ;  /* 0x00000004ff04723e */ /* 0x000fe200020006ff */
[----:B------:R-:W-:Y:S01]  /*ae30*/  HADD2.F32 R21, -RZ, R21.H1_H1 ;  /* 0x30000015ff157230 */ /* 0x000fe20000004100 */
[----:B------:R-:W-:-:S02]  /*ae40*/  F2FP.F16.E4M3.UNPACK_B R29, R6 ;  /* 0x00000006ff1d723e */ /* 0x000fc400020006ff */
[----:B------:R-:W-:Y:S02]  /*ae50*/  F2FP.F16.E4M3.UNPACK_B R6, R6.H1 ;  /* 0x00000006ff06723e */ /* 0x000fe400030006ff */
[C---:B------:R-:W-:Y:S01]  /*ae60*/  FMUL.FTZ R38, R21.reuse, R36 ;  /* 0x0000002415267220 */ /* 0x040fe20000410000 */
[-C--:B------:R-:W-:Y:S01]  /*ae70*/  FMUL.FTZ R5, R21, R32.reuse ;  /* 0x0000002015057220 */ /* 0x080fe20000410000 */
[-C--:B------:R-:W-:Y:S02]  /*ae80*/  F2FP.F16.E4M3.UNPACK_B R21, R7.reuse ;  /* 0x00000007ff15723e */ /* 0x080fe400020006ff */
[C---:B------:R-:W-:Y:S01]  /*ae90*/  FFMA.FTZ R38, R25.reuse, R32, -R38 ;  /* 0x0000002019267223 */ /* 0x040fe20000010826 */
[----:B0-----:R-:W-:Y:S01]  /*aea0*/  FFMA.FTZ R39, R25, R36, R5 ;  /* 0x0000002419277223 */ /* 0x001fe20000010005 */
[----:B------:R-:W-:Y:S01]  /*aeb0*/  HADD2.F32 R32, -RZ, R31.H0_H0 ;  /* 0x2000001fff207230 */ /* 0x000fe20000004100 */
[----:B------:R-:W-:Y:S01]  /*aec0*/  F2FP.F16.E4M3.UNPACK_B R31, R14.H1 ;  /* 0x0000000eff1f723e */ /* 0x000fe200030006ff */
[--C-:B------:R-:W-:Y:S01]  /*aed0*/  HADD2.F32 R5, -RZ, R4.reuse.H1_H1 ;  /* 0x30000004ff057230 */ /* 0x100fe20000004100 */
[----:B------:R-:W-:Y:S01]  /*aee0*/  F2FP.F16.E4M3.UNPACK_B R25, R12.H1 ;  /* 0x0000000cff19723e */ /* 0x000fe200030006ff */
[----:B------:R-:W-:Y:S01]  /*aef0*/  HADD2.F32 R4, -RZ, R4.H0_H0 ;  /* 0x20000004ff047230 */ /* 0x000fe20000004100 */
[----:B------:R-:W-:Y:S01]  /*af00*/  F2FP.F16.E4M3.UNPACK_B R7, R7.H1 ;  /* 0x00000007ff07723e */ /* 0x000fe200030006ff */
[----:B------:R-:W-:-:S02]  /*af10*/  HADD2.F32 R33, -RZ, R31.H1_H1 ;  /* 0x3000001fff217230 */ /* 0x000fc40000004100 */
[C---:B------:R-:W-:Y:S01]  /*af20*/  FMUL.FTZ R35, R5.reuse, R32 ;  /* 0x0000002005237220 */ /* 0x040fe20000410000 */
[-C--:B------:R-:W-:Y:S01]  /*af30*/  FMUL.FTZ R37, R5, R30.reuse ;  /* 0x0000001e05257220 */ /* 0x080fe20000410000 */
[--C-:B------:R-:W-:Y:S02]  /*af40*/  HADD2.F32 R5, -RZ, R28.reuse.H1_H1 ;  /* 0x3000001cff057230 */ /* 0x100fe40000004100 */
[C---:B------:R-:W-:Y:S01]  /*af50*/  FFMA.FTZ R35, R4.reuse, R30, -R35 ;  /* 0x0000001e04237223 */ /* 0x040fe20000010823 */
[----:B------:R-:W-:Y:S01]  /*af60*/  FFMA.FTZ R36, R4, R32, R37 ;  /* 0x0000002004247223 */ /* 0x000fe20000010025 */
[----:B------:R-:W-:Y:S02]  /*af70*/  HADD2.F32 R30, -RZ, R25.H1_H1 ;  /* 0x30000019ff1e7230 */ /* 0x000fe40000004100 */
[----:B------:R-:W-:Y:S01]  /*af80*/  FMUL.FTZ R37, R5, R33 ;  /* 0x0000002105257220 */ /* 0x000fe20000410000 */
[----:B------:R-:W-:Y:S02]  /*af90*/  HADD2.F32 R28, -RZ, R28.H0_H0 ;  /* 0x2000001cff1c7230 */ /* 0x000fe40000004100 */
[----:B------:R-:W-:-:S02]  /*afa0*/  HADD2.F32 R31, -RZ, R31.H0_H0 ;  /* 0x2000001fff1f7230 */ /* 0x000fc40000004100 */
[-C--:B------:R-:W-:Y:S01]  /*afb0*/  FMUL.FTZ R41, R5, R30.reuse ;  /* 0x0000001e05297220 */ /* 0x080fe20000410000 */
[--C-:B------:R-:W-:Y:S02]  /*afc0*/  HADD2.F32 R4, -RZ, R26.reuse.H1_H1 ;  /* 0x3000001aff047230 */ /* 0x100fe40000004100 */
[----:B------:R-:W-:Y:S01]  /*afd0*/  FFMA.FTZ R37, R28, R30, -R37 ;  /* 0x0000001e1c257223 */ /* 0x000fe20000010825 */
[----:B------:R-:W-:Y:S01]  /*afe0*/  HADD2.F32 R25, -RZ, R25.H0_H0 ;  /* 0x20000019ff197230 */ /* 0x000fe20000004100 */
[----:B------:R-:W-:Y:S01]  /*aff0*/  F2FP.F16.E4M3.UNPACK_B R30, R20 ;  /* 0x00000014ff1e723e */ /* 0x000fe200020006ff */
[----:B------:R-:W-:Y:S02]  /*b000*/  HADD2.F32 R26, -RZ, R26.H0_H0 ;  /* 0x2000001aff1a7230 */ /* 0x000fe40000004100 */
[----:B------:R-:W-:Y:S01]  /*b010*/  FMUL.FTZ R5, R4, R31 ;  /* 0x0000001f04057220 */ /* 0x000fe20000410000 */
[----:B------:R-:W-:Y:S01]  /*b020*/  FFMA.FTZ R42, R28, R33, R41 ;  /* 0x000000211c2a7223 */ /* 0x000fe20000010029 */
[----:B------:R-:W-:Y:S01]  /*b030*/  F2FP.F16.E4M3.UNPACK_B R28, R13 ;  /* 0x0000000dff1c723e */ /* 0x000fe200020006ff */
[-C--:B------:R-:W-:Y:S01]  /*b040*/  FMUL.FTZ R4, R4, R25.reuse ;  /* 0x0000001904047220 */ /* 0x080fe20000410000 */
[----:B------:R-:W-:Y:S01]  /*b050*/  FFMA.FTZ R33, R26, R25, -R5 ;  /* 0x000000191a217223 */ /* 0x000fe20000010805 */
[----:B------:R-:W-:Y:S01]  /*b060*/  HADD2.F32 R32, -RZ, R30.H1_H1 ;  /* 0x3000001eff207230 */ /* 0x000fe20000004100 */
[----:B------:R-:W-:Y:S01]  /*b070*/  F2FP.SATFINITE.E4M3.F32.PACK_AB_MERGE_C R37, R42, R37, RZ ;  /* 0x000000252a25723e */ /* 0x000fe200048070ff */
[----:B------:R-:W-:-:S02]  /*b080*/  HADD2.F32 R5, -RZ, R6.H1_H1 ;  /* 0x30000006ff057230 */ /* 0x000fc40000004100 */
[----:B------:R-:W-:Y:S01]  /*b090*/  FFMA.FTZ R40, R26, R31, R4 ;  /* 0x0000001f1a287223 */ /* 0x000fe20000010004 */
[----:B------:R-:W-:Y:S02]  /*b0a0*/  HADD2.F32 R25, -RZ, R28.H1_H1 ;  /* 0x3000001cff197230 */ /* 0x000fe40000004100 */
[----:B------:R-:W-:Y:S02]  /*b0b0*/  HADD2.F32 R6, -RZ, R6.H0_H0 ;  /* 0x20000006ff067230 */ /* 0x000fe40000004100 */
[C---:B------:R-:W-:Y:S01]  /*b0c0*/  FMUL.FTZ R31, R5.reuse, R32 ;  /* 0x00000020051f7220 */ /* 0x040fe20000410000 */
[----:B------:R-:W-:Y:S02]  /*b0d0*/  HADD2.F32 R28, -RZ, R28.H0_H0 ;  /* 0x2000001cff1c7230 */ /* 0x000fe40000004100 */
[-C--:B------:R-:W-:Y:S01]  /*b0e0*/  FMUL.FTZ R43, R5, R25.reuse ;  /* 0x00000019052b7220 */ /* 0x080fe20000410000 */
[----:B------:R-:W-:Y:S02]  /*b0f0*/  HADD2.F32 R30, -RZ, R30.H0_H0 ;  /* 0x2000001eff1e7230 */ /* 0x000fe40000004100 */
[----:B------:R-:W-:Y:S01]  /*b100*/  FFMA.FTZ R41, R6, R25, -R31 ;  /* 0x0000001906297223 */ /* 0x000fe2000001081f */
[--C-:B------:R-:W-:Y:S01]  /*b110*/  HADD2.F32 R4, -RZ, R29.reuse.H1_H1 ;  /* 0x3000001dff047230 */ /* 0x100fe20000004100 */
[----:B------:R-:W-:Y:S01]  /*b120*/  F2FP.F16.E4M3.UNPACK_B R5, R13.H1 ;  /* 0x0000000dff05723e */ /* 0x000fe200030006ff */
[----:B------:R-:W-:-:S02]  /*b130*/  HADD2.F32 R29, -RZ, R29.H0_H0 ;  /* 0x2000001dff1d7230 */ /* 0x000fc40000004100 */
[----:B------:R-:W-:Y:S01]  /*b140*/  FFMA.FTZ R32, R6, R32, R43 ;  /* 0x0000002006207223 */ /* 0x000fe2000001002b */
[C---:B------:R-:W-:Y:S01]  /*b150*/  FMUL.FTZ R26, R4.reuse, R30 ;  /* 0x0000001e041a7220 */ /* 0x040fe20000410000 */
[----:B------:R-:W-:Y:S01]  /*b160*/  FMUL.FTZ R25, R4, R28 ;  /* 0x0000001c04197220 */ /* 0x000fe20000410000 */
[----:B------:R-:W-:Y:S01]  /*b170*/  F2FP.F16.E4M3.UNPACK_B R4, R20.H1 ;  /* 0x00000014ff04723e */ /* 0x000fe200030006ff */
[--C-:B------:R-:W-:Y:S02]  /*b180*/  HADD2.F32 R6, -RZ, R5.reuse.H0_H0 ;  /* 0x20000005ff067230 */ /* 0x100fe40000004100 */
[C---:B------:R-:W-:Y:S01]  /*b190*/  FFMA.FTZ R31, R29.reuse, R28, -R26 ;  /* 0x0000001c1d1f7223 */ /* 0x040fe2000001081a */
[----:B------:R-:W-:Y:S02]  /*b1a0*/  HADD2.F32 R26, -RZ, R5.H1_H1 ;  /* 0x30000005ff1a7230 */ /* 0x000fe40000004100 */
[----:B------:R-:W-:Y:S01]  /*b1b0*/  FFMA.FTZ R30, R29, R30, R25 ;  /* 0x0000001e1d1e7223 */ /* 0x000fe20000010019 */
[----:B------:R-:W-:-:S02]  /*b1c0*/  HADD2.F32 R28, -RZ, R4.H1_H1 ;  /* 0x30000004ff1c7230 */ /* 0x000fc40000004100 */
[----:B------:R-:W-:Y:S02]  /*b1d0*/  HADD2.F32 R5, -RZ, R7.H1_H1 ;  /* 0x30000007ff057230 */ /* 0x000fe40000004100 */
[----:B------:R-:W-:Y:S02]  /*b1e0*/  HADD2.F32 R25, -RZ, R4.H0_H0 ;  /* 0x20000004ff197230 */ /* 0x000fe40000004100 */
[----:B------:R-:W-:Y:S02]  /*b1f0*/  HADD2.F32 R4, -RZ, R21.H1_H1 ;  /* 0x30000015ff047230 */ /* 0x000fe40000004100 */
[C---:B------:R-:W-:Y:S01]  /*b200*/  FMUL.FTZ R46, R5.reuse, R28 ;  /* 0x0000001c052e7220 */ /* 0x040fe20000410000 */
[----:B------:R-:W-:Y:S02]  /*b210*/  HADD2.F32 R7, -RZ, R7.H0_H0 ;  /* 0x20000007ff077230 */ /* 0x000fe40000004100 */
[----:B------:R-:W-:Y:S01]  /*b220*/  FMUL.FTZ R5, R5, R26 ;  /* 0x0000001a05057220 */ /* 0x000fe20000410000 */
[----:B------:R-:W-:-:S02]  /*b230*/  HADD2.F32 R21, -RZ, R21.H0_H0 ;  /* 0x20000015ff157230 */ /* 0x000fc40000004100 */
[CC--:B------:R-:W-:Y:S01]  /*b240*/  FMUL.FTZ R44, R4.reuse, R25.reuse ;  /* 0x00000019042c7220 */ /* 0x0c0fe20000410000 */
[----:B------:R-:W-:Y:S01]  /*b250*/  FMUL.FTZ R4, R4, R6 ;  /* 0x0000000604047220 */ /* 0x000fe20000410000 */
[C---:B------:R-:W-:Y:S01]  /*b260*/  FFMA.FTZ R46, R7.reuse, R26, -R46 ;  /* 0x0000001a072e7223 */ /* 0x040fe2000001082e */
[----:B------:R-:W-:Y:S01]  /*b270*/  FFMA.FTZ R5, R7, R28, R5 ;  /* 0x0000001c07057223 */ /* 0x000fe20000010005 */
[C---:B------:R-:W-:Y:S01]  /*b280*/  FFMA.FTZ R7, R21.reuse, R6, -R44 ;  /* 0x0000000615077223 */ /* 0x040fe2000001082c */
[----:B------:R-:W-:Y:S01]  /*b290*/  FFMA.FTZ R26, R21, R25, R4 ;  /* 0x00000019151a7223 */ /* 0x000fe20000010004 */
[----:B------:R-:W-:Y:S02]  /*b2a0*/  F2FP.SATFINITE.E4M3.F32.PACK_AB_MERGE_C R4, R39, R38, RZ ;  /* 0x000000262704723e */ /* 0x000fe400048070ff */
[----:B------:R-:W-:Y:S02]  /*b2b0*/  F2FP.SATFINITE.E4M3.F32.PACK_AB_MERGE_C R6, R32, R41, RZ ;  /* 0x000000292006723e */ /* 0x000fe400048070ff */
[----:B------:R-:W-:-:S02]  /*b2c0*/  F2FP.SATFINITE.E4M3.F32.PACK_AB_MERGE_C R46, R5, R46, RZ ;  /* 0x0000002e052e723e */ /* 0x000fc400048070ff */
[----:B------:R-:W-:Y:S02]  /*b2d0*/  F2FP.SATFINITE.E4M3.F32.PACK_AB_MERGE_C R4, R36, R35, R4 ;  /* 0x000000232404723e */ /* 0x000fe40004807004 */
[----:B------:R-:W-:Y:S02]  /*b2e0*/  F2FP.SATFINITE.E4M3.F32.PACK_AB_MERGE_C R5, R40, R33, R37 ;  /* 0x000000212805723e */ /* 0x000fe40004807025 */
[----:B------:R-:W-:Y:S02]  /*b2f0*/  F2FP.SATFINITE.E4M3.F32.PACK_AB_MERGE_C R6, R30, R31, R6 ;  /* 0x0000001f1e06723e */ /* 0x000fe40004807006 */
[----:B------:R-:W-:-:S05]  /*b300*/  F2FP.SATFINITE.E4M3.F32.PACK_AB_MERGE_C R7, R26, R7, R46 ;  /* 0x000000071a07723e */ /* 0x000fca000480702e */
[----:B------:R1:W-:Y:S02]  /*b310*/  STS.128 [R15+0x14400], R4 ;  /* 0x014400040f007388 */ /* 0x0003e40000000c00 */
.L_x_621:
[----:B------:R-:W-:Y:S05]  /*b320*/  BSYNC B2 ;  /* 0x0000000000027941 */ /* 0x000fea0003800000 */
.L_x_620:
[----:B------:R-:W-:Y:S05]  /*b330*/  @P1 BRA `(.L_x_619) ;  /* 0x0000000400681947 */ /* 0x000fea0003800000 */
[----:B-1----:R-:W1:Y:S01]  /*b340*/  LDS.128 R4, [R0] ;  /* 0x0000000000047984 */ /* 0x002e620000000c00 */
        /* <DEDUP_REMOVED lines=61> */
[-C--:B------:R-:W-:Y:S01]  /*b720*/  FMUL.FTZ R25, R4, R28.reuse ;  /* 0x0000001c04197220 */ /* 0x080fe20000410000 */
        /* <DEDUP_REMOVED lines=26> */
[----:B------:R2:W-:Y:S02]  /*b8d0*/  STS.128 [R0], R4 ;  /* 0x0000000400007388 */ /* 0x0005e40000000c00 */
.L_x_619:
[----:B------:R-:W-:Y:S05]  /*b8e0*/  BSYNC B1 ;  /* 0x0000000000017941 */ /* 0x000fea0003800000 */
.L_x_618:
[----:B-12---:R-:W-:-:S05]  /*b8f0*/  VIADD R4, R190, 0x40 ;  /* 0x00000040be047836 */ /* 0x006fca0000000000 */
[----:B------:R-:W-:-:S13]  /*b900*/  ISETP.GE.AND P0, PT, R4, R3, PT ;  /* 0x000000030400720c */ /* 0x000fda0003f06270 */
[----:B------:R-:W-:Y:S05]  /*b910*/  @P0 BRA `(.L_x_622) ;  /* 0x0000002800680947 */ /* 0x000fea0003800000 */
[----:B------:R-:W1:Y:S01]  /*b920*/  LDC R3, c[0x0][0x3f4] ;  /* 0x0000fd00ff037b82 */ /* 0x000e620000000800 */
[----:B------:R-:W-:Y:S01]  /*b930*/  BSSY B1, `(.L_x_623) ;  /* 0x000005e000017945 */ /* 0x000fe20003800000 */
[-C--:B-1----:R-:W-:Y:S02]  /*b940*/  ISETP.GE.AND P0, PT, R22, R3.reuse, PT ;  /* 0x000000031600720c */ /* 0x082fe40003f06270 */
[----:B------:R-:W-:-:S11]  /*b950*/  ISETP.GE.AND P1, PT, R192, R3, PT ;  /* 0x00000003c000720c */ /* 0x000fd60003f26270 */
[----:B------:R-:W-:Y:S05]  /*b960*/  @P0 BRA `(.L_x_624) ;  /* 0x0000000400680947 */ /* 0x000fea0003800000 */
[----:B------:R-:W1:Y:S01]  /*b970*/  LDS.128 R4, [R15+0x16400] ;  /* 0x016400000f047984 */ /* 0x000e620000000c00 */
[----:B------:R-:W-:Y:S02]  /*b980*/  F2FP.F16.E4M3.UNPACK_B R33, R12 ;  /* 0x0000000cff21723e */ /* 0x000fe400020006ff */
[-C--:B------:R-:W-:Y:S02]  /*b990*/  F2FP.F16.E4M3.UNPACK_B R35, R14.reuse ;  /* 0x0000000eff23723e */ /* 0x080fe400020006ff */
[----:B------:R-:W-:Y:S01]  /*b9a0*/  F2FP.F16.E4M3.UNPACK_B R14, R14.H1 ;  /* 0x0000000eff0e723e */ /* 0x000fe200030006ff */
[----:B------:R-:W-:Y:S02]  /*b9b0*/  HADD2.F32 R31, -RZ, R33.H1_H1 ;  /* 0x30000021ff1f7230 */ /* 0x000fe40000004100 */
[--C-:B------:R-:W-:Y:S02]  /*b9c0*/  HADD2.F32 R37, -RZ, R35.reuse.H1_H1 ;  /* 0x30000023ff257230 */ /* 0x100fe40000004100 */
[----:B------:R-:W-:-:S02]  /*b9d0*/  HADD2.F32 R38, -RZ, R35.H0_H0 ;  /* 0x20000023ff267230 */ /* 0x000fc40000004100 */
[----:B------:R-:W-:Y:S02]  /*b9e0*/  HADD2.F32 R36, -RZ, R33.H0_H0 ;  /* 0x20000021ff247230 */ /* 0x000fe40000004100 */
[----:B0-----:R-:W-:Y:S01]  /*b9f0*/  HADD2.F32 R39, -RZ, R14.H1_H1 ;  /* 0x3000000eff277230 */ /* 0x001fe20000004100 */
[-C--:B-1----:R-:W-:Y:S02]  /*ba00*/  F2FP.F16.E4M3.UNPACK_B R3, R4.reuse.H1 ;  /* 0x00000004ff03723e */ /* 0x082fe400030006ff */
[----:B------:R-:W-:Y:S02]  /*ba10*/  F2FP.F16.E4M3.UNPACK_B R4, R4 ;  /* 0x00000004ff04723e */ /* 0x000fe400020006ff */
[-C--:B------:R-:W-:Y:S01]  /*ba20*/  F2FP.F16.E4M3.UNPACK_B R26, R6.reuse ;  /* 0x00000006ff1a723e */ /* 0x080fe200020006ff */
[--C-:B------:R-:W-:Y:S01]  /*ba30*/  HADD2.F32 R21, -RZ, R3.reuse.H0_H0 ;  /* 0x20000003ff157230 */ /* 0x100fe20000004100 */
[----:B------:R-:W-:Y:S01]  /*ba40*/  F2FP.F16.E4M3.UNPACK_B R28, R6.H1 ;  /* 0x00000006ff1c723e */ /* 0x000fe200030006ff */
[----:B------:R-:W-:Y:S01]  /*ba50*/  HADD2.F32 R3, -RZ, R3.H1_H1 ;  /* 0x30000003ff037230 */ /* 0x000fe20000004100 */
[----:B------:R-:W-:-:S02]  /*ba60*/  F2FP.F16.E4M3.UNPACK_B R25, R5 ;  /* 0x00000005ff19723e */ /* 0x000fc400020006ff */
[----:B------:R-:W-:Y:S02]  /*ba70*/  F2FP.F16.E4M3.UNPACK_B R5, R5.H1 ;  /* 0x00000005ff05723e */ /* 0x000fe400030006ff */
[-C--:B------:R-:W-:Y:S01]  /*ba80*/  FMUL.FTZ R6, R37, R3.reuse ;  /* 0x0000000325067220 */ /* 0x080fe20000410000 */
[C---:B------:R-:W-:Y:S01]  /*ba90*/  FMUL.FTZ R32, R31.reuse, R3 ;  /* 0x000000031f207220 */ /* 0x040fe20000410000 */
[--C-:B------:R-:W-:Y:S01]  /*baa0*/  HADD2.F32 R3, -RZ, R4.reuse.H1_H1 ;  /* 0x30000004ff037230 */ /* 0x100fe20000004100 */
[----:B------:R-:W-:Y:S01]  /*bab0*/  F2FP.F16.E4M3.UNPACK_B R29, R7 ;  /* 0x00000007ff1d723e */ /* 0x000fe200020006ff */
[-C--:B------:R-:W-:Y:S01]  /*bac0*/  FFMA.FTZ R30, R31, R21.reuse, -R6 ;  /* 0x000000151f1e7223 */ /* 0x080fe20000010806 */
[----:B------:R-:W-:Y:S01]  /*bad0*/  FFMA.FTZ R31, R37, R21, R32 ;  /* 0x00000015251f7223 */ /* 0x000fe20000010020 */
[----:B------:R-:W-:Y:S01]  /*bae0*/  HADD2.F32 R4, -RZ, R4.H0_H0 ;  /* 0x20000004ff047230 */ /* 0x000fe20000004100 */
[----:B------:R-:W-:Y:S01]  /*baf0*/  F2FP.F16.E4M3.UNPACK_B R32, R12.H1 ;  /* 0x0000000cff20723e */ /* 0x000fe200030006ff */
[-C--:B------:R-:W-:Y:S01]  /*bb00*/  FMUL.FTZ R21, R38, R3.reuse ;  /* 0x0000000326157220 */ /* 0x080fe20000410000 */
[C---:B------:R-:W-:Y:S01]  /*bb10*/  FMUL.FTZ R3, R36.reuse, R3 ;  /* 0x0000000324037220 */ /* 0x040fe20000410000 */
[----:B------:R-:W-:Y:S01]  /*bb20*/  HADD2.F32 R6, -RZ, R5.H1_H1 ;  /* 0x30000005ff067230 */ /* 0x000fe20000004100 */
[----:B------:R-:W-:Y:S01]  /*bb30*/  F2FP.F16.E4M3.UNPACK_B R7, R7.H1 ;  /* 0x00000007ff07723e */ /* 0x000fe200030006ff */
[-C--:B------:R-:W-:Y:S01]  /*bb40*/  FFMA.FTZ R21, R36, R4.reuse, -R21 ;  /* 0x0000000424157223 */ /* 0x080fe20000010815 */
[----:B------:R-:W-:Y:S01]  /*bb50*/  FFMA.FTZ R12, R38, R4, R3 ;  /* 0x00000004260c7223 */ /* 0x000fe20000010003 */
[----:B------:R-:W-:-:S02]  /*bb60*/  HADD2.F32 R33, -RZ, R32.H1_H1 ;  /* 0x30000020ff217230 */ /* 0x000fc40000004100 */
[----:B------:R-:W-:Y:S01]  /*bb70*/  FMUL.FTZ R4, R39, R6 ;  /* 0x0000000627047220 */ /* 0x000fe20000410000 */
[----:B------:R-:W-:Y:S01]  /*bb80*/  HADD2.F32 R5, -RZ, R5.H0_H0 ;  /* 0x20000005ff057230 */ /* 0x000fe20000004100 */
[----:B------:R-:W-:Y:S01]  /*bb90*/  F2FP.F16.E4M3.UNPACK_B R38, R20 ;  /* 0x00000014ff26723e */ /* 0x000fe200020006ff */
[----:B------:R-:W-:Y:S02]  /*bba0*/  HADD2.F32 R37, -RZ, R14.H0_H0 ;  /* 0x2000000eff257230 */ /* 0x000fe40000004100 */
[C---:B------:R-:W-:Y:S01]  /*bbb0*/  FMUL.FTZ R6, R33.reuse, R6 ;  /* 0x0000000621067220 */ /* 0x040fe20000410000 */
[--C-:B------:R-:W-:Y:S02]  /*bbc0*/  HADD2.F32 R3, -RZ, R25.reuse.H1_H1 ;  /* 0x30000019ff037230 */ /* 0x100fe40000004100 */
[----:B------:R-:W-:Y:S01]  /*bbd0*/  FFMA.FTZ R14, R33, R5, -R4 ;  /* 0x00000005210e7223 */ /* 0x000fe20000010804 */
[----:B------:R-:W-:Y:S01]  /*bbe0*/  HADD2.F32 R35, -RZ, R32.H0_H0 ;  /* 0x20000020ff237230 */ /* 0x000fe20000004100 */
[----:B------:R-:W-:Y:S01]  /*bbf0*/  F2FP.F16.E4M3.UNPACK_B R32, R13 ;  /* 0x0000000dff20723e */ /* 0x000fe200020006ff */
[----:B------:R-:W-:-:S02]  /*bc00*/  HADD2.F32 R25, -RZ, R25.H0_H0 ;  /* 0x20000019ff197230 */ /* 0x000fc40000004100 */
[----:B------:R-:W-:Y:S01]  /*bc10*/  FMUL.FTZ R4, R37, R3 ;  /* 0x0000000325047220 */ /* 0x000fe20000410000 */
[----:B------:R-:W-:Y:S01]  /*bc20*/  FFMA.FTZ R33, R39, R5, R6 ;  /* 0x0000000527217223 */ /* 0x000fe20000010006 */
[C---:B------:R-:W-:Y:S01]  /*bc30*/  FMUL.FTZ R6, R35.reuse, R3 ;  /* 0x0000000323067220 */ /* 0x040fe20000410000 */
[----:B------:R-:W-:Y:S02]  /*bc40*/  HADD2.F32 R40, -RZ, R38.H1_H1 ;  /* 0x30000026ff287230 */ /* 0x000fe40000004100 */
[-C--:B------:R-:W-:Y:S01]  /*bc50*/  FFMA.FTZ R5, R35, R25.reuse, -R4 ;  /* 0x0000001923057223 */ /* 0x080fe20000010804 */
[----:B------:R-:W-:Y:S02]  /*bc60*/  HADD2.F32 R4, -RZ, R28.H1_H1 ;  /* 0x3000001cff047230 */ /* 0x000fe40000004100 */
[----:B------:R-:W-:Y:S01]  /*bc70*/  FFMA.FTZ R6, R37, R25, R6 ;  /* 0x0000001925067223 */ /* 0x000fe20000010006 */
[----:B------:R-:W-:Y:S01]  /*bc80*/  HADD2.F32 R36, -RZ, R32.H1_H1 ;  /* 0x30000020ff247230 */ /* 0x000fe20000004100 */
[----:B------:R-:W-:Y:S01]  /*bc90*/  F2FP.F16.E4M3.UNPACK_B R20, R20.H1 ;  /* 0x00000014ff14723e */ /* 0x000fe200030006ff */
[----:B------:R-:W-:-:S02]  /*bca0*/  HADD2.F32 R28, -RZ, R28.H0_H0 ;  /* 0x2000001cff1c7230 */ /* 0x000fc40000004100 */
[-C--:B------:R-:W-:Y:S01]  /*bcb0*/  FMUL.FTZ R25, R40, R4.reuse ;  /* 0x0000000428197220 */ /* 0x080fe20000410000 */
[----:B------:R-:W-:Y:S02]  /*bcc0*/  HADD2.F32 R38, -RZ, R38.H0_H0 ;  /* 0x20000026ff267230 */ /* 0x000fe40000004100 */
[C---:B------:R-:W-:Y:S01]  /*bcd0*/  FMUL.FTZ R35, R36.reuse, R4 ;  /* 0x0000000424237220 */ /* 0x040fe20000410000 */
[----:B------:R-:W-:Y:S01]  /*bce0*/  HADD2.F32 R3, -RZ, R26.H1_H1 ;  /* 0x3000001aff037230 */ /* 0x000fe20000004100 */
[----:B------:R-:W-:Y:S01]  /*bcf0*/  F2FP.F16.E4M3.UNPACK_B R4, R13.H1 ;  /* 0x0000000dff04723e */ /* 0x000fe200030006ff */
[----:B------:R-:W-:Y:S02]  /*bd00*/  HADD2.F32 R32, -RZ, R32.H0_H0 ;  /* 0x20000020ff207230 */ /* 0x000fe40000004100 */
[-C--:B------:R-:W-:Y:S01]  /*bd10*/  FFMA.FTZ R25, R36, R28.reuse, -R25 ;  /* 0x0000001c24197223 */ /* 0x080fe20000010819 */
[----:B------:R-:W-:Y:S02]  /*bd20*/  HADD2.F32 R26, -RZ, R26.H0_H0 ;  /* 0x2000001aff1a7230 */ /* 0x000fe40000004100 */
[-C--:B------:R-:W-:Y:S01]  /*bd30*/  FMUL.FTZ R13, R38, R3.reuse ;  /* 0x00000003260d7220 */ /* 0x080fe20000410000 */
[----:B------:R-:W-:Y:S01]  /*bd40*/  FFMA.FTZ R28, R40, R28, R35 ;  /* 0x0000001c281c7223 */ /* 0x000fe20000010023 */
[----:B------:R-:W-:Y:S01]  /*bd50*/  FMUL.FTZ R3, R32, R3 ;  /* 0x0000000320037220 */ /* 0x000fe20000410000 */
[----:B------:R-:W-:-:S02]  /*bd60*/  HADD2.F32 R37, -RZ, R4.H1_H1 ;  /* 0x30000004ff257230 */ /* 0x000fc40000004100 */
[-C--:B------:R-:W-:Y:S01]  /*bd70*/  FFMA.FTZ R13, R32, R26.reuse, -R13 ;  /* 0x0000001a200d7223 */ /* 0x080fe2000001080d */
[----:B------:R-:W-:Y:S02]  /*bd80*/  HADD2.F32 R35, -RZ, R4.H0_H0 ;  /* 0x20000004ff237230 */ /* 0x000fe40000004100 */
[----:B------:R-:W-:Y:S01]  /*bd90*/  FFMA.FTZ R26, R38, R26, R3 ;  /* 0x0000001a261a7223 */ /* 0x000fe20000010003 */
[--C-:B------:R-:W-:Y:S01]  /*bda0*/  HADD2.F32 R41, -RZ, R20.reuse.H1_H1 ;  /* 0x30000014ff297230 */ /* 0x100fe20000004100 */
[----:B------:R-:W-:Y:S01]  /*bdb0*/  F2FP.SATFINITE.E4M3.F32.PACK_AB_MERGE_C R14, R33, R14, RZ ;  /* 0x0000000e210e723e */ /* 0x000fe200048070ff */
[----:B------:R-:W-:Y:S01]  /*bdc0*/  HADD2.F32 R4, -RZ, R7.H1_H1 ;  /* 0x30000007ff047230 */ /* 0x000fe20000004100 */
[----:B------:R-:W-:Y:S01]  /*bdd0*/  F2FP.SATFINITE.E4M3.F32.PACK_AB_MERGE_C R25, R28, R25, RZ ;  /* 0x000000191c19723e */ /* 0x000fe200048070ff */
[----:B------:R-:W-:Y:S01]  /*bde0*/  HADD2.F32 R39, -RZ, R20.H0_H0 ;  /* 0x20000014ff277230 */ /* 0x000fe20000004100 */
[----:B------:R-:W-:Y:S01]  /*bdf0*/  F2FP.SATFINITE.E4M3.F32.PACK_AB_MERGE_C R5, R6, R5, R14 ;  /* 0x000000050605723e */ /* 0x000fe2000480700e */
[----:B------:R-:W-:-:S02]  /*be00*/  HADD2.F32 R3, -RZ, R29.H1_H1 ;  /* 0x3000001dff037230 */ /* 0x000fc40000004100 */
[-C--:B------:R-:W-:Y:S01]  /*be10*/  FMUL.FTZ R32, R41, R4.reuse ;  /* 0x0000000429207220 */ /* 0x080fe20000410000 */
[----:B------:R-:W-:Y:S02]  /*be20*/  HADD2.F32 R7, -RZ, R7.H0_H0 ;  /* 0x20000007ff077230 */ /* 0x000fe40000004100 */
[----:B------:R-:W-:Y:S01]  /*be30*/  FMUL.FTZ R36, R37, R4 ;  /* 0x0000000425247220 */ /* 0x000fe20000410000 */
        /* <DEDUP_REMOVED lines=8> */
[----:B------:R-:W-:Y:S02]  /*bec0*/  F2FP.SATFINITE.E4M3.F32.PACK_AB_MERGE_C R3, R3, R32, RZ ;  /* 0x000000200303723e */ /* 0x000fe400048070ff */
[----:B------:R-:W-:Y:S02]  /*bed0*/  F2FP.SATFINITE.E4M3.F32.PACK_AB_MERGE_C R4, R12, R21, R4 ;  /* 0x000000150c04723e */ /* 0x000fe40004807004 */
[----:B------:R-:W-:Y:S02]  /*bee0*/  F2FP.SATFINITE.E4M3.F32.PACK_AB_MERGE_C R6, R26, R13, R25 ;  /* 0x0000000d1a06723e */ /* 0x000fe40004807019 */
[----:B------:R-:W-:-:S05]  /*bef0*/  F2FP.SATFINITE.E4M3.F32.PACK_AB_MERGE_C R7, R20, R7, R3 ;  /* 0x000000071407723e */ /* 0x000fca0004807003 */
[----:B------:R1:W-:Y:S02]  /*bf00*/  STS.128 [R15+0x16400], R4 ;  /* 0x016400040f007388 */ /* 0x0003e40000000c00 */
.L_x_624:
[----:B------:R-:W-:Y:S05]  /*bf10*/  BSYNC B1 ;  /* 0x0000000000017941 */ /* 0x000fea0003800000 */
.L_x_623:
[----:B------:R-:W-:Y:S05]  /*bf20*/  @P1 BRA `(.L_x_622) ;  /* 0x0000002000e41947 */ /* 0x000fea0003800000 */
[----:B-1----:R-:W1:Y:S01]  /*bf30*/  LDS.128 R4, [R0+0x2000] ;  /* 0x0020000000047984 */ /* 0x002e620000000c00 */
[----:B------:R-:W-:Y:S02]  /*bf40*/  F2FP.F16.E4M3.UNPACK_B R29, R8 ;  /* 0x00000008ff1d723e */ /* 0x000fe400020006ff */
[----:B------:R-:W-:-:S03]  /*bf50*/  F2FP.F16.E4M3.UNPACK_B R26, R10 ;  /* 0x0000000aff1a723e */ /* 0x000fc600020006ff */
[--C-:B------:R-:W-:Y:S02]  /*bf60*/  HADD2.F32 R30, -RZ, R29.reuse.H1_H1 ;  /* 0x3000001dff1e7230 */ /* 0x100fe40000004100 */
[----:B------:R-:W-:Y:S02]  /*bf70*/  HADD2.F32 R28, -RZ, R26.H1_H1 ;  /* 0x3000001aff1c7230 */ /* 0x000fe40000004100 */
[----:B------:R-:W-:Y:S01]  /*bf80*/  HADD2.F32 R32, -RZ, R29.H0_H0 ;  /* 0x2000001dff207230 */ /* 0x000fe20000004100 */
[-C--:B-1----:R-:W-:Y:S02]  /*bf90*/  F2FP.F16.E4M3.UNPACK_B R3, R4.reuse.H1 ;  /* 0x00000004ff03723e */ /* 0x082fe400030006ff */
[----:B------:R-:W-:Y:S02]  /*bfa0*/  F2FP.F16.E4M3.UNPACK_B R4, R4 ;  /* 0x00000004ff04723e */ /* 0x000fe400020006ff */
[-C--:B------:R-:W-:Y:S01]  /*bfb0*/  F2FP.F16.E4M3.UNPACK_B R13, R5.reuse ;  /* 0x00000005ff0d723e */ /* 0x080fe200020006ff */
[--C-:B------:R-:W-:Y:S01]  /*bfc0*/  HADD2.F32 R12, -RZ, R3.reuse.H0_H0 ;  /* 0x20000003ff0c7230 */ /* 0x100fe20000004100 */
[----:B------:R-:W-:Y:S01]  /*bfd0*/  F2FP.F16.E4M3.UNPACK_B R5, R5.H1 ;  /* 0x00000005ff05723e */ /* 0x000fe200030006ff */
[----:B------:R-:W-:Y:S01]  /*bfe0*/  HADD2.F32 R3, -RZ, R3.H1_H1 ;  /* 0x30000003ff037230 */ /* 0x000fe20000004100 */
[----:B------:R-:W-:-:S02]  /*bff0*/  F2FP.F16.E4M3.UNPACK_B R14, R6 ;  /* 0x00000006ff0e723e */ /* 0x000fc400020006ff */
[----:B------:R-:W-:Y:S01]  /*c000*/  F2FP.F16.E4M3.UNPACK_B R15, R6.H1 ;  /* 0x00000006ff0f723e */ /* 0x000fe200030006ff */
[--C-:B------:R-:W-:Y:S02]  /*c010*/  HADD2.F32 R6, -RZ, R5.reuse.H1_H1 ;  /* 0x30000005ff067230 */ /* 0x100fe40000004100 */
[-C--:B------:R-:W-:Y:S01]  /*c020*/  FMUL.FTZ R21, R30, R3.reuse ;  /* 0x000000031e157220 */ /* 0x080fe20000410000 */
[C---:B------:R-:W-:Y:S01]  /*c030*/  FMUL.FTZ R3, R28.reuse, R3 ;  /* 0x000000031c037220 */ /* 0x040fe20000410000 */
[----:B------:R-:W-:Y:S01]  /*c040*/  HADD2.F32 R5, -RZ, R5.H0_H0 ;  /* 0x20000005ff057230 */ /* 0x000fe20000004100 */
[----:B------:R-:W-:Y:S01]  /*c050*/  F2FP.F16.E4M3.UNPACK_B R20, R7 ;  /* 0x00000007ff14723e */ /* 0x000fe200020006ff */
[-C--:B------:R-:W-:Y:S01]  /*c060*/  FFMA.FTZ R25, R28, R12.reuse, -R21 ;  /* 0x0000000c1c197223 */ /* 0x080fe20000010815 */
[----:B------:R-:W-:Y:S01]  /*c070*/  FFMA.FTZ R12, R30, R12, R3 ;  /* 0x0000000c1e0c7223 */ /* 0x000fe20000010003 */
[----:B------:R-:W-:Y:S01]  /*c080*/  HADD2.F32 R3, -RZ, R4.H1_H1 ;  /* 0x30000004ff037230 */ /* 0x000fe20000004100 */
[----:B------:R-:W-:Y:S01]  /*c090*/  F2FP.F16.E4M3.UNPACK_B R30, R8.H1 ;  /* 0x00000008ff1e723e */ /* 0x000fe200030006ff */
[----:B------:R-:W-:Y:S01]  /*c0a0*/  HADD2.F32 R28, -RZ, R26.H0_H0 ;  /* 0x2000001aff1c7230 */ /* 0x000fe20000004100 */
[----:B------:R-:W-:Y:S01]  /*c0b0*/  F2FP.F16.E4M3.UNPACK_B R26, R10.H1 ;  /* 0x0000000aff1a723e */ /* 0x000fe200030006ff */
[----:B------:R-:W-:-:S02]  /*c0c0*/  HADD2.F32 R4, -RZ, R4.H0_H0 ;  /* 0x20000004ff047230 */ /* 0x000fc40000004100 */
[-C--:B------:R-:W-:Y:S01]  /*c0d0*/  FMUL.FTZ R21, R32, R3.reuse ;  /* 0x0000000320157220 */ /* 0x080fe20000410000 */
[----:B------:R-:W-:Y:S02]  /*c0e0*/  HADD2.F32 R35, -RZ, R30.H1_H1 ;  /* 0x3000001eff237230 */ /* 0x000fe40000004100 */
[C---:B------:R-:W-:Y:S01]  /*c0f0*/  FMUL.FTZ R3, R28.reuse, R3 ;  /* 0x000000031c037220 */ /* 0x040fe20000410000 */
[----:B------:R-:W-:Y:S02]  /*c100*/  HADD2.F32 R29, -RZ, R26.H1_H1 ;  /* 0x3000001aff1d7230 */ /* 0x000fe40000004100 */
[-C--:B------:R-:W-:Y:S01]  /*c110*/  FFMA.FTZ R21, R28, R4.reuse, -R21 ;  /* 0x000000041c157223 */ /* 0x080fe20000010815 */
[----:B------:R-:W-:Y:S02]  /*c120*/  HADD2.F32 R33, -RZ, R30.H0_H0 ;  /* 0x2000001eff217230 */ /* 0x000fe40000004100 */
[----:B------:R-:W-:Y:S01]  /*c130*/  FFMA.FTZ R8, R32, R4, R3 ;  /* 0x0000000420087223 */ /* 0x000fe20000010003 */
[----:B------:R-:W-:Y:S01]  /*c140*/  FMUL.FTZ R4, R35, R6 ;  /* 0x0000000623047220 */ /* 0x000fe20000410000 */
[----:B------:R-:W-:-:S02]  /*c150*/  HADD2.F32 R3, -RZ, R13.H1_H1 ;  /* 0x3000000dff037230 */ /* 0x000fc40000004100 */
[C---:B------:R-:W-:Y:S01]  /*c160*/  FMUL.FTZ R6, R29.reuse, R6 ;  /* 0x000000061d067220 */ /* 0x040fe20000410000 */
[----:B------:R-:W-:Y:S02]  /*c170*/  HADD2.F32 R31, -RZ, R26.H0_H0 ;  /* 0x2000001aff1f7230 */ /* 0x000fe40000004100 */
[----:B------:R-:W-:Y:S01]  /*c180*/  FFMA.FTZ R10, R29, R5, -R4 ;  /* 0x000000051d0a7223 */ /* 0x000fe20000010804 */
[----:B------:R-:W-:Y:S01]  /*c190*/  HADD2.F32 R13, -RZ, R13.H0_H0 ;  /* 0x2000000dff0d7230 */ /* 0x000fe20000004100 */
[----:B------:R-:W-:Y:S01]  /*c1a0*/  F2FP.F16.E4M3.UNPACK_B R30, R9 ;  /* 0x00000009ff1e723e */ /* 0x000fe200020006ff */
[----:B------:R-:W-:Y:S01]  /*c1b0*/  FMUL.FTZ R4, R33, R3 ;  /* 0x0000000321047220 */ /* 0x000fe20000410000 */
[----:B------:R-:W-:Y:S01]  /*c1c0*/  FFMA.FTZ R29, R35, R5, R6 ;  /* 0x00000005231d7223 */ /* 0x000fe20000010006 */
[----:B------:R-:W-:Y:S01]  /*c1d0*/  F2FP.F16.E4M3.UNPACK_B R26, R11 ;  /* 0x0000000bff1a723e */ /* 0x000fe200020006ff */
[C---:B------:R-:W-:Y:S01]  /*c1e0*/  FMUL.FTZ R6, R31.reuse, R3 ;  /* 0x000000031f067220 */ /* 0x040fe20000410000 */
[----:B------:R-:W-:Y:S01]  /*c1f0*/  FFMA.FTZ R5, R31, R13, -R4 ;  /* 0x0000000d1f057223 */ /* 0x000fe20000010804 */
[----:B------:R-:W-:Y:S01]  /*c200*/  HADD2.F32 R31, -RZ, R30.H1_H1 ;  /* 0x3000001eff1f7230 */ /* 0x000fe20000004100 */
[----:B------:R-:W-:Y:S01]  /*c210*/  F2FP.F16.E4M3.UNPACK_B R7, R7.H1 ;  /* 0x00000007ff07723e */ /* 0x000fe200030006ff */
[----:B------:R-:W-:-:S02]  /*c220*/  HADD2.F32 R4, -RZ, R15.H1_H1 ;  /* 0x3000000fff047230 */ /* 0x000fc40000004100 */
[----:B------:R-:W-:Y:S01]  /*c230*/  FFMA.FTZ R6, R33, R13, R6 ;  /* 0x0000000d21067223 */ /* 0x000fe20000010006 */
[--C-:B------:R-:W-:Y:S01]  /*c240*/  HADD2.F32 R13, -RZ, R26.reuse.H1_H1 ;  /* 0x3000001aff0d7230 */ /* 0x100fe20000004100 */
[----:B------:R-:W-:Y:S01]  /*c250*/  F2FP.F16.E4M3.UNPACK_B R9, R9.H1 ;  /* 0x00000009ff09723e */ /* 0x000fe200030006ff */
[----:B------:R-:W-:Y:S02]  /*c260*/  HADD2.F32 R28, -RZ, R26.H0_H0 ;  /* 0x2000001aff1c7230 */ /* 0x000fe40000004100 */
[-C--:B------:R-:W-:Y:S01]  /*c270*/  FMUL.FTZ R26, R31, R4.reuse ;  /* 0x000000041f1a7220 */ /* 0x080fe20000410000 */
[----:B------:R-:W-:Y:S02]  /*c280*/  HADD2.F32 R15, -RZ, R15.H0_H0 ;  /* 0x2000000fff0f7230 */ /* 0x000fe40000004100 */
[----:B------:R-:W-:Y:S01]  /*c290*/  FMUL.FTZ R4, R13, R4 ;  /* 0x000000040d047220 */ /* 0x000fe20000410000 */
[----:B------:R-:W-:Y:S01]  /*c2a0*/  HADD2.F32 R30, -RZ, R30.H0_H0 ;  /* 0x2000001eff1e7230 */ /* 0x000fe20000004100 */
[----:B------:R-:W-:Y:S01]  /*c2b0*/  F2FP.SATFINITE.E4M3.F32.PACK_AB_MERGE_C R10, R29, R10, RZ ;  /* 0x0000000a1d0a723e */ /* 0x000fe200048070ff */
[----:B------:R-:W-:-:S02]  /*c2c0*/  HADD2.F32 R3, -RZ, R14.H1_H1 ;  /* 0x3000000eff037230 */ /* 0x000fc40000004100 */
[----:B------:R-:W-:Y:S01]  /*c2d0*/  FFMA.FTZ R26, R13, R15, -R26 ;  /* 0x0000000f0d1a7223 */ /* 0x000fe2000001081a */
[----:B------:R-:W-:Y:S01]  /*c2e0*/  HADD2.F32 R14, -RZ, R14.H0_H0 ;  /* 0x2000000eff0e7230 */ /* 0x000fe20000004100 */
[----:B------:R-:W-:Y:S01]  /*c2f0*/  F2FP.F16.E4M3.UNPACK_B R13, R11.H1 ;  /* 0x0000000bff0d723e */ /* 0x000fe200030006ff */
[----:B------:R-:W-:Y:S01]  /*c300*/  FFMA.FTZ R15, R31, R15, R4 ;  /* 0x0000000f1f0f7223 */ /* 0x000fe20000010004 */
[-C--:B------:R-:W-:Y:S01]  /*c310*/  FMUL.FTZ R11, R30, R3.reuse ;  /* 0x000000031e0b7220 */ /* 0x080fe20000410000 */
[----:B------:R-:W-:Y:S01]  /*c320*/  FMUL.FTZ R3, R28, R3 ;  /* 0x000000031c037220 */ /* 0x000fe20000410000 */
[----:B------:R-:W-:Y:S01]  /*c330*/  HADD2.F32 R4, -RZ, R7.H1_H1 ;  /* 0x30000007ff047230 */ /* 0x000fe20000004100 */
[----:B------:R-:W-:Y:S01]  /*c340*/  F2FP.SATFINITE.E4M3.F32.PACK_AB_MERGE_C R5, R6, R5, R10 ;  /* 0x000000050605723e */ /* 0x000fe2000480700a */
[-C--:B------:R-:W-:Y:S01]  /*c350*/  FFMA.FTZ R11, R28, R14.reuse, -R11 ;  /* 0x0000000e1c0b7223 */ /* 0x080fe2000001080b */
[----:B------:R-:W-:Y:S01]  /*c360*/  FFMA.FTZ R14, R30, R14, R3 ;  /* 0x0000000e1e0e7223 */ /* 0x000fe20000010003 */
[--C-:B------:R-:W-:Y:S01]  /*c370*/  HADD2.F32 R31, -RZ, R13.reuse.H1_H1 ;  /* 0x3000000dff1f7230 */ /* 0x100fe20000004100 */
[----:B------:R-:W-:Y:S01]  /*c380*/  F2FP.SATFINITE.E4M3.F32.PACK_AB_MERGE_C R15, R15, R26, RZ ;  /* 0x0000001a0f0f723e */ /* 0x000fe200048070ff */
[----:B------:R-:W-:-:S02]  /*c390*/  HADD2.F32 R30, -RZ, R13.H0_H0 ;  /* 0x2000000dff1e7230 */ /* 0x000fc40000004100 */
[--C-:B------:R-:W-:Y:S01]  /*c3a0*/  HADD2.F32 R13, -RZ, R9.reuse.H1_H1 ;  /* 0x30000009ff0d7230 */ /* 0x100fe20000004100 */
[----:B------:R-:W-:Y:S01]  /*c3b0*/  F2FP.SATFINITE.E4M3.F32.PACK_AB_MERGE_C R6, R14, R11, R15 ;  /* 0x0000000b0e06723e */ /* 0x000fe2000480700f */
[----:B------:R-:W-:Y:S02]  /*c3c0*/  HADD2.F32 R32, -RZ, R9.H0_H0 ;  /* 0x20000009ff207230 */ /* 0x000fe40000004100 */
[--C-:B------:R-:W-:Y:S02]  /*c3d0*/  HADD2.F32 R3, -RZ, R20.reuse.H1_H1 ;  /* 0x30000014ff037230 */ /* 0x100fe40000004100 */
[-C--:B------:R-:W-:Y:S01]  /*c3e0*/  FMUL.FTZ R28, R13, R4.reuse ;  /* 0x000000040d1c7220 */ /* 0x080fe20000410000 */
[----:B------:R-:W-:Y:S02]  /*c3f0*/  HADD2.F32 R7, -RZ, R7.H0_H0 ;  /* 0x20000007ff077230 */ /* 0x000fe40000004100 */
[----:B------:R-:W-:Y:S01]  /*c400*/  FMUL.FTZ R4, R31, R4 ;  /* 0x000000041f047220 */ /* 0x000fe20000410000 */
[----:B------:R-:W-:-:S02]  /*c410*/  HADD2.F32 R20, -RZ, R20.H0_H0 ;  /* 0x20000014ff147230 */ /* 0x000fc40000004100 */
[-C--:B------:R-:W-:Y:S01]  /*c420*/  FMUL.FTZ R9, R32, R3.reuse ;  /* 0x0000000320097220 */ /* 0x080fe20000410000 */
[C---:B------:R-:W-:Y:S01]  /*c430*/  FMUL.FTZ R3, R30.reuse, R3 ;  /* 0x000000031e037220 */ /* 0x040fe20000410000 */
[-C--:B------:R-:W-:Y:S01]  /*c440*/  FFMA.FTZ R28, R31, R7.reuse, -R28 ;  /* 0x000000071f1c7223 */ /* 0x080fe2000001081c */
[----:B------:R-:W-:Y:S01]  /*c450*/  FFMA.FTZ R13, R13, R7, R4 ;  /* 0x000000070d0d7223 */ /* 0x000fe20000010004 */
[-C--:B------:R-:W-:Y:S01]  /*c460*/  FFMA.FTZ R7, R30, R20.reuse, -R9 ;  /* 0x000000141e077223 */ /* 0x080fe20000010809 */
[----:B------:R-:W-:Y:S01]  /*c470*/  FFMA.FTZ R20, R32, R20, R3 ;  /* 0x0000001420147223 */ /* 0x000fe20000010003 */
[----:B------:R-:W-:Y:S02]  /*c480*/  F2FP.SATFINITE.E4M3.F32.PACK_AB_MERGE_C R4, R12, R25, RZ ;  /* 0x000000190c04723e */ /* 0x000fe400048070ff */
[----:B------:R-:W-:Y:S02]  /*c490*/  F2FP.SATFINITE.E4M3.F32.PACK_AB_MERGE_C R13, R13, R28, RZ ;  /* 0x0000001c0d0d723e */ /* 0x000fe400048070ff */
[----:B------:R-:W-:-:S02]  /*c4a0*/  F2FP.SATFINITE.E4M3.F32.PACK_AB_MERGE_C R4, R8, R21, R4 ;  /* 0x000000150804723e */ /* 0x000fc40004807004 */
[----:B------:R-:W-:-:S05]  /*c4b0*/  F2FP.SATFINITE.E4M3.F32.PACK_AB_MERGE_C R7, R20, R7, R13 ;  /* 0x000000071407723e */ /* 0x000fca000480700d */
[----:B------:R2:W-:Y:S01]  /*c4c0*/  STS.128 [R0+0x2000], R4 ;  /* 0x0020000400007388 */ /* 0x0005e20000000c00 */
[----:B------:R-:W-:Y:S05]  /*c4d0*/  BRA `(.L_x_622) ;  /* 0x0000001c00787947 */ /* 0x000fea0003800000 */
.L_x_612:
[----:B------:R-:W-:-:S03]  /*c4e0*/  UMOV UR4, 0xffffffff ;  /* 0xffffffff00047882 */ /* 0x000fc60000000000 */
[----:B------:R-:W-:Y:S05]  /*c4f0*/  BRA.DIV UR4, `(.L_x_625) ;  /* 0x0000015e04287947 */ /* 0x000fea000b800000 */
[----:B------:R0:W1:Y:S04]  /*c500*/  SHFL.IDX PT, R21, R30, RZ, 0x1c1f ;  /* 0x001c1fff1e157589 */ /* 0x00006800000e0000 */
[----:B------:R0:W2:Y:S04]  /*c510*/  SHFL.IDX PT, R14, R32, RZ, 0x1c1f ;  /* 0x001c1fff200e7589 */ /* 0x0000a800000e0000 */
[----:B------:R0:W3:Y:S04]  /*c520*/  SHFL.IDX PT, R3, R26, RZ, 0x1c1f ;  /* 0x001c1fff1a037589 */ /* 0x0000e800000e0000 */
[----:B------:R0:W4:Y:S02]  /*c530*/  SHFL.IDX PT, R31, R28, RZ, 0x1c1f ;  /* 0x001c1fff1c1f7589 */ /* 0x00012400000e0000 */
.L_x_876:
[----:B------:R-:W-:Y:S01]  /*c540*/  ULDC UR4, c[0x0][0x448] ;  /* 0x0001120000047ab9 */ /* 0x000fe20000000800 */
[----:B------:R-:W-:Y:S01]  /*c550*/  BSSY B1, `(.L_x_626) ;  /* 0x0000012000017945 */ /* 0x000fe20003800000 */
[----:B0-----:R-:W-:Y:S01]  /*c560*/  IMAD R28, R25, UR4, RZ ;  /* 0x00000004191c7c24 */ /* 0x001fe2000f8e02ff */
[----:B------:R-:W-:Y:S02]  /*c570*/  CS2R R8, SRZ ;  /* 0x0000000000087805 */ /* 0x000fe4000001ff00 */
[----:B------:R-:W-:Y:S02]  /*c580*/  CS2R R6, SRZ ;  /* 0x0000000000067805 */ /* 0x000fe4000001ff00 */
[----:B------:R-:W-:Y:S02]  /*c590*/  CS2R R10, SRZ ;  /* 0x00000000000a7805 */ /* 0x000fe4000001ff00 */
[----:B------:R-:W-:Y:S02]  /*c5a0*/  ISETP.GE.AND P0, PT, R5, R28, PT ;  /* 0x0000001c0500720c */ /* 0x000fe40003f06270 */
[----:B------:R-:W-:-:S11]  /*c5b0*/  CS2R R4, SRZ ;  /* 0x0000000000047805 */ /* 0x000fd6000001ff00 */
[----:B------:R-:W-:Y:S05]  /*c5c0*/  @P0 BRA `(.L_x_627) ;  /* 0x0000000000280947 */ /* 0x000fea0003800000 */
[----:B------:R-:W-:Y:S01]  /*c5d0*/  ULDC UR4, c[0x0][0x3f4] ;  /* 0x0000fd0000047ab9 */ /* 0x000fe20000000800 */
[C---:B-1----:R-:W-:Y:S02]  /*c5e0*/  IADD3 R12, P0, R16.reuse, R21, RZ ;  /* 0x00000015100c7210 */ /* 0x042fe40007f1e0ff */
[----:B------:R-:W-:Y:S02]  /*c5f0*/  CS2R R8, SRZ ;  /* 0x0000000000087805 */ /* 0x000fe4000001ff00 */
[C---:B------:R-:W-:Y:S02]  /*c600*/  ISETP.GE.AND P2, PT, R16.reuse, UR4, PT ;  /* 0x0000000410007c0c */ /* 0x040fe4000bf46270 */
[----:B--2---:R-:W-:Y:S01]  /*c610*/  IADD3 R14, P1, R16, R14, RZ ;  /* 0x0000000e100e7210 */ /* 0x004fe20007f3e0ff */
[----:B---3--:R-:W-:-:S04]  /*c620*/  IMAD.X R13, R3, 0x1, R17, P0 ;  /* 0x00000001030d7824 */ /* 0x008fc800000e0611 */
[----:B----4-:R-:W-:-:S06]  /*c630*/  IMAD.X R15, R31, 0x1, R17, P1 ;  /* 0x000000011f0f7824 */ /* 0x010fcc00008e0611 */
[----:B------:R-:W-:Y:S05]  /*c640*/  @P2 BRA `(.L_x_627) ;  /* 0x0000000000082947 */ /* 0x000fea0003800000 */
[----:B------:R0:W5:Y:S04]  /*c650*/  LD.E.128 R4, desc[UR36][R12.64] ;  /* 0x000000240c047980 */ /* 0x000168000c101d00 */
[----:B------:R0:W5:Y:S02]  /*c660*/  LD.E.128 R8, desc[UR36][R14.64] ;  /* 0x000000240e087980 */ /* 0x000164000c101d00 */
.L_x_627:
[----:B------:R-:W-:Y:S05]  /*c670*/  BSYNC B1 ;  /* 0x0000000000017941 */ /* 0x000fea0003800000 */
.L_x_626:
[----:B------:R-:W-:Y:S01]  /*c680*/  ULEA.HI UR4, UR61, UR61, URZ, 0x1 ;  /* 0x0000003d3d047291 */ /* 0x000fe2000f8f083f */
[----:B-----5:R-:W-:Y:S01]  /*c690*/  SHF.R.U32.HI R0, RZ, 0x8, R4 ;  /* 0x00000008ff007819 */ /* 0x020fe20000011604 */
[----:B------:R-:W-:Y:S01]  /*c6a0*/  IMAD R28, R29, -0x80, R28 ;  /* 0xffffff801d1c7824 */ /* 0x000fe200078e021c */
[----:B---3--:R-:W-:Y:S01]  /*c6b0*/  LOP3.LUT R3, R4, 0xff, RZ, 0xc0, !PT ;  /* 0x000000ff04037812 */ /* 0x008fe200078ec0ff */
[----:B------:R-:W-:Y:S01]  /*c6c0*/  ULOP3.LUT UR4, UR4, 0xfffffffe, URZ, 0xc0, !UPT ;  /* 0xfffffffe04047892 */ /* 0x000fe2000f8ec03f */
[----:B------:R-:W-:Y:S01]  /*c6d0*/  LOP3.LUT R0, R0, 0xff, RZ, 0xc0, !PT ;  /* 0x000000ff00007812 */ /* 0x000fe200078ec0ff */
[----:B------:R-:W-:Y:S01]  /*c6e0*/  VIADD R30, R190, 0x40 ;  /* 0x00000040be1e7836 */ /* 0x000fe20000000000 */
[----:B0-----:R-:W-:Y:S01]  /*c6f0*/  SHF.R.U32.HI R15, RZ, 0x8, R5 ;  /* 0x00000008ff0f7819 */ /* 0x001fe20000011605 */
[----:B------:R-:W-:Y:S01]  /*c700*/  UIADD3 UR4, UR61, -UR4, URZ ;  /* 0x800000043d047290 */ /* 0x000fe2000fffe03f */
[----:B------:R-:W-:Y:S01]  /*c710*/  PRMT R13, R0, 0x7604, R3 ;  /* 0x00007604000d7816 */ /* 0x000fe20000000003 */
[----:B------:R-:W-:Y:S01]  /*c720*/  BSSY B1, `(.L_x_628) ;  /* 0x000003d000017945 */ /* 0x000fe20003800000 */
[----:B------:R-:W-:-:S02]  /*c730*/  SHF.R.U32.HI R3, RZ, 0x8, R8 ;  /* 0x00000008ff037819 */ /* 0x000fc40000011608 */
[----:B------:R-:W-:Y:S02]  /*c740*/  LOP3.LUT R12, R5, 0xff, RZ, 0xc0, !PT ;  /* 0x000000ff050c7812 */ /* 0x000fe400078ec0ff */
[----:B------:R-:W-:Y:S02]  /*c750*/  MOV R37, UR4 ;  /* 0x0000000400257c02 */ /* 0x000fe40008000f00 */
[----:B------:R-:W-:Y:S02]  /*c760*/  LOP3.LUT R3, R3, 0xff, RZ, 0xc0, !PT ;  /* 0x000000ff03037812 */ /* 0x000fe400078ec0ff */
[----:B------:R-:W-:Y:S02]  /*c770*/  SHF.L.U32 R37, R37, 0x1f, RZ ;  /* 0x0000001f25257819 */ /* 0x000fe400000006ff */
[----:B------:R-:W-:Y:S02]  /*c780*/  SHF.R.U32.HI R0, RZ, 0x8, R6 ;  /* 0x00000008ff007819 */ /* 0x000fe40000011606 */
[----:B------:R-:W0:Y:S01]  /*c790*/  SYNCS.PHASECHK.TRANS64.TRYWAIT P1, [R18+URZ+0x22800], R37 ;  /* 0x02280025120075a7 */ /* 0x000e22000802017f */
[----:B------:R-:W-:-:S02]  /*c7a0*/  LOP3.LUT R26, R8, 0xff, RZ, 0xc0, !PT ;  /* 0x000000ff081a7812 */ /* 0x000fc400078ec0ff */
[----:B------:R-:W-:Y:S02]  /*c7b0*/  LOP3.LUT R15, R15, 0xff, RZ, 0xc0, !PT ;  /* 0x000000ff0f0f7812 */ /* 0x000fe400078ec0ff */
[----:B------:R-:W-:Y:S02]  /*c7c0*/  SHF.R.U32.HI R25, RZ, 0x8, R7 ;  /* 0x00000008ff197819 */ /* 0x000fe40000011607 */
[----:B--2---:R-:W-:Y:S02]  /*c7d0*/  LOP3.LUT R14, R6, 0xff, RZ, 0xc0, !PT ;  /* 0x000000ff060e7812 */ /* 0x004fe400078ec0ff */
[----:B-1----:R-:W-:Y:S02]  /*c7e0*/  LOP3.LUT R21, R0, 0xff, RZ, 0xc0, !PT ;  /* 0x000000ff00157812 */ /* 0x002fe400078ec0ff */
[----:B------:R-:W-:Y:S02]  /*c7f0*/  PRMT R12, R15, 0x7604, R12 ;  /* 0x000076040f0c7816 */ /* 0x000fe4000000000c */
[----:B------:R-:W-:-:S02]  /*c800*/  PRMT R29, R3, 0x7604, R26 ;  /* 0x00007604031d7816 */ /* 0x000fc4000000001a */
[----:B------:R-:W-:Y:S01]  /*c810*/  LOP3.LUT R20, R7, 0xff, RZ, 0xc0, !PT ;  /* 0x000000ff07147812 */ /* 0x000fe200078ec0ff */
[----:B------:R-:W1:Y:S01]  /*c820*/  LDC R3, c[0x0][0x3f4] ;  /* 0x0000fd00ff037b82 */ /* 0x000e620000000800 */
[----:B------:R-:W-:Y:S02]  /*c830*/  LOP3.LUT R25, R25, 0xff, RZ, 0xc0, !PT ;  /* 0x000000ff19197812 */ /* 0x000fe400078ec0ff */
[----:B------:R-:W-:Y:S02]  /*c840*/  SHF.R.U32.HI R15, RZ, 0x8, R9 ;  /* 0x00000008ff0f7819 */ /* 0x000fe40000011609 */
[----:B------:R-:W-:Y:S02]  /*c850*/  SHF.R.U32.HI R0, RZ, 0x8, R10 ;  /* 0x00000008ff007819 */ /* 0x000fe4000001160a */
[----:B------:R-:W-:Y:S02]  /*c860*/  PRMT R21, R21, 0x7604, R14 ;  /* 0x0000760415157816 */ /* 0x000fe4000000000e */
[----:B------:R-:W-:-:S02]  /*c870*/  PRMT R20, R25, 0x7604, R20 ;  /* 0x0000760419147816 */ /* 0x000fc40000000014 */
[----:B------:R-:W-:Y:S02]  /*c880*/  LOP3.LUT R14, R9, 0xff, RZ, 0xc0, !PT ;  /* 0x000000ff090e7812 */ /* 0x000fe400078ec0ff */
[----:B------:R-:W-:Y:S02]  /*c890*/  LOP3.LUT R15, R15, 0xff, RZ, 0xc0, !PT ;  /* 0x000000ff0f0f7812 */ /* 0x000fe400078ec0ff */
[----:B------:R-:W-:Y:S02]  /*c8a0*/  LOP3.LUT R25, R10, 0xff, RZ, 0xc0, !PT ;  /* 0x000000ff0a197812 */ /* 0x000fe400078ec0ff */
[----:B------:R-:W-:Y:S02]  /*c8b0*/  LOP3.LUT R0, R0, 0xff, RZ, 0xc0, !PT ;  /* 0x000000ff00007812 */ /* 0x000fe400078ec0ff */
[----:B------:R-:W-:Y:S02]  /*c8c0*/  SHF.R.U32.HI R26, RZ, 0x8, R11 ;  /* 0x00000008ff1a7819 */ /* 0x000fe4000001160b */
[----:B------:R-:W-:-:S02]  /*c8d0*/  PRMT R14, R15, 0x7604, R14 ;  /* 0x000076040f0e7816 */ /* 0x000fc4000000000e */
[----:B------:R-:W-:Y:S02]  /*c8e0*/  PRMT R33, R0, 0x7604, R25 ;  /* 0x0000760400217816 */ /* 0x000fe40000000019 */
[----:B------:R-:W-:Y:S02]  /*c8f0*/  LOP3.LUT R15, R26, 0xff, RZ, 0xc0, !PT ;  /* 0x000000ff1a0f7812 */ /* 0x000fe400078ec0ff */
[----:B------:R-:W-:Y:S02]  /*c900*/  LOP3.LUT R0, R11, 0xff, RZ, 0xc0, !PT ;  /* 0x000000ff0b007812 */ /* 0x000fe400078ec0ff */
[----:B------:R-:W-:Y:S02]  /*c910*/  SHF.R.U32.HI R26, RZ, 0x10, R5 ;  /* 0x00000010ff1a7819 */ /* 0x000fe40000011605 */
[----:B------:R-:W-:Y:S02]  /*c920*/  SHF.R.U32.HI R35, RZ, 0x10, R11 ;  /* 0x00000010ff237819 */ /* 0x000fe4000001160b */
[----:B------:R-:W-:-:S02]  /*c930*/  SHF.R.U32.HI R25, RZ, 0x10, R7 ;  /* 0x00000010ff197819 */ /* 0x000fc40000011607 */
[----:B------:R-:W-:Y:S01]  /*c940*/  PRMT R0, R15, 0x7604, R0 ;  /* 0x000076040f007816 */ /* 0x000fe20000000000 */
[----:B------:R-:W-:Y:S01]  /*c950*/  IMAD.U32 R15, R26, 0x10000, RZ ;  /* 0x000100001a0f7824 */ /* 0x000fe200078e00ff */
[----:B----4-:R-:W-:Y:S01]  /*c960*/  SHF.R.U32.HI R31, RZ, 0x10, R9 ;  /* 0x00000010ff1f7819 */ /* 0x010fe20000011609 */
[----:B------:R-:W-:Y:S01]  /*c970*/  IMAD.U32 R35, R35, 0x10000, RZ ;  /* 0x0001000023237824 */ /* 0x000fe200078e00ff */
[--C-:B------:R-:W-:Y:S01]  /*c980*/  LOP3.LUT R13, R13, 0xff0000, R4.reuse, 0xf8, !PT ;  /* 0x00ff00000d0d7812 */ /* 0x100fe200078ef804 */
[----:B------:R-:W-:Y:S01]  /*c990*/  IMAD.U32 R25, R25, 0x10000, RZ ;  /* 0x0001000019197824 */ /* 0x000fe200078e00ff */
[----:B------:R-:W-:Y:S01]  /*c9a0*/  LOP3.LUT R15, R12, 0xff0000, R15, 0xf8, !PT ;  /* 0x00ff00000c0f7812 */ /* 0x000fe200078ef80f */
[----:B------:R-:W-:Y:S01]  /*c9b0*/  IMAD.U32 R31, R31, 0x10000, RZ ;  /* 0x000100001f1f7824 */ /* 0x000fe200078e00ff */
[----:B------:R-:W-:Y:S02]  /*c9c0*/  LOP3.LUT R35, R0, 0xff0000, R35, 0xf8, !PT ;  /* 0x00ff000000237812 */ /* 0x000fe400078ef823 */
[----:B------:R-:W-:-:S02]  /*c9d0*/  LOP3.LUT R0, R13, 0xff000000, R4, 0xf8, !PT ;  /* 0xff0000000d007812 */ /* 0x000fc400078ef804 */
[----:B------:R-:W-:Y:S02]  /*c9e0*/  LOP3.LUT R25, R20, 0xff0000, R25, 0xf8, !PT ;  /* 0x00ff000014197812 */ /* 0x000fe400078ef819 */
[----:B-1----:R-:W-:Y:S02]  /*c9f0*/  ISETP.GE.AND P0, PT, R16, R3, PT ;  /* 0x000000031000720c */ /* 0x002fe40003f06270 */
[----:B------:R-:W-:Y:S02]  /*ca00*/  VIMNMX R39, R28, 0x80, PT ;  /* 0x000000801c277848 */ /* 0x000fe40003fe0100 */
[----:B------:R-:W-:Y:S02]  /*ca10*/  LOP3.LUT R12, R15, 0xff000000, R5, 0xf8, !PT ;  /* 0xff0000000f0c7812 */ /* 0x000fe400078ef805 */
[----:B------:R-:W-:Y:S02]  /*ca20*/  LOP3.LUT R13, R21, 0xff0000, R6, 0xf8, !PT ;  /* 0x00ff0000150d7812 */ /* 0x000fe400078ef806 */
[----:B------:R-:W-:-:S02]  /*ca30*/  LOP3.LUT R31, R14, 0xff0000, R31, 0xf8, !PT ;  /* 0x00ff00000e1f7812 */ /* 0x000fc400078ef81f */
[----:B------:R-:W-:Y:S02]  /*ca40*/  LOP3.LUT R15, R29, 0xff0000, R8, 0xf8, !PT ;  /* 0x00ff00001d0f7812 */ /* 0x000fe400078ef808 */
[----:B------:R-:W-:Y:S02]  /*ca50*/  LOP3.LUT R21, R33, 0xff0000, R10, 0xf8, !PT ;  /* 0x00ff000021157812 */ /* 0x000fe400078ef80a */
[-C--:B------:R-:W-:Y:S02]  /*ca60*/  ISETP.GE.OR P2, PT, R190, R39.reuse, P0 ;  /* 0x00000027be00720c */ /* 0x080fe40000746670 */
[----:B------:R-:W-:Y:S02]  /*ca70*/  LOP3.LUT R14, R25, 0xff000000, R7, 0xf8, !PT ;  /* 0xff000000190e7812 */ /* 0x000fe400078ef807 */
[----:B------:R-:W-:Y:S02]  /*ca80*/  ISETP.GE.OR P0, PT, R30, R39, P0 ;  /* 0x000000271e00720c */ /* 0x000fe40000706670 */
[----:B------:R-:W-:-:S02]  /*ca90*/  LOP3.LUT R13, R13, 0xff000000, R6, 0xf8, !PT ;  /* 0xff0000000d0d7812 */ /* 0x000fc400078ef806 */
[----:B------:R-:W-:Y:S02]  /*caa0*/  LOP3.LUT R15, R15, 0xff000000, R8, 0xf8, !PT ;  /* 0xff0000000f0f7812 */ /* 0x000fe400078ef808 */
[----:B------:R-:W-:Y:S02]  /*cab0*/  LOP3.LUT R20, R31, 0xff000000, R9, 0xf8, !PT ;  /* 0xff0000001f147812 */ /* 0x000fe400078ef809 */
[----:B------:R-:W-:Y:S02]  /*cac0*/  LOP3.LUT R21, R21, 0xff000000, R10, 0xf8, !PT ;  /* 0xff00000015157812 */ /* 0x000fe400078ef80a */
[----:B------:R-:W-:Y:S01]  /*cad0*/  LOP3.LUT R25, R35, 0xff000000, R11, 0xf8, !PT ;  /* 0xff00000023197812 */ /* 0x000fe200078ef80b */
[----:B0-----:R-:W-:Y:S06]  /*cae0*/  @!P1 BRA `(.L_x_629) ;  /* 0x00000158001c9947 */ /* 0x001fec0003800000 */
.L_x_877:
[----:B------:R-:W-:Y:S05]  /*caf0*/  BSYNC B1 ;  /* 0x0000000000017941 */ /* 0x000fea0003800000 */
.L_x_628:
[----:B------:R-:W-:Y:S04]  /*cb00*/  BSSY B1, `(.L_x_630) ;  /* 0x00000c0000017945 */ /* 0x000fe80003800000 */
[----:B------:R-:W-:Y:S05]  /*cb10*/  @P2 BRA `(.L_x_631) ;  /* 0x0000000800f82947 */ /* 0x000fea0003800000 */
[----:B------:R-:W-:Y:S01]  /*cb20*/  SHF.L.U32 R4, R200, 0x7, RZ ;  /* 0x00000007c8047819 */ /* 0x000fe200000006ff */
[----:B------:R-:W-:Y:S01]  /*cb30*/  IMAD.IADD R5, R16, 0x1, R3 ;  /* 0x0000000110057824 */ /* 0x000fe200078e0203 */
[----:B------:R-:W-:Y:S02]  /*cb40*/  F2FP.F16.E4M3.UNPACK_B R47, R15.H1 ;  /* 0x0000000fff2f723e */ /* 0x000fe400030006ff */
[----:B------:R-:W-:Y:S02]  /*cb50*/  LOP3.LUT R6, R4, 0x380, RZ, 0xc0, !PT ;  /* 0x0000038004067812 */ /* 0x000fe400078ec0ff */
[----:B------:R-:W-:Y:S01]  /*cb60*/  F2FP.F16.E4M3.UNPACK_B R44, R0.H1 ;  /* 0x00000000ff2c723e */ /* 0x000fe200030006ff */
[--C-:B------:R-:W-:Y:S01]  /*cb70*/  HADD2.F32 R48, -RZ, R47.reuse.H0_H0 ;  /* 0x2000002fff307230 */ /* 0x100fe20000004100 */
[C---:B------:R-:W-:Y:S01]  /*cb80*/  LOP3.LUT R4, R6.reuse, 0x70, R16, 0xf8, !PT ;  /* 0x0000007006047812 */ /* 0x040fe200078ef810 */
[----:B------:R-:W-:Y:S01]  /*cb90*/  HADD2.F32 R49, -RZ, R47.H1_H1 ;  /* 0x3000002fff317230 */ /* 0x000fe20000004100 */
[----:B------:R-:W-:Y:S01]  /*cba0*/  SHF.R.U32.HI R28, RZ, 0x3, R6 ;  /* 0x00000003ff1c7819 */ /* 0x000fe20000011606 */
[--C-:B------:R-:W-:Y:S01]  /*cbb0*/  HADD2.F32 R46, -RZ, R44.reuse.H0_H0 ;  /* 0x2000002cff2e7230 */ /* 0x100fe20000004100 */
[----:B------:R-:W-:Y:S01]  /*cbc0*/  LOP3.LUT R5, R6, 0x70, R5, 0xf8, !PT ;  /* 0x0000007006057812 */ /* 0x000fe200078ef805 */
[----:B------:R-:W-:Y:S01]  /*cbd0*/  HADD2.F32 R45, -RZ, R44.H1_H1 ;  /* 0x3000002cff2d7230 */ /* 0x000fe20000004100 */
[----:B------:R-:W-:-:S02]  /*cbe0*/  LOP3.LUT R4, R4, R28, RZ, 0x3c, !PT ;  /* 0x0000001c04047212 */ /* 0x000fc400078e3cff */
[----:B------:R-:W-:Y:S02]  /*cbf0*/  LOP3.LUT R28, R5, R28, RZ, 0x3c, !PT ;  /* 0x0000001c051c7212 */ /* 0x000fe400078e3cff */
[C-C-:B------:R-:W-:Y:S02]  /*cc00*/  IADD3 R26, R18.reuse, R4, R199.reuse ;  /* 0x00000004121a7210 */ /* 0x140fe40007ffe0c7 */
[----:B------:R-:W-:Y:S02]  /*cc10*/  IADD3 R28, R18, R28, R199 ;  /* 0x0000001c121c7210 */ /* 0x000fe40007ffe0c7 */
[----:B------:R-:W-:Y:S01]  /*cc20*/  F2FP.F16.E4M3.UNPACK_B R44, R0 ;  /* 0x00000000ff2c723e */ /* 0x000fe200020006ff */
[----:B------:R-:W1:Y:S04]  /*cc30*/  LDS.128 R4, [R26+0x14400] ;  /* 0x014400001a047984 */ /* 0x000e680000000c00 */
[----:B------:R-:W2:Y:S01]  /*cc40*/  LDS.128 R8, [R28+0x14400] ;  /* 0x014400001c087984 */ /* 0x000ea20000000c00 */
[----:B-1----:R-:W-:-:S02]  /*cc50*/  F2FP.F16.E4M3.UNPACK_B R30, R4.H1 ;  /* 0x00000004ff1e723e */ /* 0x002fc400030006ff */
[-C--:B------:R-:W-:Y:S02]  /*cc60*/  F2FP.F16.E4M3.UNPACK_B R31, R5.reuse ;  /* 0x00000005ff1f723e */ /* 0x080fe400020006ff */
[----:B--2---:R-:W-:Y:S02]  /*cc70*/  F2FP.F16.E4M3.UNPACK_B R38, R8.H1 ;  /* 0x00000008ff26723e */ /* 0x004fe400030006ff */
[----:B------:R-:W-:Y:S02]  /*cc80*/  F2FP.F16.E4M3.UNPACK_B R32, R5.H1 ;  /* 0x00000005ff20723e */ /* 0x000fe400030006ff */
[----:B------:R-:W-:Y:S01]  /*cc90*/  F2FP.F16.E4M3.UNPACK_B R29, R4 ;  /* 0x00000004ff1d723e */ /* 0x000fe200020006ff */
[--C-:B------:R-:W-:Y:S01]  /*cca0*/  HADD2.F32 R5, -RZ, R38.reuse.H0_H0 ;  /* 0x20000026ff057230 */ /* 0x100fe20000004100 */
[-C--:B------:R-:W-:Y:S01]  /*ccb0*/  F2FP.F16.E4M3.UNPACK_B R4, R7.reuse ;  /* 0x00000007ff04723e */ /* 0x080fe200020006ff */
[----:B------:R-:W-:Y:S01]  /*ccc0*/  HADD2.F32 R38, -RZ, R38.H1_H1 ;  /* 0x30000026ff267230 */ /* 0x000fe20000004100 */
[----:B------:R-:W-:Y:S01]  /*ccd0*/  F2FP.F16.E4M3.UNPACK_B R36, R7.H1 ;  /* 0x00000007ff24723e */ /* 0x000fe200030006ff */
[----:B------:R-:W-:Y:S01]  /*cce0*/  HADD2.F32 R7, -RZ, R30.H0_H0 ;  /* 0x2000001eff077230 */ /* 0x000fe20000004100 */
[----:B0-----:R-:W-:Y:S01]  /*ccf0*/  F2FP.F16.E4M3.UNPACK_B R37, R8 ;  /* 0x00000008ff25723e */ /* 0x001fe200020006ff */
[C---:B------:R-:W-:Y:S01]  /*cd00*/  FMUL.FTZ R8, R5.reuse, R48 ;  /* 0x0000003005087220 */ /* 0x040fe20000410000 */
[----:B------:R-:W-:Y:S01]  /*cd10*/  F2FP.F16.E4M3.UNPACK_B R39, R9 ;  /* 0x00000009ff27723e */ /* 0x000fe200020006ff */
[----:B------:R-:W-:Y:S01]  /*cd20*/  FMUL.FTZ R51, R38, R49 ;  /* 0x0000003126337220 */ /* 0x000fe20000410000 */
[----:B------:R-:W-:Y:S01]  /*cd30*/  F2FP.F16.E4M3.UNPACK_B R40, R9.H1 ;  /* 0x00000009ff28723e */ /* 0x000fe200030006ff */
[-C--:B------:R-:W-:Y:S01]  /*cd40*/  FMUL.FTZ R9, R5, R46.reuse ;  /* 0x0000002e05097220 */ /* 0x080fe20000410000 */
[----:B------:R-:W-:Y:S01]  /*cd50*/  FFMA.FTZ R5, R7, R46, -R8 ;  /* 0x0000002e07057223 */ /* 0x000fe20000010808 */
[----:B------:R-:W-:Y:S01]  /*cd60*/  F2FP.F16.E4M3.UNPACK_B R46, R15 ;  /* 0x0000000fff2e723e */ /* 0x000fe200020006ff */
[----:B------:R-:W-:-:S02]  /*cd70*/  HADD2.F32 R8, -RZ, R37.H0_H0 ;  /* 0x20000025ff087230 */ /* 0x000fc40000004100 */
[----:B------:R-:W-:Y:S01]  /*cd80*/  FFMA.FTZ R7, R7, R48, R9 ;  /* 0x0000003007077223 */ /* 0x000fe20000010009 */
[----:B------:R-:W-:Y:S01]  /*cd90*/  HADD2.F32 R9, -RZ, R44.H0_H0 ;  /* 0x2000002cff097230 */ /* 0x000fe20000004100 */
[-C--:B------:R-:W-:Y:S01]  /*cda0*/  F2FP.F16.E4M3.UNPACK_B R33, R6.reuse ;  /* 0x00000006ff21723e */ /* 0x080fe200020006ff */
[----:B------:R-:W-:Y:S01]  /*cdb0*/  HADD2.F32 R47, -RZ, R46.H0_H0 ;  /* 0x2000002eff2f7230 */ /* 0x000fe20000004100 */
[----:B------:R-:W-:Y:S01]  /*cdc0*/  F2FP.F16.E4M3.UNPACK_B R35, R6.H1 ;  /* 0x00000006ff23723e */ /* 0x000fe200030006ff */
[----:B------:R-:W-:Y:S01]  /*cdd0*/  HADD2.F32 R30, -RZ, R30.H1_H1 ;  /* 0x3000001eff1e7230 */ /* 0x000fe20000004100 */
[-C--:B------:R-:W-:Y:S01]  /*cde0*/  F2FP.F16.E4M3.UNPACK_B R41, R10.reuse ;  /* 0x0000000aff29723e */ /* 0x080fe200020006ff */
[----:B------:R-:W-:Y:S01]  /*cdf0*/  FMUL.FTZ R48, R8, R9 ;  /* 0x0000000908307220 */ /* 0x000fe20000410000 */
[----:B------:R-:W-:Y:S01]  /*ce00*/  F2FP.F16.E4M3.UNPACK_B R42, R10.H1 ;  /* 0x0000000aff2a723e */ /* 0x000fe200030006ff */
[----:B------:R-:W-:Y:S01]  /*ce10*/  FMUL.FTZ R10, R38, R45 ;  /* 0x0000002d260a7220 */ /* 0x000fe20000410000 */
[----:B------:R-:W-:Y:S01]  /*ce20*/  F2FP.F16.E4M3.UNPACK_B R6, R11 ;  /* 0x0000000bff06723e */ /* 0x000fe200020006ff */
[----:B------:R-:W-:Y:S01]  /*ce30*/  FMUL.FTZ R38, R8, R47 ;  /* 0x0000002f08267220 */ /* 0x000fe20000410000 */
[----:B------:R-:W-:Y:S01]  /*ce40*/  F2FP.F16.E4M3.UNPACK_B R43, R11.H1 ;  /* 0x0000000bff2b723e */ /* 0x000fe200030006ff */
[----:B------:R-:W-:-:S02]  /*ce50*/  HADD2.F32 R11, -RZ, R29.H0_H0 ;  /* 0x2000001dff0b7230 */ /* 0x000fc40000004100 */
[C---:B------:R-:W-:Y:S01]  /*ce60*/  FFMA.FTZ R8, R30.reuse, R45, -R51 ;  /* 0x0000002d1e087223 */ /* 0x040fe20000010833 */
[----:B------:R-:W-:Y:S01]  /*ce70*/  HADD2.F32 R46, -RZ, R46.H1_H1 ;  /* 0x3000002eff2e7230 */ /* 0x000fe20000004100 */
[----:B------:R-:W-:Y:S01]  /*ce80*/  F2FP.F16.E4M3.UNPACK_B R45, R12.H1 ;  /* 0x0000000cff2d723e */ /* 0x000fe200030006ff */
[----:B------:R-:W-:Y:S02]  /*ce90*/  HADD2.F32 R37, -RZ, R37.H1_H1 ;  /* 0x30000025ff257230 */ /* 0x000fe40000004100 */
[C---:B------:R-:W-:Y:S01]  /*cea0*/  FFMA.FTZ R9, R11.reuse, R9, -R38 ;  /* 0x000000090b097223 */ /* 0x040fe20000010826 */
[----:B------:R-:W-:Y:S01]  /*ceb0*/  FFMA.FTZ R11, R11, R47, R48 ;  /* 0x0000002f0b0b7223 */ /* 0x000fe20000010030 */
[----:B------:R-:W-:Y:S01]  /*cec0*/  F2FP.F16.E4M3.UNPACK_B R48, R20.H1 ;  /* 0x00000014ff30723e */ /* 0x000fe200030006ff */
[----:B------:R-:W-:Y:S01]  /*ced0*/  FFMA.FTZ R10, R30, R49, R10 ;  /* 0x000000311e0a7223 */ /* 0x000fe2000001000a */
[----:B------:R-:W-:Y:S02]  /*cee0*/  HADD2.F32 R44, -RZ, R44.H1_H1 ;  /* 0x3000002cff2c7230 */ /* 0x000fe40000004100 */
[----:B------:R-:W-:Y:S01]  /*cef0*/  FMUL.FTZ R50, R37, R46 ;  /* 0x0000002e25327220 */ /* 0x000fe20000410000 */
[----:B------:R-:W-:-:S02]  /*cf00*/  HADD2.F32 R29, -RZ, R29.H1_H1 ;  /* 0x3000001dff1d7230 */ /* 0x000fc40000004100 */
[----:B------:R-:W-:Y:S02]  /*cf10*/  HADD2.F32 R49, -RZ, R48.H0_H0 ;  /* 0x20000030ff317230 */ /* 0x000fe40000004100 */
[-C--:B------:R-:W-:Y:S01]  /*cf20*/  FMUL.FTZ R37, R37, R44.reuse ;  /* 0x0000002c25257220 */ /* 0x080fe20000410000 */
[----:B------:R-:W-:Y:S02]  /*cf30*/  HADD2.F32 R38, -RZ, R40.H0_H0 ;  /* 0x20000028ff267230 */ /* 0x000fe40000004100 */
[C---:B------:R-:W-:Y:S01]  /*cf40*/  FFMA.FTZ R50, R29.reuse, R44, -R50 ;  /* 0x0000002c1d327223 */ /* 0x040fe20000010832 */
[--C-:B------:R-:W-:Y:S01]  /*cf50*/  HADD2.F32 R47, -RZ, R45.reuse.H0_H0 ;  /* 0x2000002dff2f7230 */ /* 0x100fe20000004100 */
[----:B------:R-:W-:Y:S01]  /*cf60*/  F2FP.F16.E4M3.UNPACK_B R44, R20 ;  /* 0x00000014ff2c723e */ /* 0x000fe200020006ff */
[----:B------:R-:W-:Y:S02]  /*cf70*/  HADD2.F32 R30, -RZ, R32.H0_H0 ;  /* 0x20000020ff1e7230 */ /* 0x000fe40000004100 */
[C---:B------:R-:W-:Y:S01]  /*cf80*/  FMUL.FTZ R51, R38.reuse, R49 ;  /* 0x0000003126337220 */ /* 0x040fe20000410000 */
[----:B------:R-:W-:Y:S01]  /*cf90*/  FFMA.FTZ R52, R29, R46, R37 ;  /* 0x0000002e1d347223 */ /* 0x000fe20000010025 */
[----:B------:R-:W-:Y:S01]  /*cfa0*/  FMUL.FTZ R38, R38, R47 ;  /* 0x0000002f26267220 */ /* 0x000fe20000410000 */
[----:B------:R-:W-:-:S02]  /*cfb0*/  HADD2.F32 R45, -RZ, R45.H1_H1 ;  /* 0x3000002dff2d7230 */ /* 0x000fc40000004100 */
[C---:B------:R-:W-:Y:S01]  /*cfc0*/  FFMA.FTZ R51, R30.reuse, R47, -R51 ;  /* 0x0000002f1e337223 */ /* 0x040fe20000010833 */
[----:B------:R-:W-:Y:S02]  /*cfd0*/  HADD2.F32 R47, -RZ, R48.H1_H1 ;  /* 0x30000030ff2f7230 */ /* 0x000fe40000004100 */
[----:B------:R-:W-:Y:S01]  /*cfe0*/  FFMA.FTZ R53, R30, R49, R38 ;  /* 0x000000311e357223 */ /* 0x000fe20000010026 */
[----:B------:R-:W-:Y:S01]  /*cff0*/  F2FP.F16.E4M3.UNPACK_B R37, R12 ;  /* 0x0000000cff25723e */ /* 0x000fe200020006ff */
[----:B------:R-:W-:Y:S02]  /*d000*/  HADD2.F32 R40, -RZ, R40.H1_H1 ;  /* 0x30000028ff287230 */ /* 0x000fe40000004100 */
[----:B------:R-:W-:Y:S02]  /*d010*/  HADD2.F32 R46, -RZ, R44.H0_H0 ;  /* 0x2000002cff2e7230 */ /* 0x000fe40000004100 */
[----:B------:R-:W-:Y:S02]  /*d020*/  HADD2.F32 R30, -RZ, R39.H0_H0 ;  /* 0x20000027ff1e7230 */ /* 0x000fe40000004100 */
[----:B------:R-:W-:Y:S01]  /*d030*/  FMUL.FTZ R55, R40, R47 ;  /* 0x0000002f28377220 */ /* 0x000fe20000410000 */
[----:B------:R-:W-:-:S02]  /*d040*/  HADD2.F32 R32, -RZ, R32.H1_H1 ;  /* 0x30000020ff207230 */ /* 0x000fc40000004100 */
[----:B------:R-:W-:Y:S01]  /*d050*/  FMUL.FTZ R54, R40, R45 ;  /* 0x0000002d28367220 */ /* 0x000fe20000410000 */
[----:B------:R-:W-:Y:S02]  /*d060*/  HADD2.F32 R38, -RZ, R37.H0_H0 ;  /* 0x20000025ff267230 */ /* 0x000fe40000004100 */
[----:B------:R-:W-:Y:S01]  /*d070*/  FMUL.FTZ R40, R30, R46 ;  /* 0x0000002e1e287220 */ /* 0x000fe20000410000 */
[----:B------:R-:W-:Y:S02]  /*d080*/  HADD2.F32 R29, -RZ, R31.H0_H0 ;  /* 0x2000001fff1d7230 */ /* 0x000fe40000004100 */
[C---:B------:R-:W-:Y:S01]  /*d090*/  FFMA.FTZ R54, R32.reuse, R47, R54 ;  /* 0x0000002f20367223 */ /* 0x040fe20000010036 */
[----:B------:R-:W-:Y:S01]  /*d0a0*/  FFMA.FTZ R48, R32, R45, -R55 ;  /* 0x0000002d20307223 */ /* 0x000fe20000010837 */
[----:B------:R-:W-:Y:S02]  /*d0b0*/  HADD2.F32 R32, -RZ, R37.H1_H1 ;  /* 0x30000025ff207230 */ /* 0x000fe40000004100 */
[-C--:B------:R-:W-:Y:S01]  /*d0c0*/  FMUL.FTZ R49, R30, R38.reuse ;  /* 0x000000261e317220 */ /* 0x080fe20000410000 */
[----:B------:R-:W-:Y:S01]  /*d0d0*/  FFMA.FTZ R47, R29, R38, -R40 ;  /* 0x000000261d2f7223 */ /* 0x000fe20000010828 */
[----:B------:R-:W-:Y:S01]  /*d0e0*/  F2FP.F16.E4M3.UNPACK_B R40, R21.H1 ;  /* 0x00000015ff28723e */ /* 0x000fe200030006ff */
[----:B------:R-:W-:Y:S01]  /*d0f0*/  HADD2.F32 R30, -RZ, R42.H0_H0 ;  /* 0x2000002aff1e7230 */ /* 0x000fe20000004100 */
[----:B------:R-:W-:Y:S01]  /*d100*/  F2FP.F16.E4M3.UNPACK_B R37, R13.H1 ;  /* 0x0000000dff25723e */ /* 0x000fe200030006ff */
[----:B------:R-:W-:-:S02]  /*d110*/  HADD2.F32 R44, -RZ, R44.H1_H1 ;  /* 0x3000002cff2c7230 */ /* 0x000fc40000004100 */
[----:B------:R-:W-:Y:S01]  /*d120*/  FFMA.FTZ R49, R29, R46, R49 ;  /* 0x0000002e1d317223 */ /* 0x000fe20000010031 */
[----:B------:R-:W-:Y:S01]  /*d130*/  HADD2.F32 R45, -RZ, R40.H0_H0 ;  /* 0x20000028ff2d7230 */ /* 0x000fe20000004100 */
[----:B------:R-:W-:Y:S01]  /*d140*/  F2FP.SATFINITE.E4M3.F32.PACK_AB_MERGE_C R53, R54, R53, RZ ;  /* 0x000000353635723e */ /* 0x000fe200048070ff */
[----:B------:R-:W-:Y:S02]  /*d150*/  HADD2.F32 R39, -RZ, R39.H1_H1 ;  /* 0x30000027ff277230 */ /* 0x000fe40000004100 */
[----:B------:R-:W-:Y:S02]  /*d160*/  HADD2.F32 R38, -RZ, R37.H0_H0 ;  /* 0x20000025ff267230 */ /* 0x000fe40000004100 */
[----:B------:R-:W-:Y:S01]  /*d170*/  FMUL.FTZ R56, R30, R45 ;  /* 0x0000002d1e387220 */ /* 0x000fe20000410000 */
[----:B------:R-:W-:Y:S02]  /*d180*/  HADD2.F32 R29, -RZ, R35.H0_H0 ;  /* 0x20000023ff1d7230 */ /* 0x000fe40000004100 */
[----:B------:R-:W-:Y:S01]  /*d190*/  FMUL.FTZ R46, R39, R44 ;  /* 0x0000002c272e7220 */ /* 0x000fe20000410000 */
[----:B------:R-:W-:-:S02]  /*d1a0*/  HADD2.F32 R31, -RZ, R31.H1_H1 ;  /* 0x3000001fff1f7230 */ /* 0x000fc40000004100 */
[----:B------:R-:W-:Y:S01]  /*d1b0*/  FMUL.FTZ R39, R39, R32 ;  /* 0x0000002027277220 */ /* 0x000fe20000410000 */
[----:B------:R-:W-:Y:S02]  /*d1c0*/  HADD2.F32 R40, -RZ, R40.H1_H1 ;  /* 0x30000028ff287230 */ /* 0x000fe40000004100 */
[-C--:B------:R-:W-:Y:S01]  /*d1d0*/  FMUL.FTZ R30, R30, R38.reuse ;  /* 0x000000261e1e7220 */ /* 0x080fe20000410000 */
[----:B------:R-:W-:Y:S02]  /*d1e0*/  HADD2.F32 R42, -RZ, R42.H1_H1 ;  /* 0x3000002aff2a7230 */ /* 0x000fe40000004100 */
[----:B------:R-:W-:Y:S01]  /*d1f0*/  FFMA.FTZ R56, R29, R38, -R56 ;  /* 0x000000261d387223 */ /* 0x000fe20000010838 */
[----:B------:R-:W-:Y:S01]  /*d200*/  HADD2.F32 R37, -RZ, R37.H1_H1 ;  /* 0x30000025ff257230 */ /* 0x000fe20000004100 */
[----:B------:R-:W-:Y:S01]  /*d210*/  F2FP.F16.E4M3.UNPACK_B R38, R21 ;  /* 0x00000015ff26723e */ /* 0x000fe200020006ff */
[C---:B------:R-:W-:Y:S01]  /*d220*/  FFMA.FTZ R46, R31.reuse, R32, -R46 ;  /* 0x000000201f2e7223 */ /* 0x040fe2000001082e */
[----:B------:R-:W-:Y:S01]  /*d230*/  FFMA.FTZ R44, R31, R44, R39 ;  /* 0x0000002c1f2c7223 */ /* 0x000fe20000010027 */
[----:B------:R-:W-:-:S02]  /*d240*/  HADD2.F32 R35, -RZ, R35.H1_H1 ;  /* 0x30000023ff237230 */ /* 0x000fc40000004100 */
[----:B------:R-:W-:Y:S01]  /*d250*/  FFMA.FTZ R45, R29, R45, R30 ;  /* 0x0000002d1d2d7223 */ /* 0x000fe2000001001e */
[----:B------:R-:W-:Y:S01]  /*d260*/  F2FP.F16.E4M3.UNPACK_B R31, R13 ;  /* 0x0000000dff1f723e */ /* 0x000fe200020006ff */
[CC--:B------:R-:W-:Y:S01]  /*d270*/  FMUL.FTZ R32, R42.reuse, R40.reuse ;  /* 0x000000282a207220 */ /* 0x0c0fe20000410000 */
[-C--:B------:R-:W-:Y:S01]  /*d280*/  FMUL.FTZ R29, R42, R37.reuse ;  /* 0x000000252a1d7220 */ /* 0x080fe20000410000 */
[----:B------:R-:W-:Y:S02]  /*d290*/  HADD2.F32 R39, -RZ, R38.H0_H0 ;  /* 0x20000026ff277230 */ /* 0x000fe40000004100 */
[----:B------:R-:W-:Y:S02]  /*d2a0*/  HADD2.F32 R30, -RZ, R41.H0_H0 ;  /* 0x20000029ff1e7230 */ /* 0x000fe40000004100 */
[C---:B------:R-:W-:Y:S01]  /*d2b0*/  FFMA.FTZ R55, R35.reuse, R37, -R32 ;  /* 0x0000002523377223 */ /* 0x040fe20000010820 */
[----:B------:R-:W-:Y:S01]  /*d2c0*/  FFMA.FTZ R58, R35, R40, R29 ;  /* 0x00000028233a7223 */ /* 0x000fe2000001001d */
[----:B------:R-:W-:Y:S01]  /*d2d0*/  HADD2.F32 R32, -RZ, R31.H0_H0 ;  /* 0x2000001fff207230 */ /* 0x000fe20000004100 */
[----:B------:R-:W-:Y:S01]  /*d2e0*/  F2FP.F16.E4M3.UNPACK_B R35, R25.H1 ;  /* 0x00000019ff23723e */ /* 0x000fe200030006ff */
[----:B------:R-:W-:-:S02]  /*d2f0*/  HADD2.F32 R29, -RZ, R33.H0_H0 ;  /* 0x20000021ff1d7230 */ /* 0x000fc40000004100 */
[CC--:B------:R-:W-:Y:S01]  /*d300*/  FMUL.FTZ R40, R30.reuse, R39.reuse ;  /* 0x000000271e287220 */ /* 0x0c0fe20000410000 */
[----:B------:R-:W-:Y:S02]  /*d310*/  HADD2.F32 R38, -RZ, R38.H1_H1 ;  /* 0x30000026ff267230 */ /* 0x000fe40000004100 */
[-C--:B------:R-:W-:Y:S01]  /*d320*/  FMUL.FTZ R42, R30, R32.reuse ;  /* 0x000000201e2a7220 */ /* 0x080fe20000410000 */
[----:B------:R-:W-:Y:S02]  /*d330*/  HADD2.F32 R41, -RZ, R41.H1_H1 ;  /* 0x30000029ff297230 */ /* 0x000fe40000004100 */
[C---:B------:R-:W-:Y:S01]  /*d340*/  FFMA.FTZ R40, R29.reuse, R32, -R40 ;  /* 0x000000201d287223 */ /* 0x040fe20000010828 */
[----:B------:R-:W-:Y:S02]  /*d350*/  HADD2.F32 R30, -RZ, R31.H1_H1 ;  /* 0x3000001fff1e7230 */ /* 0x000fe40000004100 */
[----:B------:R-:W-:Y:S01]  /*d360*/  FFMA.FTZ R42, R29, R39, R42 ;  /* 0x000000271d2a7223 */ /* 0x000fe2000001002a */
[----:B------:R-:W-:-:S02]  /*d370*/  HADD2.F32 R33, -RZ, R33.H1_H1 ;  /* 0x30000021ff217230 */ /* 0x000fc40000004100 */
[C---:B------:R-:W-:Y:S01]  /*d380*/  FMUL.FTZ R32, R41.reuse, R38 ;  /* 0x0000002629207220 */ /* 0x040fe20000410000 */
[----:B------:R-:W-:Y:S01]  /*d390*/  F2FP.F16.E4M3.UNPACK_B R29, R14.H1 ;  /* 0x0000000eff1d723e */ /* 0x000fe200030006ff */
[-C--:B------:R-:W-:Y:S01]  /*d3a0*/  FMUL.FTZ R41, R41, R30.reuse ;  /* 0x0000001e29297220 */ /* 0x080fe20000410000 */
[----:B------:R-:W-:Y:S02]  /*d3b0*/  HADD2.F32 R37, -RZ, R35.H0_H0 ;  /* 0x20000023ff257230 */ /* 0x000fe40000004100 */
[C---:B------:R-:W-:Y:S01]  /*d3c0*/  FFMA.FTZ R39, R33.reuse, R30, -R32 ;  /* 0x0000001e21277223 */ /* 0x040fe20000010820 */
[----:B------:R-:W-:Y:S02]  /*d3d0*/  HADD2.F32 R30, -RZ, R43.H0_H0 ;  /* 0x2000002bff1e7230 */ /* 0x000fe40000004100 */
[----:B------:R-:W-:Y:S01]  /*d3e0*/  FFMA.FTZ R41, R33, R38, R41 ;  /* 0x0000002621297223 */ /* 0x000fe20000010029 */
[--C-:B------:R-:W-:Y:S02]  /*d3f0*/  HADD2.F32 R31, -RZ, R29.reuse.H0_H0 ;  /* 0x2000001dff1f7230 */ /* 0x100fe40000004100 */
[----:B------:R-:W-:-:S02]  /*d400*/  HADD2.F32 R32, -RZ, R29.H1_H1 ;  /* 0x3000001dff207230 */ /* 0x000fc40000004100 */
[C---:B------:R-:W-:Y:S01]  /*d410*/  FMUL.FTZ R38, R30.reuse, R37 ;  /* 0x000000251e267220 */ /* 0x040fe20000410000 */
[--C-:B------:R-:W-:Y:S02]  /*d420*/  HADD2.F32 R29, -RZ, R36.reuse.H0_H0 ;  /* 0x20000024ff1d7230 */ /* 0x100fe40000004100 */
[-C--:B------:R-:W-:Y:S01]  /*d430*/  FMUL.FTZ R60, R30, R31.reuse ;  /* 0x0000001f1e3c7220 */ /* 0x080fe20000410000 */
[----:B------:R-:W-:Y:S01]  /*d440*/  HADD2.F32 R33, -RZ, R35.H1_H1 ;  /* 0x30000023ff217230 */ /* 0x000fe20000004100 */
[----:B------:R-:W-:Y:S01]  /*d450*/  F2FP.F16.E4M3.UNPACK_B R30, R14 ;  /* 0x0000000eff1e723e */ /* 0x000fe200020006ff */
[----:B------:R-:W-:Y:S02]  /*d460*/  HADD2.F32 R43, -RZ, R43.H1_H1 ;  /* 0x3000002bff2b7230 */ /* 0x000fe40000004100 */
[C---:B------:R-:W-:Y:S01]  /*d470*/  FFMA.FTZ R38, R29.reuse, R31, -R38 ;  /* 0x0000001f1d267223 */ /* 0x040fe20000010826 */
[----:B------:R-:W-:Y:S01]  /*d480*/  HADD2.F32 R36, -RZ, R36.H1_H1 ;  /* 0x30000024ff247230 */ /* 0x000fe20000004100 */
[----:B------:R-:W-:Y:S01]  /*d490*/  F2FP.F16.E4M3.UNPACK_B R35, R25 ;  /* 0x00000019ff23723e */ /* 0x000fe200020006ff */
[----:B------:R-:W-:Y:S01]  /*d4a0*/  FFMA.FTZ R60, R29, R37, R60 ;  /* 0x000000251d3c7223 */ /* 0x000fe2000001003c */
[C---:B------:R-:W-:Y:S01]  /*d4b0*/  FMUL.FTZ R31, R43.reuse, R33 ;  /* 0x000000212b1f7220 */ /* 0x040fe20000410000 */
[----:B------:R-:W-:Y:S01]  /*d4c0*/  FMUL.FTZ R62, R43, R32 ;  /* 0x000000202b3e7220 */ /* 0x000fe20000410000 */
[----:B------:R-:W-:-:S02]  /*d4d0*/  HADD2.F32 R29, -RZ, R6.H0_H0 ;  /* 0x20000006ff1d7230 */ /* 0x000fc40000004100 */
[C---:B------:R-:W-:Y:S01]  /*d4e0*/  FFMA.FTZ R57, R36.reuse, R32, -R31 ;  /* 0x0000002024397223 */ /* 0x040fe2000001081f */
[----:B------:R-:W-:Y:S01]  /*d4f0*/  FFMA.FTZ R59, R36, R33, R62 ;  /* 0x00000021243b7223 */ /* 0x000fe2000001003e */
[--C-:B------:R-:W-:Y:S02]  /*d500*/  HADD2.F32 R31, -RZ, R30.reuse.H0_H0 ;  /* 0x2000001eff1f7230 */ /* 0x100fe40000004100 */
[----:B------:R-:W-:Y:S02]  /*d510*/  HADD2.F32 R33, -RZ, R30.H1_H1 ;  /* 0x3000001eff217230 */ /* 0x000fe40000004100 */
[--C-:B------:R-:W-:Y:S01]  /*d520*/  HADD2.F32 R32, -RZ, R35.reuse.H0_H0 ;  /* 0x20000023ff207230 */ /* 0x100fe20000004100 */
[----:B------:R-:W-:Y:S01]  /*d530*/  F2FP.SATFINITE.E4M3.F32.PACK_AB_MERGE_C R59, R59, R60, RZ ;  /* 0x0000003c3b3b723e */ /* 0x000fe200048070ff */
[----:B------:R-:W-:Y:S02]  /*d540*/  HADD2.F32 R35, -RZ, R35.H1_H1 ;  /* 0x30000023ff237230 */ /* 0x000fe40000004100 */
[----:B------:R-:W-:-:S02]  /*d550*/  HADD2.F32 R30, -RZ, R6.H1_H1 ;  /* 0x30000006ff1e7230 */ /* 0x000fc40000004100 */
[CC--:B------:R-:W-:Y:S01]  /*d560*/  FMUL.FTZ R37, R29.reuse, R32.reuse ;  /* 0x000000201d257220 */ /* 0x0c0fe20000410000 */
[--C-:B------:R-:W-:Y:S02]  /*d570*/  HADD2.F32 R6, -RZ, R4.reuse.H0_H0 ;  /* 0x20000004ff067230 */ /* 0x100fe40000004100 */
[----:B------:R-:W-:Y:S01]  /*d580*/  FMUL.FTZ R29, R29, R31 ;  /* 0x0000001f1d1d7220 */ /* 0x000fe20000410000 */
[----:B------:R-:W-:Y:S02]  /*d590*/  HADD2.F32 R4, -RZ, R4.H1_H1 ;  /* 0x30000004ff047230 */ /* 0x000fe40000004100 */
[C---:B------:R-:W-:Y:S01]  /*d5a0*/  FMUL.FTZ R43, R30.reuse, R35 ;  /* 0x000000231e2b7220 */ /* 0x040fe20000410000 */
[----:B------:R-:W-:Y:S01]  /*d5b0*/  FMUL.FTZ R36, R30, R33 ;  /* 0x000000211e247220 */ /* 0x000fe20000410000 */
[C---:B------:R-:W-:Y:S01]  /*d5c0*/  FFMA.FTZ R37, R6.reuse, R31, -R37 ;  /* 0x0000001f06257223 */ /* 0x040fe20000010825 */
[----:B------:R-:W-:Y:S01]  /*d5d0*/  FFMA.FTZ R29, R6, R32, R29 ;  /* 0x00000020061d7223 */ /* 0x000fe2000001001d */
[C---:B------:R-:W-:Y:S01]  /*d5e0*/  FFMA.FTZ R30, R4.reuse, R33, -R43 ;  /* 0x00000021041e7223 */ /* 0x040fe2000001082b */
[----:B------:R-:W-:Y:S01]  /*d5f0*/  FFMA.FTZ R36, R4, R35, R36 ;  /* 0x0000002304247223 */ /* 0x000fe20000010024 */
[----:B------:R-:W-:-:S02]  /*d600*/  F2FP.SATFINITE.E4M3.F32.PACK_AB_MERGE_C R4, R8, R5, RZ ;  /* 0x000000050804723e */ /* 0x000fc400048070ff */
[----:B------:R-:W-:Y:S02]  /*d610*/  F2FP.SATFINITE.E4M3.F32.PACK_AB_MERGE_C R8, R10, R7, RZ ;  /* 0x000000070a08723e */ /* 0x000fe400048070ff */
[----:B------:R-:W-:Y:S02]  /*d620*/  F2FP.SATFINITE.E4M3.F32.PACK_AB_MERGE_C R5, R48, R51, RZ ;  /* 0x000000333005723e */ /* 0x000fe400048070ff */
[----:B------:R-:W-:Y:S02]  /*d630*/  F2FP.SATFINITE.E4M3.F32.PACK_AB_MERGE_C R6, R55, R56, RZ ;  /* 0x000000383706723e */ /* 0x000fe400048070ff */
[----:B------:R-:W-:Y:S02]  /*d640*/  F2FP.SATFINITE.E4M3.F32.PACK_AB_MERGE_C R7, R57, R38, RZ ;  /* 0x000000263907723e */ /* 0x000fe400048070ff */
[----:B------:R-:W-:Y:S02]  /*d650*/  F2FP.SATFINITE.E4M3.F32.PACK_AB_MERGE_C R10, R58, R45, RZ ;  /* 0x0000002d3a0a723e */ /* 0x000fe400048070ff */
[----:B------:R-:W-:-:S02]  /*d660*/  F2FP.SATFINITE.E4M3.F32.PACK_AB_MERGE_C R4, R50, R9, R4 ;  /* 0x000000093204723e */ /* 0x000fc40004807004 */
[----:B------:R-:W-:Y:S02]  /*d670*/  F2FP.SATFINITE.E4M3.F32.PACK_AB_MERGE_C R8, R52, R11, R8 ;  /* 0x0000000b3408723e */ /* 0x000fe40004807008 */
[----:B------:R-:W-:Y:S02]  /*d680*/  F2FP.SATFINITE.E4M3.F32.PACK_AB_MERGE_C R5, R46, R47, R5 ;  /* 0x0000002f2e05723e */ /* 0x000fe40004807005 */
[----:B------:R-:W-:Y:S02]  /*d690*/  F2FP.SATFINITE.E4M3.F32.PACK_AB_MERGE_C R6, R39, R40, R6 ;  /* 0x000000282706723e */ /* 0x000fe40004807006 */
[----:B------:R-:W-:Y:S02]  /*d6a0*/  F2FP.SATFINITE.E4M3.F32.PACK_AB_MERGE_C R7, R30, R37, R7 ;  /* 0x000000251e07723e */ /* 0x000fe40004807007 */
[----:B------:R-:W-:Y:S02]  /*d6b0*/  F2FP.SATFINITE.E4M3.F32.PACK_AB_MERGE_C R9, R44, R49, R53 ;  /* 0x000000312c09723e */ /* 0x000fe40004807035 */
[----:B------:R-:W-:Y:S01]  /*d6c0*/  F2FP.SATFINITE.E4M3.F32.PACK_AB_MERGE_C R10, R41, R42, R10 ;  /* 0x0000002a290a723e */ /* 0x000fe2000480700a */
[----:B------:R1:W-:Y:S01]  /*d6d0*/  STS.128 [R26+0x14400], R4 ;  /* 0x014400041a007388 */ /* 0x0003e20000000c00 */
[----:B------:R-:W-:-:S05]  /*d6e0*/  F2FP.SATFINITE.E4M3.F32.PACK_AB_MERGE_C R11, R36, R29, R59 ;  /* 0x0000001d240b723e */ /* 0x000fca000480703b */
[----:B------:R1:W-:Y:S02]  /*d6f0*/  STS.128 [R28+0x14400], R8 ;  /* 0x014400081c007388 */ /* 0x0003e40000000c00 */
.L_x_631:
[----:B------:R-:W-:Y:S05]  /*d700*/  BSYNC B1 ;  /* 0x0000000000017941 */ /* 0x000fea0003800000 */
.L_x_630:
[----:B------:R-:W-:Y:S05]  /*d710*/  @P0 BRA `(.L_x_622) ;  /* 0x0000000800e80947 */ /* 0x000fea0003800000 */
[----:B------:R-:W2:Y:S01]  /*d720*/  LDL R50, [R1+0x38] ;  /* 0x0000380001327983 */ /* 0x000ea20000100800 */
[----:B------:R-:W-:Y:S01]  /*d730*/  IMAD.IADD R3, R16, 0x1, R3 ;  /* 0x0000000110037824 */ /* 0x000fe200078e0203 */
[----:B-1----:R-:W-:-:S04]  /*d740*/  SHF.R.U32.HI R4, RZ, 0x3, R196 ;  /* 0x00000003ff047819 */ /* 0x002fc800000116c4 */
[----:B------:R-:W-:-:S04]  /*d750*/  LOP3.LUT R3, R196, 0x70, R3, 0xf8, !PT ;  /* 0x00000070c4037812 */ /* 0x000fc800078ef803 */
[----:B------:R-:W-:-:S04]  /*d760*/  LOP3.LUT R3, R3, R4, RZ, 0x3c, !PT ;  /* 0x0000000403037212 */ /* 0x000fc800078e3cff */
[----:B------:R-:W-:-:S05]  /*d770*/  IADD3 R3, R18, R3, R203 ;  /* 0x0000000312037210 */ /* 0x000fca0007ffe0cb */
[----:B------:R-:W1:Y:S01]  /*d780*/  LDS.128 R8, [R3+0x14400] ;  /* 0x0144000003087984 */ /* 0x000e620000000c00 */
[----:B------:R-:W-:Y:S02]  /*d790*/  F2FP.F16.E4M3.UNPACK_B R46, R15.H1 ;  /* 0x0000000fff2e723e */ /* 0x000fe400030006ff */
[----:B------:R-:W-:-:S03]  /*d7a0*/  F2FP.F16.E4M3.UNPACK_B R42, R0.H1 ;  /* 0x00000000ff2a723e */ /* 0x000fc600030006ff */
[----:B------:R-:W-:Y:S02]  /*d7b0*/  HADD2.F32 R48, -RZ, R46.H0_H0 ;  /* 0x2000002eff307230 */ /* 0x000fe40000004100 */
[----:B------:R-:W-:Y:S01]  /*d7c0*/  HADD2.F32 R44, -RZ, R42.H0_H0 ;  /* 0x2000002aff2c7230 */ /* 0x000fe20000004100 */
[----:B------:R-:W-:Y:S02]  /*d7d0*/  F2FP.F16.E4M3.UNPACK_B R45, R15 ;  /* 0x0000000fff2d723e */ /* 0x000fe400020006ff */
[-C--:B-1----:R-:W-:Y:S02]  /*d7e0*/  F2FP.F16.E4M3.UNPACK_B R36, R8.reuse.H1 ;  /* 0x00000008ff24723e */ /* 0x082fe400030006ff */
[-C--:B0-----:R-:W-:Y:S02]  /*d7f0*/  F2FP.F16.E4M3.UNPACK_B R37, R9.reuse ;  /* 0x00000009ff25723e */ /* 0x081fe400020006ff */
[----:B------:R-:W-:Y:S02]  /*d800*/  F2FP.F16.E4M3.UNPACK_B R38, R9.H1 ;  /* 0x00000009ff26723e */ /* 0x000fe400030006ff */
[----:B------:R-:W-:-:S02]  /*d810*/  F2FP.F16.E4M3.UNPACK_B R35, R8 ;  /* 0x00000008ff23723e */ /* 0x000fc400020006ff */
[-C--:B------:R-:W-:Y:S02]  /*d820*/  F2FP.F16.E4M3.UNPACK_B R39, R10.reuse ;  /* 0x0000000aff27723e */ /* 0x080fe400020006ff */
[----:B------:R-:W-:Y:S02]  /*d830*/  F2FP.F16.E4M3.UNPACK_B R40, R10.H1 ;  /* 0x0000000aff28723e */ /* 0x000fe400030006ff */
[----:B------:R-:W-:Y:S01]  /*d840*/  F2FP.F16.E4M3.UNPACK_B R10, R0 ;  /* 0x00000000ff0a723e */ /* 0x000fe200020006ff */
[--C-:B------:R-:W-:Y:S01]  /*d850*/  HADD2.F32 R0, -RZ, R35.reuse.H0_H0 ;  /* 0x20000023ff007230 */ /* 0x100fe20000004100 */
[----:B------:R-:W-:Y:S01]  /*d860*/  F2FP.F16.E4M3.UNPACK_B R41, R11.H1 ;  /* 0x0000000bff29723e */ /* 0x000fe200030006ff */
[----:B------:R-:W-:Y:S01]  /*d870*/  HADD2.F32 R35, -RZ, R35.H1_H1 ;  /* 0x30000023ff237230 */ /* 0x000fe20000004100 */
[----:B--2---:R-:W0:Y:S02]  /*d880*/  LDS.128 R4, [R50+0x14400] ;  /* 0x0144000032047984 */ /* 0x004e240000000c00 */
[----:B0-----:R-:W-:-:S02]  /*d890*/  F2FP.F16.E4M3.UNPACK_B R26, R4 ;  /* 0x00000004ff1a723e */ /* 0x001fc400020006ff */
[----:B------:R-:W-:Y:S01]  /*d8a0*/  F2FP.F16.E4M3.UNPACK_B R28, R4.H1 ;  /* 0x00000004ff1c723e */ /* 0x000fe200030006ff */
[----:B------:R-:W-:Y:S01]  /*d8b0*/  HADD2.F32 R4, -RZ, R36.H0_H0 ;  /* 0x20000024ff047230 */ /* 0x000fe20000004100 */
[-C--:B------:R-:W-:Y:S02]  /*d8c0*/  F2FP.F16.E4M3.UNPACK_B R31, R6.reuse ;  /* 0x00000006ff1f723e */ /* 0x080fe400020006ff */
[----:B------:R-:W-:Y:S01]  /*d8d0*/  F2FP.F16.E4M3.UNPACK_B R32, R6.H1 ;  /* 0x00000006ff20723e */ /* 0x000fe200030006ff */
[----:B------:R-:W-:Y:S02]  /*d8e0*/  HADD2.F32 R6, -RZ, R28.H0_H0 ;  /* 0x2000001cff067230 */ /* 0x000fe40000004100 */
[-C--:B------:R-:W-:Y:S01]  /*d8f0*/  FMUL.FTZ R9, R48, R4.reuse ;  /* 0x0000000430097220 */ /* 0x080fe20000410000 */
[----:B------:R-:W-:-:S03]  /*d900*/  FMUL.FTZ R43, R44, R4 ;  /* 0x000000042c2b7220 */ /* 0x000fc60000410000 */
[-C--:B------:R-:W-:Y:S01]  /*d910*/  FFMA.FTZ R4, R44, R6.reuse, -R9 ;  /* 0x000000062c047223 */ /* 0x080fe20000010809 */
[----:B------:R-:W-:Y:S01]  /*d920*/  FFMA.FTZ R6, R48, R6, R43 ;  /* 0x0000000630067223 */ /* 0x000fe2000001002b */
[----:B------:R-:W-:Y:S02]  /*d930*/  HADD2.F32 R48, -RZ, R46.H1_H1 ;  /* 0x3000002eff307230 */ /* 0x000fe40000004100 */
[----:B------:R-:W-:Y:S02]  /*d940*/  HADD2.F32 R44, -RZ, R42.H1_H1 ;  /* 0x3000002aff2c7230 */ /* 0x000fe40000004100 */
[--C-:B------:R-:W-:Y:S01]  /*d950*/  HADD2.F32 R46, -RZ, R45.reuse.H0_H0 ;  /* 0x2000002dff2e7230 */ /* 0x100fe20000004100 */
[-C--:B------:R-:W-:Y:S01]  /*d960*/  F2FP.F16.E4M3.UNPACK_B R29, R5.reuse ;  /* 0x00000005ff1d723e */ /* 0x080fe200020006ff */
[----:B------:R-:W-:Y:S01]  /*d970*/  HADD2.F32 R36, -RZ, R36.H1_H1 ;  /* 0x30000024ff247230 */ /* 0x000fe20000004100 */
[----:B------:R-:W-:Y:S01]  /*d980*/  F2FP.F16.E4M3.UNPACK_B R30, R5.H1 ;  /* 0x00000005ff1e723e */ /* 0x000fe200030006ff */
[----:B------:R-:W-:Y:S01]  /*d990*/  HADD2.F32 R42, -RZ, R10.H0_H0 ;  /* 0x2000000aff2a7230 */ /* 0x000fe20000004100 */
[-C--:B------:R-:W-:Y:S01]  /*d9a0*/  F2FP.F16.E4M3.UNPACK_B R5, R7.reuse ;  /* 0x00000007ff05723e */ /* 0x080fe200020006ff */
[----:B------:R-:W-:Y:S01]  /*d9b0*/  HADD2.F32 R8, -RZ, R26.H0_H0 ;  /* 0x2000001aff087230 */ /* 0x000fe20000004100 */
[----:B------:R-:W-:Y:S01]  /*d9c0*/  F2FP.F16.E4M3.UNPACK_B R33, R7.H1 ;  /* 0x00000007ff21723e */ /* 0x000fe200030006ff */
[----:B------:R-:W-:Y:S01]  /*d9d0*/  HADD2.F32 R28, -RZ, R28.H1_H1 ;  /* 0x3000001cff1c7230 */ /* 0x000fe20000004100 */
[----:B------:R-:W-:Y:S01]  /*d9e0*/  F2FP.F16.E4M3.UNPACK_B R7, R11 ;  /* 0x0000000bff07723e */ /* 0x000fe200020006ff */
[----:B------:R-:W-:Y:S01]  /*d9f0*/  FMUL.FTZ R11, R46, R0 ;  /* 0x000000002e0b7220 */ /* 0x000fe20000410000 */
[----:B------:R-:W-:Y:S01]  /*da00*/  FMUL.FTZ R9, R48, R36 ;  /* 0x0000002430097220 */ /* 0x000fe20000410000 */
[----:B------:R-:W-:Y:S01]  /*da10*/  FMUL.FTZ R15, R42, R0 ;  /* 0x000000002a0f7220 */ /* 0x000fe20000410000 */
[----:B------:R-:W-:Y:S01]  /*da20*/  FMUL.FTZ R43, R44, R36 ;  /* 0x000000242c2b7220 */ /* 0x000fe20000410000 */
[----:B------:R-:W-:Y:S01]  /*da30*/  FFMA.FTZ R0, R42, R8, -R11 ;  /* 0x000000082a007223 */ /* 0x000fe2000001080b */
[----:B------:R-:W-:Y:S01]  /*da40*/  FFMA.FTZ R9, R44, R28, -R9 ;  /* 0x0000001c2c097223 */ /* 0x000fe20000010809 */
[----:B------:R-:W-:Y:S01]  /*da50*/  FFMA.FTZ R8, R46, R8, R15 ;  /* 0x000000082e087223 */ /* 0x000fe2000001000f */
[----:B------:R-:W-:Y:S01]  /*da60*/  FFMA.FTZ R43, R48, R28, R43 ;  /* 0x0000001c302b7223 */ /* 0x000fe2000001002b */
[----:B------:R-:W-:Y:S01]  /*da70*/  F2FP.F16.E4M3.UNPACK_B R46, R20.H1 ;  /* 0x00000014ff2e723e */ /* 0x000fe200030006ff */
[----:B------:R-:W-:Y:S01]  /*da80*/  HADD2.F32 R44, -RZ, R45.H1_H1 ;  /* 0x3000002dff2c7230 */ /* 0x000fe20000004100 */
[----:B------:R-:W-:Y:S01]  /*da90*/  F2FP.F16.E4M3.UNPACK_B R42, R12.H1 ;  /* 0x0000000cff2a723e */ /* 0x000fe200030006ff */
[----:B------:R-:W-:-:S02]  /*daa0*/  HADD2.F32 R28, -RZ, R10.H1_H1 ;  /* 0x3000000aff1c7230 */ /* 0x000fc40000004100 */
[----:B------:R-:W-:Y:S02]  /*dab0*/  HADD2.F32 R26, -RZ, R26.H1_H1 ;  /* 0x3000001aff1a7230 */ /* 0x000fe40000004100 */
[-C--:B------:R-:W-:Y:S01]  /*dac0*/  FMUL.FTZ R15, R44, R35.reuse ;  /* 0x000000232c0f7220 */ /* 0x080fe20000410000 */
[----:B------:R-:W-:Y:S02]  /*dad0*/  HADD2.F32 R48, -RZ, R46.H0_H0 ;  /* 0x2000002eff307230 */ /* 0x000fe40000004100 */
[C---:B------:R-:W-:Y:S01]  /*dae0*/  FMUL.FTZ R35, R28.reuse, R35 ;  /* 0x000000231c237220 */ /* 0x040fe20000410000 */
[----:B------:R-:W-:Y:S02]  /*daf0*/  HADD2.F32 R11, -RZ, R38.H0_H0 ;  /* 0x20000026ff0b7230 */ /* 0x000fe40000004100 */
[----:B------:R-:W-:Y:S02]  /*db00*/  HADD2.F32 R36, -RZ, R42.H0_H0 ;  /* 0x2000002aff247230 */ /* 0x000fe40000004100 */
[----:B------:R-:W-:Y:S01]  /*db10*/  FFMA.FTZ R15, R28, R26, -R15 ;  /* 0x0000001a1c0f7223 */ /* 0x000fe2000001080f */
[----:B------:R-:W-:-:S02]  /*db20*/  HADD2.F32 R10, -RZ, R30.H0_H0 ;  /* 0x2000001eff0a7230 */ /* 0x000fc40000004100 */
[-C--:B------:R-:W-:Y:S01]  /*db30*/  FMUL.FTZ R45, R48, R11.reuse ;  /* 0x0000000b302d7220 */ /* 0x080fe20000410000 */
[----:B------:R-:W-:Y:S01]  /*db40*/  FFMA.FTZ R35, R44, R26, R35 ;  /* 0x0000001a2c237223 */ /* 0x000fe20000010023 */
[C---:B------:R-:W-:Y:S01]  /*db50*/  FMUL.FTZ R11, R36.reuse, R11 ;  /* 0x0000000b240b7220 */ /* 0x040fe20000410000 */
[----:B------:R-:W-:Y:S01]  /*db60*/  F2FP.F16.E4M3.UNPACK_B R26, R20 ;  /* 0x00000014ff1a723e */ /* 0x000fe200020006ff */
[----:B------:R-:W-:Y:S01]  /*db70*/  HADD2.F32 R46, -RZ, R46.H1_H1 ;  /* 0x3000002eff2e7230 */ /* 0x000fe20000004100 */
[----:B------:R-:W-:Y:S01]  /*db80*/  F2FP.F16.E4M3.UNPACK_B R20, R12 ;  /* 0x0000000cff14723e */ /* 0x000fe200020006ff */
[----:B------:R-:W-:Y:S02]  /*db90*/  HADD2.F32 R38, -RZ, R38.H1_H1 ;  /* 0x30000026ff267230 */ /* 0x000fe40000004100 */
[-C--:B------:R-:W-:Y:S01]  /*dba0*/  FFMA.FTZ R28, R36, R10.reuse, -R45 ;  /* 0x0000000a241c7223 */ /* 0x080fe2000001082d */
[----:B------:R-:W-:Y:S02]  /*dbb0*/  HADD2.F32 R42, -RZ, R42.H1_H1 ;  /* 0x3000002aff2a7230 */ /* 0x000fe40000004100 */
[----:B------:R-:W-:Y:S01]  /*dbc0*/  FFMA.FTZ R36, R48, R10, R11 ;  /* 0x0000000a30247223 */ /* 0x000fe2000001000b */
[----:B------:R-:W-:-:S02]  /*dbd0*/  HADD2.F32 R30, -RZ, R30.H1_H1 ;  /* 0x3000001eff1e7230 */ /* 0x000fc40000004100 */
[-C--:B------:R-:W-:Y:S01]  /*dbe0*/  FMUL.FTZ R47, R46, R38.reuse ;  /* 0x000000262e2f7220 */ /* 0x080fe20000410000 */
[----:B------:R-:W-:Y:S02]  /*dbf0*/  HADD2.F32 R44, -RZ, R26.H0_H0 ;  /* 0x2000001aff2c7230 */ /* 0x000fe40000004100 */
[----:B------:R-:W-:Y:S02]  /*dc00*/  HADD2.F32 R11, -RZ, R37.H0_H0 ;  /* 0x20000025ff0b7230 */ /* 0x000fe40000004100 */
[C---:B------:R-:W-:Y:S01]  /*dc10*/  FMUL.FTZ R49, R42.reuse, R38 ;  /* 0x000000262a317220 */ /* 0x040fe20000410000 */
[----:B------:R-:W-:Y:S02]  /*dc20*/  HADD2.F32 R12, -RZ, R20.H0_H0 ;  /* 0x20000014ff0c7230 */ /* 0x000fe40000004100 */
[-C--:B------:R-:W-:Y:S01]  /*dc30*/  FFMA.FTZ R47, R42, R30.reuse, -R47 ;  /* 0x0000001e2a2f7223 */ /* 0x080fe2000001082f */
[----:B------:R-:W-:Y:S02]  /*dc40*/  HADD2.F32 R10, -RZ, R29.H0_H0 ;  /* 0x2000001dff0a7230 */ /* 0x000fe40000004100 */
[-C--:B------:R-:W-:Y:S01]  /*dc50*/  FMUL.FTZ R45, R44, R11.reuse ;  /* 0x0000000b2c2d7220 */ /* 0x080fe20000410000 */
[----:B------:R-:W-:Y:S01]  /*dc60*/  FFMA.FTZ R49, R46, R30, R49 ;  /* 0x0000001e2e317223 */ /* 0x000fe20000010031 */
[----:B------:R-:W-:Y:S01]  /*dc70*/  FMUL.FTZ R11, R12, R11 ;  /* 0x0000000b0c0b7220 */ /* 0x000fe20000410000 */
[----:B------:R-:W-:-:S02]  /*dc80*/  F2FP.F16.E4M3.UNPACK_B R42, R21.H1 ;  /* 0x00000015ff2a723e */ /* 0x000fc400030006ff */
[----:B------:R-:W-:Y:S01]  /*dc90*/  F2FP.F16.E4M3.UNPACK_B R30, R13.H1 ;  /* 0x0000000dff1e723e */ /* 0x000fe200030006ff */
[-C--:B------:R-:W-:Y:S01]  /*dca0*/  FFMA.FTZ R45, R12, R10.reuse, -R45 ;  /* 0x0000000a0c2d7223 */ /* 0x080fe2000001082d */
[----:B------:R-:W-:Y:S01]  /*dcb0*/  FFMA.FTZ R12, R44, R10, R11 ;  /* 0x0000000a2c0c7223 */ /* 0x000fe2000001000b */
[----:B------:R-:W-:Y:S02]  /*dcc0*/  HADD2.F32 R51, -RZ, R20.H1_H1 ;  /* 0x30000014ff337230 */ /* 0x000fe40000004100 */
[----:B------:R-:W-:Y:S02]  /*dcd0*/  HADD2.F32 R53, -RZ, R26.H1_H1 ;  /* 0x3000001aff357230 */ /* 0x000fe40000004100 */
[----:B------:R-:W-:Y:S02]  /*dce0*/  HADD2.F32 R37, -RZ, R37.H1_H1 ;  /* 0x30000025ff257230 */ /* 0x000fe40000004100 */
[----:B------:R-:W-:Y:S02]  /*dcf0*/  HADD2.F32 R44, -RZ, R42.H0_H0 ;  /* 0x2000002aff2c7230 */ /* 0x000fe40000004100 */
[----:B------:R-:W-:-:S02]  /*dd00*/  HADD2.F32 R11, -RZ, R40.H0_H0 ;  /* 0x20000028ff0b7230 */ /* 0x000fc40000004100 */
[----:B------:R-:W-:Y:S02]  /*dd10*/  HADD2.F32 R38, -RZ, R30.H0_H0 ;  /* 0x2000001eff267230 */ /* 0x000fe40000004100 */
[-C--:B------:R-:W-:Y:S01]  /*dd20*/  FMUL.FTZ R20, R53, R37.reuse ;  /* 0x0000002535147220 */ /* 0x080fe20000410000 */
[----:B------:R-:W-:Y:S02]  /*dd30*/  HADD2.F32 R10, -RZ, R32.H0_H0 ;  /* 0x20000020ff0a7230 */ /* 0x000fe40000004100 */
[----:B------:R-:W-:Y:S01]  /*dd40*/  FMUL.FTZ R26, R51, R37 ;  /* 0x00000025331a7220 */ /* 0x000fe20000410000 */
[-C--:B------:R-:W-:Y:S01]  /*dd50*/  FMUL.FTZ R37, R44, R11.reuse ;  /* 0x0000000b2c257220 */ /* 0x080fe20000410000 */
[C---:B------:R-:W-:Y:S01]  /*dd60*/  FMUL.FTZ R11, R38.reuse, R11 ;  /* 0x0000000b260b7220 */ /* 0x040fe20000410000 */
[----:B------:R-:W-:Y:S02]  /*dd70*/  HADD2.F32 R29, -RZ, R29.H1_H1 ;  /* 0x3000001dff1d7230 */ /* 0x000fe40000004100 */
[-C--:B------:R-:W-:Y:S01]  /*dd80*/  FFMA.FTZ R37, R38, R10.reuse, -R37 ;  /* 0x0000000a26257223 */ /* 0x080fe20000010825 */
[----:B------:R-:W-:Y:S01]  /*dd90*/  FFMA.FTZ R38, R44, R10, R11 ;  /* 0x0000000a2c267223 */ /* 0x000fe2000001000b */
[----:B------:R-:W-:-:S02]  /*dda0*/  HADD2.F32 R10, -RZ, R42.H1_H1 ;  /* 0x3000002aff0a7230 */ /* 0x000fc40000004100 */
[----:B------:R-:W-:Y:S02]  /*ddb0*/  HADD2.F32 R40, -RZ, R40.H1_H1 ;  /* 0x30000028ff287230 */ /* 0x000fe40000004100 */
[-C--:B------:R-:W-:Y:S01]  /*ddc0*/  FFMA.FTZ R20, R51, R29.reuse, -R20 ;  /* 0x0000001d33147223 */ /* 0x080fe20000010814 */
[----:B------:R-:W-:Y:S01]  /*ddd0*/  FFMA.FTZ R29, R53, R29, R26 ;  /* 0x0000001d351d7223 */ /* 0x000fe2000001001a */
[----:B------:R-:W-:Y:S01]  /*dde0*/  HADD2.F32 R30, -RZ, R30.H1_H1 ;  /* 0x3000001eff1e7230 */ /* 0x000fe20000004100 */
[----:B------:R-:W-:Y:S01]  /*ddf0*/  F2FP.F16.E4M3.UNPACK_B R42, R21 ;  /* 0x00000015ff2a723e */ /* 0x000fe200020006ff */
[----:B------:R-:W-:Y:S01]  /*de00*/  HADD2.F32 R32, -RZ, R32.H1_H1 ;  /* 0x30000020ff207230 */ /* 0x000fe20000004100 */
[----:B------:R-:W-:Y:S01]  /*de10*/  F2FP.F16.E4M3.UNPACK_B R26, R13 ;  /* 0x0000000dff1a723e */ /* 0x000fe200020006ff */
[-C--:B------:R-:W-:Y:S01]  /*de20*/  FMUL.FTZ R13, R10, R40.reuse ;  /* 0x000000280a0d7220 */ /* 0x080fe20000410000 */
[----:B------:R-:W-:Y:S01]  /*de30*/  FMUL.FTZ R21, R30, R40 ;  /* 0x000000281e157220 */ /* 0x000fe20000410000 */
[----:B------:R-:W-:-:S02]  /*de40*/  HADD2.F32 R44, -RZ, R42.H0_H0 ;  /* 0x2000002aff2c7230 */ /* 0x000fc40000004100 */
[----:B------:R-:W-:Y:S02]  /*de50*/  HADD2.F32 R11, -RZ, R39.H0_H0 ;  /* 0x20000027ff0b7230 */ /* 0x000fe40000004100 */
[-C--:B------:R-:W-:Y:S01]  /*de60*/  FFMA.FTZ R40, R30, R32.reuse, -R13 ;  /* 0x000000201e287223 */ /* 0x080fe2000001080d */
[----:B------:R-:W-:Y:S02]  /*de70*/  HADD2.F32 R30, -RZ, R26.H0_H0 ;  /* 0x2000001aff1e7230 */ /* 0x000fe40000004100 */
[----:B------:R-:W-:Y:S01]  /*de80*/  FFMA.FTZ R51, R10, R32, R21 ;  /* 0x000000200a337223 */ /* 0x000fe20000010015 */
[----:B------:R-:W-:Y:S02]  /*de90*/  HADD2.F32 R10, -RZ, R31.H0_H0 ;  /* 0x2000001fff0a7230 */ /* 0x000fe40000004100 */
[-C--:B------:R-:W-:Y:S01]  /*dea0*/  FMUL.FTZ R13, R44, R11.reuse ;  /* 0x0000000b2c0d7220 */ /* 0x080fe20000410000 */
[----:B------:R-:W-:Y:S02]  /*deb0*/  HADD2.F32 R55, -RZ, R42.H1_H1 ;  /* 0x3000002aff377230 */ /* 0x000fe40000004100 */
[C---:B------:R-:W-:Y:S01]  /*dec0*/  FMUL.FTZ R11, R30.reuse, R11 ;  /* 0x0000000b1e0b7220 */ /* 0x040fe20000410000 */
[----:B------:R-:W-:Y:S01]  /*ded0*/  HADD2.F32 R39, -RZ, R39.H1_H1 ;  /* 0x30000027ff277230 */ /* 0x000fe20000004100 */
[----:B------:R-:W-:Y:S01]  /*dee0*/  F2FP.F16.E4M3.UNPACK_B R46, R25.H1 ;  /* 0x00000019ff2e723e */ /* 0x000fe200030006ff */
[----:B------:R-:W-:Y:S01]  /*def0*/  HADD2.F32 R53, -RZ, R26.H1_H1 ;  /* 0x3000001aff357230 */ /* 0x000fe20000004100 */
[----:B------:R-:W-:Y:S01]  /*df00*/  F2FP.F16.E4M3.UNPACK_B R32, R14.H1 ;  /* 0x0000000eff20723e */ /* 0x000fe200030006ff */
[----:B------:R-:W-:Y:S01]  /*df10*/  FFMA.FTZ R13, R30, R10, -R13 ;  /* 0x0000000a1e0d7223 */ /* 0x000fe2000001080d */
[----:B------:R-:W-:-:S02]  /*df20*/  HADD2.F32 R31, -RZ, R31.H1_H1 ;  /* 0x3000001fff1f7230 */ /* 0x000fc40000004100 */
[----:B------:R-:W-:Y:S01]  /*df30*/  FFMA.FTZ R21, R44, R10, R11 ;  /* 0x0000000a2c157223 */ /* 0x000fe2000001000b */
[-C--:B------:R-:W-:Y:S01]  /*df40*/  FMUL.FTZ R26, R55, R39.reuse ;  /* 0x00000027371a7220 */ /* 0x080fe20000410000 */
[C---:B------:R-:W-:Y:S01]  /*df50*/  FMUL.FTZ R10, R53.reuse, R39 ;  /* 0x00000027350a7220 */ /* 0x040fe20000410000 */
[----:B------:R-:W-:Y:S02]  /*df60*/  HADD2.F32 R44, -RZ, R46.H0_H0 ;  /* 0x2000002eff2c7230 */ /* 0x000fe40000004100 */
[----:B------:R-:W-:Y:S02]  /*df70*/  HADD2.F32 R11, -RZ, R41.H0_H0 ;  /* 0x20000029ff0b7230 */ /* 0x000fe40000004100 */
[----:B------:R-:W-:Y:S02]  /*df80*/  HADD2.F32 R42, -RZ, R32.H0_H0 ;  /* 0x20000020ff2a7230 */ /* 0x000fe40000004100 */
[-C--:B------:R-:W-:Y:S01]  /*df90*/  FFMA.FTZ R26, R53, R31.reuse, -R26 ;  /* 0x0000001f351a7223 */ /* 0x080fe2000001081a */
[----:B------:R-:W-:Y:S01]  /*dfa0*/  FFMA.FTZ R30, R55, R31, R10 ;  /* 0x0000001f371e7223 */ /* 0x000fe2000001000a */
[----:B------:R-:W-:-:S02]  /*dfb0*/  HADD2.F32 R10, -RZ, R33.H0_H0 ;  /* 0x20000021ff0a7230 */ /* 0x000fc40000004100 */
[-C--:B------:R-:W-:Y:S01]  /*dfc0*/  FMUL.FTZ R31, R44, R11.reuse ;  /* 0x0000000b2c1f7220 */ /* 0x080fe20000410000 */
[C---:B------:R-:W-:Y:S01]  /*dfd0*/  FMUL.FTZ R11, R42.reuse, R11 ;  /* 0x0000000b2a0b7220 */ /* 0x040fe20000410000 */
[----:B------:R-:W-:Y:S02]  /*dfe0*/  HADD2.F32 R55, -RZ, R46.H1_H1 ;  /* 0x3000002eff377230 */ /* 0x000fe40000004100 */
[----:B------:R-:W-:Y:S02]  /*dff0*/  HADD2.F32 R41, -RZ, R41.H1_H1 ;  /* 0x30000029ff297230 */ /* 0x000fe40000004100 */
[----:B------:R-:W-:Y:S02]  /*e000*/  HADD2.F32 R53, -RZ, R32.H1_H1 ;  /* 0x30000020ff357230 */ /* 0x000fe40000004100 */
[-C--:B------:R-:W-:Y:S01]  /*e010*/  FFMA.FTZ R31, R42, R10.reuse, -R31 ;  /* 0x0000000a2a1f7223 */ /* 0x080fe2000001081f */
[----:B------:R-:W-:Y:S01]  /*e020*/  FFMA.FTZ R39, R44, R10, R11 ;  /* 0x0000000a2c277223 */ /* 0x000fe2000001000b */
[----:B------:R-:W-:Y:S01]  /*e030*/  HADD2.F32 R33, -RZ, R33.H1_H1 ;  /* 0x30000021ff217230 */ /* 0x000fe20000004100 */
[----:B------:R-:W-:Y:S01]  /*e040*/  F2FP.F16.E4M3.UNPACK_B R42, R14 ;  /* 0x0000000eff2a723e */ /* 0x000fe200020006ff */
[----:B------:R-:W-:Y:S01]  /*e050*/  FMUL.FTZ R14, R55, R41 ;  /* 0x00000029370e7220 */ /* 0x000fe20000410000 */
[----:B------:R-:W-:Y:S01]  /*e060*/  F2FP.F16.E4M3.UNPACK_B R11, R25 ;  /* 0x00000019ff0b723e */ /* 0x000fe200020006ff */
[----:B------:R-:W-:Y:S01]  /*e070*/  FMUL.FTZ R32, R53, R41 ;  /* 0x0000002935207220 */ /* 0x000fe20000410000 */
[----:B------:R-:W-:-:S02]  /*e080*/  HADD2.F32 R10, -RZ, R7.H0_H0 ;  /* 0x20000007ff0a7230 */ /* 0x000fc40000004100 */
[-C--:B------:R-:W-:Y:S01]  /*e090*/  FFMA.FTZ R44, R53, R33.reuse, -R14 ;  /* 0x00000021352c7223 */ /* 0x080fe2000001080e */
[--C-:B------:R-:W-:Y:S02]  /*e0a0*/  HADD2.F32 R25, -RZ, R42.reuse.H0_H0 ;  /* 0x2000002aff197230 */ /* 0x100fe40000004100 */
[----:B------:R-:W-:Y:S01]  /*e0b0*/  FFMA.FTZ R46, R55, R33, R32 ;  /* 0x00000021372e7223 */ /* 0x000fe20000010020 */
[--C-:B------:R-:W-:Y:S02]  /*e0c0*/  HADD2.F32 R41, -RZ, R11.reuse.H0_H0 ;  /* 0x2000000bff297230 */ /* 0x100fe40000004100 */
[----:B------:R-:W-:Y:S02]  /*e0d0*/  HADD2.F32 R53, -RZ, R11.H1_H1 ;  /* 0x3000000bff357230 */ /* 0x000fe40000004100 */
[----:B------:R-:W-:Y:S02]  /*e0e0*/  HADD2.F32 R33, -RZ, R42.H1_H1 ;  /* 0x3000002aff217230 */ /* 0x000fe40000004100 */
[----:B------:R-:W-:-:S02]  /*e0f0*/  HADD2.F32 R11, -RZ, R7.H1_H1 ;  /* 0x30000007ff0b7230 */ /* 0x000fc40000004100 */
[-C--:B------:R-:W-:Y:S01]  /*e100*/  FMUL.FTZ R14, R41, R10.reuse ;  /* 0x0000000a290e7220 */ /* 0x080fe20000410000 */
[--C-:B------:R-:W-:Y:S02]  /*e110*/  HADD2.F32 R7, -RZ, R5.reuse.H0_H0 ;  /* 0x20000005ff077230 */ /* 0x100fe40000004100 */
[----:B------:R-:W-:Y:S01]  /*e120*/  FMUL.FTZ R10, R25, R10 ;  /* 0x0000000a190a7220 */ /* 0x000fe20000410000 */
[----:B------:R-:W-:Y:S02]  /*e130*/  HADD2.F32 R5, -RZ, R5.H1_H1 ;  /* 0x30000005ff057230 */ /* 0x000fe40000004100 */
        /* <DEDUP_REMOVED lines=8> */
[----:B------:R-:W-:Y:S02]  /*e1c0*/  F2FP.SATFINITE.E4M3.F32.PACK_AB_MERGE_C R5, R47, R28, RZ ;  /* 0x0000001c2f05723e */ /* 0x000fe400048070ff */
[----:B------:R-:W-:Y:S02]  /*e1d0*/  F2FP.SATFINITE.E4M3.F32.PACK_AB_MERGE_C R6, R40, R37, RZ ;  /* 0x000000252806723e */ /* 0x000fe400048070ff */
[----:B------:R-:W-:Y:S02]  /*e1e0*/  F2FP.SATFINITE.E4M3.F32.PACK_AB_MERGE_C R31, R44, R31, RZ ;  /* 0x0000001f2c1f723e */ /* 0x000fe400048070ff */
[----:B------:R-:W-:Y:S02]  /*e1f0*/  F2FP.SATFINITE.E4M3.F32.PACK_AB_MERGE_C R9, R49, R36, RZ ;  /* 0x000000243109723e */ /* 0x000fe400048070ff */
[----:B------:R-:W-:-:S02]  /*e200*/  F2FP.SATFINITE.E4M3.F32.PACK_AB_MERGE_C R10, R51, R38, RZ ;  /* 0x00000026330a723e */ /* 0x000fc400048070ff */
[----:B------:R-:W-:Y:S02]  /*e210*/  F2FP.SATFINITE.E4M3.F32.PACK_AB_MERGE_C R39, R46, R39, RZ ;  /* 0x000000272e27723e */ /* 0x000fe400048070ff */
[----:B------:R-:W-:Y:S02]  /*e220*/  F2FP.SATFINITE.E4M3.F32.PACK_AB_MERGE_C R4, R15, R0, R4 ;  /* 0x000000000f04723e */ /* 0x000fe40004807004 */
[----:B------:R-:W-:Y:S02]  /*e230*/  F2FP.SATFINITE.E4M3.F32.PACK_AB_MERGE_C R5, R20, R45, R5 ;  /* 0x0000002d1405723e */ /* 0x000fe40004807005 */
[----:B------:R-:W-:Y:S02]  /*e240*/  F2FP.SATFINITE.E4M3.F32.PACK_AB_MERGE_C R6, R26, R13, R6 ;  /* 0x0000000d1a06723e */ /* 0x000fe40004807006 */
[----:B------:R-:W-:Y:S02]  /*e250*/  F2FP.SATFINITE.E4M3.F32.PACK_AB_MERGE_C R7, R7, R14, R31 ;  /* 0x0000000e0707723e */ /* 0x000fe4000480701f */
[----:B------:R-:W-:-:S02]  /*e260*/  F2FP.SATFINITE.E4M3.F32.PACK_AB_MERGE_C R8, R35, R8, R43 ;  /* 0x000000082308723e */ /* 0x000fc4000480702b */
[----:B------:R-:W-:Y:S02]  /*e270*/  F2FP.SATFINITE.E4M3.F32.PACK_AB_MERGE_C R9, R29, R12, R9 ;  /* 0x0000000c1d09723e */ /* 0x000fe40004807009 */
[----:B------:R-:W-:Y:S02]  /*e280*/  F2FP.SATFINITE.E4M3.F32.PACK_AB_MERGE_C R10, R30, R21, R10 ;  /* 0x000000151e0a723e */ /* 0x000fe4000480700a */
[----:B------:R-:W-:Y:S01]  /*e290*/  F2FP.SATFINITE.E4M3.F32.PACK_AB_MERGE_C R11, R42, R11, R39 ;  /* 0x0000000b2a0b723e */ /* 0x000fe20004807027 */
[----:B------:R3:W-:Y:S04]  /*e2a0*/  STS.128 [R50+0x14400], R4 ;  /* 0x0144000432007388 */ /* 0x0007e80000000c00 */
[----:B------:R3:W-:Y:S02]  /*e2b0*/  STS.128 [R3+0x14400], R8 ;  /* 0x0144000803007388 */ /* 0x0007e40000000c00 */
.L_x_622:
[----:B------:R-:W-:Y:S05]  /*e2c0*/  BSYNC B0 ;  /* 0x0000000000007941 */ /* 0x000fea0003800000 */
.L_x_611:
[----:B------:R-:W-:Y:S01]  /*e2d0*/  @!PT LDS RZ, [RZ] ;  /* 0x00000000fffff984 */ /* 0x000fe20000000800 */
[----:B------:R-:W-:Y:S01]  /*e2e0*/  @!PT LDS RZ, [RZ] ;  /* 0x00000000fffff984 */ /* 0x000fe20000000800 */
[----:B------:R-:W-:Y:S01]  /*e2f0*/  @!PT LDS RZ, [RZ] ;  /* 0x00000000fffff984 */ /* 0x000fe20000000800 */
[----:B------:R-:W-:Y:S01]  /*e300*/  @!PT LDS RZ, [RZ] ;  /* 0x00000000fffff984 */ /* 0x000fe20000000800 */
[----:B------:R4:W-:Y:S06]  /*e310*/  MEMBAR.ALL.CTA ;  /* 0x0000000000007992 */ /* 0x0009ec0000008000 */
[----:B----4-:R-:W4:Y:S01]  /*e320*/  FENCE.VIEW.ASYNC.S ;  /* 0x00000000000073c6 */ /* 0x010f220000000000 */
[----:B------:R-:W-:Y:S05]  /*e330*/  WARPSYNC.ALL ;  /* 0x0000000000007948 */ /* 0x000fea0003800000 */
[----:B----4-:R-:W-:Y:S06]  /*e340*/  BAR.SYNC.DEFER_BLOCKING 0xd, 0x100 ;  /* 0x0344000000007b1d */ /* 0x010fec0000010000 */
.L_x_608:
[----:B--2---:R-:W-:-:S05]  /*e350*/  IMAD.U32 R0, RZ, RZ, UR39 ;  /* 0x00000027ff007e24 */ /* 0x004fca000f8e00ff */
[----:B------:R-:W-:-:S13]  /*e360*/  ISETP.NE.AND P0, PT, R0, 0x3, PT ;  /* 0x000000030000780c */ /* 0x000fda0003f05270 */
[----:B------:R-:W-:Y:S05]  /*e370*/  @!P0 BRA `(.L_x_632) ;  /* 0x0000000000048947 */ /* 0x000fea0003800000 */
[----:B------:R-:W-:Y:S01]  /*e380*/  BPT.TRAP 0x1 ;  /* 0x000000040000795c */ /* 0x000fe20000300000 */
.L_x_632:
[----:B01-3--:R-:W-:Y:S01]  /*e390*/  IMAD R3, R194, 0x8, R18 ;  /* 0x00000008c2037824 */ /* 0x00bfe200078e0212 */
[----:B------:R-:W-:-:S04]  /*e3a0*/  SHF.L.U32 R4, R195, 0x1f, RZ ;  /* 0x0000001fc3047819 */ /* 0x000fc800000006ff */
[----:B------:R0:W1:Y:S01]  /*e3b0*/  SYNCS.PHASECHK.TRANS64.TRYWAIT P1, [R3+URZ+0x22830], R4 ;  /* 0x02283004030075a7 */ /* 0x000062000802017f */
[----:B------:R-:W-:Y:S05]  /*e3c0*/  @!P0 BRA `(.L_x_633) ;  /* 0x0000000000048947 */ /* 0x000fea0003800000 */
[----:B------:R-:W-:Y:S01]  /*e3d0*/  BPT.TRAP 0x1 ;  /* 0x000000040000795c */ /* 0x000fe20000300000 */
.L_x_633:
[----:B------:R-:W-:-:S05]  /*e3e0*/  VIADD R0, R18, 0x18400 ;  /* 0x0001840012007836 */ /* 0x000fca0000000000 */
[----:B------:R-:W-:-:S04]  /*e3f0*/  SHF.R.U32.HI R0, RZ, 0x4, R0 ;  /* 0x00000004ff007819 */ /* 0x000fc80000011600 */
[----:B------:R-:W-:-:S04]  /*e400*/  LOP3.LUT R0, R0, 0x3fff, RZ, 0xc0, !PT ;  /* 0x00003fff00007812 */ /* 0x000fc800078ec0ff */
[----:B------:R-:W-:-:S05]  /*e410*/  LOP3.LUT R0, R0, 0x10000, RZ, 0xfc, !PT ;  /* 0x0001000000007812 */ /* 0x000fca00078efcff */
[----:B------:R-:W-:Y:S01]  /*e420*/  IMAD R14, R194, 0x500, R0 ;  /* 0x00000500c20e7824 */ /* 0x000fe200078e0200 */
[----:B-1----:R-:W-:Y:S06]  /*e430*/  @P1 BRA `(.L_x_634) ;  /* 0x0000000000081947 */ /* 0x002fec0003800000 */
[----:B------:R-:W1:Y:S02]  /*e440*/  SYNCS.PHASECHK.TRANS64.TRYWAIT P1, [R3+URZ+0x22830], R4 ;  /* 0x02283004030075a7 */ /* 0x000e64000802017f */
[----:B-1----:R-:W-:Y:S05]  /*e450*/  @!P1 BRA `(.L_x_635) ;  /* 0x0000013c00d49947 */ /* 0x002fea0003800000 */
.L_x_634:
[----:B01----:R-:W-:Y:S01]  /*e460*/  IMAD.MOV.U32 R4, RZ, RZ, R14 ;  /* 0x000000ffff047224 */ /* 0x003fe200078e000e */
[----:B------:R-:W-:Y:S05]  /*e470*/  WARPSYNC.ALL ;  /* 0x0000000000007948 */ /* 0x000fea0003800000 */
[----:B------:R-:W-:Y:S01]  /*e480*/  IMAD.MOV.U32 R5, RZ, RZ, 0x40000040 ;  /* 0x40000040ff057424 */ /* 0x000fe200078e00ff */
[----:B------:R-:W-:Y:S01]  /*e490*/  R2UR UR6, R4 ;  /* 0x00000000040672ca */ /* 0x000fe200000e0000 */
[----:B------:R-:W-:Y:S01]  /*e4a0*/  WARPGROUP.ARRIVE ;  /* 0x00000000000079c5 */ /* 0x000fe20000000000 */
[----:B------:R-:W-:Y:S01]  /*e4b0*/  LOP3.LUT R4, R34, 0x10000, RZ, 0xfc, !PT ;  /* 0x0001000022047812 */ /* 0x000fe200078efcff */
[----:B------:R-:W-:Y:S01]  /*e4c0*/  IMAD.MOV.U32 R7, RZ, RZ, 0x40000040 ;  /* 0x40000040ff077424 */ /* 0x000fe200078e00ff */
[C---:B------:R-:W-:Y:S01]  /*e4d0*/  R2UR UR7, R5.reuse ;  /* 0x00000000050772ca */ /* 0x040fe200000e0000 */
[----:B------:R-:W-:Y:S01]  /*e4e0*/  VIADD R8, R14, 0x200 ;  /* 0x000002000e087836 */ /* 0x000fe20000000000 */
[----:B------:R-:W-:Y:S01]  /*e4f0*/  R2UR UR4, R4 ;  /* 0x00000000040472ca */ /* 0x000fe200000e0000 */
[----:B------:R-:W-:Y:S01]  /*e500*/  IMAD.MOV.U32 R9, RZ, RZ, 0x40000040 ;  /* 0x40000040ff097424 */ /* 0x000fe200078e00ff */
[----:B------:R-:W-:Y:S01]  /*e510*/  R2UR UR5, R5 ;  /* 0x00000000050572ca */ /* 0x000fe200000e0000 */
[----:B------:R-:W-:Y:S01]  /*e520*/  IMAD.MOV.U32 R11, RZ, RZ, 0x40000040 ;  /* 0x40000040ff0b7424 */ /* 0x000fe200078e00ff */
[C---:B------:R-:W-:Y:S01]  /*e530*/  IADD3 R6, R14.reuse, 0x100, RZ ;  /* 0x000001000e067810 */ /* 0x040fe20007ffe0ff */
[----:B------:R-:W-:Y:S01]  /*e540*/  VIADD R12, R14, 0x404 ;  /* 0x000004040e0c7836 */ /* 0x000fe20000000000 */
[----:B------:R-:W-:Y:S01]  /*e550*/  R2UR UR11, R7 ;  /* 0x00000000070b72ca */ /* 0x000fe200000e0000 */
[----:B------:R-:W-:Y:S01]  /*e560*/  IMAD.MOV.U32 R13, RZ, RZ, 0x40000040 ;  /* 0x40000040ff0d7424 */ /* 0x000fe200078e00ff */
[----:B------:R-:W-:Y:S01]  /*e570*/  R2UR UR10, R6 ;  /* 0x00000000060a72ca */ /* 0x000fe200000e0000 */
[----:B------:R-:W-:Y:S01]  /*e580*/  VIADD R6, R14, 0x300 ;  /* 0x000003000e067836 */ /* 0x000fe20000000000 */
[----:B------:R-:W-:Y:S01]  /*e590*/  R2UR UR8, R4 ;  /* 0x00000000040872ca */ /* 0x000fe200000e0000 */
[----:B------:R-:W-:Y:S01]  /*e5a0*/  IMAD.MOV.U32 R15, RZ, RZ, 0x40000040 ;  /* 0x40000040ff0f7424 */ /* 0x000fe200078e00ff */
[----:B------:R-:W-:Y:S01]  /*e5b0*/  R2UR UR9, R5 ;  /* 0x00000000050972ca */ /* 0x000fe200000e0000 */
[----:B------:R-:W-:Y:S01]  /*e5c0*/  IMAD.MOV.U32 R25, RZ, RZ, RZ ;  /* 0x000000ffff197224 */ /* 0x000fe200078e00ff */
[----:B------:R-:W-:Y:S01]  /*e5d0*/  R2UR UR14, R8 ;  /* 0x00000000080e72ca */ /* 0x000fe200000e0000 */
[----:B------:R-:W-:Y:S01]  /*e5e0*/  QGMMA.64x32x32.F32.E4M3.E4M3 R92, gdesc[UR4], RZ, !UPT, gsb0 ;  /* 0x00600000045c79f3 */ /* 0x000fe2000c0008ff */
[----:B------:R-:W-:Y:S01]  /*e5f0*/  R2UR UR15, R9 ;  /* 0x00000000090f72ca */ /* 0x000fe200000e0000 */
[----:B------:R-:W-:Y:S01]  /*e600*/  VIADD R8, R14, 0x2 ;  /* 0x000000020e087836 */ /* 0x000fe20000000000 */
[----:B------:R-:W-:Y:S01]  /*e610*/  R2UR UR12, R4 ;  /* 0x00000000040c72ca */ /* 0x000fe200000e0000 */
[----:B------:R-:W-:Y:S01]  /*e620*/  IMAD.MOV.U32 R9, RZ, RZ, 0x40000040 ;  /* 0x40000040ff097424 */ /* 0x000fe200078e00ff */
[----:B------:R-:W-:-:S02]  /*e630*/  R2UR UR13, R5 ;  /* 0x00000000050d72ca */ /* 0x000fc400000e0000 */
[----:B------:R-:W-:Y:S01]  /*e640*/  R2UR UR18, R6 ;  /* 0x00000000061272ca */ /* 0x000fe200000e0000 */
[----:B------:R-:W-:Y:S01]  /*e650*/  VIADD R6, R14, 0x102 ;  /* 0x000001020e067836 */ /* 0x000fe20000000000 */
[----:B------:R-:W-:Y:S01]  /*e660*/  R2UR UR19, R7 ;  /* 0x00000000071372ca */ /* 0x000fe200000e0000 */
[----:B------:R-:W-:Y:S01]  /*e670*/  IMAD.MOV.U32 R7, RZ, RZ, 0x40000040 ;  /* 0x40000040ff077424 */ /* 0x000fe200078e00ff */
[----:B------:R-:W-:Y:S02]  /*e680*/  R2UR UR16, R4 ;  /* 0x00000000041072ca */ /* 0x000fe400000e0000 */
[----:B------:R-:W-:Y:S02]  /*e690*/  R2UR UR17, R5 ;  /* 0x00000000051172ca */ /* 0x000fe400000e0000 */
[----:B------:R-:W-:Y:S02]  /*e6a0*/  IADD3 R10, R14, 0x400, RZ ;  /* 0x000004000e0a7810 */ /* 0x000fe40007ffe0ff */
[----:B------:R-:W-:Y:S01]  /*e6b0*/  R2UR UR23, R11 ;  /* 0x000000000b1772ca */ /* 0x000fe200000e0000 */
[----:B------:R-:W-:Y:S01]  /*e6c0*/  IMAD.MOV.U32 R11, RZ, RZ, 0x40000040 ;  /* 0x40000040ff0b7424 */ /* 0x000fe200078e00ff */
[----:B------:R-:W-:-:S02]  /*e6d0*/  R2UR UR22, R10 ;  /* 0x000000000a1672ca */ /* 0x000fc400000e0000 */
[----:B------:R-:W-:Y:S02]  /*e6e0*/  R2UR UR20, R4 ;  /* 0x00000000041472ca */ /* 0x000fe400000e0000 */
[----:B------:R-:W-:Y:S02]  /*e6f0*/  R2UR UR21, R5 ;  /* 0x00000000051572ca */ /* 0x000fe400000e0000 */
[----:B------:R-:W-:Y:S02]  /*e700*/  IADD3 R10, R14, 0x202, RZ ;  /* 0x000002020e0a7810 */ /* 0x000fe40007ffe0ff */
[----:B------:R-:W-:Y:S01]  /*e710*/  R2UR UR6, R8 ;  /* 0x00000000080672ca */ /* 0x000fe200000e0000 */
[----:B------:R-:W-:Y:S01]  /*e720*/  VIADD R8, R14, 0x402 ;  /* 0x000004020e087836 */ /* 0x000fe20000000000 */
[----:B------:R-:W-:Y:S01]  /*e730*/  R2UR UR7, R9 ;  /* 0x00000000090772ca */ /* 0x000fe200000e0000 */
[----:B------:R-:W-:Y:S01]  /*e740*/  IMAD.MOV.U32 R9, RZ, RZ, 0x40000040 ;  /* 0x40000040ff097424 */ /* 0x000fe200078e00ff */
[----:B------:R-:W-:-:S02]  /*e750*/  WARPGROUP.DEPBAR.LE gsb0, 0x0 ;  /* 0x00008000000079c5 */ /* 0x000fc40000010000 */
[----:B------:R-:W-:-:S06]  /*e760*/  WARPGROUP.ARRIVE ;  /* 0x00000000000079c5 */ /* 0x000fcc0000000000 */
[----:B------:R-:W-:Y:S01]  /*e770*/  QGMMA.64x32x32.F32.E4M3.E4M3 R76, gdesc[UR8], RZ, !UPT, gsb0 ;  /* 0x00600000084c79f3 */ /* 0x000fe2000c0008ff */
[----:B------:R-:W-:Y:S01]  /*e780*/  R2UR UR10, R6 ;  /* 0x00000000060a72ca */ /* 0x000fe200000e0000 */
[----:B------:R-:W-:Y:S01]  /*e790*/  VIADD R6, R14, 0x302 ;  /* 0x000003020e067836 */ /* 0x000fe20000000000 */
[----:B------:R-:W-:Y:S02]  /*e7a0*/  R2UR UR11, R7 ;  /* 0x00000000070b72ca */ /* 0x000fe400000e0000 */
[----:B------:R-:W-:Y:S01]  /*e7b0*/  MOV R7, 0x40000040 ;  /* 0x4000004000077802 */ /* 0x000fe20000000f00 */
[----:B------:R-:W-:Y:S02]  /*e7c0*/  WARPGROUP.DEPBAR.LE gsb0, 0x0 ;  /* 0x00008000000079c5 */ /* 0x000fe40000010000 */
[----:B------:R-:W-:-:S06]  /*e7d0*/  WARPGROUP.ARRIVE ;  /* 0x00000000000079c5 */ /* 0x000fcc0000000000 */
[----:B------:R-:W-:Y:S01]  /*e7e0*/  QGMMA.64x32x32.F32.E4M3.E4M3 R60, gdesc[UR12], RZ, !UPT, gsb0 ;  /* 0x006000000c3c79f3 */ /* 0x000fe2000c0008ff */
[----:B------:R-:W-:Y:S01]  /*e7f0*/  R2UR UR14, R10 ;  /* 0x000000000a0e72ca */ /* 0x000fe200000e0000 */
[----:B------:R-:W-:Y:S01]  /*e800*/  VIADD R10, R4, 0x2 ;  /* 0x00000002040a7836 */ /* 0x000fe20000000000 */
[----:B------:R-:W-:Y:S01]  /*e810*/  R2UR UR15, R11 ;  /* 0x000000000b0f72ca */ /* 0x000fe200000e0000 */
[----:B------:R-:W-:-:S03]  /*e820*/  IMAD.MOV.U32 R11, RZ, RZ, 0x40000040 ;  /* 0x40000040ff0b7424 */ /* 0x000fc600078e00ff */
[C---:B------:R-:W-:Y:S02]  /*e830*/  R2UR UR4, R10.reuse ;  /* 0x000000000a0472ca */ /* 0x040fe400000e0000 */
[C---:B------:R-:W-:Y:S02]  /*e840*/  R2UR UR5, R11.reuse ;  /* 0x000000000b0572ca */ /* 0x040fe400000e0000 */
[C---:B------:R-:W-:Y:S02]  /*e850*/  R2UR UR8, R10.reuse ;  /* 0x000000000a0872ca */ /* 0x040fe400000e0000 */
[C---:B------:R-:W-:Y:S02]  /*e860*/  R2UR UR9, R11.reuse ;  /* 0x000000000b0972ca */ /* 0x040fe400000e0000 */
[----:B------:R-:W-:Y:S02]  /*e870*/  R2UR UR12, R10 ;  /* 0x000000000a0c72ca */ /* 0x000fe400000e0000 */
[----:B------:R-:W-:Y:S01]  /*e880*/  R2UR UR13, R11 ;  /* 0x000000000b0d72ca */ /* 0x000fe200000e0000 */
[----:B------:R-:W-:-:S02]  /*e890*/  WARPGROUP.DEPBAR.LE gsb0, 0x0 ;  /* 0x00008000000079c5 */ /* 0x000fc40000010000 */
[----:B------:R-:W-:-:S06]  /*e8a0*/  WARPGROUP.ARRIVE ;  /* 0x00000000000079c5 */ /* 0x000fcc0000000000 */
[----:B------:R-:W-:Y:S01]  /*e8b0*/  QGMMA.64x32x32.F32.E4M3.E4M3 R44, gdesc[UR16], RZ, !UPT, gsb0 ;  /* 0x00600000102c79f3 */ /* 0x000fe2000c0008ff */
[----:B------:R-:W-:Y:S01]  /*e8c0*/  R2UR UR18, R6 ;  /* 0x00000000061272ca */ /* 0x000fe200000e0000 */
[----:B------:R-:W-:Y:S01]  /*e8d0*/  VIADD R6, R14, 0x104 ;  /* 0x000001040e067836 */ /* 0x000fe20000000000 */
[----:B------:R-:W-:Y:S01]  /*e8e0*/  R2UR UR19, R7 ;  /* 0x00000000071372ca */ /* 0x000fe200000e0000 */
[----:B------:R-:W-:Y:S01]  /*e8f0*/  IMAD.MOV.U32 R7, RZ, RZ, 0x40000040 ;  /* 0x40000040ff077424 */ /* 0x000fe200078e00ff */
[----:B------:R-:W-:Y:S02]  /*e900*/  R2UR UR16, R10 ;  /* 0x000000000a1072ca */ /* 0x000fe400000e0000 */
[----:B------:R-:W-:Y:S01]  /*e910*/  R2UR UR17, R11 ;  /* 0x000000000b1172ca */ /* 0x000fe200000e0000 */
[----:B------:R-:W-:Y:S02]  /*e920*/  WARPGROUP.DEPBAR.LE gsb0, 0x0 ;  /* 0x00008000000079c5 */ /* 0x000fe40000010000 */
        /* <DEDUP_REMOVED lines=10> */
[----:B------:R-:W-:Y:S01]  /*e9d0*/  QGMMA.64x32x32.F32.E4M3.E4M3 R92, gdesc[UR4], R92, gsb0 ;  /* 0x00600000045c79f3 */ /* 0x000fe2000800085c */
[----:B------:R-:W-:Y:S01]  /*e9e0*/  R2UR UR7, R9 ;  /* 0x00000000090772ca */ /* 0x000fe200000e0000 */
[----:B------:R-:W-:Y:S01]  /*e9f0*/  IMAD.MOV.U32 R9, RZ, RZ, 0x40000040 ;  /* 0x40000040ff097424 */ /* 0x000fe200078e00ff */
[----:B------:R-:W-:Y:S02]  /*ea00*/  R2UR UR6, R8 ;  /* 0x00000000080672ca */ /* 0x000fe400000e0000 */
[----:B------:R-:W-:Y:S01]  /*ea10*/  IADD3 R8, R14, 0x204, RZ ;  /* 0x000002040e087810 */ /* 0x000fe20007ffe0ff */
[----:B------:R-:W-:Y:S02]  /*ea20*/  WARPGROUP.DEPBAR.LE gsb0, 0x0 ;  /* 0x00008000000079c5 */ /* 0x000fe40000010000 */
[----:B------:R-:W-:-:S06]  /*ea30*/  WARPGROUP.ARRIVE ;  /* 0x00000000000079c5 */ /* 0x000fcc0000000000 */
[----:B------:R-:W-:Y:S01]  /*ea40*/  QGMMA.64x32x32.F32.E4M3.E4M3 R76, gdesc[UR8], R76, gsb0 ;  /* 0x00600000084c79f3 */ /* 0x000fe2000800084c */
[----:B------:R-:W-:Y:S01]  /*ea50*/  R2UR UR10, R6 ;  /* 0x00000000060a72ca */ /* 0x000fe200000e0000 */
[----:B------:R-:W-:Y:S01]  /*ea60*/  VIADD R6, R14, 0x304 ;  /* 0x000003040e067836 */ /* 0x000fe20000000000 */
[----:B------:R-:W-:Y:S02]  /*ea70*/  R2UR UR11, R7 ;  /* 0x00000000070b72ca */ /* 0x000fe400000e0000 */
[----:B------:R-:W-:Y:S01]  /*ea80*/  MOV R7, 0x40000040 ;  /* 0x4000004000077802 */ /* 0x000fe20000000f00 */
[----:B------:R-:W-:Y:S02]  /*ea90*/  WARPGROUP.DEPBAR.LE gsb0, 0x0 ;  /* 0x00008000000079c5 */ /* 0x000fe40000010000 */
[----:B------:R-:W-:-:S06]  /*eaa0*/  WARPGROUP.ARRIVE ;  /* 0x00000000000079c5 */ /* 0x000fcc0000000000 */
[----:B------:R-:W-:Y:S01]  /*eab0*/  QGMMA.64x32x32.F32.E4M3.E4M3 R60, gdesc[UR12], R60, gsb0 ;  /* 0x006000000c3c79f3 */ /* 0x000fe2000800083c */
        /* <DEDUP_REMOVED lines=12> */
[----:B------:R-:W-:Y:S01]  /*eb80*/  QGMMA.64x32x32.F32.E4M3.E4M3 R44, gdesc[UR16], R44, gsb0 ;  /* 0x00600000102c79f3 */ /* 0x000fe2000800082c */
        /* <DEDUP_REMOVED lines=26> */
[C---:B------:R-:W-:Y:S01]  /*ed30*/  VIADD R12, R14.reuse, 0x306 ;  /* 0x000003060e0c7836 */ /* 0x040fe20000000000 */
[----:B------:R-:W-:Y:S01]  /*ed40*/  R2UR UR11, R13 ;  /* 0x000000000d0b72ca */ /* 0x000fe200000e0000 */
[----:B------:R-:W-:Y:S01]  /*ed50*/  VIADD R14, R14, 0x406 ;  /* 0x000004060e0e7836 */ /* 0x000fe20000000000 */
        /* <DEDUP_REMOVED lines=17> */
[----:B------:R-:W-:Y:S02]  /*ee70*/  R2UR UR18, R12 ;  /* 0x000000000c1272ca */ /* 0x000fe400000e0000 */
[----:B------:R-:W-:Y:S02]  /*ee80*/  R2UR UR19, R13 ;  /* 0x000000000d1372ca */ /* 0x000fe400000e0000 */
[----:B------:R-:W-:Y:S02]  /*ee90*/  R2UR UR16, R6 ;  /* 0x00000000061072ca */ /* 0x000fe400000e0000 */
[----:B------:R-:W-:Y:S01]  /*eea0*/  R2UR UR17, R7 ;  /* 0x00000000071172ca */ /* 0x000fe200000e0000 */
[----:B------:R-:W-:Y:S02]  /*eeb0*/  WARPGROUP.DEPBAR.LE gsb0, 0x0 ;  /* 0x00008000000079c5 */ /* 0x000fe40000010000 */
        /* <DEDUP_REMOVED lines=22> */
[----:B------:R-:W-:Y:S05]  /*f020*/  @!P0 BRA `(.L_x_636) ;  /* 0x0000000000048947 */ /* 0x000fea0003800000 */
[----:B------:R-:W-:Y:S01]  /*f030*/  BPT.TRAP 0x1 ;  /* 0x000000040000795c */ /* 0x000fe20000300000 */
.L_x_636:
[----:B------:R-:W-:Y:S02]  /*f040*/  IADD3 R14, R24, 0xa0, -R211 ;  /* 0x000000a0180e7810 */ /* 0x000fe40007ffe8d3 */
[----:B------:R-:W-:-:S03]  /*f050*/  P2R R20, PR, RZ, 0x1 ;  /* 0x00000001ff147803 */ /* 0x000fc60000000000 */
        /* <DEDUP_REMOVED lines=12> */
[----:B------:R-:W-:-:S02]  /*f120*/  FSEL R15, R94, -INF , P2 ;  /* 0xff8000005e0f7808 */ /* 0x000fc40001000000 */
[----:B------:R-:W-:Y:S02]  /*f130*/  ISETP.GT.AND P2, PT, R14, 0x11, PT ;  /* 0x000000110e00780c */ /* 0x000fe40003f44270 */
[----:B------:R-:W-:Y:S02]  /*f140*/  FSEL R113, R100, -INF , P1 ;  /* 0xff80000064717808 */ /* 0x000fe40000800000 */
[----:B------:R-:W-:Y:S02]  /*f150*/  FMNMX.FTZ R24, R97, R24, !PT ;  /* 0x0000001861187209 */ /* 0x000fe40007810000 */
        /* <DEDUP_REMOVED lines=17> */
[----:B------:R-:W-:Y:S02]  /*f270*/  FSEL R103, R103, -INF , P2 ;  /* 0xff80000067677808 */ /* 0x000fe40001000000 */
[----:B------:R-:W-:Y:S02]  /*f280*/  FSEL R77, R106, -INF , P5 ;  /* 0xff8000006a4d7808 */ /* 0x000fe40002800000 */
[----:B------:R-:W-:Y:S02]  /*f290*/  ISETP.GT.AND P2, PT, R14, 0x28, PT ;  /* 0x000000280e00780c */ /* 0x000fe40003f44270 */
[----:B------:R-:W-:-:S02]  /*f2a0*/  FMNMX.FTZ R24, R117, R24, !PT ;  /* 0x0000001875187209 */ /* 0x000fc40007810000 */
[----:B------:R-:W-:Y:S02]  /*f2b0*/  ISETP.GT.AND P5, PT, R14, 0x29, PT ;  /* 0x000000290e00780c */ /* 0x000fe40003fa4270 */
[----:B------:R-:W-:Y:S02]  /*f2c0*/  FSEL R121, R80, -INF , P2 ;  /* 0xff80000050797808 */ /* 0x000fe40001000000 */
[----:B------:R-:W-:Y:S02]  /*f2d0*/  FMNMX.FTZ R24, R119, R24, !PT ;  /* 0x0000001877187209 */ /* 0x000fe40007810000 */
[----:B------:R-:W-:Y:S02]  /*f2e0*/  FSEL R123, R81, -INF , P5 ;  /* 0xff800000517b7808 */ /* 0x000fe40002800000 */
[----:B------:R-:W-:Y:S02]  /*f2f0*/  FSEL R81, R78, -INF , P3 ;  /* 0xff8000004e517808 */ /* 0x000fe40001800000 */
[----:B------:R-:W-:-:S02]  /*f300*/  ISETP.GT.AND P3, PT, R14, 0x31, PT ;  /* 0x000000310e00780c */ /* 0x000fc40003f64270 */
[----:B------:R-:W-:Y:S02]  /*f310*/  FSEL R107, R107, -INF , P4 ;  /* 0xff8000006b6b7808 */ /* 0x000fe40002000000 */
[----:B------:R-:W-:Y:S02]  /*f320*/  ISETP.GT.AND P4, PT, R14, 0x30, PT ;  /* 0x000000300e00780c */ /* 0x000fe40003f84270 */
[----:B------:R-:W-:Y:S02]  /*f330*/  FMNMX.FTZ R24, R121, R24, !PT ;  /* 0x0000001879187209 */ /* 0x000fe40007810000 */
[----:B------:R-:W-:Y:S02]  /*f340*/  FSEL R127, R85, -INF , P3 ;  /* 0xff800000557f7808 */ /* 0x000fe40001800000 */
[----:B------:R-:W-:Y:S02]  /*f350*/  FSEL R85, R82, -INF , P2 ;  /* 0xff80000052557808 */ /* 0x000fe40001000000 */
[----:B------:R-:W-:-:S02]  /*f360*/  FSEL R125, R84, -INF , P4 ;  /* 0xff800000547d7808 */ /* 0x000fc40002000000 */
[----:B------:R-:W-:Y:S02]  /*f370*/  FMNMX.FTZ R24, R123, R24, !PT ;  /* 0x000000187b187209 */ /* 0x000fe40007810000 */
[C---:B------:R-:W-:Y:S02]  /*f380*/  ISETP.GT.AND P2, PT, R14.reuse, 0x39, PT ;  /* 0x000000390e00780c */ /* 0x040fe40003f44270 */
[----:B------:R-:W-:Y:S02]  /*f390*/  FSEL R79, R79, -INF , P1 ;  /* 0xff8000004f4f7808 */ /* 0x000fe40000800000 */
[----:B------:R-:W-:Y:S02]  /*f3a0*/  ISETP.GT.AND P1, PT, R14, 0x38, PT ;  /* 0x000000380e00780c */ /* 0x000fe40003f24270 */
[----:B------:R-:W-:Y:S02]  /*f3b0*/  FMNMX.FTZ R24, R125, R24, !PT ;  /* 0x000000187d187209 */ /* 0x000fe40007810000 */
[----:B------:R-:W-:-:S02]  /*f3c0*/  FSEL R131, R89, -INF , P2 ;  /* 0xff80000059837808 */ /* 0x000fc40001000000 */
[----:B------:R-:W-:Y:S02]  /*f3d0*/  FSEL R89, R86, -INF , P4 ;  /* 0xff80000056597808 */ /* 0x000fe40002000000 */
[----:B------:R-:W-:Y:S02]  /*f3e0*/  ISETP.GT.AND P4, PT, R14, 0x41, PT ;  /* 0x000000410e00780c */ /* 0x000fe40003f84270 */
[----:B------:R-:W-:Y:S02]  /*f3f0*/  FSEL R129, R88, -INF , P1 ;  /* 0xff80000058817808 */ /* 0x000fe40000800000 */
[----:B------:R-:W-:Y:S02]  /*f400*/  FMNMX.FTZ R24, R127, R24, !PT ;  /* 0x000000187f187209 */ /* 0x000fe40007810000 */
[----:B------:R-:W-:Y:S02]  /*f410*/  FSEL R135, R61, -INF , P4 ;  /* 0xff8000003d877808 */ /* 0x000fe40002000000 */
[----:B------:R-:W-:-:S02]  /*f420*/  FSEL R83, R83, -INF , P5 ;  /* 0xff80000053537808 */ /* 0x000fc40002800000 */
[----:B------:R-:W-:Y:S02]  /*f430*/  FSEL R61, R90, -INF , P1 ;  /* 0xff8000005a3d7808 */ /* 0x000fe40000800000 */
[C---:B------:R-:W-:Y:S02]  /*f440*/  ISETP.GT.AND P5, PT, R14.reuse, 0x40, PT ;  /* 0x000000400e00780c */ /* 0x040fe40003fa4270 */
[----:B------:R-:W-:Y:S02]  /*f450*/  FMNMX.FTZ R24, R129, R24, !PT ;  /* 0x0000001881187209 */ /* 0x000fe40007810000 */
[----:B------:R-:W-:Y:S02]  /*f460*/  ISETP.GT.AND P1, PT, R14, 0x49, PT ;  /* 0x000000490e00780c */ /* 0x000fe40003f24270 */
[----:B------:R-:W-:Y:S02]  /*f470*/  FSEL R133, R60, -INF , P5 ;  /* 0xff8000003c857808 */ /* 0x000fe40002800000 */
[----:B------:R-:W-:-:S02]  /*f480*/  FMNMX.FTZ R24, R131, R24, !PT ;  /* 0x0000001883187209 */ /* 0x000fc40007810000 */
[----:B------:R-:W-:Y:S02]  /*f490*/  FSEL R139, R65, -INF , P1 ;  /* 0xff800000418b7808 */ /* 0x000fe40000800000 */
[----:B------:R-:W-:Y:S02]  /*f4a0*/  FSEL R65, R62, -INF , P5 ;  /* 0xff8000003e417808 */ /* 0x000fe40002800000 */
[----:B------:R-:W-:Y:S02]  /*f4b0*/  FSEL R87, R87, -INF , P3 ;  /* 0xff80000057577808 */ /* 0x000fe40001800000 */
[C---:B------:R-:W-:Y:S02]  /*f4c0*/  ISETP.GT.AND P5, PT, R14.reuse, 0x51, PT ;  /* 0x000000510e00780c */ /* 0x040fe40003fa4270 */
[----:B------:R-:W-:Y:S02]  /*f4d0*/  ISETP.GT.AND P3, PT, R14, 0x48, PT ;  /* 0x000000480e00780c */ /* 0x000fe40003f64270 */
[----:B------:R-:W-:-:S02]  /*f4e0*/  FMNMX.FTZ R24, R133, R24, !PT ;  /* 0x0000001885187209 */ /* 0x000fc40007810000 */
[----:B------:R-:W-:Y:S02]  /*f4f0*/  FSEL R147, R69, -INF , P5 ;  /* 0xff80000045937808 */ /* 0x000fe40002800000 */
[----:B------:R-:W-:Y:S02]  /*f500*/  FSEL R137, R64, -INF , P3 ;  /* 0xff80000040897808 */ /* 0x000fe40001800000 */
[----:B------:R-:W-:Y:S02]  /*f510*/  FSEL R69, R66, -INF , P3 ;  /* 0xff80000042457808 */ /* 0x000fe40001800000 */
[----:B------:R-:W-:Y:S02]  /*f520*/  FMNMX.FTZ R24, R135, R24, !PT ;  /* 0x0000001887187209 */ /* 0x000fe40007810000 */
[----:B------:R-:W-:Y:S02]  /*f530*/  FSEL R91, R91, -INF , P2 ;  /* 0xff8000005b5b7808 */ /* 0x000fe40001000000 */
[----:B------:R-:W-:-:S02]  /*f540*/  ISETP.GT.AND P3, PT, R14, 0x59, PT ;  /* 0x000000590e00780c */ /* 0x000fc40003f64270 */
[----:B------:R-:W-:Y:S02]  /*f550*/  ISETP.GT.AND P2, PT, R14, 0x50, PT ;  /* 0x000000500e00780c */ /* 0x000fe40003f44270 */
[----:B------:R-:W-:Y:S02]  /*f560*/  FMNMX.FTZ R24, R137, R24, !PT ;  /* 0x0000001889187209 */ /* 0x000fe40007810000 */
[----:B------:R-:W-:Y:S02]  /*f570*/  FSEL R155, R73, -INF , P3 ;  /* 0xff800000499b7808 */ /* 0x000fe40001800000 */
[----:B------:R-:W-:Y:S02]  /*f580*/  FSEL R141, R68, -INF , P2 ;  /* 0xff800000448d7808 */ /* 0x000fe40001000000 */
[----:B------:R-:W-:Y:S02]  /*f590*/  FSEL R73, R70, -INF , P2 ;  /* 0xff80000046497808 */ /* 0x000fe40001000000 */
[----:B------:R-:W-:-:S02]  /*f5a0*/  FSEL R63, R63, -INF , P4 ;  /* 0xff8000003f3f7808 */ /* 0x000fc40002000000 */
[C---:B------:R-:W-:Y:S02]  /*f5b0*/  ISETP.GT.AND P2, PT, R14.reuse, 0x61, PT ;  /* 0x000000610e00780c */ /* 0x040fe40003f44270 */
[----:B------:R-:W-:Y:S02]  /*f5c0*/  ISETP.GT.AND P4, PT, R14, 0x58, PT ;  /* 0x000000580e00780c */ /* 0x000fe40003f84270 */
[----:B------:R-:W-:Y:S02]  /*f5d0*/  FMNMX.FTZ R24, R139, R24, !PT ;  /* 0x000000188b187209 */ /* 0x000fe40007810000 */
[----:B------:R-:W-:Y:S02]  /*f5e0*/  FSEL R143, R45, -INF , P2 ;  /* 0xff8000002d8f7808 */ /* 0x000fe40001000000 */
[----:B------:R-:W-:Y:S02]  /*f5f0*/  FSEL R153, R72, -INF , P4 ;  /* 0xff80000048997808 */ /* 0x000fe40002000000 */
[----:B------:R-:W-:-:S02]  /*f600*/  FSEL R45, R74, -INF , P4 ;  /* 0xff8000004a2d7808 */ /* 0x000fc40002000000 */
[----:B------:R-:W-:Y:S02]  /*f610*/  FMNMX.FTZ R24, R141, R24, !PT ;  /* 0x000000188d187209 */ /* 0x000fe40007810000 */
[----:B------:R-:W-:Y:S02]  /*f620*/  FSEL R67, R67, -INF , P1 ;  /* 0xff80000043437808 */ /* 0x000fe40000800000 */
[C---:B------:R-:W-:Y:S02]  /*f630*/  ISETP.GT.AND P4, PT, R14.reuse, 0x69, PT ;  /* 0x000000690e00780c */ /* 0x040fe40003f84270 */
[----:B------:R-:W-:Y:S02]  /*f640*/  ISETP.GT.AND P1, PT, R14, 0x60, PT ;  /* 0x000000600e00780c */ /* 0x000fe40003f24270 */
[----:B------:R-:W-:Y:S02]  /*f650*/  FMNMX.FTZ R24, R147, R24, !PT ;  /* 0x0000001893187209 */ /* 0x000fe40007810000 */
[----:B------:R-:W-:-:S02]  /*f660*/  FSEL R149, R49, -INF , P4 ;  /* 0xff80000031957808 */ /* 0x000fc40002000000 */
[----:B------:R-:W-:Y:S02]  /*f670*/  FSEL R151, R44, -INF , P1 ;  /* 0xff8000002c977808 */ /* 0x000fe40000800000 */
[----:B------:R-:W-:Y:S02]  /*f680*/  FSEL R49, R46, -INF , P1 ;  /* 0xff8000002e317808 */ /* 0x000fe40000800000 */
[C---:B------:R-:W-:Y:S02]  /*f690*/  ISETP.GT.AND P1, PT, R14.reuse, 0x71, PT ;  /* 0x000000710e00780c */ /* 0x040fe40003f24270 */
[----:B------:R-:W-:Y:S02]  /*f6a0*/  ISETP.GT.AND P0, PT, R14, 0x79, PT ;  /* 0x000000790e00780c */ /* 0x000fe40003f04270 */
[----:B------:R-:W-:Y:S02]  /*f6b0*/  FMNMX.FTZ R24, R153, R24, !PT ;  /* 0x0000001899187209 */ /* 0x000fe40007810000 */
[----:B------:R-:W-:-:S02]  /*f6c0*/  FSEL R75, R75, -INF , P3 ;  /* 0xff8000004b4b7808 */ /* 0x000fc40001800000 */
[----:B------:R-:W-:Y:S02]  /*f6d0*/  ISETP.GT.AND P3, PT, R14, 0x70, PT ;  /* 0x000000700e00780c */ /* 0x000fe40003f64270 */
[----:B------:R-:W-:Y:S02]  /*f6e0*/  FSEL R159, R53, -INF , P1 ;  /* 0xff800000359f7808 */ /* 0x000fe40000800000 */
[----:B------:R-:W-:Y:S02]  /*f6f0*/  FSEL R163, R57, -INF , P0 ;  /* 0xff80000039a37808 */ /* 0x000fe40000000000 */
[----:B------:R-:W-:Y:S02]  /*f700*/  FSEL R55, R55, -INF , P1 ;  /* 0xff80000037377808 */ /* 0x000fe40000800000 */
[----:B------:R-:W-:Y:S02]  /*f710*/  FSEL R71, R71, -INF , P5 ;  /* 0xff80000047477808 */ /* 0x000fe40002800000 */
[----:B------:R-:W-:-:S02]  /*f720*/  FSEL R47, R47, -INF , P2 ;  /* 0xff8000002f2f7808 */ /* 0x000fc40001000000 */
[C---:B------:R-:W-:Y:S02]  /*f730*/  ISETP.GT.AND P0, PT, R14.reuse, 0x81, PT ;  /* 0x000000810e00780c */ /* 0x040fe40003f04270 */
[C---:B------:R-:W-:Y:S02]  /*f740*/  ISETP.GT.AND P1, PT, R14.reuse, 0x88, PT ;  /* 0x000000880e00780c */ /* 0x040fe40003f24270 */
[----:B------:R-:W-:Y:S02]  /*f750*/  FMNMX.FTZ R24, R155, R24, !PT ;  /* 0x000000189b187209 */ /* 0x000fe40007810000 */
[C---:B------:R-:W-:Y:S02]  /*f760*/  ISETP.GT.AND P5, PT, R14.reuse, 0x68, PT ;  /* 0x000000680e00780c */ /* 0x040fe40003fa4270 */
[C---:B------:R-:W-:Y:S02]  /*f770*/  ISETP.GT.AND P2, PT, R14.reuse, 0x78, PT ;  /* 0x000000780e00780c */ /* 0x040fe40003f44270 */
[----:B------:R-:W-:-:S02]  /*f780*/  ISETP.GT.AND P6, PT, R14, 0x80, PT ;  /* 0x000000800e00780c */ /* 0x000fc40003fc4270 */
[----:B------:R-:W-:Y:S02]  /*f790*/  FSEL R57, R54, -INF , P3 ;  /* 0xff80000036397808 */ /* 0x000fe40001800000 */
[----:B------:R-:W-:Y:S02]  /*f7a0*/  FSEL R167, R29, -INF , P0 ;  /* 0xff8000001da77808 */ /* 0x000fe40000000000 */
[----:B------:R-:W-:Y:S02]  /*f7b0*/  FSEL R54, R32, -INF , P1 ;  /* 0xff80000020367808 */ /* 0x000fe40000800000 */
[----:B------:R-:W-:Y:S02]  /*f7c0*/  FMNMX.FTZ R24, R151, R24, !PT ;  /* 0x0000001897187209 */ /* 0x000fe40007810000 */
[----:B------:R-:W-:Y:S02]  /*f7d0*/  FSEL R145, R48, -INF , P5 ;  /* 0xff80000030917808 */ /* 0x000fe40002800000 */
[----:B------:R-:W-:-:S02]  /*f7e0*/  FSEL R157, R52, -INF , P3 ;  /* 0xff800000349d7808 */ /* 0x000fc40001800000 */
[----:B------:R-:W-:Y:S02]  /*f7f0*/  FSEL R53, R50, -INF , P5 ;  /* 0xff80000032357808 */ /* 0x000fe40002800000 */
[----:B------:R-:W-:Y:S02]  /*f800*/  FSEL R161, R56, -INF , P2 ;  /* 0xff80000038a17808 */ /* 0x000fe40001000000 */
[----:B------:R-:W-:Y:S02]  /*f810*/  FSEL R51, R51, -INF , P4 ;  /* 0xff80000033337808 */ /* 0x000fe40002000000 */
[----:B------:R-:W-:Y:S02]  /*f820*/  FSEL R165, R28, -INF , P6 ;  /* 0xff8000001ca57808 */ /* 0x000fe40003000000 */
[----:B------:R-:W-:Y:S02]  /*f830*/  P2R R44, PR, RZ, 0x1 ;  /* 0x00000001ff2c7803 */ /* 0x000fe40000000000 */
[----:B------:R-:W-:-:S02]  /*f840*/  FSEL R29, R58, -INF , P2 ;  /* 0xff8000003a1d7808 */ /* 0x000fc40001000000 */
[----:B------:R-:W-:Y:S02]  /*f850*/  P2R R32, PR, RZ, 0x2 ;  /* 0x00000002ff207803 */ /* 0x000fe40000000000 */
[C---:B------:R-:W-:Y:S02]  /*f860*/  ISETP.GT.AND P2, PT, R14.reuse, 0x89, PT ;  /* 0x000000890e00780c */ /* 0x040fe40003f44270 */
[C---:B------:R-:W-:Y:S02]  /*f870*/  ISETP.GT.AND P3, PT, R14.reuse, 0x90, PT ;  /* 0x000000900e00780c */ /* 0x040fe40003f64270 */
[C---:B------:R-:W-:Y:S02]  /*f880*/  ISETP.GT.AND P4, PT, R14.reuse, 0x91, PT ;  /* 0x000000910e00780c */ /* 0x040fe40003f84270 */
[C---:B------:R-:W-:Y:S02]  /*f890*/  ISETP.GT.AND P5, PT, R14.reuse, 0x98, PT ;  /* 0x000000980e00780c */ /* 0x040fe40003fa4270 */
[----:B------:R-:W-:-:S02]  /*f8a0*/  ISETP.GT.AND P6, PT, R14, 0x99, PT ;  /* 0x000000990e00780c */ /* 0x000fc40003fc4270 */
[C---:B------:R-:W-:Y:S02]  /*f8b0*/  ISETP.GT.AND P1, PT, R14.reuse, 0x79, PT ;  /* 0x000000790e00780c */ /* 0x040fe40003f24270 */
[----:B------:R-:W-:Y:S02]  /*f8c0*/  ISETP.GT.AND P0, PT, R14, 0x80, PT ;  /* 0x000000800e00780c */ /* 0x000fe40003f04270 */
        /* <DEDUP_REMOVED lines=19> */
[----:B------:R-:W-:Y:S02]  /*fa00*/  FSEL R52, R33, -INF , P2 ;  /* 0xff80000021347808 */ /* 0x000fe40001000000 */
[----:B------:R-:W-:Y:S02]  /*fa10*/  FMNMX.FTZ R13, R54, R13, !PT ;  /* 0x0000000d360d7209 */ /* 0x000fe40007810000 */
[----:B------:R-:W-:-:S02]  /*fa20*/  FMNMX.FTZ R14, R83, R14, !PT ;  /* 0x0000000e530e7209 */ /* 0x000fc40007810000 */
[----:B------:R-:W-:Y:S02]  /*fa30*/  FSEL R50, R36, -INF , P3 ;  /* 0xff80000024327808 */ /* 0x000fe40001800000 */
        /* <DEDUP_REMOVED lines=11> */
[----:B------:R-:W-:Y:S02]  /*faf0*/  FMNMX.FTZ R24, R169, R24, !PT ;  /* 0x00000018a9187209 */ /* 0x000fe40007810000 */
[----:B------:R-:W-:Y:S02]  /*fb00*/  FMNMX.FTZ R14, R65, R14, !PT ;  /* 0x0000000e410e7209 */ /* 0x000fe40007810000 */
[----:B------:R-:W-:Y:S01]  /*fb10*/  FSEL R59, R59, -INF , P1 ;  /* 0xff8000003b3b7808 */ /* 0x000fe20000800000 */
[----:B------:R-:W0:Y:S01]  /*fb20*/  SHFL.BFLY PT, R13, R24, 0x2, 0x1f ;  /* 0x0c401f00180d7f89 */ /* 0x000e2200000e0000 */
[----:B------:R-:W-:Y:S02]  /*fb30*/  FMNMX.FTZ R14, R63, R14, !PT ;  /* 0x0000000e3f0e7209 */ /* 0x000fe40007810000 */
[----:B------:R-:W-:Y:S02]  /*fb40*/  FSEL R33, R30, -INF , P0 ;  /* 0xff8000001e217808 */ /* 0x000fe40000000000 */
[----:B------:R-:W-:-:S02]  /*fb50*/  FMNMX.FTZ R14, R69, R14, !PT ;  /* 0x0000000e450e7209 */ /* 0x000fc40007810000 */
[----:B------:R-:W-:Y:S02]  /*fb60*/  ISETP.NE.AND P0, PT, R44, RZ, PT ;  /* 0x000000ff2c00720c */ /* 0x000fe40003f05270 */
[----:B------:R-:W-:Y:S02]  /*fb70*/  FMNMX.FTZ R14, R67, R14, !PT ;  /* 0x0000000e430e7209 */ /* 0x000fe40007810000 */
[----:B------:R-:W-:Y:S02]  /*fb80*/  P2R R28, PR, RZ, 0x4 ;  /* 0x00000004ff1c7803 */ /* 0x000fe40000000000 */
[----:B------:R-:W-:Y:S02]  /*fb90*/  FMNMX.FTZ R14, R73, R14, !PT ;  /* 0x0000000e490e7209 */ /* 0x000fe40007810000 */
[----:B------:R-:W-:Y:S02]  /*fba0*/  ISETP.NE.AND P1, PT, R32, RZ, PT ;  /* 0x000000ff2000720c */ /* 0x000fe40003f25270 */
[----:B------:R-:W-:-:S02]  /*fbb0*/  FMNMX.FTZ R14, R71, R14, !PT ;  /* 0x0000000e470e7209 */ /* 0x000fc40007810000 */
[----:B------:R-:W-:Y:S02]  /*fbc0*/  FSEL R31, R31, -INF , P0 ;  /* 0xff8000001f1f7808 */ /* 0x000fe40000000000 */
[----:B------:R-:W-:Y:S02]  /*fbd0*/  FMNMX.FTZ R14, R45, R14, !PT ;  /* 0x0000000e2d0e7209 */ /* 0x000fe40007810000 */
[----:B------:R-:W-:Y:S02]  /*fbe0*/  FSEL R37, R34, -INF , P1 ;  /* 0xff80000022257808 */ /* 0x000fe40000800000 */
[----:B0----5:R-:W-:Y:S02]  /*fbf0*/  FMNMX.FTZ R26, R24, R13, !PT ;  /* 0x0000000d181a7209 */ /* 0x021fe40007810000 */
[----:B------:R-:W-:Y:S02]  /*fc00*/  FMNMX.FTZ R14, R75, R14, !PT ;  /* 0x0000000e4b0e7209 */ /* 0x000fe40007810000 */
[----:B------:R-:W-:Y:S01]  /*fc10*/  ISETP.NE.AND P0, PT, R20, RZ, PT ;  /* 0x000000ff1400720c */ /* 0x000fe20003f05270 */
[----:B------:R-:W0:Y:S01]  /*fc20*/  SHFL.BFLY PT, R13, R26, 0x1, 0x1f ;  /* 0x0c201f001a0d7f89 */ /* 0x000e2200000e0000 */
[----:B------:R-:W-:-:S04]  /*fc30*/  FMNMX.FTZ R14, R49, R14, !PT ;  /* 0x0000000e310e7209 */ /* 0x000fc80007810000 */
[----:B------:R-:W-:-:S04]  /*fc40*/  FMNMX.FTZ R14, R47, R14, !PT ;  /* 0x0000000e2f0e7209 */ /* 0x000fc80007810000 */
[----:B------:R-:W-:-:S04]  /*fc50*/  FMNMX.FTZ R14, R53, R14, !PT ;  /* 0x0000000e350e7209 */ /* 0x000fc80007810000 */
[----:B------:R-:W-:-:S04]  /*fc60*/  FMNMX.FTZ R14, R51, R14, !PT ;  /* 0x0000000e330e7209 */ /* 0x000fc80007810000 */
[----:B------:R-:W-:-:S04]  /*fc70*/  FMNMX.FTZ R14, R57, R14, !PT ;  /* 0x0000000e390e7209 */ /* 0x000fc80007810000 */
[----:B------:R-:W-:Y:S02]  /*fc80*/  FMNMX.FTZ R14, R55, R14, !PT ;  /* 0x0000000e370e7209 */ /* 0x000fe40007810000 */
[----:B0-----:R-:W-:Y:S02]  /*fc90*/  FMNMX.FTZ R13, R26, R13, !PT ;  /* 0x0000000d1a0d7209 */ /* 0x001fe40007810000 */
[----:B------:R-:W-:Y:S02]  /*fca0*/  FMNMX.FTZ R14, R29, R14, !PT ;  /* 0x0000000e1d0e7209 */ /* 0x000fe40007810000 */
[----:B------:R-:W-:Y:S01]  /*fcb0*/  FSETP.NEU.FTZ.AND P2, PT, R13, -INF , PT ;  /* 0xff8000000d00780b */ /* 0x000fe20003f5d000 */
[----:B------:R-:W-:-:S01]  /*fcc0*/  FFMA.FTZ R173, R2, R13, -8 ;  /* 0xc100000002ad7423 */ /* 0x000fc2000001000d */
[----:B------:R-:W-:-:S04]  /*fcd0*/  FMNMX.FTZ R14, R59, R14, !PT ;  /* 0x0000000e3b0e7209 */ /* 0x000fc80007810000 */
[----:B------:R-:W-:Y:S02]  /*fce0*/  FMNMX.FTZ R14, R33, R14, !PT ;  /* 0x0000000e210e7209 */ /* 0x000fe40007810000 */
[----:B------:R-:W-:Y:S02]  /*fcf0*/  FSEL R173, R173, RZ, P2 ;  /* 0x000000ffadad7208 */ /* 0x000fe40001000000 */
[----:B------:R-:W-:Y:S02]  /*fd00*/  ISETP.NE.AND P2, PT, R28, RZ, PT ;  /* 0x000000ff1c00720c */ /* 0x000fe40003f45270 */
[----:B------:R-:W-:Y:S01]  /*fd10*/  FMNMX.FTZ R14, R31, R14, !PT ;  /* 0x0000000e1f0e7209 */ /* 0x000fe20007810000 */
[C-C-:B------:R-:W-:Y:S01]  /*fd20*/  FFMA.FTZ R32, R2.reuse, R125, -R173.reuse ;  /* 0x0000007d02207223 */ /* 0x140fe200000108ad */
[----:B------:R-:W-:Y:S01]  /*fd30*/  FSEL R125, R35, -INF , P2 ;  /* 0xff800000237d7808 */ /* 0x000fe20001000000 */
[C-C-:B------:R-:W-:Y:S01]  /*fd40*/  FFMA.FTZ R24, R2.reuse, R113, -R173.reuse ;  /* 0x0000007102187223 */ /* 0x140fe200000108ad */
[----:B------:R-:W-:Y:S01]  /*fd50*/  FMNMX.FTZ R14, R37, R14, !PT ;  /* 0x0000000e250e7209 */ /* 0x000fe20007810000 */
[--C-:B------:R-:W-:Y:S01]  /*fd60*/  FFMA.FTZ R113, R2, R127, -R173.reuse ;  /* 0x0000007f02717223 */ /* 0x100fe200000108ad */
[----:B------:R-:W-:Y:S01]  /*fd70*/  FSEL R127, R38, -INF , P3 ;  /* 0xff800000267f7808 */ /* 0x000fe20001800000 */
[C-C-:B------:R-:W-:Y:S01]  /*fd80*/  FFMA.FTZ R28, R2.reuse, R117, -R173.reuse ;  /* 0x00000075021c7223 */ /* 0x140fe200000108ad */
        /* <DEDUP_REMOVED lines=13> */
[C-C-:B------:R-:W-:Y:S01]  /*fe60*/  FFMA.FTZ R30, R2.reuse, R121, -R173.reuse ;  /* 0x00000079021e7223 */ /* 0x140fe200000108ad */
[----:B------:R-:W-:-:S01]  /*fe70*/  FFMA.FTZ R121, R2, R139, -R173 ;  /* 0x0000008b02797223 */ /* 0x000fc200000108ad */
[C-C-:B------:R-:W-:Y:S01]  /*fe80*/  FFMA.FTZ R20, R2.reuse, R109, -R173.reuse ;  /* 0x0000006d02147223 */ /* 0x140fe200000108ad */
[----:B------:R-:W-:Y:S01]  /*fe90*/  FMNMX.FTZ R14, R135, R14, !PT ;  /* 0x0000000e870e7209 */ /* 0x000fe20007810000 */
[C-C-:B------:R-:W-:Y:S01]  /*fea0*/  FFMA.FTZ R41, R2.reuse, R12, -R173.reuse ;  /* 0x0000000c02297223 */ /* 0x140fe200000108ad */
[----:B------:R-:W-:-:S01]  /*feb0*/  FFMA.FTZ R139, R2, R52, -R173 ;  /* 0x00000034028b7223 */ /* 0x000fc200000108ad */
[C-C-:B------:R-:W-:Y:S01]  /*fec0*/  FFMA.FTZ R52, R2.reuse, R48, -R173.reuse ;  /* 0x0000003002347223 */ /* 0x140fe200000108ad */
[----:B------:R-:W-:-:S01]  /*fed0*/  FFMA.FTZ R12, R2, R111, -R173 ;  /* 0x0000006f020c7223 */ /* 0x000fc200000108ad */
[----:B------:R-:W0:Y:S01]  /*fee0*/  SHFL.BFLY PT, R137, R14, 0x2, 0x1f ;  /* 0x0c401f000e897f89 */ /* 0x000e2200000e0000 */
[----:B------:R-:W-:Y:S01]  /*fef0*/  MUFU.EX2 R20, R20 ;  /* 0x0000001400147308 */ /* 0x000fe20000000800 */
[----:B------:R-:W-:-:S01]  /*ff00*/  FFMA.FTZ R97, R2, R97, -R173 ;  /* 0x0000006102617223 */ /* 0x000fc200000108ad */
[C-C-:B------:R-:W-:Y:S01]  /*ff10*/  FFMA.FTZ R101, R2.reuse, R101, -R173.reuse ;  /* 0x0000006502657223 */ /* 0x140fe200000108ad */
[----:B------:R-:W-:-:S01]  /*ff20*/  FFMA.FTZ R105, R2, R105, -R173 ;  /* 0x0000006902697223 */ /* 0x000fc200000108ad */
[C-C-:B------:R-:W-:Y:S01]  /*ff30*/  FFMA.FTZ R109, R2.reuse, R119, -R173.reuse ;  /* 0x00000077026d7223 */ /* 0x140fe200000108ad */
[----:B------:R-:W-:-:S01]  /*ff40*/  FFMA.FTZ R111, R2, R123, -R173 ;  /* 0x0000007b026f7223 */ /* 0x000fc200000108ad */
[C-C-:B------:R-:W-:Y:S01]  /*ff50*/  FFMA.FTZ R36, R2.reuse, R129, -R173.reuse ;  /* 0x0000008102247223 */ /* 0x140fe200000108ad */
[----:B------:R-:W-:-:S01]  /*ff60*/  FFMA.FTZ R119, R2, R147, -R173 ;  /* 0x0000009302777223 */ /* 0x000fc200000108ad */
        /* <DEDUP_REMOVED lines=14> */
[--C-:B------:R-:W-:Y:S01]  /*10050*/  FFMA.FTZ R48, R2, R171, -R173.reuse ;  /* 0x000000ab02307223 */ /* 0x100fe200000108ad */
[----:B0-----:R-:W-:Y:S01]  /*10060*/  FMNMX.FTZ R62, R14, R137, !PT ;  /* 0x000000890e3e7209 */ /* 0x001fe20007810000 */
[----:B------:R-:W0:Y:S01]  /*10070*/  MUFU.EX2 R97, R97 ;  /* 0x0000006100617308 */ /* 0x000e220000000800 */
[----:B------:R-:W-:-:S01]  /*10080*/  FFMA.FTZ R137, R2, R167, -R173 ;  /* 0x000000a702897223 */ /* 0x000fc200000108ad */
[C-C-:B------:R-:W-:Y:S01]  /*10090*/  FFMA.FTZ R143, R2.reuse, R169, -R173.reuse ;  /* 0x000000a9028f7223 */ /* 0x140fe200000108ad */
[----:B------:R-:W-:-:S01]  /*100a0*/  FFMA.FTZ R50, R2, R50, -R173 ;  /* 0x0000003202327223 */ /* 0x000fc200000108ad */
[----:B------:R-:W1:Y:S04]  /*100b0*/  SHFL.BFLY PT, R141, R62, 0x1, 0x1f ;  /* 0x0c201f003e8d7f89 */ /* 0x000e6800000e0000 */
[----:B------:R-:W2:Y:S08]  /*100c0*/  MUFU.EX2 R24, R24 ;  /* 0x0000001800187308 */ /* 0x000eb00000000800 */
[----:B------:R-:W3:Y:S01]  /*100d0*/  MUFU.EX2 R101, R101 ;  /* 0x0000006500657308 */ /* 0x000ee20000000800 */
[----:B0-----:R-:W-:-:S04]  /*100e0*/  F2FP.SATFINITE.E4M3.F32.PACK_AB_MERGE_C R168, R97, R12, RZ ;  /* 0x0000000c61a8723e */ /* 0x001fc800048070ff */
[----:B------:R-:W-:-:S03]  /*100f0*/  F2FP.SATFINITE.E4M3.F32.PACK_AB_MERGE_C R168, R41, R20, R168 ;  /* 0x0000001429a8723e */ /* 0x000fc600048070a8 */
[----:B------:R-:W-:Y:S01]  /*10100*/  MUFU.EX2 R26, R26 ;  /* 0x0000001a001a7308 */ /* 0x000fe20000000800 */
[----:B-1----:R-:W-:-:S04]  /*10110*/  FMNMX.FTZ R14, R62, R141, !PT ;  /* 0x0000008d3e0e7209 */ /* 0x002fc80007810000 */
[----:B------:R-:W-:Y:S01]  /*10120*/  FSETP.NEU.FTZ.AND P1, PT, R14, -INF , PT ;  /* 0xff8000000e00780b */ /* 0x000fe20003f3d000 */
[----:B------:R-:W-:-:S02]  /*10130*/  FFMA.FTZ R62, R2, R14, -8 ;  /* 0xc1000000023e7423 */ /* 0x000fc4000001000e */
[----:B------:R-:W-:Y:S03]  /*10140*/  MUFU.EX2 R141, R52 ;  /* 0x00000034008d7308 */ /* 0x000fe60000000800 */
[----:B------:R-:W-:-:S05]  /*10150*/  FSEL R62, R62, RZ, P1 ;  /* 0x000000ff3e3e7208 */ /* 0x000fca0000800000 */
        /* <DEDUP_REMOVED lines=12> */
[----:B------:R-:W-:Y:S01]  /*10220*/  FFMA.FTZ R65, R2, R69, -R62 ;  /* 0x0000004502417223 */ /* 0x000fe2000001083e */
[----:B------:R-:W-:-:S01]  /*10230*/  FADD.FTZ R67, R20, R41 ;  /* 0x0000002914437221 */ /* 0x000fc20000010000 */
[C-C-:B------:R-:W-:Y:S01]  /*10240*/  FFMA.FTZ R93, R2.reuse, R107, -R62.reuse ;  /* 0x0000006b025d7223 */ /* 0x140fe2000001083e */
[----:B------:R-:W-:-:S01]  /*10250*/  FFMA.FTZ R77, R2, R79, -R62 ;  /* 0x0000004f024d7223 */ /* 0x000fc2000001083e */
[----:B------:R0:W1:Y:S01]  /*10260*/  MUFU.EX2 R52, R68 ;  /* 0x0000004400347308 */ /* 0x0000620000000800 */
[----:B------:R-:W-:-:S01]  /*10270*/  FADD.FTZ R84, R12, R67 ;  /* 0x000000430c547221 */ /* 0x000fc20000010000 */
[----:B------:R-:W-:-:S02]  /*10280*/  VIADD R67, R3, 0x22840 ;  /* 0x0002284003437836 */ /* 0x000fc40000000000 */
[----:B------:R-:W-:-:S01]  /*10290*/  FFMA.FTZ R3, R2, R49, -R62 ;  /* 0x0000003102037223 */ /* 0x000fc2000001083e */
[----:B------:R-:W-:Y:S01]  /*102a0*/  FFMA.FTZ R76, R2, R85, -R62 ;  /* 0x00000055024c7223 */ /* 0x000fe2000001083e */
[----:B------:R-:W-:-:S01]  /*102b0*/  FADD.FTZ R49, R97, R84 ;  /* 0x0000005461317221 */ /* 0x000fc20000010000 */
[----:B------:R-:W-:Y:S02]  /*102c0*/  IMAD.U32 R84, RZ, RZ, UR38 ;  /* 0x00000026ff547e24 */ /* 0x000fe4000f8e00ff */
[----:B------:R-:W-:-:S01]  /*102d0*/  FFMA.FTZ R70, R2, R89, -R62 ;  /* 0x0000005902467223 */ /* 0x000fc2000001083e */
[----:B------:R-:W4:Y:S01]  /*102e0*/  MUFU.EX2 R66, R66 ;  /* 0x0000004200427308 */ /* 0x000f220000000800 */
[----:B0-----:R-:W-:-:S01]  /*102f0*/  FFMA.FTZ R68, R2, R81, -R62 ;  /* 0x0000005102447223 */ /* 0x001fc2000001083e */
[----:B--2---:R-:W-:Y:S01]  /*10300*/  FADD.FTZ R90, R24, R49 ;  /* 0x00000031185a7221 */ /* 0x004fe20000010000 */
[----:B------:R-:W-:Y:S01]  /*10310*/  PRMT R67, R84, 0x654, R67 ;  /* 0x0000065454437816 */ /* 0x000fe20000000043 */
[C-C-:B------:R-:W-:Y:S01]  /*10320*/  FFMA.FTZ R84, R2.reuse, R47, -R62.reuse ;  /* 0x0000002f02547223 */ /* 0x140fe2000001083e */
[----:B------:R-:W-:-:S01]  /*10330*/  FFMA.FTZ R81, R2, R83, -R62 ;  /* 0x0000005302517223 */ /* 0x000fc2000001083e */
[----:B---3--:R-:W-:Y:S01]  /*10340*/  FADD.FTZ R47, R101, R90 ;  /* 0x0000005a652f7221 */ /* 0x008fe20000010000 */
[----:B------:R-:W-:-:S01]  /*10350*/  FFMA.FTZ R90, R2, R51, -R62 ;  /* 0x00000033025a7223 */ /* 0x000fc2000001083e */
[----:B------:R-:W0:Y:S01]  /*10360*/  MUFU.EX2 R95, R95 ;  /* 0x0000005f005f7308 */ /* 0x000e220000000800 */
[----:B-1----:R-:W-:-:S01]  /*10370*/  FADD.FTZ R69, R15, R52 ;  /* 0x000000340f457221 */ /* 0x002fc20000010000 */
[C-C-:B------:R-:W-:Y:S01]  /*10380*/  FFMA.FTZ R79, R2.reuse, R87, -R62.reuse ;  /* 0x00000057024f7223 */ /* 0x140fe2000001083e */
[----:B------:R-:W-:-:S01]  /*10390*/  FFMA.FTZ R83, R2, R91, -R62 ;  /* 0x0000005b02537223 */ /* 0x000fc2000001083e */
[C-C-:B------:R-:W-:Y:S01]  /*103a0*/  FFMA.FTZ R74, R2.reuse, R63, -R62.reuse ;  /* 0x0000003f024a7223 */ /* 0x140fe2000001083e */
[----:B------:R-:W-:-:S01]  /*103b0*/  FFMA.FTZ R63, R2, R73, -R62 ;  /* 0x00000049023f7223 */ /* 0x000fc2000001083e */
[C-C-:B------:R-:W-:Y:S01]  /*103c0*/  FFMA.FTZ R78, R2.reuse, R71, -R62.reuse ;  /* 0x00000047024e7223 */ /* 0x140fe2000001083e */
[----:B------:R-:W-:-:S01]  /*103d0*/  FFMA.FTZ R45, R2, R45, -R62 ;  /* 0x0000002d022d7223 */ /* 0x000fc2000001083e */
[----:B------:R-:W1:Y:S01]  /*103e0*/  MUFU.EX2 R21, R21 ;  /* 0x0000001500157308 */ /* 0x000e620000000800 */
[----:B----4-:R-:W-:-:S01]  /*103f0*/  FADD.FTZ R88, R66, R69 ;  /* 0x0000004542587221 */ /* 0x010fc20000010000 */
[C-C-:B------:R-:W-:Y:S01]  /*10400*/  FFMA.FTZ R86, R2.reuse, R75, -R62.reuse ;  /* 0x0000004b02567223 */ /* 0x140fe2000001083e */
[----:B------:R-:W-:-:S01]  /*10410*/  FFMA.FTZ R33, R2, R33, -R62 ;  /* 0x0000002102217223 */ /* 0x000fc2000001083e */
[C-C-:B------:R-:W-:Y:S01]  /*10420*/  FFMA.FTZ R57, R2.reuse, R57, -R62.reuse ;  /* 0x0000003902397223 */ /* 0x140fe2000001083e */
[----:B------:R-:W-:Y:S01]  /*10430*/  F2FP.SATFINITE.E4M3.F32.PACK_AB_MERGE_C R170, R105, R26, RZ ;  /* 0x0000001a69aa723e */ /* 0x000fe200048070ff */
[C-C-:B------:R-:W-:Y:S01]  /*10440*/  FFMA.FTZ R59, R2.reuse, R59, -R62.reuse ;  /* 0x0000003b023b7223 */ /* 0x140fe2000001083e */
[----:B------:R-:W-:-:S01]  /*10450*/  FFMA.FTZ R37, R2, R37, -R62 ;  /* 0x0000002502257223 */ /* 0x000fc2000001083e */
[----:B------:R-:W2:Y:S01]  /*10460*/  MUFU.EX2 R64, R64 ;  /* 0x0000004000407308 */ /* 0x000ea20000000800 */
[----:B0-----:R-:W-:-:S01]  /*10470*/  FADD.FTZ R88, R95, R88 ;  /* 0x000000585f587221 */ /* 0x001fc20000010000 */
[----:B------:R-:W-:Y:S01]  /*10480*/  F2FP.SATFINITE.E4M3.F32.PACK_AB_MERGE_C R170, R101, R24, R170 ;  /* 0x0000001865aa723e */ /* 0x000fe200048070aa */
[----:B------:R-:W-:-:S01]  /*10490*/  FFMA.FTZ R125, R2, R125, -R62 ;  /* 0x0000007d027d7223 */ /* 0x000fc2000001083e */
[C-C-:B------:R-:W-:Y:S01]  /*104a0*/  FFMA.FTZ R127, R2.reuse, R127, -R62.reuse ;  /* 0x0000007f027f7223 */ /* 0x140fe2000001083e */
[----:B------:R-:W-:-:S01]  /*104b0*/  FFMA.FTZ R131, R2, R131, -R62 ;  /* 0x0000008302837223 */ /* 0x000fc2000001083e */
[----:B------:R-:W-:Y:S01]  /*104c0*/  FFMA.FTZ R133, R2, R133, -R62 ;  /* 0x0000008502857223 */ /* 0x000fe2000001083e */
[----:B------:R-:W-:Y:S01]  /*104d0*/  F2FP.SATFINITE.E4M3.F32.PACK_AB_MERGE_C R169, R95, R66, RZ ;  /* 0x000000425fa9723e */ /* 0x000fe200048070ff */
[----:B------:R-:W0:Y:S01]  /*104e0*/  MUFU.EX2 R72, R72 ;  /* 0x0000004800487308 */ /* 0x000e220000000800 */
[----:B-1----:R-:W-:-:S01]  /*104f0*/  FADD.FTZ R49, R21, R88 ;  /* 0x0000005815317221 */ /* 0x002fc20000010000 */
[----:B------:R-:W-:Y:S01]  /*10500*/  FADD.FTZ R88, R26, R47 ;  /* 0x0000002f1a587221 */ /* 0x000fe20000010000 */
[----:B------:R-:W-:-:S01]  /*10510*/  FFMA.FTZ R47, R2, R53, -R62 ;  /* 0x00000035022f7223 */ /* 0x000fc2000001083e */
[----:B------:R-:W-:Y:S01]  /*10520*/  F2FP.SATFINITE.E4M3.F32.PACK_AB_MERGE_C R169, R52, R15, R169 ;  /* 0x0000000f34a9723e */ /* 0x000fe200048070a9 */
[----:B------:R1:W-:Y:S01]  /*10530*/  SYNCS.ARRIVE.TRANS64.RED.A1T0 RZ, [R67+URZ], RZ ;  /* 0x000000ff43ff79a7 */ /* 0x0003e2000810043f */
[----:B------:R-:W-:Y:S01]  /*10540*/  IMAD.MOV.U32 R52, RZ, RZ, R25 ;  /* 0x000000ffff347224 */ /* 0x000fe200078e0019 */
[----:B------:R-:W-:Y:S01]  /*10550*/  MOV R73, R25 ;  /* 0x0000001900497202 */ /* 0x000fe20000000f00 */
[----:B------:R-:W3:Y:S01]  /*10560*/  MUFU.EX2 R93, R93 ;  /* 0x0000005d005d7308 */ /* 0x000ee20000000800 */
[----:B--2---:R-:W-:-:S01]  /*10570*/  FADD.FTZ R49, R64, R49 ;  /* 0x0000003140317221 */ /* 0x004fc20000010000 */
[--C-:B------:R-:W-:Y:S01]  /*10580*/  IMAD.MOV.U32 R66, RZ, RZ, R25.reuse ;  /* 0x000000ffff427224 */ /* 0x100fe200078e0019 */
[-C--:B------:R-:W-:Y:S01]  /*10590*/  MOV R85, R25.reuse ;  /* 0x0000001900557202 */ /* 0x080fe20000000f00 */
[--C-:B------:R-:W-:Y:S01]  /*105a0*/  IMAD.MOV.U32 R69, RZ, RZ, R25.reuse ;  /* 0x000000ffff457224 */ /* 0x100fe200078e0019 */
[----:B-1----:R-:W-:Y:S01]  /*105b0*/  MOV R67, R25 ;  /* 0x0000001900437202 */ /* 0x002fe20000000f00 */
[----:B------:R-:W-:-:S02]  /*105c0*/  IMAD.MOV.U32 R71, RZ, RZ, R25 ;  /* 0x000000ffff477224 */ /* 0x000fc400078e0019 */
[----:B------:R-:W1:Y:S01]  /*105d0*/  MUFU.EX2 R28, R28 ;  /* 0x0000001c001c7308 */ /* 0x000e620000000800 */
[----:B0-----:R-:W-:-:S01]  /*105e0*/  FADD.FTZ R92, R72, R49 ;  /* 0x00000031485c7221 */ /* 0x001fc20000010000 */
[----:B------:R-:W-:Y:S01]  /*105f0*/  FADD.FTZ R49, R105, R88 ;  /* 0x0000005869317221 */ /* 0x000fe20000010000 */
[----:B------:R-:W-:-:S01]  /*10600*/  FFMA.FTZ R88, R2, R55, -R62 ;  /* 0x0000003702587223 */ /* 0x000fc2000001083e */
[--C-:B------:R-:W-:Y:S02]  /*10610*/  IMAD.MOV.U32 R75, RZ, RZ, R25.reuse ;  /* 0x000000ffff4b7224 */ /* 0x100fe400078e0019 */
[----:B------:R-:W-:Y:S02]  /*10620*/  IMAD.MOV.U32 R87, RZ, RZ, R25 ;  /* 0x000000ffff577224 */ /* 0x000fe400078e0019 */
[----:B------:R-:W0:Y:S01]  /*10630*/  MUFU.EX2 R68, R68 ;  /* 0x0000004400447308 */ /* 0x000e220000000800 */
[----:B---3--:R-:W-:-:S01]  /*10640*/  FADD.FTZ R51, R93, R92 ;  /* 0x0000005c5d337221 */ /* 0x008fc20000010000 */
[----:B------:R-:W-:Y:S01]  /*10650*/  F2FP.SATFINITE.E4M3.F32.PACK_AB_MERGE_C R171, R93, R72, RZ ;  /* 0x000000485dab723e */ /* 0x000fe200048070ff */
[----:B------:R-:W-:-:S03]  /*10660*/  IMAD.MOV.U32 R72, RZ, RZ, R25 ;  /* 0x000000ffff487224 */ /* 0x000fc600078e0019 */
[----:B------:R-:W-:Y:S01]  /*10670*/  F2FP.SATFINITE.E4M3.F32.PACK_AB_MERGE_C R171, R64, R21, R171 ;  /* 0x0000001540ab723e */ /* 0x000fe200048070ab */
[----:B------:R-:W-:Y:S01]  /*10680*/  IMAD.MOV.U32 R64, RZ, RZ, R25 ;  /* 0x000000ffff407224 */ /* 0x000fe200078e0019 */
[----:B------:R-:W2:Y:S01]  /*10690*/  MUFU.EX2 R109, R109 ;  /* 0x0000006d006d7308 */ /* 0x000ea20000000800 */
[----:B-1----:R-:W-:-:S01]  /*106a0*/  FADD.FTZ R92, R28, R49 ;  /* 0x000000311c5c7221 */ /* 0x002fc20000010000 */
[----:B------:R-:W-:-:S06]  /*106b0*/  FFMA.FTZ R49, R2, R29, -R62 ;  /* 0x0000001d02317223 */ /* 0x000fcc000001083e */
        /* <DEDUP_REMOVED lines=9> */
[----:B--2---:R-:W-:-:S01]  /*10750*/  FADD.FTZ R94, R76, R51 ;  /* 0x000000334c5e7221 */ /* 0x004fc20000010000 */
[C-C-:B------:R-:W-:Y:S01]  /*10760*/  FFMA.FTZ R51, R2.reuse, R31, -R62.reuse ;  /* 0x0000001f02337223 */ /* 0x140fe2000001083e */
[----:B------:R-:W-:-:S05]  /*10770*/  FFMA.FTZ R62, R2, R135, -R62 ;  /* 0x00000087023e7223 */ /* 0x000fca000001083e */
[----:B------:R-:W2:Y:S01]  /*10780*/  MUFU.EX2 R32, R32 ;  /* 0x0000002000207308 */ /* 0x000ea20000000800 */
[----:B-1----:R-:W-:-:S01]  /*10790*/  FADD.FTZ R31, R111, R92 ;  /* 0x0000005c6f1f7221 */ /* 0x002fc20000010000 */
[----:B------:R-:W-:-:S04]  /*107a0*/  F2FP.SATFINITE.E4M3.F32.PACK_AB_MERGE_C R172, R111, R30, RZ ;  /* 0x0000001e6fac723e */ /* 0x000fc800048070ff */
[----:B------:R-:W-:Y:S02]  /*107b0*/  F2FP.SATFINITE.E4M3.F32.PACK_AB_MERGE_C R172, R109, R28, R172 ;  /* 0x0000001c6dac723e */ /* 0x000fe400048070ac */
[----:B------:R-:W1:Y:S01]  /*107c0*/  MUFU.EX2 R70, R70 ;  /* 0x0000004600467308 */ /* 0x000e620000000800 */
[----:B0-----:R-:W-:-:S01]  /*107d0*/  FADD.FTZ R53, R81, R94 ;  /* 0x0000005e51357221 */ /* 0x001fc20000010000 */
[----:B------:R-:W-:Y:S01]  /*107e0*/  F2FP.SATFINITE.E4M3.F32.PACK_AB_MERGE_C R173, R81, R76, RZ ;  /* 0x0000004c51ad723e */ /* 0x000fe200048070ff */
[--C-:B------:R-:W-:Y:S02]  /*107f0*/  IMAD.MOV.U32 R76, RZ, RZ, R25.reuse ;  /* 0x000000ffff4c7224 */ /* 0x100fe400078e0019 */
[----:B------:R-:W-:Y:S01]  /*10800*/  IMAD.MOV.U32 R81, RZ, RZ, R25 ;  /* 0x000000ffff517224 */ /* 0x000fe200078e0019 */
[----:B------:R-:W-:Y:S01]  /*10810*/  F2FP.SATFINITE.E4M3.F32.PACK_AB_MERGE_C R173, R77, R68, R173 ;  /* 0x000000444dad723e */ /* 0x000fe200048070ad */
[----:B------:R-:W-:Y:S01]  /*10820*/  IMAD.MOV.U32 R68, RZ, RZ, R25 ;  /* 0x000000ffff447224 */ /* 0x000fe200078e0019 */
[----:B------:R-:W0:Y:S01]  /*10830*/  MUFU.EX2 R113, R113 ;  /* 0x0000007100717308 */ /* 0x000e220000000800 */
[----:B--2---:R-:W-:-:S01]  /*10840*/  FADD.FTZ R92, R32, R31 ;  /* 0x0000001f205c7221 */ /* 0x004fc20000010000 */
[----:B------:R-:W-:-:S06]  /*10850*/  IMAD.MOV.U32 R77, RZ, RZ, R25 ;  /* 0x000000ffff4d7224 */ /* 0x000fcc00078e0019 */
        /* <DEDUP_REMOVED lines=12> */
[----:B------:R-:W-:-:S04]  /*10920*/  F2FP.SATFINITE.E4M3.F32.PACK_AB_MERGE_C R174, R117, R36, RZ ;  /* 0x0000002475ae723e */ /* 0x000fc800048070ff */
[----:B------:R-:W-:Y:S01]  /*10930*/  F2FP.SATFINITE.E4M3.F32.PACK_AB_MERGE_C R174, R113, R32, R174 ;  /* 0x0000002071ae723e */ /* 0x000fe200048070ae */
[----:B------:R-:W-:Y:S01]  /*10940*/  IMAD.MOV.U32 R32, RZ, RZ, R25 ;  /* 0x000000ffff207224 */ /* 0x000fe200078e0019 */
[----:B------:R-:W2:Y:S01]  /*10950*/  MUFU.EX2 R61, R61 ;  /* 0x0000003d003d7308 */ /* 0x000ea20000000800 */
[----:B-1----:R-:W-:-:S01]  /*10960*/  FADD.FTZ R94, R83, R94 ;  /* 0x0000005e535e7221 */ /* 0x002fc20000010000 */
[----:B------:R-:W-:Y:S01]  /*10970*/  F2FP.SATFINITE.E4M3.F32.PACK_AB_MERGE_C R80, R83, R80, RZ ;  /* 0x000000505350723e */ /* 0x000fe200048070ff */
[----:B------:R-:W-:-:S03]  /*10980*/  IMAD.MOV.U32 R83, RZ, RZ, R25 ;  /* 0x000000ffff537224 */ /* 0x000fc600078e0019 */
[----:B------:R-:W-:Y:S01]  /*10990*/  F2FP.SATFINITE.E4M3.F32.PACK_AB_MERGE_C R175, R79, R70, R80 ;  /* 0x000000464faf723e */ /* 0x000fe20004807050 */
[----:B------:R-:W-:Y:S01]  /*109a0*/  IMAD.MOV.U32 R70, RZ, RZ, R25 ;  /* 0x000000ffff467224 */ /* 0x000fe200078e0019 */
[----:B------:R-:W1:Y:S01]  /*109b0*/  MUFU.EX2 R115, R115 ;  /* 0x0000007300737308 */ /* 0x000e620000000800 */
[----:B0-----:R-:W-:-:S01]  /*109c0*/  FADD.FTZ R12, R34, R53 ;  /* 0x00000035220c7221 */ /* 0x001fc20000010000 */
[----:B------:R-:W-:Y:S01]  /*109d0*/  MOV R79, R25 ;  /* 0x00000019004f7202 */ /* 0x000fe20000000f00 */
[----:B------:R-:W-:-:S05]  /*109e0*/  IMAD.MOV.U32 R80, RZ, RZ, R25 ;  /* 0x000000ffff507224 */ /* 0x000fca00078e0019 */
[----:B------:R-:W0:Y:S01]  /*109f0*/  MUFU.EX2 R74, R74 ;  /* 0x0000004a004a7308 */ /* 0x000e220000000800 */
[----:B--2---:R-:W-:-:S07]  /*10a00*/  FADD.FTZ R53, R61, R94 ;  /* 0x0000005e3d357221 */ /* 0x004fce0000010000 */
[----:B------:R-:W2:Y:S01]  /*10a10*/  MUFU.EX2 R44, R44 ;  /* 0x0000002c002c7308 */ /* 0x000ea20000000800 */
[----:B-1----:R-:W-:-:S07]  /*10a20*/  FADD.FTZ R55, R115, R12 ;  /* 0x0000000c73377221 */ /* 0x002fce0000010000 */
[----:B------:R-:W-:Y:S01]  /*10a30*/  MUFU.EX2 R65, R65 ;  /* 0x0000004100417308 */ /* 0x000fe20000000800 */
[----:B0-----:R-:W-:-:S07]  /*10a40*/  FADD.FTZ R12, R74, R53 ;  /* 0x000000354a0c7221 */ /* 0x001fce0000010000 */
[----:B------:R-:W0:Y:S01]  /*10a50*/  MUFU.EX2 R121, R121 ;  /* 0x0000007900797308 */ /* 0x000e220000000800 */
[----:B--2---:R-:W-:-:S01]  /*10a60*/  FADD.FTZ R30, R44, R55 ;  /* 0x000000372c1e7221 */ /* 0x004fc20000010000 */
[----:B------:R-:W-:-:S06]  /*10a70*/  MOV R55, R25 ;  /* 0x0000001900377202 */ /* 0x000fcc0000000f00 */
[----:B------:R-:W-:Y:S08]  /*10a80*/  MUFU.EX2 R82, R82 ;  /* 0x0000005200527308 */ /* 0x000ff00000000800 */
[----:B------:R-:W1:Y:S01]  /*10a90*/  MUFU.EX2 R40, R40 ;  /* 0x0000002800287308 */ /* 0x000e620000000800 */
[C---:B0-----:R-:W-:Y:S01]  /*10aa0*/  F2FP.SATFINITE.E4M3.F32.PACK_AB_MERGE_C R176, R121.reuse, R44, RZ ;  /* 0x0000002c79b0723e */ /* 0x041fe200048070ff */
[----:B------:R-:W-:Y:S01]  /*10ab0*/  FADD.FTZ R121, R121, R30 ;  /* 0x0000001e79797221 */ /* 0x000fe20000010000 */
[----:B------:R-:W-:-:S02]  /*10ac0*/  IMAD.MOV.U32 R44, RZ, RZ, R25 ;  /* 0x000000ffff2c7224 */ /* 0x000fc400078e0019 */
[----:B------:R-:W-:Y:S01]  /*10ad0*/  F2FP.SATFINITE.E4M3.F32.PACK_AB_MERGE_C R176, R115, R34, R176 ;  /* 0x0000002273b0723e */ /* 0x000fe200048070b0 */
[----:B------:R-:W-:Y:S02]  /*10ae0*/  IMAD.MOV.U32 R34, RZ, RZ, R25 ;  /* 0x000000ffff227224 */ /* 0x000fe400078e0019 */
[----:B------:R-:W-:Y:S08]  /*10af0*/  MUFU.EX2 R63, R63 ;  /* 0x0000003f003f7308 */ /* 0x000ff00000000800 */
[----:B------:R-:W0:Y:S01]  /*10b00*/  MUFU.EX2 R119, R119 ;  /* 0x0000007700777308 */ /* 0x000e220000000800 */
[----:B-1----:R-:W-:-:S07]  /*10b10*/  FADD.FTZ R36, R40, R121 ;  /* 0x0000007928247221 */ /* 0x002fce0000010000 */
[----:B------:R-:W-:Y:S08]  /*10b20*/  MUFU.EX2 R78, R78 ;  /* 0x0000004e004e7308 */ /* 0x000ff00000000800 */
[----:B------:R-:W1:Y:S01]  /*10b30*/  MUFU.EX2 R46, R46 ;  /* 0x0000002e002e7308 */ /* 0x000e620000000800 */
[----:B0-----:R-:W-:-:S07]  /*10b40*/  FADD.FTZ R53, R119, R36 ;  /* 0x0000002477357221 */ /* 0x001fce0000010000 */
[----:B------:R-:W-:Y:S08]  /*10b50*/  MUFU.EX2 R45, R45 ;  /* 0x0000002d002d7308 */ /* 0x000ff00000000800 */
[----:B------:R0:W-:Y:S01]  /*10b60*/  MUFU.EX2 R31, R49 ;  /* 0x00000031001f7308 */ /* 0x0001e20000000800 */
[----:B-1----:R-:W-:-:S01]  /*10b70*/  FADD.FTZ R36, R46, R53 ;  /* 0x000000352e247221 */ /* 0x002fc20000010000 */
[----:B------:R-:W-:-:S06]  /*10b80*/  IMAD.MOV.U32 R53, RZ, RZ, R25 ;  /* 0x000000ffff357224 */ /* 0x000fcc00078e0019 */
[----:B------:R-:W1:Y:S01]  /*10b90*/  MUFU.EX2 R123, R123 ;  /* 0x0000007b007b7308 */ /* 0x000e620000000800 */
[----:B0-----:R-:W-:-:S01]  /*10ba0*/  FADD.FTZ R49, R65, R12 ;  /* 0x0000000c41317221 */ /* 0x001fc20000010000 */
[----:B------:R-:W-:-:S03]  /*10bb0*/  F2FP.SATFINITE.E4M3.F32.PACK_AB_MERGE_C R65, R82, R65, RZ ;  /* 0x000000415241723e */ /* 0x000fc600048070ff */
[----:B------:R-:W-:Y:S01]  /*10bc0*/  FADD.FTZ R30, R82, R49 ;  /* 0x00000031521e7221 */ /* 0x000fe20000010000 */
[----:B------:R-:W-:Y:S01]  /*10bd0*/  F2FP.SATFINITE.E4M3.F32.PACK_AB_MERGE_C R177, R74, R61, R65 ;  /* 0x0000003d4ab1723e */ /* 0x000fe20004807041 */
[----:B------:R-:W-:Y:S01]  /*10be0*/  IMAD.MOV.U32 R65, RZ, RZ, R25 ;  /* 0x000000ffff417224 */ /* 0x000fe200078e0019 */
[----:B------:R-:W0:Y:S01]  /*10bf0*/  MUFU.EX2 R86, R86 ;  /* 0x0000005600567308 */ /* 0x000e220000000800 */
[----:B------:R-:W-:-:S01]  /*10c00*/  FADD.FTZ R49, R63, R30 ;  /* 0x0000001e3f317221 */ /* 0x000fc20000010000 */
[-C--:B------:R-:W-:Y:S01]  /*10c10*/  MOV R61, R25.reuse ;  /* 0x00000019003d7202 */ /* 0x080fe20000000f00 */
[----:B------:R-:W-:Y:S02]  /*10c20*/  IMAD.MOV.U32 R74, RZ, RZ, R25 ;  /* 0x000000ffff4a7224 */ /* 0x000fe400078e0019 */
[----:B------:R-:W-:Y:S01]  /*10c30*/  FADD.FTZ R30, R78, R49 ;  /* 0x000000314e1e7221 */ /* 0x000fe20000010000 */
[----:B------:R-:W-:Y:S01]  /*10c40*/  MOV R49, R25 ;  /* 0x0000001900317202 */ /* 0x000fe20000000f00 */
[----:B------:R-:W-:Y:S01]  /*10c50*/  IMAD.MOV.U32 R82, RZ, RZ, R25 ;  /* 0x000000ffff527224 */ /* 0x000fe200078e0019 */
[----:B------:R-:W2:Y:S01]  /*10c60*/  MUFU.EX2 R35, R35 ;  /* 0x0000002300237308 */ /* 0x000ea20000000800 */
[----:B-1----:R-:W-:-:S01]  /*10c70*/  FADD.FTZ R36, R123, R36 ;  /* 0x000000247b247221 */ /* 0x002fc20000010000 */
[----:B------:R-:W-:Y:S01]  /*10c80*/  F2FP.SATFINITE.E4M3.F32.PACK_AB_MERGE_C R178, R123, R46, RZ ;  /* 0x0000002e7bb2723e */ /* 0x000fe200048070ff */
[----:B------:R-:W-:-:S03]  /*10c90*/  IMAD.MOV.U32 R46, RZ, RZ, R25 ;  /* 0x000000ffff2e7224 */ /* 0x000fc600078e0019 */
[----:B------:R-:W-:Y:S01]  /*10ca0*/  F2FP.SATFINITE.E4M3.F32.PACK_AB_MERGE_C R178, R119, R40, R178 ;  /* 0x0000002877b2723e */ /* 0x000fe200048070b2 */
[----:B------:R-:W-:Y:S01]  /*10cb0*/  IMAD.MOV.U32 R40, RZ, RZ, R25 ;  /* 0x000000ffff287224 */ /* 0x000fe200078e0019 */
[----:B------:R-:W1:Y:S08]  /*10cc0*/  MUFU.EX2 R3, R3 ;  /* 0x0000000300037308 */ /* 0x000e700000000800 */
[----:B------:R-:W3:Y:S08]  /*10cd0*/  MUFU.EX2 R38, R38 ;  /* 0x0000002600267308 */ /* 0x000ef00000000800 */
[----:B------:R-:W4:Y:S08]  /*10ce0*/  MUFU.EX2 R84, R84 ;  /* 0x0000005400547308 */ /* 0x000f300000000800 */
[----:B------:R-:W4:Y:S08]  /*10cf0*/  MUFU.EX2 R39, R39 ;  /* 0x0000002700277308 */ /* 0x000f300000000800 */
[----:B------:R-:W4:Y:S08]  /*10d00*/  MUFU.EX2 R47, R47 ;  /* 0x0000002f002f7308 */ /* 0x000f300000000800 */
[----:B------:R0:W-:Y:S08]  /*10d10*/  MUFU.EX2 R12, R33 ;  /* 0x00000021000c7308 */ /* 0x0001f00000000800 */
[----:B------:R-:W4:Y:S01]  /*10d20*/  MUFU.EX2 R56, R56 ;  /* 0x0000003800387308 */ /* 0x000f220000000800 */
[----:B0-----:R-:W-:-:S01]  /*10d30*/  FADD.FTZ R33, R45, R30 ;  /* 0x0000001e2d217221 */ /* 0x001fc20000010000 */
[----:B------:R-:W-:Y:S01]  /*10d40*/  F2FP.SATFINITE.E4M3.F32.PACK_AB_MERGE_C R45, R86, R45, RZ ;  /* 0x0000002d562d723e */ /* 0x000fe200048070ff */
[----:B------:R-:W-:-:S02]  /*10d50*/  IMAD.MOV.U32 R30, RZ, RZ, R25 ;  /* 0x000000ffff1e7224 */ /* 0x000fc400078e0019 */
[----:B------:R-:W-:Y:S01]  /*10d60*/  FADD.FTZ R86, R86, R33 ;  /* 0x0000002156567221 */ /* 0x000fe20000010000 */
[----:B--2---:R-:W-:-:S01]  /*10d70*/  FADD.FTZ R33, R35, R36 ;  /* 0x0000002423217221 */ /* 0x004fc20000010000 */
[----:B------:R-:W-:Y:S01]  /*10d80*/  F2FP.SATFINITE.E4M3.F32.PACK_AB_MERGE_C R179, R78, R63, R45 ;  /* 0x0000003f4eb3723e */ /* 0x000fe2000480702d */
[----:B------:R-:W0:Y:S01]  /*10d90*/  MUFU.EX2 R90, R90 ;  /* 0x0000005a005a7308 */ /* 0x000e220000000800 */
[----:B-1----:R-:W-:-:S01]  /*10da0*/  FADD.FTZ R41, R3, R86 ;  /* 0x0000005603297221 */ /* 0x002fc20000010000 */
[----:B---3--:R-:W-:Y:S01]  /*10db0*/  FADD.FTZ R24, R38, R33 ;  /* 0x0000002126187221 */ /* 0x008fe20000010000 */
[----:B------:R-:W-:Y:S02]  /*10dc0*/  IMAD.MOV.U32 R36, RZ, RZ, R25 ;  /* 0x000000ffff247224 */ /* 0x000fe400078e0019 */
[----:B----4-:R-:W-:Y:S01]  /*10dd0*/  FADD.FTZ R28, R84, R41 ;  /* 0x00000029541c7221 */ /* 0x010fe20000010000 */
[----:B------:R-:W-:-:S01]  /*10de0*/  FADD.FTZ R33, R39, R24 ;  /* 0x0000001827217221 */ /* 0x000fc20000010000 */
[----:B------:R-:W-:Y:S01]  /*10df0*/  IMAD.MOV.U32 R45, RZ, RZ, R25 ;  /* 0x000000ffff2d7224 */ /* 0x000fe200078e0019 */
[----:B------:R-:W1:Y:S01]  /*10e00*/  MUFU.EX2 R42, R42 ;  /* 0x0000002a002a7308 */ /* 0x000e620000000800 */
[----:B------:R-:W-:-:S01]  /*10e10*/  FADD.FTZ R41, R47, R28 ;  /* 0x0000001c2f297221 */ /* 0x000fc20000010000 */
[C---:B------:R-:W-:Y:S01]  /*10e20*/  FADD.FTZ R33, R56.reuse, R33 ;  /* 0x0000002138217221 */ /* 0x040fe20000010000 */
[----:B------:R-:W-:Y:S01]  /*10e30*/  F2FP.SATFINITE.E4M3.F32.PACK_AB_MERGE_C R180, R56, R39, RZ ;  /* 0x0000002738b4723e */ /* 0x000fe200048070ff */
[----:B------:R-:W-:-:S02]  /*10e40*/  IMAD.MOV.U32 R39, RZ, RZ, R25 ;  /* 0x000000ffff277224 */ /* 0x000fc400078e0019 */
[----:B------:R-:W-:Y:S01]  /*10e50*/  IMAD.MOV.U32 R56, RZ, RZ, R25 ;  /* 0x000000ffff387224 */ /* 0x000fe200078e0019 */
[----:B------:R-:W-:Y:S01]  /*10e60*/  F2FP.SATFINITE.E4M3.F32.PACK_AB_MERGE_C R180, R38, R35, R180 ;  /* 0x0000002326b4723e */ /* 0x000fe200048070b4 */
[----:B------:R2:W3:Y:S01]  /*10e70*/  MUFU.EX2 R29, R57 ;  /* 0x00000039001d7308 */ /* 0x0004e20000000800 */
[C---:B0-----:R-:W-:Y:S01]  /*10e80*/  F2FP.SATFINITE.E4M3.F32.PACK_AB_MERGE_C R47, R90.reuse, R47, RZ ;  /* 0x0000002f5a2f723e */ /* 0x041fe200048070ff */
[----:B------:R-:W-:Y:S01]  /*10e90*/  FADD.FTZ R90, R90, R41 ;  /* 0x000000295a5a7221 */ /* 0x000fe20000010000 */
[----:B------:R-:W-:Y:S02]  /*10ea0*/  IMAD.MOV.U32 R38, RZ, RZ, R25 ;  /* 0x000000ffff267224 */ /* 0x000fe400078e0019 */
[----:B------:R-:W-:Y:S01]  /*10eb0*/  F2FP.SATFINITE.E4M3.F32.PACK_AB_MERGE_C R181, R84, R3, R47 ;  /* 0x0000000354b5723e */ /* 0x000fe2000480702f */
[----:B------:R-:W-:Y:S02]  /*10ec0*/  IMAD.MOV.U32 R41, RZ, RZ, R25 ;  /* 0x000000ffff297224 */ /* 0x000fe400078e0019 */
[----:B------:R-:W0:Y:S01]  /*10ed0*/  MUFU.EX2 R129, R129 ;  /* 0x0000008100817308 */ /* 0x000e220000000800 */
[----:B-1----:R-:W-:-:S01]  /*10ee0*/  FADD.FTZ R24, R42, R33 ;  /* 0x000000212a187221 */ /* 0x002fc20000010000 */
[----:B------:R-:W-:-:S02]  /*10ef0*/  IMAD.MOV.U32 R47, RZ, RZ, R25 ;  /* 0x000000ffff2f7224 */ /* 0x000fc400078e0019 */
[--C-:B--2---:R-:W-:Y:S02]  /*10f00*/  IMAD.MOV.U32 R57, RZ, RZ, R25.reuse ;  /* 0x000000ffff397224 */ /* 0x104fe400078e0019 */
[----:B------:R-:W-:Y:S02]  /*10f10*/  IMAD.MOV.U32 R63, RZ, RZ, R25 ;  /* 0x000000ffff3f7224 */ /* 0x000fe400078e0019 */
[----:B------:R-:W1:Y:S01]  /*10f20*/  MUFU.EX2 R88, R88 ;  /* 0x0000005800587308 */ /* 0x000e620000000800 */
[----:B---3--:R-:W-:-:S01]  /*10f30*/  FADD.FTZ R33, R29, R90 ;  /* 0x0000005a1d217221 */ /* 0x008fc20000010000 */
[--C-:B------:R-:W-:Y:S02]  /*10f40*/  IMAD.MOV.U32 R78, RZ, RZ, R25.reuse ;  /* 0x000000ffff4e7224 */ /* 0x100fe400078e0019 */
[--C-:B------:R-:W-:Y:S02]  /*10f50*/  IMAD.MOV.U32 R84, RZ, RZ, R25.reuse ;  /* 0x000000ffff547224 */ /* 0x100fe400078e0019 */
[----:B------:R-:W-:-:S02]  /*10f60*/  IMAD.MOV.U32 R86, RZ, RZ, R25 ;  /* 0x000000ffff567224 */ /* 0x000fc400078e0019 */
[----:B------:R-:W-:Y:S01]  /*10f70*/  MUFU.EX2 R58, R58 ;  /* 0x0000003a003a7308 */ /* 0x000fe20000000800 */
[----:B0-----:R-:W-:-:S07]  /*10f80*/  FADD.FTZ R35, R129, R24 ;  /* 0x0000001881237221 */ /* 0x001fce0000010000 */
[----:B------:R-:W0:Y:S01]  /*10f90*/  MUFU.EX2 R43, R43 ;  /* 0x0000002b002b7308 */ /* 0x000e220000000800 */
[----:B-1----:R-:W-:-:S04]  /*10fa0*/  FADD.FTZ R28, R88, R33 ;  /* 0x00000021581c7221 */ /* 0x002fc80000010000 */
[----:B------:R-:W-:-:S03]  /*10fb0*/  FADD.FTZ R33, R31, R28 ;  /* 0x0000001c1f217221 */ /* 0x000fc60000010000 */
[----:B------:R-:W1:Y:S08]  /*10fc0*/  MUFU.EX2 R26, R59 ;  /* 0x0000003b001a7308 */ /* 0x000e700000000800 */
[----:B------:R-:W-:Y:S01]  /*10fd0*/  MUFU.EX2 R54, R54 ;  /* 0x0000003600367308 */ /* 0x000fe20000000800 */
[----:B0-----:R-:W-:Y:S01]  /*10fe0*/  F2FP.SATFINITE.E4M3.F32.PACK_AB_MERGE_C R182, R43, R58, RZ ;  /* 0x0000003a2bb6723e */ /* 0x001fe200048070ff */
[----:B------:R-:W-:Y:S01]  /*10ff0*/  FADD.FTZ R58, R58, R35 ;  /* 0x000000233a3a7221 */ /* 0x000fe20000010000 */
[----:B------:R-:W-:-:S02]  /*11000*/  IMAD.MOV.U32 R35, RZ, RZ, R25 ;  /* 0x000000ffff237224 */ /* 0x000fc400078e0019 */
[----:B------:R-:W-:Y:S01]  /*11010*/  F2FP.SATFINITE.E4M3.F32.PACK_AB_MERGE_C R182, R129, R42, R182 ;  /* 0x0000002a81b6723e */ /* 0x000fe200048070b6 */
[----:B------:R-:W-:-:S01]  /*11020*/  FADD.FTZ R43, R43, R58 ;  /* 0x0000003a2b2b7221 */ /* 0x000fc20000010000 */
[----:B------:R-:W-:Y:S01]  /*11030*/  IMAD.MOV.U32 R42, RZ, RZ, R25 ;  /* 0x000000ffff2a7224 */ /* 0x000fe200078e0019 */
[----:B------:R-:W0:Y:S01]  /*11040*/  MUFU.EX2 R139, R139 ;  /* 0x0000008b008b7308 */ /* 0x000e220000000800 */
[----:B-1----:R-:W-:-:S01]  /*11050*/  FADD.FTZ R33, R26, R33 ;  /* 0x000000211a217221 */ /* 0x002fc20000010000 */
[----:B------:R-:W-:Y:S01]  /*11060*/  F2FP.SATFINITE.E4M3.F32.PACK_AB_MERGE_C R31, R26, R31, RZ ;  /* 0x0000001f1a1f723e */ /* 0x000fe200048070ff */
[----:B------:R-:W-:Y:S02]  /*11070*/  IMAD.MOV.U32 R59, RZ, RZ, R25 ;  /* 0x000000ffff3b7224 */ /* 0x000fe400078e0019 */
[----:B------:R-:W-:Y:S01]  /*11080*/  FADD.FTZ R28, R12, R33 ;  /* 0x000000210c1c7221 */ /* 0x000fe20000010000 */
[----:B------:R-:W-:Y:S01]  /*11090*/  F2FP.SATFINITE.E4M3.F32.PACK_AB_MERGE_C R183, R88, R29, R31 ;  /* 0x0000001d58b7723e */ /* 0x000fe2000480701f */
[--C-:B------:R-:W-:Y:S01]  /*110a0*/  IMAD.MOV.U32 R29, RZ, RZ, R25.reuse ;  /* 0x000000ffff1d7224 */ /* 0x100fe200078e0019 */
[----:B------:R-:W1:Y:S01]  /*110b0*/  MUFU.EX2 R60, R60 ;  /* 0x0000003c003c7308 */ /* 0x000e620000000800 */
[----:B------:R-:W-:Y:S01]  /*110c0*/  MOV R31, R25 ;  /* 0x00000019001f7202 */ /* 0x000fe20000000f00 */
[----:B------:R-:W-:-:S02]  /*110d0*/  IMAD.MOV.U32 R33, RZ, RZ, R25 ;  /* 0x000000ffff217224 */ /* 0x000fc400078e0019 */
[----:B------:R-:W-:-:S04]  /*110e0*/  IMAD.MOV.U32 R58, RZ, RZ, R25 ;  /* 0x000000ffff3a7224 */ /* 0x000fc800078e0019 */
[----:B------:R-:W2:Y:S01]  /*110f0*/  MUFU.EX2 R137, R137 ;  /* 0x0000008900897308 */ /* 0x000ea20000000800 */
[----:B0-----:R-:W-:-:S07]  /*11100*/  F2FP.SATFINITE.E4M3.F32.PACK_AB_MERGE_C R184, R139, R54, RZ ;  /* 0x000000368bb8723e */ /* 0x001fce00048070ff */
[----:B------:R-:W0:Y:S01]  /*11110*/  MUFU.EX2 R51, R51 ;  /* 0x0000003300337308 */ /* 0x000e220000000800 */
[----:B-1----:R-:W-:-:S01]  /*11120*/  FADD.FTZ R26, R60, R43 ;  /* 0x0000002b3c1a7221 */ /* 0x002fc20000010000 */
[----:B------:R-:W-:-:S06]  /*11130*/  MOV R43, R25 ;  /* 0x00000019002b7202 */ /* 0x000fcc0000000f00 */
[----:B------:R-:W-:Y:S01]  /*11140*/  MUFU.EX2 R48, R48 ;  /* 0x0000003000307308 */ /* 0x000fe20000000800 */
[C---:B--2---:R-:W-:Y:S01]  /*11150*/  F2FP.SATFINITE.E4M3.F32.PACK_AB_MERGE_C R184, R137.reuse, R60, R184 ;  /* 0x0000003c89b8723e */ /* 0x044fe200048070b8 */
[----:B------:R-:W-:Y:S01]  /*11160*/  FADD.FTZ R137, R137, R26 ;  /* 0x0000001a89897221 */ /* 0x000fe20000010000 */
[----:B------:R-:W-:-:S03]  /*11170*/  IMAD.MOV.U32 R60, RZ, RZ, R25 ;  /* 0x000000ffff3c7224 */ /* 0x000fc600078e0019 */
[----:B------:R-:W-:Y:S02]  /*11180*/  FADD.FTZ R54, R54, R137 ;  /* 0x0000008936367221 */ /* 0x000fe40000010000 */
[----:B------:R-:W1:Y:S01]  /*11190*/  MUFU.EX2 R143, R143 ;  /* 0x0000008f008f7308 */ /* 0x000e620000000800 */
[----:B0-----:R-:W-:-:S01]  /*111a0*/  FADD.FTZ R28, R51, R28 ;  /* 0x0000001c331c7221 */ /* 0x001fc20000010000 */
[----:B------:R-:W-:Y:S01]  /*111b0*/  FADD.FTZ R139, R139, R54 ;  /* 0x000000368b8b7221 */ /* 0x000fe20000010000 */
[----:B------:R-:W-:-:S05]  /*111c0*/  IMAD.MOV.U32 R54, RZ, RZ, R25 ;  /* 0x000000ffff367224 */ /* 0x000fca00078e0019 */
[----:B------:R-:W0:Y:S08]  /*111d0*/  MUFU.EX2 R37, R37 ;  /* 0x0000002500257308 */ /* 0x000e300000000800 */
[----:B------:R-:W2:Y:S01]  /*111e0*/  MUFU.EX2 R50, R50 ;  /* 0x0000003200327308 */ /* 0x000ea20000000800 */
[----:B-1----:R-:W-:-:S07]  /*111f0*/  F2FP.SATFINITE.E4M3.F32.PACK_AB_MERGE_C R21, R143, R48, RZ ;  /* 0x000000308f15723e */ /* 0x002fce00048070ff */
[----:B------:R-:W1:Y:S01]  /*11200*/  MUFU.EX2 R20, R125 ;  /* 0x0000007d00147308 */ /* 0x000e620000000800 */
[----:B0-----:R-:W-:-:S01]  /*11210*/  FADD.FTZ R15, R37, R28 ;  /* 0x0000001c250f7221 */ /* 0x001fc20000010000 */
[----:B------:R-:W-:-:S06]  /*11220*/  IMAD.MOV.U32 R28, RZ, RZ, R25 ;  /* 0x000000ffff1c7224 */ /* 0x000fcc00078e0019 */
[----:B------:R-:W0:Y:S01]  /*11230*/  MUFU.EX2 R127, R127 ;  /* 0x0000007f007f7308 */ /* 0x000e220000000800 */
[----:B--2---:R-:W-:Y:S01]  /*11240*/  F2FP.SATFINITE.E4M3.F32.PACK_AB_MERGE_C R186, R141, R50, R21 ;  /* 0x000000328dba723e */ /* 0x004fe20004807015 */
[----:B------:R-:W-:Y:S01]  /*11250*/  FADD.FTZ R26, R50, R139 ;  /* 0x0000008b321a7221 */ /* 0x000fe20000010000 */
[----:B------:R-:W-:Y:S01]  /*11260*/  IADD3 R21, R27, -0x2, RZ ;  /* 0xfffffffe1b157810 */ /* 0x000fe20007ffe0ff */
[----:B------:R-:W-:Y:S02]  /*11270*/  IMAD.MOV.U32 R27, RZ, RZ, R25 ;  /* 0x000000ffff1b7224 */ /* 0x000fe400078e0019 */
[----:B------:R-:W-:-:S01]  /*11280*/  FADD.FTZ R141, R141, R26 ;  /* 0x0000001a8d8d7221 */ /* 0x000fc20000010000 */
[----:B------:R-:W-:Y:S01]  /*11290*/  ISETP.GE.AND P1, PT, R21, R201, PT ;  /* 0x000000c91500720c */ /* 0x000fe20003f26270 */
[----:B------:R-:W2:Y:S01]  /*112a0*/  MUFU.EX2 R24, R131 ;  /* 0x0000008300187308 */ /* 0x000ea20000000800 */
[C---:B-1----:R-:W-:Y:S01]  /*112b0*/  F2FP.SATFINITE.E4M3.F32.PACK_AB_MERGE_C R37, R20.reuse, R37, RZ ;  /* 0x000000251425723e */ /* 0x042fe200048070ff */
[----:B------:R-:W-:Y:S01]  /*112c0*/  FADD.FTZ R20, R20, R15 ;  /* 0x0000000f14147221 */ /* 0x000fe20000010000 */
[----:B------:R-:W-:-:S01]  /*112d0*/  FADD.FTZ R48, R48, R141 ;  /* 0x0000008d30307221 */ /* 0x000fc20000010000 */
[----:B------:R-:W-:Y:S01]  /*112e0*/  IMAD.MOV.U32 R26, RZ, RZ, R25 ;  /* 0x000000ffff1a7224 */ /* 0x000fe200078e0019 */
[----:B------:R-:W-:Y:S01]  /*112f0*/  F2FP.SATFINITE.E4M3.F32.PACK_AB_MERGE_C R185, R51, R12, R37 ;  /* 0x0000000c33b9723e */ /* 0x000fe20004807025 */
[----:B------:R-:W-:Y:S01]  /*11300*/  IMAD.MOV.U32 R51, RZ, RZ, R25 ;  /* 0x000000ffff337224 */ /* 0x000fe200078e0019 */
[----:B------:R-:W-:Y:S01]  /*11310*/  MOV R37, R25 ;  /* 0x0000001900257202 */ /* 0x000fe20000000f00 */
[----:B------:R-:W-:Y:S01]  /*11320*/  MUFU.EX2 R133, R133 ;  /* 0x0000008500857308 */ /* 0x000fe20000000800 */
[----:B0-----:R-:W-:-:S01]  /*11330*/  FADD.FTZ R15, R127, R20 ;  /* 0x000000147f0f7221 */ /* 0x001fc20000010000 */
[----:B------:R-:W-:-:S06]  /*11340*/  IMAD.MOV.U32 R50, RZ, RZ, R25 ;  /* 0x000000ffff327224 */ /* 0x000fcc00078e0019 */
[----:B------:R-:W0:Y:S01]  /*11350*/  MUFU.EX2 R62, R62 ;  /* 0x0000003e003e7308 */ /* 0x000e220000000800 */
[----:B--2---:R-:W-:-:S01]  /*11360*/  FADD.FTZ R20, R24, R15 ;  /* 0x0000000f18147221 */ /* 0x004fc20000010000 */
[----:B0-----:R-:W-:-:S03]  /*11370*/  F2FP.SATFINITE.E4M3.F32.PACK_AB_MERGE_C R3, R62, R133, RZ ;  /* 0x000000853e03723e */ /* 0x001fc600048070ff */
[----:B------:R-:W-:Y:S01]  /*11380*/  FADD.FTZ R133, R133, R20 ;  /* 0x0000001485857221 */ /* 0x000fe20000010000 */
[----:B------:R-:W-:Y:S01]  /*11390*/  F2FP.SATFINITE.E4M3.F32.PACK_AB_MERGE_C R187, R24, R127, R3 ;  /* 0x0000007f18bb723e */ /* 0x000fe20004807003 */
[----:B------:R-:W-:Y:S02]  /*113a0*/  FADD.FTZ R3, R143, R48 ;  /* 0x000000308f037221 */ /* 0x000fe40000010000 */
[----:B------:R-:W-:-:S01]  /*113b0*/  FADD.FTZ R20, R62, R133 ;  /* 0x000000853e147221 */ /* 0x000fc20000010000 */
[--C-:B------:R-:W-:Y:S02]  /*113c0*/  IMAD.MOV.U32 R24, RZ, RZ, R25.reuse ;  /* 0x000000ffff187224 */ /* 0x100fe400078e0019 */
[--C-:B------:R-:W-:Y:S02]  /*113d0*/  IMAD.MOV.U32 R48, RZ, RZ, R25.reuse ;  /* 0x000000ffff307224 */ /* 0x100fe400078e0019 */
[----:B------:R-:W-:Y:S01]  /*113e0*/  IMAD.MOV.U32 R62, RZ, RZ, R25 ;  /* 0x000000ffff3e7224 */ /* 0x000fe200078e0019 */
[----:B------:R-:W-:Y:S06]  /*113f0*/  @!P1 BRA `(.L_x_637) ;  /* 0x0000003000209947 */ /* 0x000fec0003800000 */
[----:B------:R-:W-:Y:S01]  /*11400*/  IMAD.MOV.U32 R216, RZ, RZ, R14 ;  /* 0x000000ffffd87224 */ /* 0x000fe200078e000e */
[----:B------:R-:W-:Y:S01]  /*11410*/  MOV R12, R195 ;  /* 0x000000c3000c7202 */ /* 0x000fe20000000f00 */
[----:B------:R-:W-:Y:S01]  /*11420*/  IMAD.MOV.U32 R217, RZ, RZ, R13 ;  /* 0x000000ffffd97224 */ /* 0x000fe200078e000d */
[----:B------:R-:W-:Y:S01]  /*11430*/  CS2R R86, SRZ ;  /* 0x0000000000567805 */ /* 0x000fe2000001ff00 */
[----:B------:R-:W-:Y:S01]  /*11440*/  IMAD.MOV.U32 R218, RZ, RZ, R194 ;  /* 0x000000ffffda7224 */ /* 0x000fe200078e00c2 */
        /* <DEDUP_REMOVED lines=30> */
[----:B------:R-:W-:-:S07]  /*11630*/  CS2R R24, SRZ ;  /* 0x0000000000187805 */ /* 0x000fce000001ff00 */
.L_x_649:
[----:B------:R-:W-:Y:S01]  /*11640*/  ISETP.NE.AND P1, PT, R218, 0x1, PT ;  /* 0x00000001da00780c */ /* 0x000fe20003f25270 */
[----:B------:R-:W-:Y:S05]  /*11650*/  YIELD ;  /* 0x0000000000007946 */ /* 0x000fea0003800000 */
[----:B------:R-:W-:Y:S02]  /*11660*/  SEL R195, RZ, 0x1, P1 ;  /* 0x00000001ffc37807 */ /* 0x000fe40000800000 */
[----:B------:R-:W-:Y:S02]  /*11670*/  ISETP.NE.AND P1, PT, R202, RZ, PT ;  /* 0x000000ffca00720c */ /* 0x000fe40003f25270 */
[----:B------:R-:W-:-:S11]  /*11680*/  LOP3.LUT R195, R12, R195, RZ, 0x3c, !PT ;  /* 0x000000c30cc37212 */ /* 0x000fd600078e3cff */
[----:B------:R-:W-:Y:S05]  /*11690*/  @P1 BRA `(.L_x_638) ;  /* 0x00000000003c1947 */ /* 0x000fea0003800000 */
[----:B------:R-:W-:Y:S05]  /*116a0*/  @!P0 BRA `(.L_x_639) ;  /* 0x0000000000048947 */ /* 0x000fea0003800000 */
[----:B------:R-:W-:Y:S01]  /*116b0*/  BPT.TRAP 0x1 ;  /* 0x000000040000795c */ /* 0x000fe20000300000 */
.L_x_639:
[----:B------:R-:W-:Y:S01]  /*116c0*/  VIADD R13, R218, 0x1 ;  /* 0x00000001da0d7836 */ /* 0x000fe20000000000 */
[----:B------:R-:W-:-:S04]  /*116d0*/  SHF.L.U32 R14, R195, 0x1f, RZ ;  /* 0x0000001fc30e7819 */ /* 0x000fc800000006ff */
[----:B------:R-:W-:-:S04]  /*116e0*/  ISETP.NE.AND P2, PT, R13, 0x2, PT ;  /* 0x000000020d00780c */ /* 0x000fc80003f45270 */
[----:B------:R-:W-:-:S05]  /*116f0*/  SEL R13, R13, RZ, P2 ;  /* 0x000000ff0d0d7207 */ /* 0x000fca0001000000 */
[----:B------:R-:W-:-:S04]  /*11700*/  IMAD R13, R13, 0x8, R18 ;  /* 0x000000080d0d7824 */ /* 0x000fc800078e0212 */
[----:B------:R0:W1:Y:S01]  /*11710*/  SYNCS.PHASECHK.TRANS64.TRYWAIT P2, [R13+URZ+0x22830], R14 ;  /* 0x0228300e0d0075a7 */ /* 0x000062000804017f */
[----:B------:R-:W-:Y:S05]  /*11720*/  @!P0 BRA `(.L_x_640) ;  /* 0x0000000000048947 */ /* 0x000fea0003800000 */
[----:B------:R-:W-:Y:S01]  /*11730*/  BPT.TRAP 0x1 ;  /* 0x000000040000795c */ /* 0x000fe20000300000 */
.L_x_640:
[----:B------:R-:W-:Y:S04]  /*11740*/  BSSY B0, `(.L_x_638) ;  /* 0x0000004000007945 */ /* 0x000fe80003800000 */
[----:B-1----:R-:W-:Y:S05]  /*11750*/  @P2 BRA `(.L_x_641) ;  /* 0x0000000000082947 */ /* 0x002fea0003800000 */
[----:B------:R-:W1:Y:S02]  /*11760*/  SYNCS.PHASECHK.TRANS64.TRYWAIT P2, [R13+URZ+0x22830], R14 ;  /* 0x0228300e0d0075a7 */ /* 0x000e64000804017f */
[----:B-1----:R-:W-:Y:S05]  /*11770*/  @!P2 BRA `(.L_x_642) ;  /* 0x0000010c0020a947 */ /* 0x002fea0003800000 */
.L_x_641:
[----:B------:R-:W-:Y:S05]  /*11780*/  BSYNC B0 ;  /* 0x0000000000007941 */ /* 0x000fea0003800000 */
.L_x_638:
[----:B01----:R-:W0:Y:S01]  /*11790*/  S2R R13, SR_TID.X ;  /* 0x00000000000d7919 */ /* 0x003e220000002100 */
[----:B------:R-:W-:Y:S01]  /*117a0*/  VIADD R194, R218, 0x1 ;  /* 0x00000001dac27836 */ /* 0x000fe20000000000 */
[----:B------:R-:W-:Y:S05]  /*117b0*/  WARPSYNC.ALL ;  /* 0x0000000000007948 */ /* 0x000fea0003800000 */
[----:B------:R-:W-:Y:S01]  /*117c0*/  ISETP.NE.AND P2, PT, R194, 0x2, PT ;  /* 0x00000002c200780c */ /* 0x000fe20003f45270 */
[----:B------:R-:W-:Y:S01]  /*117d0*/  IMAD.MOV.U32 R89, RZ, RZ, 0x40000040 ;  /* 0x40000040ff597424 */ /* 0x000fe200078e00ff */
[----:B------:R-:W-:Y:S01]  /*117e0*/  R2UR UR28, R4 ;  /* 0x00000000041c72ca */ /* 0x000fe200000e0000 */
[----:B------:R-:W-:Y:S01]  /*117f0*/  IMAD.MOV.U32 R91, RZ, RZ, 0x40000040 ;  /* 0x40000040ff5b7424 */ /* 0x000fe200078e00ff */
[----:B------:R-:W-:Y:S01]  /*11800*/  SEL R194, R194, RZ, P2 ;  /* 0x000000ffc2c27207 */ /* 0x000fe20001000000 */
[----:B------:R-:W-:Y:S01]  /*11810*/  IMAD.MOV.U32 R93, RZ, RZ, 0x40000040 ;  /* 0x40000040ff5d7424 */ /* 0x000fe200078e00ff */
[----:B------:R-:W-:Y:S01]  /*11820*/  R2UR UR31, R89 ;  /* 0x00000000591f72ca */ /* 0x000fe200000e0000 */
[----:B------:R-:W-:Y:S01]  /*11830*/  IMAD.MOV.U32 R95, RZ, RZ, 0x40000040 ;  /* 0x40000040ff5f7424 */ /* 0x000fe200078e00ff */
[----:B------:R-:W-:Y:S01]  /*11840*/  R2UR UR29, R5 ;  /* 0x00000000051d72ca */ /* 0x000fe200000e0000 */
[----:B------:R-:W-:Y:S01]  /*11850*/  IMAD R88, R194, 0x500, R0 ;  /* 0x00000500c2587824 */ /* 0x000fe200078e0200 */
[----:B------:R-:W-:Y:S01]  /*11860*/  R2UR UR35, R91 ;  /* 0x000000005b2372ca */ /* 0x000fe200000e0000 */
[----:B------:R-:W-:Y:S01]  /*11870*/  IMAD.MOV.U32 R89, RZ, RZ, 0x40000040 ;  /* 0x40000040ff597424 */ /* 0x000fe200078e00ff */
[----:B------:R-:W-:Y:S01]  /*11880*/  R2UR UR32, R4 ;  /* 0x00000000042072ca */ /* 0x000fe200000e0000 */
[C---:B------:R-:W-:Y:S01]  /*11890*/  VIADD R14, R88.reuse, 0x200 ;  /* 0x00000200580e7836 */ /* 0x040fe20000000000 */
[C---:B------:R-:W-:Y:S01]  /*118a0*/  R2UR UR30, R88.reuse ;  /* 0x00000000581e72ca */ /* 0x040fe200000e0000 */
[C---:B------:R-:W-:Y:S01]  /*118b0*/  VIADD R92, R88.reuse, 0x300 ;  /* 0x00000300585c7836 */ /* 0x040fe20000000000 */
[----:B------:R-:W-:-:S02]  /*118c0*/  IADD3 R90, R88, 0x100, RZ ;  /* 0x00000100585a7810 */ /* 0x000fc40007ffe0ff */
[----:B------:R-:W-:Y:S02]  /*118d0*/  R2UR UR33, R5 ;  /* 0x00000000052172ca */ /* 0x000fe400000e0000 */
[----:B------:R-:W-:Y:S01]  /*118e0*/  R2UR UR34, R90 ;  /* 0x000000005a2272ca */ /* 0x000fe200000e0000 */
[----:B------:R-:W-:Y:S01]  /*118f0*/  VIADD R90, R88, 0x400 ;  /* 0x00000400585a7836 */ /* 0x000fe20000000000 */
[----:B------:R-:W-:Y:S02]  /*11900*/  MOV R15, 0x40000040 ;  /* 0x40000040000f7802 */ /* 0x000fe40000000f00 */
[----:B------:R-:W-:Y:S01]  /*11910*/  R2UR UR42, R14 ;  /* 0x000000000e2a72ca */ /* 0x000fe200000e0000 */
[----:B------:R-:W-:Y:S01]  /*11920*/  VIADD R14, R88, 0x2 ;  /* 0x00000002580e7836 */ /* 0x000fe20000000000 */
[----:B0-----:R-:W-:Y:S02]  /*11930*/  SHF.R.U32.HI R13, RZ, 0x7, R13 ;  /* 0x00000007ff0d7819 */ /* 0x001fe4000001160d */
[----:B------:R-:W-:-:S02]  /*11940*/  R2UR UR43, R15 ;  /* 0x000000000f2b72ca */ /* 0x000fc400000e0000 */
[----:B------:R-:W-:Y:S01]  /*11950*/  R2UR UR40, R4 ;  /* 0x00000000042872ca */ /* 0x000fe200000e0000 */
[----:B------:R-:W-:Y:S01]  /*11960*/  VIADD R94, R13, 0x8 ;  /* 0x000000080d5e7836 */ /* 0x000fe20000000000 */
[----:B------:R-:W-:Y:S02]  /*11970*/  R2UR UR41, R5 ;  /* 0x00000000052972ca */ /* 0x000fe400000e0000 */
[----:B------:R-:W-:Y:S01]  /*11980*/  R2UR UR8, R90 ;  /* 0x000000005a0872ca */ /* 0x000fe200000e0000 */
[----:B------:R-:W-:Y:S01]  /*11990*/  VIADD R90, R88, 0x202 ;  /* 0x00000202585a7836 */ /* 0x000fe20000000000 */
[----:B------:R0:W-:Y:S01]  /*119a0*/  BAR.SYNC.DEFER_BLOCKING R94, 0x100 ;  /* 0x0004005e0000751d */ /* 0x0001e20000010000 */
[----:B------:R-:W-:Y:S02]  /*119b0*/  R2UR UR51, R91 ;  /* 0x000000005b3372ca */ /* 0x000fe400000e0000 */
[----:B------:R-:W-:Y:S01]  /*119c0*/  R2UR UR6, R92 ;  /* 0x000000005c0672ca */ /* 0x000fe200000e0000 */
[----:B------:R-:W-:Y:S01]  /*119d0*/  VIADD R92, R88, 0x102 ;  /* 0x00000102585c7836 */ /* 0x000fe20000000000 */
[----:B------:R-:W-:-:S02]  /*119e0*/  R2UR UR50, R90 ;  /* 0x000000005a3272ca */ /* 0x000fc400000e0000 */
[----:B------:R-:W-:Y:S01]  /*119f0*/  R2UR UR7, R93 ;  /* 0x000000005d0772ca */ /* 0x000fe200000e0000 */
[----:B0-----:R-:W-:Y:S01]  /*11a00*/  VIADD R94, R88, 0x4 ;  /* 0x00000004585e7836 */ /* 0x001fe20000000000 */
[----:B------:R-:W-:Y:S02]  /*11a10*/  R2UR UR48, R4 ;  /* 0x00000000043072ca */ /* 0x000fe400000e0000 */
[----:B------:R-:W-:Y:S02]  /*11a20*/  R2UR UR49, R5 ;  /* 0x00000000053172ca */ /* 0x000fe400000e0000 */
[----:B------:R-:W-:Y:S02]  /*11a30*/  MOV R13, UR39 ;  /* 0x00000027000d7c02 */ /* 0x000fe40008000f00 */
[----:B------:R-:W-:Y:S02]  /*11a40*/  MOV R219, UR38 ;  /* 0x0000002600db7c02 */ /* 0x000fe40008000f00 */
[----:B------:R-:W-:-:S02]  /*11a50*/  R2UR UR38, R92 ;  /* 0x000000005c2672ca */ /* 0x000fc400000e0000 */
[----:B------:R-:W-:Y:S02]  /*11a60*/  R2UR UR39, R93 ;  /* 0x000000005d2772ca */ /* 0x000fe400000e0000 */
[----:B------:R-:W-:Y:S01]  /*11a70*/  MOV R92, UR51 ;  /* 0x00000033005c7c02 */ /* 0x000fe20008000f00 */
[----:B------:R-:W-:Y:S01]  /*11a80*/  UMOV UR51, UR7 ;  /* 0x0000000700337c82 */ /* 0x000fe20008000000 */
[----:B------:R-:W-:Y:S01]  /*11a90*/  MOV R93, UR50 ;  /* 0x00000032005d7c02 */ /* 0x000fe20008000f00 */
[----:B------:R-:W-:Y:S01]  /*11aa0*/  WARPGROUP.ARRIVE ;  /* 0x00000000000079c5 */ /* 0x000fe20000000000 */
[----:B------:R-:W-:Y:S01]  /*11ab0*/  UMOV UR50, UR6 ;  /* 0x0000000600327c82 */ /* 0x000fe20008000000 */
[----:B------:R-:W-:Y:S01]  /*11ac0*/  R2UR UR4, R14 ;  /* 0x000000000e0472ca */ /* 0x000fe200000e0000 */
[C---:B------:R-:W-:Y:S01]  /*11ad0*/  VIADD R14, R88.reuse, 0x302 ;  /* 0x00000302580e7836 */ /* 0x040fe20000000000 */
[----:B------:R-:W-:Y:S02]  /*11ae0*/  IADD3 R90, R88, 0x402, RZ ;  /* 0x00000402585a7810 */ /* 0x000fe40007ffe0ff */
[----:B------:R-:W-:Y:S01]  /*11af0*/  QGMMA.64x32x32.F32.E4M3.E4M3 R152, gdesc[UR28], RZ, !UPT, gsb0 ;  /* 0x006000001c9879f3 */ /* 0x000fe2000c0008ff */
[----:B------:R-:W-:-:S02]  /*11b00*/  R2UR UR9, R91 ;  /* 0x000000005b0972ca */ /* 0x000fc400000e0000 */
[----:B------:R-:W-:Y:S01]  /*11b10*/  R2UR UR54, R14 ;  /* 0x000000000e3672ca */ /* 0x000fe200000e0000 */
[----:B------:R-:W-:Y:S01]  /*11b20*/  VIADD R14, R88, 0x104 ;  /* 0x00000104580e7836 */ /* 0x000fe20000000000 */
[----:B------:R-:W-:Y:S01]  /*11b30*/  R2UR UR58, R90 ;  /* 0x000000005a3a72ca */ /* 0x000fe200000e0000 */
[----:B------:R-:W-:Y:S01]  /*11b40*/  VIADD R90, R88, 0x204 ;  /* 0x00000204585a7836 */ /* 0x000fe20000000000 */
[----:B------:R-:W-:Y:S02]  /*11b50*/  MOV R220, UR37 ;  /* 0x0000002500dc7c02 */ /* 0x000fe40008000f00 */
[----:B------:R-:W-:Y:S01]  /*11b60*/  R2UR UR10, R14 ;  /* 0x000000000e0a72ca */ /* 0x000fe200000e0000 */
[----:B------:R-:W-:Y:S01]  /*11b70*/  VIADD R14, R88, 0x304 ;  /* 0x00000304580e7836 */ /* 0x000fe20000000000 */
[----:B------:R-:W-:Y:S02]  /*11b80*/  R2UR UR14, R90 ;  /* 0x000000005a0e72ca */ /* 0x000fe400000e0000 */
[----:B------:R-:W-:-:S02]  /*11b90*/  IADD3 R90, R88, 0x404, RZ ;  /* 0x00000404585a7810 */ /* 0x000fc40007ffe0ff */
[----:B------:R-:W-:Y:S01]  /*11ba0*/  R2UR UR18, R14 ;  /* 0x000000000e1272ca */ /* 0x000fe200000e0000 */
[----:B------:R-:W-:Y:S01]  /*11bb0*/  VIADD R14, R88, 0x106 ;  /* 0x00000106580e7836 */ /* 0x000fe20000000000 */
[----:B------:R-:W-:Y:S02]  /*11bc0*/  MOV R221, UR36 ;  /* 0x0000002400dd7c02 */ /* 0x000fe40008000f00 */
[----:B------:R-:W-:Y:S01]  /*11bd0*/  R2UR UR6, R94 ;  /* 0x000000005e0672ca */ /* 0x000fe200000e0000 */
[----:B------:R-:W-:Y:S01]  /*11be0*/  VIADD R94, R88, 0x6 ;  /* 0x00000006585e7836 */ /* 0x000fe20000000000 */
[----:B------:R-:W-:Y:S01]  /*11bf0*/  R2UR UR22, R90 ;  /* 0x000000005a1672ca */ /* 0x000fe200000e0000 */
[----:B------:R-:W-:Y:S01]  /*11c00*/  VIADD R90, R88, 0x206 ;  /* 0x00000206585a7836 */ /* 0x000fe20000000000 */
[----:B------:R-:W-:Y:S01]  /*11c10*/  R2UR UR30, R14 ;  /* 0x000000000e1e72ca */ /* 0x000fe200000e0000 */
[C---:B------:R-:W-:Y:S01]  /*11c20*/  VIADD R14, R88.reuse, 0x306 ;  /* 0x00000306580e7836 */ /* 0x040fe20000000000 */
[C---:B------:R-:W-:Y:S01]  /*11c30*/  R2UR UR59, R91.reuse ;  /* 0x000000005b3b72ca */ /* 0x040fe200000e0000 */
[----:B------:R-:W-:Y:S01]  /*11c40*/  VIADD R88, R88, 0x406 ;  /* 0x0000040658587836 */ /* 0x000fe20000000000 */
[----:B------:R-:W-:-:S02]  /*11c50*/  R2UR UR15, R91 ;  /* 0x000000005b0f72ca */ /* 0x000fc400000e0000 */
[----:B------:R-:W-:Y:S02]  /*11c60*/  R2UR UR23, R91 ;  /* 0x000000005b1772ca */ /* 0x000fe400000e0000 */
[----:B------:R-:W-:Y:S02]  /*11c70*/  R2UR UR36, R4 ;  /* 0x00000000042472ca */ /* 0x000fe400000e0000 */
[----:B------:R-:W-:Y:S02]  /*11c80*/  R2UR UR37, R5 ;  /* 0x00000000052572ca */ /* 0x000fe400000e0000 */
[----:B------:R-:W-:Y:S02]  /*11c90*/  MOV R91, 0x40000040 ;  /* 0x40000040005b7802 */ /* 0x000fe40000000f00 */
[----:B------:R-:W-:Y:S02]  /*11ca0*/  R2UR UR7, R95 ;  /* 0x000000005f0772ca */ /* 0x000fe400000e0000 */
[----:B------:R-:W-:-:S02]  /*11cb0*/  R2UR UR26, R94 ;  /* 0x000000005e1a72ca */ /* 0x000fc400000e0000 */
[----:B------:R-:W-:Y:S02]  /*11cc0*/  R2UR UR27, R95 ;  /* 0x000000005f1b72ca */ /* 0x000fe400000e0000 */
[----:B------:R-:W-:Y:S02]  /*11cd0*/  R2UR UR46, R88 ;  /* 0x00000000582e72ca */ /* 0x000fe400000e0000 */
[----:B------:R-:W-:Y:S02]  /*11ce0*/  R2UR UR47, R89 ;  /* 0x00000000592f72ca */ /* 0x000fe400000e0000 */
[----:B------:R-:W-:Y:S01]  /*11cf0*/  MOV R222, UR39 ;  /* 0x0000002700de7c02 */ /* 0x000fe20008000f00 */
[----:B------:R-:W-:Y:S01]  /*11d00*/  UMOV UR39, UR9 ;  /* 0x0000000900277c82 */ /* 0x000fe20008000000 */
[----:B------:R-:W-:Y:S01]  /*11d10*/  MOV R223, UR38 ;  /* 0x0000002600df7c02 */ /* 0x000fe20008000f00 */
[----:B------:R-:W-:Y:S01]  /*11d20*/  UMOV UR38, UR8 ;  /* 0x0000000800267c82 */ /* 0x000fe20008000000 */
[----:B------:R-:W-:-:S02]  /*11d30*/  R2UR UR5, R15 ;  /* 0x000000000f0572ca */ /* 0x000fc400000e0000 */
[----:B------:R-:W-:Y:S02]  /*11d40*/  MOV R224, UR7 ;  /* 0x0000000700e07c02 */ /* 0x000fe40008000f00 */
[----:B------:R-:W-:Y:S01]  /*11d50*/  MOV R225, UR6 ;  /* 0x0000000600e17c02 */ /* 0x000fe20008000f00 */
[----:B------:R-:W-:Y:S01]  /*11d60*/  UMOV UR6, UR4 ;  /* 0x0000000400067c82 */ /* 0x000fe20008000000 */
[C---:B------:R-:W-:Y:S02]  /*11d70*/  R2UR UR4, R10.reuse ;  /* 0x000000000a0472ca */ /* 0x040fe400000e0000 */
[----:B------:R-:W-:Y:S01]  /*11d80*/  R2UR UR55, R15 ;  /* 0x000000000f3772ca */ /* 0x000fe200000e0000 */
[----:B------:R-:W-:Y:S02]  /*11d90*/  WARPGROUP.DEPBAR.LE gsb0, 0x0 ;  /* 0x00008000000079c5 */ /* 0x000fe40000010000 */
[----:B------:R-:W-:Y:S01]  /*11da0*/  WARPGROUP.ARRIVE ;  /* 0x00000000000079c5 */ /* 0x000fe20000000000 */
[----:B------:R-:W-:Y:S01]  /*11db0*/  R2UR UR52, R10 ;  /* 0x000000000a3472ca */ /* 0x000fe200000e0000 */
[----:B------:R-:W-:Y:S01]  /*11dc0*/  UMOV UR7, UR5 ;  /* 0x0000000500077c82 */ /* 0x000fe20008000000 */
[----:B------:R-:W-:-:S02]  /*11dd0*/  R2UR UR5, R11 ;  /* 0x000000000b0572ca */ /* 0x000fc400000e0000 */
[----:B------:R-:W-:Y:S01]  /*11de0*/  R2UR UR53, R11 ;  /* 0x000000000b3572ca */ /* 0x000fe200000e0000 */
[----:B------:R-:W-:Y:S01]  /*11df0*/  QGMMA.64x32x32.F32.E4M3.E4M3 R136, gdesc[UR32], RZ, !UPT, gsb0 ;  /* 0x00600000208879f3 */ /* 0x000fe2000c0008ff */
[----:B------:R-:W-:Y:S02]  /*11e00*/  R2UR UR34, R90 ;  /* 0x000000005a2272ca */ /* 0x000fe400000e0000 */
[----:B------:R-:W-:Y:S02]  /*11e10*/  R2UR UR35, R91 ;  /* 0x000000005b2372ca */ /* 0x000fe400000e0000 */
[----:B------:R-:W-:Y:S02]  /*11e20*/  R2UR UR56, R10 ;  /* 0x000000000a3872ca */ /* 0x000fe400000e0000 */
[----:B------:R-:W-:Y:S02]  /*11e30*/  R2UR UR57, R11 ;  /* 0x000000000b3972ca */ /* 0x000fe400000e0000 */
[----:B------:R-:W-:-:S02]  /*11e40*/  R2UR UR11, R15 ;  /* 0x000000000f0b72ca */ /* 0x000fc400000e0000 */
[C---:B------:R-:W-:Y:S02]  /*11e50*/  R2UR UR8, R8.reuse ;  /* 0x00000000080872ca */ /* 0x040fe400000e0000 */
[C---:B------:R-:W-:Y:S02]  /*11e60*/  R2UR UR9, R9.reuse ;  /* 0x00000000090972ca */ /* 0x040fe400000e0000 */
[C---:B------:R-:W-:Y:S02]  /*11e70*/  R2UR UR12, R8.reuse ;  /* 0x00000000080c72ca */ /* 0x040fe400000e0000 */
[----:B------:R-:W-:Y:S02]  /*11e80*/  R2UR UR13, R9 ;  /* 0x00000000090d72ca */ /* 0x000fe400000e0000 */
[----:B------:R-:W-:Y:S02]  /*11e90*/  R2UR UR19, R15 ;  /* 0x000000000f1372ca */ /* 0x000fe400000e0000 */
[----:B------:R-:W-:-:S02]  /*11ea0*/  R2UR UR16, R8 ;  /* 0x00000000081072ca */ /* 0x000fc400000e0000 */
[C---:B------:R-:W-:Y:S02]  /*11eb0*/  R2UR UR17, R9.reuse ;  /* 0x00000000091172ca */ /* 0x040fe400000e0000 */
[----:B------:R-:W-:Y:S02]  /*11ec0*/  R2UR UR20, R8 ;  /* 0x00000000081472ca */ /* 0x000fe400000e0000 */
[----:B------:R-:W-:Y:S02]  /*11ed0*/  R2UR UR21, R9 ;  /* 0x00000000091572ca */ /* 0x000fe400000e0000 */
[C---:B------:R-:W-:Y:S02]  /*11ee0*/  R2UR UR24, R6.reuse ;  /* 0x00000000061872ca */ /* 0x040fe400000e0000 */
[----:B------:R-:W-:Y:S02]  /*11ef0*/  R2UR UR25, R7 ;  /* 0x00000000071972ca */ /* 0x000fe400000e0000 */
[----:B------:R-:W-:Y:S01]  /*11f00*/  R2UR UR31, R15 ;  /* 0x000000000f1f72ca */ /* 0x000fe200000e0000 */
[----:B------:R-:W-:Y:S01]  /*11f10*/  IMAD.MOV.U32 R15, RZ, RZ, 0x40000040 ;  /* 0x40000040ff0f7424 */ /* 0x000fe200078e00ff */
[----:B------:R-:W-:-:S02]  /*11f20*/  R2UR UR28, R6 ;  /* 0x00000000061c72ca */ /* 0x000fc400000e0000 */
[C---:B------:R-:W-:Y:S02]  /*11f30*/  R2UR UR29, R7.reuse ;  /* 0x00000000071d72ca */ /* 0x040fe400000e0000 */
[C---:B------:R-:W-:Y:S02]  /*11f40*/  R2UR UR32, R6.reuse ;  /* 0x00000000062072ca */ /* 0x040fe400000e0000 */
[C---:B------:R-:W-:Y:S02]  /*11f50*/  R2UR UR33, R7.reuse ;  /* 0x00000000072172ca */ /* 0x040fe400000e0000 */
[----:B------:R-:W-:Y:S02]  /*11f60*/  R2UR UR44, R6 ;  /* 0x00000000062c72ca */ /* 0x000fe400000e0000 */
[----:B------:R-:W-:Y:S01]  /*11f70*/  R2UR UR45, R7 ;  /* 0x00000000072d72ca */ /* 0x000fe200000e0000 */
[----:B------:R-:W-:Y:S02]  /*11f80*/  WARPGROUP.DEPBAR.LE gsb0, 0x0 ;  /* 0x00008000000079c5 */ /* 0x000fe40000010000 */
[----:B------:R-:W-:-:S06]  /*11f90*/  WARPGROUP.ARRIVE ;  /* 0x00000000000079c5 */ /* 0x000fcc0000000000 */
[----:B------:R-:W-:Y:S01]  /*11fa0*/  QGMMA.64x32x32.F32.E4M3.E4M3 R120, gdesc[UR40], RZ, !UPT, gsb0 ;  /* 0x00600000287879f3 */ /* 0x000fe2000c0008ff */
[----:B------:R-:W-:Y:S02]  /*11fb0*/  R2UR UR42, R14 ;  /* 0x000000000e2a72ca */ /* 0x000fe400000e0000 */
[----:B------:R-:W-:Y:S02]  /*11fc0*/  R2UR UR43, R15 ;  /* 0x000000000f2b72ca */ /* 0x000fe400000e0000 */
        /* <DEDUP_REMOVED lines=70> */
[----:B------:R-:W-:Y:S05]  /*12430*/  @P1 BRA `(.L_x_643) ;  /* 0x0000000000281947 */ /* 0x000fea0003800000 */
[----:B------:R-:W-:Y:S05]  /*12440*/  @!P0 BRA `(.L_x_644) ;  /* 0x0000000000048947 */ /* 0x000fea0003800000 */
[----:B------:R-:W-:Y:S01]  /*12450*/  BPT.TRAP 0x1 ;  /* 0x000000040000795c */ /* 0x000fe20000300000 */
.L_x_644:
[----:B------:R-:W-:Y:S01]  /*12460*/  SHF.L.U32 R12, R12, 0x1f, RZ ;  /* 0x0000001f0c0c7819 */ /* 0x000fe200000006ff */
[----:B------:R-:W-:-:S04]  /*12470*/  IMAD R13, R218, 0x8, R18 ;  /* 0x00000008da0d7824 */ /* 0x000fc800078e0212 */
[----:B------:R0:W1:Y:S01]  /*12480*/  SYNCS.PHASECHK.TRANS64.TRYWAIT P1, [R13+URZ+0x22850], R12 ;  /* 0x0228500c0d0075a7 */ /* 0x000062000802017f */
[----:B------:R-:W-:Y:S05]  /*12490*/  @!P0 BRA `(.L_x_645) ;  /* 0x0000000000048947 */ /* 0x000fea0003800000 */
[----:B------:R-:W-:Y:S01]  /*124a0*/  BPT.TRAP 0x1 ;  /* 0x000000040000795c */ /* 0x000fe20000300000 */
.L_x_645:
[----:B-1----:R-:W-:Y:S05]  /*124b0*/  @P1 BRA `(.L_x_643) ;  /* 0x0000000000081947 */ /* 0x002fea0003800000 */
[----:B------:R-:W1:Y:S02]  /*124c0*/  SYNCS.PHASECHK.TRANS64.TRYWAIT P1, [R13+URZ+0x22850], R12 ;  /* 0x0228500c0d0075a7 */ /* 0x000e64000802017f */
[----:B-1----:R-:W-:Y:S05]  /*124d0*/  @!P1 BRA `(.L_x_646) ;  /* 0x000000fc00dc9947 */ /* 0x002fea0003800000 */
.L_x_643:
[----:B01----:R-:W-:Y:S01]  /*124e0*/  VIADD R12, R18, 0x400 ;  /* 0x00000400120c7836 */ /* 0x003fe20000000000 */
[----:B------:R-:W-:Y:S05]  /*124f0*/  WARPSYNC.ALL ;  /* 0x0000000000007948 */ /* 0x000fea0003800000 */
[----:B------:R-:W-:Y:S01]  /*12500*/  SHF.R.U32.HI R12, RZ, 0x4, R12 ;  /* 0x00000004ff0c7819 */ /* 0x000fe2000001160c */
[----:B------:R-:W-:Y:S01]  /*12510*/  IMAD.MOV.U32 R13, RZ, RZ, -0x3ffffff0 ;  /* 0xc0000010ff0d7424 */ /* 0x000fe200078e00ff */
[----:B------:R-:W-:Y:S01]  /*12520*/  WARPGROUP.ARRIVE ;  /* 0x00000000000079c5 */ /* 0x000fe20000000000 */
[----:B------:R-:W-:Y:S01]  /*12530*/  IMAD.MOV.U32 R15, RZ, RZ, -0x3ffffff0 ;  /* 0xc0000010ff0f7424 */ /* 0x000fe200078e00ff */
[----:B------:R-:W-:-:S04]  /*12540*/  LOP3.LUT R12, R12, 0x3fff, RZ, 0xc0, !PT ;  /* 0x00003fff0c0c7812 */ /* 0x000fc800078ec0ff */
[----:B------:R-:W0:Y:S01]  /*12550*/  S2R R219, SR_TID.X ;  /* 0x0000000000db7919 */ /* 0x000e220000002100 */
[----:B------:R-:W-:Y:S01]  /*12560*/  R2UR UR7, R13 ;  /* 0x000000000d0772ca */ /* 0x000fe200000e0000 */
[----:B------:R-:W-:Y:S01]  /*12570*/  IMAD.MOV.U32 R13, RZ, RZ, -0x3ffffff0 ;  /* 0xc0000010ff0d7424 */ /* 0x000fe200078e00ff */
[----:B------:R-:W-:-:S05]  /*12580*/  LOP3.LUT R12, R12, 0x10000, RZ, 0xfc, !PT ;  /* 0x000100000c0c7812 */ /* 0x000fca00078efcff */
[----:B------:R-:W-:-:S05]  /*12590*/  IMAD R12, R218, 0x500, R12 ;  /* 0x00000500da0c7824 */ /* 0x000fca00078e020c */
[C---:B------:R-:W-:Y:S02]  /*125a0*/  R2UR UR6, R12.reuse ;  /* 0x000000000c0672ca */ /* 0x040fe400000e0000 */
[----:B------:R-:W-:-:S11]  /*125b0*/  IADD3 R14, R12, 0x100, RZ ;  /* 0x000001000c0e7810 */ /* 0x000fd60007ffe0ff */
[----:B------:R-:W-:Y:S01]  /*125c0*/  QGMMA.64x128x32.F32.E4M3.E4M3 R24, R168, gdesc[UR4], R24, gsb0 ;  /* 0x01e00004a8187df3 */ /* 0x000fe20008000818 */
[----:B------:R-:W-:Y:S01]  /*125d0*/  R2UR UR6, R14 ;  /* 0x000000000e0672ca */ /* 0x000fe200000e0000 */
[----:B------:R-:W-:Y:S01]  /*125e0*/  VIADD R14, R12, 0x200 ;  /* 0x000002000c0e7836 */ /* 0x000fe20000000000 */
[----:B------:R-:W-:Y:S01]  /*125f0*/  R2UR UR7, R15 ;  /* 0x000000000f0772ca */ /* 0x000fe200000e0000 */
[----:B------:R-:W-:Y:S01]  /*12600*/  IMAD.MOV.U32 R15, RZ, RZ, -0x3ffffff0 ;  /* 0xc0000010ff0f7424 */ /* 0x000fe200078e00ff */
[----:B0-----:R-:W-:Y:S01]  /*12610*/  SHF.R.U32.HI R219, RZ, 0x7, R219 ;  /* 0x00000007ffdb7819 */ /* 0x001fe200000116db */
[----:B------:R-:W-:Y:S02]  /*12620*/  WARPGROUP.DEPBAR.LE gsb0, 0x0 ;  /* 0x00008000000079c5 */ /* 0x000fe40000010000 */
[----:B------:R-:W-:-:S08]  /*12630*/  WARPGROUP.ARRIVE ;  /* 0x00000000000079c5 */ /* 0x000fd00000000000 */
[----:B------:R-:W-:Y:S01]  /*12640*/  QGMMA.64x128x32.F32.E4M3.E4M3 R24, R172, gdesc[UR4], R24, gsb0 ;  /* 0x01e00004ac187df3 */ /* 0x000fe20008000818 */
[----:B------:R-:W-:Y:S01]  /*12650*/  R2UR UR6, R14 ;  /* 0x000000000e0672ca */ /* 0x000fe200000e0000 */
[C---:B------:R-:W-:Y:S01]  /*12660*/  VIADD R14, R12.reuse, 0x300 ;  /* 0x000003000c0e7836 */ /* 0x040fe20000000000 */
[----:B------:R-:W-:Y:S01]  /*12670*/  R2UR UR7, R15 ;  /* 0x000000000f0772ca */ /* 0x000fe200000e0000 */
[----:B------:R-:W-:Y:S01]  /*12680*/  IMAD.MOV.U32 R15, RZ, RZ, -0x3ffffff0 ;  /* 0xc0000010ff0f7424 */ /* 0x000fe200078e00ff */
[----:B------:R-:W-:Y:S01]  /*12690*/  IADD3 R12, R12, 0x400, RZ ;  /* 0x000004000c0c7810 */ /* 0x000fe20007ffe0ff */
[----:B------:R-:W-:Y:S02]  /*126a0*/  WARPGROUP.DEPBAR.LE gsb0, 0x0 ;  /* 0x00008000000079c5 */ /* 0x000fe40000010000 */
[----:B------:R-:W-:-:S08]  /*126b0*/  WARPGROUP.ARRIVE ;  /* 0x00000000000079c5 */ /* 0x000fd00000000000 */
[----:B------:R-:W-:Y:S01]  /*126c0*/  QGMMA.64x128x32.F32.E4M3.E4M3 R24, R176, gdesc[UR4], R24, gsb0 ;  /* 0x01e00004b0187df3 */ /* 0x000fe20008000818 */
[----:B------:R-:W-:Y:S02]  /*126d0*/  R2UR UR6, R14 ;  /* 0x000000000e0672ca */ /* 0x000fe400000e0000 */
[----:B------:R-:W-:Y:S01]  /*126e0*/  R2UR UR7, R15 ;  /* 0x000000000f0772ca */ /* 0x000fe200000e0000 */
[----:B------:R-:W-:Y:S02]  /*126f0*/  WARPGROUP.DEPBAR.LE gsb0, 0x0 ;  /* 0x00008000000079c5 */ /* 0x000fe40000010000 */
[----:B------:R-:W-:-:S10]  /*12700*/  WARPGROUP.ARRIVE ;  /* 0x00000000000079c5 */ /* 0x000fd40000000000 */
[----:B------:R-:W-:Y:S01]  /*12710*/  QGMMA.64x128x32.F32.E4M3.E4M3 R24, R180, gdesc[UR4], R24, gsb0 ;  /* 0x01e00004b4187df3 */ /* 0x000fe20008000818 */
[----:B------:R-:W-:Y:S02]  /*12720*/  R2UR UR6, R12 ;  /* 0x000000000c0672ca */ /* 0x000fe400000e0000 */
[----:B------:R-:W-:Y:S02]  /*12730*/  R2UR UR7, R13 ;  /* 0x000000000d0772ca */ /* 0x000fe400000e0000 */
[----:B------:R-:W-:Y:S01]  /*12740*/  IADD3 R12, -R219, 0xb, RZ ;  /* 0x0000000bdb0c7810 */ /* 0x000fe20007ffe1ff */
[----:B------:R-:W-:Y:S02]  /*12750*/  WARPGROUP.DEPBAR.LE gsb0, 0x0 ;  /* 0x00008000000079c5 */ /* 0x000fe40000010000 */
[----:B------:R-:W-:-:S08]  /*12760*/  WARPGROUP.ARRIVE ;  /* 0x00000000000079c5 */ /* 0x000fd00000000000 */
[----:B------:R-:W-:Y:S03]  /*12770*/  QGMMA.64x128x32.F32.E4M3.E4M3 R24, R184, gdesc[UR4], R24, gsb0 ;  /* 0x01e00004b8187df3 */ /* 0x000fe60008000818 */
[----:B------:R-:W-:Y:S02]  /*12780*/  WARPGROUP.DEPBAR.LE gsb0, 0x0 ;  /* 0x00008000000079c5 */ /* 0x000fe40000010000 */
[----:B------:R0:W-:Y:S06]  /*12790*/  BAR.ARV R12, 0x100 ;  /* 0x0004000c0000751d */ /* 0x0001ec0000002000 */
[----:B------:R-:W-:Y:S05]  /*127a0*/  @!P0 BRA `(.L_x_647) ;  /* 0x0000000000048947 */ /* 0x000fea0003800000 */
[----:B------:R-:W-:Y:S01]  /*127b0*/  BPT.TRAP 0x1 ;  /* 0x000000040000795c */ /* 0x000fe20000300000 */
.L_x_647:
[----:B0-----:R-:W-:Y:S02]  /*127c0*/  IMAD R12, R194, 0x8, R18 ;  /* 0x00000008c20c7824 */ /* 0x001fe400078e0212 */
[----:B------:R-:W-:Y:S02]  /*127d0*/  IMAD.U32 R13, RZ, RZ, UR38 ;  /* 0x00000026ff0d7e24 */ /* 0x000fe4000f8e00ff */
[----:B------:R-:W-:-:S05]  /*127e0*/  VIADD R12, R12, 0x22840 ;  /* 0x000228400c0c7836 */ /* 0x000fca0000000000 */
[----:B------:R-:W-:-:S04]  /*127f0*/  PRMT R12, R13, 0x654, R12 ;  /* 0x000006540d0c7816 */ /* 0x000fc8000000000c */
[----:B------:R0:W-:Y:S02]  /*12800*/  SYNCS.ARRIVE.TRANS64.RED.A1T0 RZ, [R12+URZ], RZ ;  /* 0x000000ff0cff79a7 */ /* 0x0001e4000810043f */
[----:B0-----:R-:W-:-:S04]  /*12810*/  FMNMX.FTZ R12, R152, R217, !PT ;  /* 0x000000d9980c7209 */ /* 0x001fc80007810000 */
[----:B------:R-:W-:-:S04]  /*12820*/  FMNMX.FTZ R12, R153, R12, !PT ;  /* 0x0000000c990c7209 */ /* 0x000fc80007810000 */
        /* <DEDUP_REMOVED lines=37> */
[----:B------:R-:W-:-:S05]  /*12a80*/  FMNMX.FTZ R12, R101, R12, !PT ;  /* 0x0000000c650c7209 */ /* 0x000fca0007810000 */
[----:B------:R-:W0:Y:S02]  /*12a90*/  SHFL.BFLY PT, R13, R12, 0x2, 0x1f ;  /* 0x0c401f000c0d7f89 */ /* 0x000e2400000e0000 */
[----:B0-----:R-:W-:-:S05]  /*12aa0*/  FMNMX.FTZ R13, R12, R13, !PT ;  /* 0x0000000d0c0d7209 */ /* 0x001fca0007810000 */
[----:B------:R-:W0:Y:S02]  /*12ab0*/  SHFL.BFLY PT, R12, R13, 0x1, 0x1f ;  /* 0x0c201f000d0c7f89 */ /* 0x000e2400000e0000 */
[----:B0-----:R-:W-:Y:S02]  /*12ac0*/  FMNMX.FTZ R13, R13, R12, !PT ;  /* 0x0000000c0d0d7209 */ /* 0x001fe40007810000 */
[----:B------:R-:W-:-:S03]  /*12ad0*/  FMNMX.FTZ R12, R154, R216, !PT ;  /* 0x000000d89a0c7209 */ /* 0x000fc60007810000 */
[----:B------:R-:W-:Y:S01]  /*12ae0*/  FFMA.FTZ R15, R2, R13, -8 ;  /* 0xc1000000020f7423 */ /* 0x000fe2000001000d */
[----:B------:R-:W-:-:S03]  /*12af0*/  FMNMX.FTZ R12, R155, R12, !PT ;  /* 0x0000000c9b0c7209 */ /* 0x000fc60007810000 */
[--C-:B------:R-:W-:Y:S01]  /*12b00*/  FFMA.FTZ R152, R2, R152, -R15.reuse ;  /* 0x0000009802987223 */ /* 0x100fe2000001080f */
[----:B------:R-:W-:Y:S01]  /*12b10*/  FMNMX.FTZ R12, R158, R12, !PT ;  /* 0x0000000c9e0c7209 */ /* 0x000fe20007810000 */
[C-C-:B------:R-:W-:Y:S01]  /*12b20*/  FFMA.FTZ R153, R2.reuse, R153, -R15.reuse ;  /* 0x0000009902997223 */ /* 0x140fe2000001080f */
[----:B------:R-:W-:-:S01]  /*12b30*/  FFMA.FTZ R156, R2, R156, -R15 ;  /* 0x0000009c029c7223 */ /* 0x000fc2000001080f */
[C-C-:B------:R-:W-:Y:S01]  /*12b40*/  FFMA.FTZ R157, R2.reuse, R157, -R15.reuse ;  /* 0x0000009d029d7223 */ /* 0x140fe2000001080f */
[----:B------:R-:W-:Y:S01]  /*12b50*/  FMNMX.FTZ R12, R159, R12, !PT ;  /* 0x0000000c9f0c7209 */ /* 0x000fe20007810000 */
[C-C-:B------:R-:W-:Y:S01]  /*12b60*/  FFMA.FTZ R160, R2.reuse, R160, -R15.reuse ;  /* 0x000000a002a07223 */ /* 0x140fe2000001080f */
[----:B------:R-:W-:-:S01]  /*12b70*/  FFMA.FTZ R161, R2, R161, -R15 ;  /* 0x000000a102a17223 */ /* 0x000fc2000001080f */
        /* <DEDUP_REMOVED lines=44> */
[----:B------:R-:W-:Y:S01]  /*12e40*/  FFMA.FTZ R15, R2, R101, -R15 ;  /* 0x00000065020f7223 */ /* 0x000fe2000001080f */
[----:B------:R-:W-:Y:S01]  /*12e50*/  FMNMX.FTZ R12, R151, R12, !PT ;  /* 0x0000000c970c7209 */ /* 0x000fe20007810000 */
[----:B------:R-:W-:Y:S03]  /*12e60*/  MUFU.EX2 R152, R152 ;  /* 0x0000009800987308 */ /* 0x000fe60000000800 */
[----:B------:R-:W-:-:S04]  /*12e70*/  FMNMX.FTZ R12, R122, R12, !PT ;  /* 0x0000000c7a0c7209 */ /* 0x000fc80007810000 */
        /* <DEDUP_REMOVED lines=34> */
[----:B------:R-:W-:Y:S04]  /*130a0*/  MUFU.EX2 R144, R144 ;  /* 0x0000009000907308 */ /* 0x000fe80000000800 */
[----:B------:R-:W0:Y:S04]  /*130b0*/  SHFL.BFLY PT, R14, R12, 0x2, 0x1f ;  /* 0x0c401f000c0e7f89 */ /* 0x000e2800000e0000 */
[----:B------:R-:W-:Y:S08]  /*130c0*/  MUFU.EX2 R145, R145 ;  /* 0x0000009100917308 */ /* 0x000ff00000000800 */
[----:B------:R-:W-:Y:S08]  /*130d0*/  MUFU.EX2 R148, R148 ;  /* 0x0000009400947308 */ /* 0x000ff00000000800 */
[----:B------:R-:W-:Y:S01]  /*130e0*/  MUFU.EX2 R149, R149 ;  /* 0x0000009500957308 */ /* 0x000fe20000000800 */
[----:B0-----:R-:W-:-:S07]  /*130f0*/  FMNMX.FTZ R14, R12, R14, !PT ;  /* 0x0000000e0c0e7209 */ /* 0x001fce0007810000 */
[----:B------:R-:W-:Y:S01]  /*13100*/  MUFU.EX2 R120, R120 ;  /* 0x0000007800787308 */ /* 0x000fe20000000800 */
[----:B------:R-:W0:Y:S07]  /*13110*/  SHFL.BFLY PT, R12, R14, 0x1, 0x1f ;  /* 0x0c201f000e0c7f89 */ /* 0x000e2e00000e0000 */
[----:B------:R-:W-:Y:S08]  /*13120*/  MUFU.EX2 R121, R121 ;  /* 0x0000007900797308 */ /* 0x000ff00000000800 */
[----:B------:R-:W-:Y:S08]  /*13130*/  MUFU.EX2 R124, R124 ;  /* 0x0000007c007c7308 */ /* 0x000ff00000000800 */
[----:B------:R-:W-:Y:S01]  /*13140*/  MUFU.EX2 R125, R125 ;  /* 0x0000007d007d7308 */ /* 0x000fe20000000800 */
[----:B0-----:R-:W-:Y:S01]  /*13150*/  FMNMX.FTZ R14, R14, R12, !PT ;  /* 0x0000000c0e0e7209 */ /* 0x001fe20007810000 */
[----:B------:R-:W-:-:S04]  /*13160*/  FADD.FTZ R12, -R13, R217 ;  /* 0x000000d90d0c7221 */ /* 0x000fc80000010100 */
[----:B------:R-:W-:Y:S01]  /*13170*/  FADD.FTZ R168, -R14, R216 ;  /* 0x000000d80ea87221 */ /* 0x000fe20000010100 */
[----:B------:R-:W-:-:S01]  /*13180*/  FFMA.FTZ R101, R2, R14, -8 ;  /* 0xc100000002657423 */ /* 0x000fc2000001000e */
[C---:B------:R-:W-:Y:S01]  /*13190*/  FMUL.FTZ R12, R2.reuse, R12 ;  /* 0x0000000c020c7220 */ /* 0x040fe20000410000 */
[----:B------:R-:W-:Y:S01]  /*131a0*/  MUFU.EX2 R128, R128 ;  /* 0x0000008000807308 */ /* 0x000fe20000000800 */
[C---:B------:R-:W-:Y:S01]  /*131b0*/  FMUL.FTZ R168, R2.reuse, R168 ;  /* 0x000000a802a87220 */ /* 0x040fe20000410000 */
[C-C-:B------:R-:W-:Y:S01]  /*131c0*/  FFMA.FTZ R154, R2.reuse, R154, -R101.reuse ;  /* 0x0000009a029a7223 */ /* 0x140fe20000010865 */
[----:B------:R-:W-:-:S01]  /*131d0*/  FFMA.FTZ R155, R2, R155, -R101 ;  /* 0x0000009b029b7223 */ /* 0x000fc20000010865 */
[C-C-:B------:R-:W-:Y:S01]  /*131e0*/  FFMA.FTZ R158, R2.reuse, R158, -R101.reuse ;  /* 0x0000009e029e7223 */ /* 0x140fe20000010865 */
[----:B------:R-:W-:-:S01]  /*131f0*/  FFMA.FTZ R159, R2, R159, -R101 ;  /* 0x0000009f029f7223 */ /* 0x000fc20000010865 */
[C-C-:B------:R-:W-:Y:S01]  /*13200*/  FFMA.FTZ R162, R2.reuse, R162, -R101.reuse ;  /* 0x000000a202a27223 */ /* 0x140fe20000010865 */
[----:B------:R-:W-:-:S01]  /*13210*/  FFMA.FTZ R163, R2, R163, -R101 ;  /* 0x000000a302a37223 */ /* 0x000fc20000010865 */
[----:B------:R-:W0:Y:S01]  /*13220*/  MUFU.EX2 R12, R12 ;  /* 0x0000000c000c7308 */ /* 0x000e220000000800 */
        /* <DEDUP_REMOVED lines=15> */
[----:B------:R-:W1:Y:S01]  /*13320*/  MUFU.EX2 R154, R154 ;  /* 0x0000009a009a7308 */ /* 0x000e620000000800 */
[----:B0-----:R-:W-:-:S01]  /*13330*/  FFMA.FTZ R3, R12, R3, R152 ;  /* 0x000000030c037223 */ /* 0x001fc20000010098 */
[C-C-:B------:R-:W-:Y:S01]  /*13340*/  FFMA.FTZ R130, R2.reuse, R130, -R101.reuse ;  /* 0x0000008202827223 */ /* 0x140fe20000010865 */
[----:B------:R-:W-:-:S01]  /*13350*/  FFMA.FTZ R131, R2, R131, -R101 ;  /* 0x0000008302837223 */ /* 0x000fc20000010865 */
[----:B------:R-:W-:Y:S01]  /*13360*/  FFMA.FTZ R134, R2, R134, -R101 ;  /* 0x0000008602867223 */ /* 0x000fe20000010865 */
[----:B------:R-:W-:-:S01]  /*13370*/  FADD.FTZ R3, R153, R3 ;  /* 0x0000000399037221 */ /* 0x000fc20000010000 */
[C-C-:B------:R-:W-:Y:S01]  /*13380*/  FFMA.FTZ R135, R2.reuse, R135, -R101.reuse ;  /* 0x0000008702877223 */ /* 0x140fe20000010865 */
[----:B------:R-:W-:-:S01]  /*13390*/  FFMA.FTZ R106, R2, R106, -R101 ;  /* 0x0000006a026a7223 */ /* 0x000fc20000010865 */
[----:B------:R-:W0:Y:S01]  /*133a0*/  MUFU.EX2 R155, R155 ;  /* 0x0000009b009b7308 */ /* 0x000e220000000800 */
[----:B------:R-:W-:-:S01]  /*133b0*/  FADD.FTZ R3, R156, R3 ;  /* 0x000000039c037221 */ /* 0x000fc20000010000 */
[C-C-:B------:R-:W-:Y:S01]  /*133c0*/  FFMA.FTZ R107, R2.reuse, R107, -R101.reuse ;  /* 0x0000006b026b7223 */ /* 0x140fe20000010865 */
[----:B------:R-:W-:-:S01]  /*133d0*/  FFMA.FTZ R110, R2, R110, -R101 ;  /* 0x0000006e026e7223 */ /* 0x000fc20000010865 */
[----:B------:R-:W-:Y:S01]  /*133e0*/  FFMA.FTZ R111, R2, R111, -R101 ;  /* 0x0000006f026f7223 */ /* 0x000fe20000010865 */
[----:B------:R-:W-:-:S01]  /*133f0*/  FADD.FTZ R3, R157, R3 ;  /* 0x000000039d037221 */ /* 0x000fc20000010000 */
[C-C-:B------:R-:W-:Y:S01]  /*13400*/  FFMA.FTZ R114, R2.reuse, R114, -R101.reuse ;  /* 0x0000007202727223 */ /* 0x140fe20000010865 */
[----:B------:R-:W-:-:S01]  /*13410*/  FFMA.FTZ R115, R2, R115, -R101 ;  /* 0x0000007302737223 */ /* 0x000fc20000010865 */
[----:B------:R-:W2:Y:S01]  /*13420*/  MUFU.EX2 R158, R158 ;  /* 0x0000009e009e7308 */ /* 0x000ea20000000800 */
[----:B-1----:R-:W-:-:S01]  /*13430*/  FFMA.FTZ R20, R168, R20, R154 ;  /* 0x00000014a8147223 */ /* 0x002fc2000001009a */
[----:B------:R-:W-:Y:S01]  /*13440*/  FADD.FTZ R3, R160, R3 ;  /* 0x00000003a0037221 */ /* 0x000fe20000010000 */
[----:B------:R-:W-:-:S01]  /*13450*/  FFMA.FTZ R118, R2, R118, -R101 ;  /* 0x0000007602767223 */ /* 0x000fc20000010865 */
[C-C-:B------:R-:W-:Y:S01]  /*13460*/  FFMA.FTZ R119, R2.reuse, R119, -R101.reuse ;  /* 0x0000007702777223 */ /* 0x140fe20000010865 */
[----:B------:R-:W-:-:S01]  /*13470*/  FFMA.FTZ R90, R2, R90, -R101 ;  /* 0x0000005a025a7223 */ /* 0x000fc20000010865 */
[----:B------:R-:W-:Y:S01]  /*13480*/  FADD.FTZ R3, R161, R3 ;  /* 0x00000003a1037221 */ /* 0x000fe20000010000 */
[----:B------:R-:W-:-:S01]  /*13490*/  FFMA.FTZ R91, R2, R91, -R101 ;  /* 0x0000005b025b7223 */ /* 0x000fc20000010865 */
[----:B------:R-:W1:Y:S01]  /*134a0*/  MUFU.EX2 R159, R159 ;  /* 0x0000009f009f7308 */ /* 0x000e620000000800 */
[----:B0-----:R-:W-:-:S01]  /*134b0*/  FADD.FTZ R20, R155, R20 ;  /* 0x000000149b147221 */ /* 0x001fc20000010000 */
[----:B------:R-:W-:Y:S01]  /*134c0*/  FADD.FTZ R3, R164, R3 ;  /* 0x00000003a4037221 */ /* 0x000fe20000010000 */
[----:B------:R-:W-:-:S01]  /*134d0*/  FFMA.FTZ R94, R2, R94, -R101 ;  /* 0x0000005e025e7223 */ /* 0x000fc20000010865 */
[C-C-:B------:R-:W-:Y:S01]  /*134e0*/  FFMA.FTZ R95, R2.reuse, R95, -R101.reuse ;  /* 0x0000005f025f7223 */ /* 0x140fe20000010865 */
[----:B------:R-:W-:-:S01]  /*134f0*/  FFMA.FTZ R98, R2, R98, -R101 ;  /* 0x0000006202627223 */ /* 0x000fc20000010865 */
[----:B------:R-:W-:Y:S01]  /*13500*/  FADD.FTZ R3, R165, R3 ;  /* 0x00000003a5037221 */ /* 0x000fe20000010000 */
[----:B------:R-:W-:-:S01]  /*13510*/  FFMA.FTZ R99, R2, R99, -R101 ;  /* 0x0000006302637223 */ /* 0x000fc20000010865 */
[----:B------:R-:W0:Y:S01]  /*13520*/  MUFU.EX2 R162, R162 ;  /* 0x000000a200a27308 */ /* 0x000e220000000800 */
[----:B--2---:R-:W-:-:S01]  /*13530*/  FADD.FTZ R20, R158, R20 ;  /* 0x000000149e147221 */ /* 0x004fc20000010000 */
[----:B------:R-:W-:Y:S01]  /*13540*/  FADD.FTZ R3, R136, R3 ;  /* 0x0000000388037221 */ /* 0x000fe20000010000 */
[----:B------:R-:W-:-:S01]  /*13550*/  FFMA.FTZ R102, R2, R102, -R101 ;  /* 0x0000006602667223 */ /* 0x000fc20000010865 */
[----:B------:R-:W-:-:S02]  /*13560*/  FFMA.FTZ R101, R2, R103, -R101 ;  /* 0x0000006702657223 */ /* 0x000fc40000010865 */
[----:B------:R-:W-:-:S02]  /*13570*/  FADD.FTZ R3, R137, R3 ;  /* 0x0000000389037221 */ /* 0x000fc40000010000 */
[----:B------:R-:W2:Y:S01]  /*13580*/  MUFU.EX2 R163, R163 ;  /* 0x000000a300a37308 */ /* 0x000ea20000000800 */
[----:B-1----:R-:W-:-:S01]  /*13590*/  FADD.FTZ R20, R159, R20 ;  /* 0x000000149f147221 */ /* 0x002fc20000010000 */
[----:B------:R-:W-:-:S04]  /*135a0*/  FADD.FTZ R3, R140, R3 ;  /* 0x000000038c037221 */ /* 0x000fc80000010000 */
[----:B------:R-:W-:Y:S02]  /*135b0*/  FADD.FTZ R3, R141, R3 ;  /* 0x000000038d037221 */ /* 0x000fe40000010000 */
[----:B------:R-:W1:Y:S01]  /*135c0*/  MUFU.EX2 R166, R166 ;  /* 0x000000a600a67308 */ /* 0x000e620000000800 */
[----:B0-----:R-:W-:-:S01]  /*135d0*/  FADD.FTZ R20, R162, R20 ;  /* 0x00000014a2147221 */ /* 0x001fc20000010000 */
[----:B------:R-:W-:-:S04]  /*135e0*/  FADD.FTZ R3, R144, R3 ;  /* 0x0000000390037221 */ /* 0x000fc80000010000 */
[----:B------:R-:W-:Y:S02]  /*135f0*/  FADD.FTZ R3, R145, R3 ;  /* 0x0000000391037221 */ /* 0x000fe40000010000 */
[----:B------:R-:W0:Y:S01]  /*13600*/  MUFU.EX2 R167, R167 ;  /* 0x000000a700a77308 */ /* 0x000e220000000800 */
[----:B--2---:R-:W-:-:S01]  /*13610*/  FADD.FTZ R20, R163, R20 ;  /* 0x00000014a3147221 */ /* 0x004fc20000010000 */
[----:B------:R-:W-:-:S04]  /*13620*/  FADD.FTZ R3, R148, R3 ;  /* 0x0000000394037221 */ /* 0x000fc80000010000 */
[----:B------:R-:W-:Y:S02]  /*13630*/  FADD.FTZ R3, R149, R3 ;  /* 0x0000000395037221 */ /* 0x000fe40000010000 */
        /* <DEDUP_REMOVED lines=10> */
[----:B------:R-:W-:-:S06]  /*136e0*/  FADD.FTZ R3, R128, R3 ;  /* 0x0000000380037221 */ /* 0x000fcc0000010000 */
        /* <DEDUP_REMOVED lines=96> */
[----:B-1----:R-:W-:-:S03]  /*13cf0*/  FADD.FTZ R3, R15, R3 ;  /* 0x000000030f037221 */ /* 0x002fc60000010000 */
[----:B0-----:R-:W-:Y:S01]  /*13d00*/  FADD.FTZ R20, R101, R20 ;  /* 0x0000001465147221 */ /* 0x001fe20000010000 */
[----:B------:R-:W-:Y:S06]  /*13d10*/  @!P0 BRA `(.L_x_648) ;  /* 0x0000000000048947 */ /* 0x000fec0003800000 */
[----:B------:R-:W-:Y:S01]  /*13d20*/  BPT.TRAP 0x1 ;  /* 0x000000040000795c */ /* 0x000fe20000300000 */
.L_x_648:
[----:B------:R-:W-:Y:S01]  /*13d30*/  IMAD R103, R218, 0x8, R18 ;  /* 0x00000008da677824 */ /* 0x000fe200078e0212 */
[----:B------:R-:W-:Y:S01]  /*13d40*/  ISETP.GT.AND P1, PT, R21, R201, PT ;  /* 0x000000c91500720c */ /* 0x000fe20003f24270 */
[----:B------:R-:W-:Y:S01]  /*13d50*/  IMAD.U32 R169, RZ, RZ, UR38 ;  /* 0x00000026ffa97e24 */ /* 0x000fe2000f8e00ff */
[----:B------:R-:W-:Y:S01]  /*13d60*/  F2FP.SATFINITE.E4M3.F32.PACK_AB_MERGE_C R156, R157, R156, RZ ;  /* 0x0000009c9d9c723e */ /* 0x000fe200048070ff */
[-C--:B------:R-:W-:Y:S01]  /*13d70*/  FMUL.FTZ R24, R24, R12.reuse ;  /* 0x0000000c18187220 */ /* 0x080fe20000410000 */
[----:B------:R-:W-:Y:S01]  /*13d80*/  IADD3 R103, R103, 0x22860, RZ ;  /* 0x0002286067677810 */ /* 0x000fe20007ffe0ff */
[----:B------:R-:W-:Y:S01]  /*13d90*/  FMUL.FTZ R25, R25, R12 ;  /* 0x0000000c19197220 */ /* 0x000fe20000410000 */
[----:B------:R-:W-:Y:S01]  /*13da0*/  F2FP.SATFINITE.E4M3.F32.PACK_AB_MERGE_C R156, R153, R152, R156 ;  /* 0x00000098999c723e */ /* 0x000fe2000480709c */
[-C--:B------:R-:W-:Y:S01]  /*13db0*/  FMUL.FTZ R28, R28, R12.reuse ;  /* 0x0000000c1c1c7220 */ /* 0x080fe20000410000 */
[----:B------:R-:W-:Y:S01]  /*13dc0*/  PRMT R103, R169, 0x654, R103 ;  /* 0x00000654a9677816 */ /* 0x000fe20000000067 */
[----:B------:R-:W-:Y:S01]  /*13dd0*/  FMUL.FTZ R29, R29, R12 ;  /* 0x0000000c1d1d7220 */ /* 0x000fe20000410000 */
[----:B------:R-:W-:Y:S01]  /*13de0*/  F2FP.SATFINITE.E4M3.F32.PACK_AB_MERGE_C R158, R159, R158, RZ ;  /* 0x0000009e9f9e723e */ /* 0x000fe200048070ff */
[----:B------:R-:W-:Y:S01]  /*13df0*/  FMUL.FTZ R32, R32, R12 ;  /* 0x0000000c20207220 */ /* 0x000fe20000410000 */
[----:B------:R-:W-:Y:S01]  /*13e00*/  F2FP.SATFINITE.E4M3.F32.PACK_AB_MERGE_C R164, R165, R164, RZ ;  /* 0x000000a4a5a4723e */ /* 0x000fe200048070ff */
[----:B------:R0:W-:Y:S01]  /*13e10*/  SYNCS.ARRIVE.TRANS64.RED.A1T0 RZ, [R103+URZ], RZ ;  /* 0x000000ff67ff79a7 */ /* 0x0001e2000810043f */
[----:B------:R-:W-:Y:S01]  /*13e20*/  F2FP.SATFINITE.E4M3.F32.PACK_AB_MERGE_C R166, R167, R166, RZ ;  /* 0x000000a6a7a6723e */ /* 0x000fe200048070ff */
[----:B------:R-:W-:Y:S01]  /*13e30*/  FMUL.FTZ R33, R33, R12 ;  /* 0x0000000c21217220 */ /* 0x000fe20000410000 */
        /* <DEDUP_REMOVED lines=75> */
[----:B------:R-:W-:Y:S01]  /*142f0*/  VIADD R21, R21, 0xffffffff ;  /* 0xffffffff15157836 */ /* 0x000fe20000000000 */
[----:B------:R-:W-:Y:S01]  /*14300*/  F2FP.SATFINITE.E4M3.F32.PACK_AB_MERGE_C R170, R161, R160, R164 ;  /* 0x000000a0a1aa723e */ /* 0x000fe200048070a4 */
[----:B------:R-:W-:Y:S01]  /*14310*/  IMAD.MOV.U32 R216, RZ, RZ, R14 ;  /* 0x000000ffffd87224 */ /* 0x000fe200078e000e */
[----:B------:R-:W-:Y:S01]  /*14320*/  F2FP.SATFINITE.E4M3.F32.PACK_AB_MERGE_C R171, R163, R162, R166 ;  /* 0x000000a2a3ab723e */ /* 0x000fe200048070a6 */
[----:B------:R-:W-:Y:S01]  /*14330*/  IMAD.MOV.U32 R217, RZ, RZ, R13 ;  /* 0x000000ffffd97224 */ /* 0x000fe200078e000d */
        /* <DEDUP_REMOVED lines=18> */
[----:B------:R-:W-:Y:S01]  /*14460*/  MOV R218, R194 ;  /* 0x000000c200da7202 */ /* 0x000fe20000000f00 */
[----:B0-----:R-:W-:Y:S06]  /*14470*/  @P1 BRA `(.L_x_649) ;  /* 0xffffffd000701947 */ /* 0x001fec000383ffff */
.L_x_637:
[----:B------:R-:W-:Y:S05]  /*14480*/  WARPSYNC.ALL ;  /* 0x0000000000007948 */ /* 0x000fea0003800000 */
[----:B------:R-:W-:Y:S06]  /*14490*/  BAR.ARV 0x8, 0x180 ;  /* 0x0206000000007b1d */ /* 0x000fec0000002000 */
[----:B------:R-:W-:Y:S05]  /*144a0*/  @!P0 BRA `(.L_x_650) ;  /* 0x0000000000048947 */ /* 0x000fea0003800000 */
[----:B------:R-:W-:Y:S01]  /*144b0*/  BPT.TRAP 0x1 ;  /* 0x000000040000795c */ /* 0x000fe20000300000 */
.L_x_650:
[----:B------:R-:W-:Y:S01]  /*144c0*/  IMAD R15, R194, 0x8, R18 ;  /* 0x00000008c20f7824 */ /* 0x000fe200078e0212 */
[----:B------:R-:W-:-:S04]  /*144d0*/  SHF.L.U32 R0, R195, 0x1f, RZ ;  /* 0x0000001fc3007819 */ /* 0x000fc800000006ff */
[----:B------:R0:W1:Y:S01]  /*144e0*/  SYNCS.PHASECHK.TRANS64.TRYWAIT P1, [R15+URZ+0x22850], R0 ;  /* 0x022850000f0075a7 */ /* 0x000062000802017f */
[----:B------:R-:W-:Y:S05]  /*144f0*/  @!P0 BRA `(.L_x_651) ;  /* 0x0000000000048947 */ /* 0x000fea0003800000 */
[----:B------:R-:W-:Y:S01]  /*14500*/  BPT.TRAP 0x1 ;  /* 0x000000040000795c */ /* 0x000fe20000300000 */
.L_x_651:
[----:B------:R-:W-:-:S05]  /*14510*/  VIADD R18, R18, 0x400 ;  /* 0x0000040012127836 */ /* 0x000fca0000000000 */
[----:B------:R-:W-:-:S04]  /*14520*/  SHF.R.U32.HI R18, RZ, 0x4, R18 ;  /* 0x00000004ff127819 */ /* 0x000fc80000011612 */
[----:B------:R-:W-:-:S04]  /*14530*/  LOP3.LUT R18, R18, 0x3fff, RZ, 0xc0, !PT ;  /* 0x00003fff12127812 */ /* 0x000fc800078ec0ff */
[----:B------:R-:W-:Y:S01]  /*14540*/  LOP3.LUT R5, R18, 0x10000, RZ, 0xfc, !PT ;  /* 0x0001000012057812 */ /* 0x000fe200078efcff */
[----:B-1----:R-:W-:Y:S06]  /*14550*/  @P1 BRA `(.L_x_652) ;  /* 0x0000000000081947 */ /* 0x002fec0003800000 */
[----:B------:R-:W1:Y:S02]  /*14560*/  SYNCS.PHASECHK.TRANS64.TRYWAIT P1, [R15+URZ+0x22850], R0 ;  /* 0x022850000f0075a7 */ /* 0x000e64000802017f */
[----:B-1----:R-:W-:Y:S05]  /*14570*/  @!P1 BRA `(.L_x_653) ;  /* 0x000000dc00c89947 */ /* 0x002fea0003800000 */
.L_x_652:
[----:B------:R-:W-:Y:S01]  /*14580*/  IMAD R4, R194, 0x500, R5 ;  /* 0x00000500c2047824 */ /* 0x000fe200078e0205 */
[----:B------:R-:W-:Y:S05]  /*14590*/  WARPSYNC.ALL ;  /* 0x0000000000007948 */ /* 0x000fea0003800000 */
[----:B------:R-:W-:Y:S01]  /*145a0*/  IMAD.MOV.U32 R5, RZ, RZ, -0x3ffffff0 ;  /* 0xc0000010ff057424 */ /* 0x000fe200078e00ff */
[C---:B------:R-:W-:Y:S01]  /*145b0*/  R2UR UR6, R4.reuse ;  /* 0x00000000040672ca */ /* 0x040fe200000e0000 */
[----:B------:R-:W-:Y:S01]  /*145c0*/  WARPGROUP.ARRIVE ;  /* 0x00000000000079c5 */ /* 0x000fe20000000000 */
[C---:B------:R-:W-:Y:S01]  /*145d0*/  VIADD R6, R4.reuse, 0x100 ;  /* 0x0000010004067836 */ /* 0x040fe20000000000 */
[----:B------:R-:W-:Y:S01]  /*145e0*/  MOV R7, 0xc0000010 ;  /* 0xc000001000077802 */ /* 0x000fe20000000f00 */
[----:B------:R-:W-:Y:S01]  /*145f0*/  ULDC.64 UR4, c[0x0][0x9a0] ;  /* 0x0002680000047ab9 */ /* 0x000fe20000000a00 */
[----:B------:R-:W-:Y:S01]  /*14600*/  R2UR UR7, R5 ;  /* 0x00000000050772ca */ /* 0x000fe200000e0000 */
[----:B------:R-:W-:Y:S01]  /*14610*/  VIADD R10, R4, 0x200 ;  /* 0x00000200040a7836 */ /* 0x000fe20000000000 */
[----:B------:R-:W-:Y:S01]  /*14620*/  ISETP.NE.U32.AND P1, PT, RZ, UR4, PT ;  /* 0x00000004ff007c0c */ /* 0x000fe2000bf25070 */
[----:B------:R-:W-:-:S03]  /*14630*/  IMAD.MOV.U32 R11, RZ, RZ, -0x3ffffff0 ;  /* 0xc0000010ff0b7424 */ /* 0x000fc600078e00ff */
[----:B------:R-:W-:-:S07]  /*14640*/  ISETP.NE.AND.EX P1, PT, RZ, UR5, PT, P1 ;  /* 0x00000005ff007c0c */ /* 0x000fce000bf25310 */
[----:B------:R-:W-:Y:S01]  /*14650*/  QGMMA.64x128x32.F32.E4M3.E4M3 R24, R168, gdesc[UR4], R24, gsb0 ;  /* 0x01e00004a8187df3 */ /* 0x000fe20008000818 */
[----:B------:R-:W-:Y:S02]  /*14660*/  R2UR UR6, R6 ;  /* 0x00000000060672ca */ /* 0x000fe400000e0000 */
[----:B------:R-:W-:-:S03]  /*14670*/  R2UR UR7, R7 ;  /* 0x00000000070772ca */ /* 0x000fc600000e0000 */
[----:B------:R-:W0:Y:S08]  /*14680*/  @P1 LDC.64 R6, c[0x0][0x9c8] ;  /* 0x00027200ff061b82 */ /* 0x000e300000000a00 */
[----:B------:R-:W2:Y:S01]  /*14690*/  @P1 LDC.64 R8, c[0x0][0x9d0] ;  /* 0x00027400ff081b82 */ /* 0x000ea20000000a00 */
[----:B01----:R-:W-:-:S04]  /*146a0*/  @P1 IMAD R0, R212, R6, RZ ;  /* 0x00000006d4001224 */ /* 0x003fc800078e02ff */
[C---:B------:R-:W-:Y:S02]  /*146b0*/  @P1 IMAD R5, R205.reuse, R7, R0 ;  /* 0x00000007cd051224 */ /* 0x040fe400078e0200 */
[----:B------:R-:W-:-:S04]  /*146c0*/  @P1 IMAD.WIDE.U32 R6, R205, R6, RZ ;  /* 0x00000006cd061225 */ /* 0x000fc800078e00ff */
[----:B------:R-:W-:Y:S02]  /*146d0*/  @P1 IMAD.IADD R7, R7, 0x1, R5 ;  /* 0x0000000107071824 */ /* 0x000fe400078e0205 */
[----:B------:R-:W-:Y:S02]  /*146e0*/  IMAD.MOV.U32 R0, RZ, RZ, 0x3f800000 ;  /* 0x3f800000ff007424 */ /* 0x000fe400078e00ff */
[----:B--2---:R-:W-:-:S04]  /*146f0*/  @P1 IMAD.WIDE.U32 R6, R191, R8, R6 ;  /* 0x00000008bf061225 */ /* 0x004fc800078e0006 */
[----:B------:R-:W-:Y:S01]  /*14700*/  @P1 IMAD R9, R191, R9, R7 ;  /* 0x00000009bf091224 */ /* 0x000fe200078e0207 */
[----:B------:R-:W-:-:S04]  /*14710*/  @P1 LEA R8, P2, R6, UR4, 0x2 ;  /* 0x0000000406081c11 */ /* 0x000fc8000f8410ff */
[----:B------:R-:W-:-:S05]  /*14720*/  @P1 LEA.HI.X R9, R6, UR5, R9, 0x2, P2 ;  /* 0x0000000506091c11 */ /* 0x000fca00090f1409 */
[----:B------:R0:W2:Y:S01]  /*14730*/  @P1 LDG.E R0, desc[UR36][R8.64] ;  /* 0x0000002408001981 */ /* 0x0000a2000c1e1900 */
[----:B------:R-:W-:Y:S02]  /*14740*/  WARPGROUP.DEPBAR.LE gsb0, 0x0 ;  /* 0x00008000000079c5 */ /* 0x000fe40000010000 */
[----:B------:R-:W-:-:S06]  /*14750*/  WARPGROUP.ARRIVE ;  /* 0x00000000000079c5 */ /* 0x000fcc0000000000 */
[----:B------:R-:W-:Y:S01]  /*14760*/  QGMMA.64x128x32.F32.E4M3.E4M3 R24, R172, gdesc[UR4], R24, gsb0 ;  /* 0x01e00004ac187df3 */ /* 0x000fe20008000818 */
[----:B------:R-:W-:Y:S02]  /*14770*/  R2UR UR6, R10 ;  /* 0x000000000a0672ca */ /* 0x000fe400000e0000 */
[----:B------:R-:W-:Y:S01]  /*14780*/  R2UR UR7, R11 ;  /* 0x000000000b0772ca */ /* 0x000fe200000e0000 */
[----:B------:R-:W-:Y:S01]  /*14790*/  VIADD R6, R4, 0x300 ;  /* 0x0000030004067836 */ /* 0x000fe20000000000 */
[----:B------:R-:W-:Y:S01]  /*147a0*/  MOV R7, 0xc0000010 ;  /* 0xc000001000077802 */ /* 0x000fe20000000f00 */
[----:B------:R-:W-:Y:S02]  /*147b0*/  WARPGROUP.DEPBAR.LE gsb0, 0x0 ;  /* 0x00008000000079c5 */ /* 0x000fe40000010000 */
[----:B------:R-:W-:-:S08]  /*147c0*/  WARPGROUP.ARRIVE ;  /* 0x00000000000079c5 */ /* 0x000fd00000000000 */
[----:B------:R-:W-:Y:S01]  /*147d0*/  QGMMA.64x128x32.F32.E4M3.E4M3 R24, R176, gdesc[UR4], R24, gsb0 ;  /* 0x01e00004b0187df3 */ /* 0x000fe20008000818 */
[----:B------:R-:W-:Y:S02]  /*147e0*/  R2UR UR6, R6 ;  /* 0x00000000060672ca */ /* 0x000fe400000e0000 */
[----:B------:R-:W-:Y:S01]  /*147f0*/  R2UR UR7, R7 ;  /* 0x00000000070772ca */ /* 0x000fe200000e0000 */
[----:B------:R-:W-:Y:S02]  /*14800*/  VIADD R4, R4, 0x400 ;  /* 0x0000040004047836 */ /* 0x000fe40000000000 */
[----:B------:R-:W-:Y:S01]  /*14810*/  IMAD.MOV.U32 R5, RZ, RZ, -0x3ffffff0 ;  /* 0xc0000010ff057424 */ /* 0x000fe200078e00ff */
[----:B------:R-:W1:Y:S04]  /*14820*/  SHFL.BFLY PT, R6, R3, 0x2, 0x1f ;  /* 0x0c401f0003067f89 */ /* 0x000e6800000e0000 */
[----:B------:R-:W3:Y:S01]  /*14830*/  SHFL.BFLY PT, R7, R20, 0x2, 0x1f ;  /* 0x0c401f0014077f89 */ /* 0x000ee200000e0000 */
[----:B------:R-:W-:-:S02]  /*14840*/  WARPGROUP.DEPBAR.LE gsb0, 0x0 ;  /* 0x00008000000079c5 */ /* 0x000fc40000010000 */
[----:B------:R-:W-:-:S06]  /*14850*/  WARPGROUP.ARRIVE ;  /* 0x00000000000079c5 */ /* 0x000fcc0000000000 */
[----:B------:R-:W-:Y:S01]  /*14860*/  QGMMA.64x128x32.F32.E4M3.E4M3 R24, R180, gdesc[UR4], R24, gsb0 ;  /* 0x01e00004b4187df3 */ /* 0x000fe20008000818 */
[----:B------:R-:W-:Y:S02]  /*14870*/  R2UR UR6, R4 ;  /* 0x00000000040672ca */ /* 0x000fe400000e0000 */
[----:B------:R-:W-:Y:S01]  /*14880*/  R2UR UR7, R5 ;  /* 0x00000000050772ca */ /* 0x000fe200000e0000 */
[----:B-1----:R-:W-:-:S01]  /*14890*/  FADD.FTZ R6, R6, R3 ;  /* 0x0000000306067221 */ /* 0x002fc20000010000 */
[----:B---3--:R-:W-:-:S04]  /*148a0*/  FADD.FTZ R7, R7, R20 ;  /* 0x0000001407077221 */ /* 0x008fc80000010000 */
[----:B------:R-:W0:Y:S04]  /*148b0*/  SHFL.BFLY PT, R5, R6, 0x1, 0x1f ;  /* 0x0c201f0006057f89 */ /* 0x000e2800000e0000 */
[----:B------:R-:W1:Y:S01]  /*148c0*/  SHFL.BFLY PT, R4, R7, 0x1, 0x1f ;  /* 0x0c201f0007047f89 */ /* 0x000e6200000e0000 */
[----:B------:R-:W-:Y:S02]  /*148d0*/  IMAD.MOV.U32 R3, RZ, RZ, RZ ;  /* 0x000000ffff037224 */ /* 0x000fe400078e00ff */
[----:B0-----:R-:W-:Y:S01]  /*148e0*/  FADD.FTZ R8, R6, R5 ;  /* 0x0000000506087221 */ /* 0x001fe20000010000 */
[----:B-1----:R-:W-:-:S04]  /*148f0*/  FADD.FTZ R10, R7, R4 ;  /* 0x00000004070a7221 */ /* 0x002fc80000010000 */
        /* <DEDUP_REMOVED lines=14> */
[C---:B------:R-:W-:Y:S01]  /*149e0*/  @P2 FMUL.FTZ R4, R2.reuse, 0.69314718246459960938 ;  /* 0x3f31721802042820 */ /* 0x040fe20000410000 */
[----:B0-----:R-:W-:Y:S01]  /*149f0*/  @P2 FMUL.FTZ R5, R5, 0.69314718246459960938 ;  /* 0x3f31721805052820 */ /* 0x001fe20000410000 */
[----:B------:R-:W-:Y:S01]  /*14a00*/  @P3 FMUL.FTZ R2, R2, 0.69314718246459960938 ;  /* 0x3f31721802023820 */ /* 0x000fe20000410000 */
[----:B------:R-:W-:Y:S01]  /*14a10*/  IMAD.MOV.U32 R88, RZ, RZ, -0x800000 ;  /* 0xff800000ff587424 */ /* 0x000fe200078e00ff */
[----:B------:R-:W-:Y:S01]  /*14a20*/  MOV R89, 0xff800000 ;  /* 0xff80000000597802 */ /* 0x000fe20000000f00 */
[----:B------:R-:W-:Y:S01]  /*14a30*/  @P2 FFMA.FTZ R88, R4, R13, R5 ;  /* 0x0000000d04582223 */ /* 0x000fe20000010005 */
[----:B-1----:R-:W-:Y:S01]  /*14a40*/  @P3 FMUL.FTZ R9, R6, 0.69314718246459960938 ;  /* 0x3f31721806093820 */ /* 0x002fe20000410000 */
[----:B--2---:R-:W-:-:S03]  /*14a50*/  FMUL.FTZ R3, R3, R0 ;  /* 0x0000000003037220 */ /* 0x004fc60000410000 */
[----:B------:R-:W-:Y:S01]  /*14a60*/  @P3 FFMA.FTZ R89, R2, R14, R9 ;  /* 0x0000000e02593223 */ /* 0x000fe20000010009 */
[----:B---3--:R-:W-:Y:S01]  /*14a70*/  FMUL.FTZ R5, R7, R0 ;  /* 0x0000000007057220 */ /* 0x008fe20000410000 */
[----:B------:R-:W-:Y:S02]  /*14a80*/  WARPGROUP.DEPBAR.LE gsb0, 0x0 ;  /* 0x00008000000079c5 */ /* 0x000fe40000010000 */
[----:B------:R-:W-:Y:S05]  /*14a90*/  @!P0 BRA `(.L_x_654) ;  /* 0x0000000000048947 */ /* 0x000fea0003800000 */
[----:B------:R-:W-:Y:S01]  /*14aa0*/  BPT.TRAP 0x1 ;  /* 0x000000040000795c */ /* 0x000fe20000300000 */
.L_x_654:
[----:B------:R-:W-:Y:S02]  /*14ab0*/  VIADD R0, R15, 0x22860 ;  /* 0x000228600f007836 */ /* 0x000fe40000000000 */
[-C--:B------:R-:W-:Y:S01]  /*14ac0*/  FMUL.FTZ R93, R52, R3.reuse ;  /* 0x00000003345d7220 */ /* 0x080fe20000410000 */
[----:B------:R-:W-:Y:S02]  /*14ad0*/  IMAD.U32 R7, RZ, RZ, UR38 ;  /* 0x00000026ff077e24 */ /* 0x000fe4000f8e00ff */
[-C--:B------:R-:W-:Y:S01]  /*14ae0*/  FMUL.FTZ R91, R32, R3.reuse ;  /* 0x00000003205b7220 */ /* 0x080fe20000410000 */
[----:B------:R-:W-:Y:S02]  /*14af0*/  VIADD R194, R194, 0x1 ;  /* 0x00000001c2c27836 */ /* 0x000fe40000000000 */
[-C--:B------:R-:W-:Y:S01]  /*14b00*/  FMUL.FTZ R119, R48, R3.reuse ;  /* 0x0000000330777220 */ /* 0x080fe20000410000 */
[-C--:B------:R-:W-:Y:S01]  /*14b10*/  FMUL.FTZ R111, R56, R3.reuse ;  /* 0x00000003386f7220 */ /* 0x080fe20000410000 */
[----:B------:R-:W-:Y:S01]  /*14b20*/  PRMT R2, R7, 0x654, R0 ;  /* 0x0000065407027816 */ /* 0x000fe20000000000 */
[-C--:B------:R-:W-:Y:S01]  /*14b30*/  FMUL.FTZ R0, R40, R3.reuse ;  /* 0x0000000328007220 */ /* 0x080fe20000410000 */
[----:B------:R-:W-:Y:S01]  /*14b40*/  ISETP.NE.AND P1, PT, R194, 0x2, PT ;  /* 0x00000002c200780c */ /* 0x000fe20003f25270 */
[-C--:B------:R-:W-:Y:S01]  /*14b50*/  FMUL.FTZ R101, R64, R3.reuse ;  /* 0x0000000340657220 */ /* 0x080fe20000410000 */
[----:B------:R0:W-:Y:S01]  /*14b60*/  SYNCS.ARRIVE.TRANS64.RED.A1T0 RZ, [R2+URZ], RZ ;  /* 0x000000ff02ff79a7 */ /* 0x0001e2000810043f */
[-C--:B------:R-:W-:Y:S01]  /*14b70*/  FMUL.FTZ R115, R77, R3.reuse ;  /* 0x000000034d737220 */ /* 0x080fe20000410000 */
[-C--:B------:R-:W-:Y:S01]  /*14b80*/  FMUL.FTZ R112, R33, R3.reuse ;  /* 0x0000000321707220 */ /* 0x080fe20000410000 */
[----:B------:R-:W-:Y:S01]  /*14b90*/  FMUL.FTZ R98, R57, R3 ;  /* 0x0000000339627220 */ /* 0x000fe20000410000 */
[----:B------:R-:W-:Y:S01]  /*14ba0*/  FMUL.FTZ R52, R39, R5 ;  /* 0x0000000527347220 */ /* 0x000fe20000410000 */
[-C--:B------:R-:W-:Y:S01]  /*14bb0*/  FMUL.FTZ R90, R37, R3.reuse ;  /* 0x00000003255a7220 */ /* 0x080fe20000410000 */
[-C--:B------:R-:W-:Y:S01]  /*14bc0*/  FMUL.FTZ R40, R45, R3.reuse ;  /* 0x000000032d287220 */ /* 0x080fe20000410000 */
[-C--:B------:R-:W-:Y:S01]  /*14bd0*/  FMUL.FTZ R32, R53, R3.reuse ;  /* 0x0000000335207220 */ /* 0x080fe20000410000 */
[----:B0-----:R-:W-:Y:S01]  /*14be0*/  SEL R2, RZ, 0x1, P1 ;  /* 0x00000001ff027807 */ /* 0x001fe20000800000 */
        /* <DEDUP_REMOVED lines=51> */
[----:B------:R-:W-:Y:S01]  /*14f20*/  FMUL.FTZ R70, R83, R5 ;  /* 0x0000000553467220 */ /* 0x000fe20000410000 */
[----:B------:R-:W-:Y:S01]  /*14f30*/  LOP3.LUT R195, R195, R2, RZ, 0x3c, !PT ;  /* 0x00000002c3c37212 */ /* 0x000fe200078e3cff */
[----:B------:R-:W-:Y:S01]  /*14f40*/  UIADD3 UR61, UR61, 0x1, URZ ;  /* 0x000000013d3d7890 */ /* 0x000fe2000fffe03f */
[----:B------:R-:W-:-:S11]  /*14f50*/  SEL R194, R194, RZ, P1 ;  /* 0x000000ffc2c27207 */ /* 0x000fd60000800000 */
.L_x_600:
[----:B------:R-:W-:Y:S05]  /*14f60*/  WARPSYNC.ALL ;  /* 0x0000000000007948 */ /* 0x000fea0003800000 */
[----:B------:R-:W0:Y:S08]  /*14f70*/  S2UR UR38, SR_CgaCtaId ;  /* 0x00000000002679c3 */ /* 0x000e300000008800 */
[----:B------:R-:W-:Y:S01]  /*14f80*/  BAR.SYNC.DEFER_BLOCKING 0x5, 0x180 ;  /* 0x0146000000007b1d */ /* 0x000fe20000010000 */
[----:B------:R-:W-:-:S05]  /*14f90*/  ISETP.NE.AND P1, PT, R208, RZ, PT ;  /* 0x000000ffd000720c */ /* 0x000fca0003f25270 */
[----:B------:R-:W-:Y:S01]  /*14fa0*/  UMOV UR4, 0x400 ;  /* 0x0000040000047882 */ /* 0x000fe20000000000 */
[----:B------:R-:W-:Y:S07]  /*14fb0*/  BSSY B0, `(.L_x_655) ;  /* 0x000042e000007945 */ /* 0x000fee0003800000 */
[----:B------:R-:W1:Y:S01]  /*14fc0*/  @!P1 LDC R208, c[0x0][0xad4] ;  /* 0x0002b500ffd09b82 */ /* 0x000e620000000800 */
[----:B0-----:R-:W-:-:S06]  /*14fd0*/  ULEA UR4, UR38, UR4, 0x18 ;  /* 0x0000000426047291 */ /* 0x001fcc000f8ec03f */
[----:B------:R-:W-:-:S05]  /*14fe0*/  IMAD.U32 R18, RZ, RZ, UR4 ;  /* 0x00000004ff127e24 */ /* 0x000fca000f8e00ff */
[----:B------:R0:W2:Y:S01]  /*14ff0*/  LDS.128 R28, [R18+0x228d0] ;  /* 0x0228d000121c7984 */ /* 0x0000a20000000c00 */
[----:B------:R-:W-:Y:S06]  /*15000*/  BAR.ARV 0x4, 0x180 ;  /* 0x0106000000007b1d */ /* 0x000fec0000002000 */
[----:B------:R-:W-:Y:S05]  /*15010*/  @P0 BRA `(.L_x_656) ;  /* 0x0000003400780947 */ /* 0x000fea0003800000 */
[----:B------:R-:W3:Y:S01]  /*15020*/  LDL R20, [R1+0x44] ;  /* 0x0000440001147983 */ /* 0x000ee20000100800 */
[----:B------:R-:W-:Y:S01]  /*15030*/  ULDC.64 UR4, c[0x4][0x38] ;  /* 0x01000e0000047ab9 */ /* 0x000fe20000000a00 */
[----:B------:R-:W4:Y:S01]  /*15040*/  S2R R13, SR_TID.X ;  /* 0x00000000000d7919 */ /* 0x000f220000002100 */
[----:B------:R-:W0:Y:S01]  /*15050*/  S2R R21, SR_SWINHI ;  /* 0x0000000000157919 */ /* 0x000e220000002f00 */
[----:B----4-:R-:W-:Y:S01]  /*15060*/  IMAD.SHL.U32 R2, R13, 0x4, RZ ;  /* 0x000000040d027824 */ /* 0x010fe200078e00ff */
[----:B------:R-:W-:Y:S02]  /*15070*/  MOV R62, R18 ;  /* 0x00000012003e7202 */ /* 0x000fe40000000f00 */
[----:B0-----:R-:W-:Y:S02]  /*15080*/  MOV R63, R21 ;  /* 0x00000015003f7202 */ /* 0x001fe40000000f00 */
[----:B------:R-:W-:-:S04]  /*15090*/  LOP3.LUT R2, R2, 0xc, RZ, 0xc0, !PT ;  /* 0x0000000c02027812 */ /* 0x000fc800078ec0ff */
[----:B------:R-:W-:-:S04]  /*150a0*/  IADD3 R2, P0, R2, UR4, RZ ;  /* 0x0000000402027c10 */ /* 0x000fc8000ff1e0ff */
[----:B------:R-:W-:Y:S02]  /*150b0*/  IADD3.X R3, RZ, UR5, RZ, P0, !PT ;  /* 0x00000005ff037c10 */ /* 0x000fe400087fe4ff */
[----:B------:R-:W-:-:S03]  /*150c0*/  LOP3.LUT P0, R13, R13, 0x3, RZ, 0xc0, !PT ;  /* 0x000000030d0d7812 */ /* 0x000fc6000780c0ff */
[----:B------:R0:W5:Y:S01]  /*150d0*/  LDG.E.CONSTANT R5, desc[UR36][R2.64] ;  /* 0x0000002402057981 */ /* 0x000162000c1e9900 */
[----:B------:R-:W-:-:S04]  /*150e0*/  ISETP.EQ.OR P0, PT, R13, 0x3, !P0 ;  /* 0x000000030d00780c */ /* 0x000fc80004702670 */
[----:B------:R-:W-:Y:S02]  /*150f0*/  SEL R13, R15, R10, P0 ;  /* 0x0000000a0f0d7207 */ /* 0x000fe40000000000 */
[----:B------:R-:W-:Y:S02]  /*15100*/  SEL R41, R10, R15, P0 ;  /* 0x0000000f0a297207 */ /* 0x000fe40000000000 */
[----:B------:R-:W-:Y:S02]  /*15110*/  SEL R100, R11, R14, P0 ;  /* 0x0000000e0b647207 */ /* 0x000fe40000000000 */
[----:B------:R-:W-:Y:S01]  /*15120*/  SEL R51, R14, R11, P0 ;  /* 0x0000000b0e337207 */ /* 0x000fe20000000000 */
[----:B------:R-:W-:Y:S01]  /*15130*/  UMOV UR4, 0xffffffff ;  /* 0xffffffff00047882 */ /* 0x000fe20000000000 */
[----:B---3--:R-:W-:-:S03]  /*15140*/  IMAD.WIDE R34, R20, 0x2, R62 ;  /* 0x0000000214227825 */ /* 0x008fc600078e023e */
[C---:B------:R-:W-:Y:S02]  /*15150*/  IADD3 R107, P5, R34.reuse, 0x4060, RZ ;  /* 0x00004060226b7810 */ /* 0x040fe40007fbe0ff */
[C---:B------:R-:W-:Y:S02]  /*15160*/  IADD3 R27, P1, R34.reuse, 0x4040, RZ ;  /* 0x00004040221b7810 */ /* 0x040fe40007f3e0ff */
[----:B------:R-:W-:Y:S02]  /*15170*/  LOP3.LUT R106, R107, 0x380, RZ, 0xc0, !PT ;  /* 0x000003806b6a7812 */ /* 0x000fe400078ec0ff */
[----:B-----5:R-:W-:Y:S02]  /*15180*/  LOP3.LUT R26, R27, 0x380, RZ, 0xc0, !PT ;  /* 0x000003801b1a7812 */ /* 0x020fe400078ec0ff */
[----:B0-----:R-:W-:Y:S02]  /*15190*/  IADD3 R3, P3, R34, 0x4000, RZ ;  /* 0x0000400022037810 */ /* 0x001fe40007f7e0ff */
[----:B------:R-:W-:-:S02]  /*151a0*/  SHF.R.U64 R106, R106, 0x3, RZ ;  /* 0x000000036a6a7819 */ /* 0x000fc400000012ff */
[----:B------:R-:W-:Y:S02]  /*151b0*/  SHF.R.U64 R26, R26, 0x3, RZ ;  /* 0x000000031a1a7819 */ /* 0x000fe400000012ff */
[----:B------:R-:W-:Y:S02]  /*151c0*/  LOP3.LUT R20, R3, 0x380, RZ, 0xc0, !PT ;  /* 0x0000038003147812 */ /* 0x000fe400078ec0ff */
[----:B------:R-:W-:Y:S01]  /*151d0*/  LOP3.LUT R106, R106, R107, RZ, 0x3c, !PT ;  /* 0x0000006b6a6a7212 */ /* 0x000fe200078e3cff */
[--C-:B------:R-:W-:Y:S01]  /*151e0*/  IMAD.X R107, RZ, RZ, R35.reuse, P5 ;  /* 0x000000ffff6b7224 */ /* 0x100fe200028e0623 */
[----:B------:R-:W-:Y:S01]  /*151f0*/  LOP3.LUT R26, R26, R27, RZ, 0x3c, !PT ;  /* 0x0000001b1a1a7212 */ /* 0x000fe200078e3cff */
[----:B------:R-:W-:Y:S01]  /*15200*/  IMAD.X R27, RZ, RZ, R35, P1 ;  /* 0x000000ffff1b7224 */ /* 0x000fe200008e0623 */
[----:B------:R-:W-:Y:S02]  /*15210*/  SHF.R.U64 R20, R20, 0x3, RZ ;  /* 0x0000000314147819 */ /* 0x000fe400000012ff */
[----:B------:R-:W-:-:S02]  /*15220*/  IADD3 R25, P2, R34, 0x4020, RZ ;  /* 0x0000402022197810 */ /* 0x000fc40007f5e0ff */
[C---:B------:R-:W-:Y:S02]  /*15230*/  IADD3 R21, P4, R34.reuse, 0x60, RZ ;  /* 0x0000006022157810 */ /* 0x040fe40007f9e0ff */
[C---:B------:R-:W-:Y:S02]  /*15240*/  IADD3 R15, P5, R34.reuse, 0x40, RZ ;  /* 0x00000040220f7810 */ /* 0x040fe40007fbe0ff */
[----:B------:R-:W-:Y:S02]  /*15250*/  IADD3 R11, P1, R34, 0x20, RZ ;  /* 0x00000020220b7810 */ /* 0x000fe40007f3e0ff */
[----:B------:R-:W-:Y:S02]  /*15260*/  LOP3.LUT R20, R20, R3, RZ, 0x3c, !PT ;  /* 0x0000000314147212 */ /* 0x000fe400078e3cff */
[----:B------:R-:W-:Y:S02]  /*15270*/  LOP3.LUT R24, R25, 0x380, RZ, 0xc0, !PT ;  /* 0x0000038019187812 */ /* 0x000fe400078ec0ff */
[----:B------:R-:W-:-:S02]  /*15280*/  LOP3.LUT R14, R21, 0x380, RZ, 0xc0, !PT ;  /* 0x00000380150e7812 */ /* 0x000fc400078ec0ff */
[----:B------:R-:W-:Y:S02]  /*15290*/  LOP3.LUT R10, R15, 0x380, RZ, 0xc0, !PT ;  /* 0x000003800f0a7812 */ /* 0x000fe400078ec0ff */
[----:B------:R-:W-:Y:S02]  /*152a0*/  LOP3.LUT R3, R34, 0x380, RZ, 0xc0, !PT ;  /* 0x0000038022037812 */ /* 0x000fe400078ec0ff */
[----:B------:R-:W-:Y:S02]  /*152b0*/  LOP3.LUT R2, R11, 0x380, RZ, 0xc0, !PT ;  /* 0x000003800b027812 */ /* 0x000fe400078ec0ff */
[----:B------:R-:W-:Y:S02]  /*152c0*/  SHF.R.U64 R24, R24, 0x3, RZ ;  /* 0x0000000318187819 */ /* 0x000fe400000012ff */
[----:B------:R-:W-:Y:S02]  /*152d0*/  SHF.R.U64 R14, R14, 0x3, RZ ;  /* 0x000000030e0e7819 */ /* 0x000fe400000012ff */
[----:B------:R-:W-:-:S02]  /*152e0*/  SHF.R.U64 R10, R10, 0x3, RZ ;  /* 0x000000030a0a7819 */ /* 0x000fc400000012ff */
[----:B------:R-:W-:Y:S02]  /*152f0*/  SHF.R.U64 R3, R3, 0x3, RZ ;  /* 0x0000000303037819 */ /* 0x000fe400000012ff */
        /* <DEDUP_REMOVED lines=9> */
[----:B------:R-:W-:-:S02]  /*15390*/  LOP3.LUT R2, R2, R11, RZ, 0x3c, !PT ;  /* 0x0000000b02027212 */ /* 0x000fc400078e3cff */
[----:B------:R-:W-:Y:S02]  /*153a0*/  IADD3.X R11, RZ, R35, RZ, P5, !PT ;  /* 0x00000023ff0b7210 */ /* 0x000fe40002ffe4ff */
[----:B------:R-:W-:Y:S02]  /*153b0*/  MOV R106, R106 ;  /* 0x0000006a006a7202 */ /* 0x000fe40000000f00 */
[----:B------:R-:W-:Y:S02]  /*153c0*/  MOV R110, R34 ;  /* 0x00000022006e7202 */ /* 0x000fe40000000f00 */
[----:B------:R-:W-:Y:S02]  /*153d0*/  MOV R105, R26 ;  /* 0x0000001a00697202 */ /* 0x000fe40000000f00 */
[----:B------:R-:W-:Y:S02]  /*153e0*/  MOV R104, R24 ;  /* 0x0000001800687202 */ /* 0x000fe40000000f00 */
[----:B------:R-:W-:-:S02]  /*153f0*/  MOV R103, R20 ;  /* 0x0000001400677202 */ /* 0x000fc40000000f00 */
[----:B------:R-:W-:Y:S02]  /*15400*/  MOV R109, R14 ;  /* 0x0000000e006d7202 */ /* 0x000fe40000000f00 */
[----:B------:R-:W-:Y:S02]  /*15410*/  MOV R108, R10 ;  /* 0x0000000a006c7202 */ /* 0x000fe40000000f00 */
[----:B------:R-:W-:Y:S01]  /*15420*/  MOV R107, R2 ;  /* 0x00000002006b7202 */ /* 0x000fe20000000f00 */
[----:B------:R-:W-:Y:S06]  /*15430*/  BRA.DIV UR4, `(.L_x_657) ;  /* 0x000000d2042c7947 */ /* 0x000fec000b800000 */
[----:B------:R-:W-:Y:S01]  /*15440*/  SEL R78, R77, R90, P0 ;  /* 0x0000005a4d4e7207 */ /* 0x000fe20000000000 */
[----:B------:R-:W-:Y:S01]  /*15450*/  SHFL.IDX PT, R100, R100, R5, 0x1c1f ;  /* 0x001c1f0564647589 */ /* 0x000fe200000e0000 */
[----:B------:R-:W-:Y:S02]  /*15460*/  SEL R47, R90, R77, P0 ;  /* 0x0000004d5a2f7207 */ /* 0x000fe40000000000 */
[----:B------:R-:W-:Y:S02]  /*15470*/  SEL R20, R0, R99, P0 ;  /* 0x0000006300147207 */ /* 0x000fe40000000000 */
[----:B------:R-:W-:Y:S01]  /*15480*/  SEL R86, R6, R81, P0 ;  /* 0x0000005106567207 */ /* 0x000fe20000000000 */
[----:B------:R-:W-:Y:S01]  /*15490*/  SHFL.IDX PT, R78, R78, R5, 0x1c1f ;  /* 0x001c1f054e4e7589 */ /* 0x000fe200000e0000 */
[----:B------:R-:W-:Y:S02]  /*154a0*/  SEL R83, R81, R6, P0 ;  /* 0x0000000651537207 */ /* 0x000fe40000000000 */
[----:B------:R-:W-:Y:S01]  /*154b0*/  SEL R84, R60, R117, P0 ;  /* 0x000000753c547207 */ /* 0x000fe20000000000 */
[----:B------:R-:W-:Y:S01]  /*154c0*/  SHFL.IDX PT, R3, R20, R5, 0x1c1f ;  /* 0x001c1f0514037589 */ /* 0x000fe200000e0000 */
[----:B------:R-:W-:-:S02]  /*154d0*/  SEL R77, R99, R0, P0 ;  /* 0x00000000634d7207 */ /* 0x000fc40000000000 */
[----:B------:R-:W-:Y:S01]  /*154e0*/  SEL R117, R117, R60, P0 ;  /* 0x0000003c75757207 */ /* 0x000fe20000000000 */
[----:B------:R-:W-:Y:S01]  /*154f0*/  SHFL.IDX PT, R86, R86, R5, 0x1c1f ;  /* 0x001c1f0556567589 */ /* 0x000fe200000e0000 */
[----:B------:R-:W-:Y:S02]  /*15500*/  SEL R90, R58, R85, P0 ;  /* 0x000000553a5a7207 */ /* 0x000fe40000000000 */
[----:B------:R-:W-:Y:S01]  /*15510*/  LOP3.LUT R6, R5, 0x2, RZ, 0x3c, !PT ;  /* 0x0000000205067812 */ /* 0x000fe200078e3cff */
[----:B------:R-:W-:Y:S01]  /*15520*/  SHFL.IDX PT, R84, R84, R5, 0x1c1f ;  /* 0x001c1f0554547589 */ /* 0x000fe200000e0000 */
[----:B------:R-:W-:Y:S02]  /*15530*/  SEL R0, R95, R40, P0 ;  /* 0x000000285f007207 */ /* 0x000fe40000000000 */
[----:B------:R-:W-:Y:S01]  /*15540*/  SEL R49, R40, R95, P0 ;  /* 0x0000005f28317207 */ /* 0x000fe20000000000 */
[----:B------:R-:W0:Y:S01]  /*15550*/  SHFL.IDX PT, R20, R77, R6, 0x1c1f ;  /* 0x001c1f064d147589 */ /* 0x000e2200000e0000 */
[----:B------:R-:W-:-:S02]  /*15560*/  SEL R42, R48, R121, P0 ;  /* 0x00000079302a7207 */ /* 0x000fc40000000000 */
[----:B------:R-:W-:Y:S01]  /*15570*/  SEL R85, R85, R58, P0 ;  /* 0x0000003a55557207 */ /* 0x000fe20000000000 */
[----:B------:R-:W3:Y:S01]  /*15580*/  SHFL.IDX PT, R51, R51, R6, 0x1c1f ;  /* 0x001c1f0633337589 */ /* 0x000ee200000e0000 */
[----:B------:R-:W-:Y:S02]  /*15590*/  SEL R60, R97, R52, P0 ;  /* 0x00000034613c7207 */ /* 0x000fe40000000000 */
[----:B------:R-:W-:Y:S01]  /*155a0*/  SEL R43, R52, R97, P0 ;  /* 0x00000061342b7207 */ /* 0x000fe20000000000 */
[----:B------:R-:W4:Y:S01]  /*155b0*/  SHFL.IDX PT, R47, R47, R6, 0x1c1f ;  /* 0x001c1f062f2f7589 */ /* 0x000f2200000e0000 */
[----:B------:R-:W-:Y:S02]  /*155c0*/  SEL R40, R119, R44, P0 ;  /* 0x0000002c77287207 */ /* 0x000fe40000000000 */
[----:B------:R-:W-:Y:S01]  /*155d0*/  SEL R2, R93, R32, P0 ;  /* 0x000000205d027207 */ /* 0x000fe20000000000 */
[----:B------:R-:W-:Y:S01]  /*155e0*/  SHFL.IDX PT, R0, R0, R5, 0x1c1f ;  /* 0x001c1f0500007589 */ /* 0x000fe200000e0000 */
[----:B------:R-:W-:-:S02]  /*155f0*/  SEL R79, R32, R93, P0 ;  /* 0x0000005d204f7207 */ /* 0x000fc40000000000 */
[----:B------:R-:W-:Y:S01]  /*15600*/  SEL R121, R121, R48, P0 ;  /* 0x0000003079797207 */ /* 0x000fe20000000000 */
[----:B------:R0:W-:Y:S01]  /*15610*/  SHFL.IDX PT, R21, R2, R5, 0x1c1f ;  /* 0x001c1f0502157589 */ /* 0x0001e200000e0000 */
        /* <DEDUP_REMOVED lines=10> */
[----:B------:R-:W-:Y:S01]  /*156c0*/  SEL R45, R116, R45, P0 ;  /* 0x0000002d742d7207 */ /* 0x000fe20000000000 */
[----:B------:R-:W-:Y:S01]  /*156d0*/  SHFL.IDX PT, R41, R41, R6, 0x1c1f ;  /* 0x001c1f0629297589 */ /* 0x000fe200000e0000 */
[----:B------:R-:W-:Y:S02]  /*156e0*/  SEL R61, R114, R61, P0 ;  /* 0x0000003d723d7207 */ /* 0x000fe40000000000 */
[----:B------:R-:W-:Y:S01]  /*156f0*/  SEL R53, R38, R53, P0 ;  /* 0x0000003526357207 */ /* 0x000fe20000000000 */
[----:B------:R-:W5:Y:S01]  /*15700*/  SHFL.IDX PT, R127, R45, R6, 0x1c1f ;  /* 0x001c1f062d7f7589 */ /* 0x000f6200000e0000 */
        /* <DEDUP_REMOVED lines=17> */
[----:B------:R-:W1:Y:S01]  /*15820*/  SHFL.IDX PT, R98, R13, R5, 0x1c1f ;  /* 0x001c1f050d627589 */ /* 0x000e6200000e0000 */
        /* <DEDUP_REMOVED lines=20> */
[----:B------:R-:W2:Y:S01]  /*15970*/  SHFL.IDX PT, R56, R79, R6, 0x1c1f ;  /* 0x001c1f064f387589 */ /* 0x000ea200000e0000 */
[----:B------:R-:W-:Y:S02]  /*15980*/  SEL R55, R72, R55, P0 ;  /* 0x0000003748377207 */ /* 0x000fe40000000000 */
[----:B------:R-:W-:Y:S01]  /*15990*/  SEL R4, R68, R9, P0 ;  /* 0x0000000944047207 */ /* 0x000fe20000000000 */
[----:B------:R5:W-:Y:S01]  /*159a0*/  SHFL.IDX PT, R65, R52, R5, 0x1c1f ;  /* 0x001c1f0534417589 */ /* 0x000be200000e0000 */
[----:B------:R-:W-:Y:S02]  /*159b0*/  SEL R9, R9, R68, P0 ;  /* 0x0000004409097207 */ /* 0x000fe40000000000 */
[----:B------:R-:W-:Y:S01]  /*159c0*/  SEL R66, R7, R70, P0 ;  /* 0x0000004607427207 */ /* 0x000fe20000000000 */
[----:B------:R-:W-:Y:S01]  /*159d0*/  SHFL.IDX PT, R75, R34, R5, 0x1c1f ;  /* 0x001c1f05224b7589 */ /* 0x000fe200000e0000 */
[----:B------:R-:W-:-:S02]  /*159e0*/  SEL R7, R70, R7, P0 ;  /* 0x0000000746077207 */ /* 0x000fc40000000000 */
[----:B0-----:R-:W-:Y:S01]  /*159f0*/  SEL R2, R3, R20, P0 ;  /* 0x0000001403027207 */ /* 0x001fe20000000000 */
[----:B------:R-:W-:Y:S01]  /*15a00*/  SHFL.IDX PT, R97, R10, R5, 0x1c1f ;  /* 0x001c1f050a617589 */ /* 0x000fe200000e0000 */
[----:B------:R-:W-:Y:S02]  /*15a10*/  SEL R3, R20, R3, P0 ;  /* 0x0000000314037207 */ /* 0x000fe40000000000 */
[----:B---3--:R-:W-:Y:S01]  /*15a20*/  SEL R102, R100, R51, P0 ;  /* 0x0000003364667207 */ /* 0x008fe20000000000 */
[----:B------:R-:W-:Y:S01]  /*15a30*/  SHFL.IDX PT, R95, R8, R5, 0x1c1f ;  /* 0x001c1f05085f7589 */ /* 0x000fe200000e0000 */
[----:B------:R-:W-:Y:S02]  /*15a40*/  SEL R100, R51, R100, P0 ;  /* 0x0000006433647207 */ /* 0x000fe40000000000 */
[----:B----4-:R-:W-:Y:S01]  /*15a50*/  SEL R77, R78, R47, P0 ;  /* 0x0000002f4e4d7207 */ /* 0x010fe20000000000 */
[----:B------:R-:W0:Y:S01]  /*15a60*/  SHFL.IDX PT, R101, R101, R6, 0x1c1f ;  /* 0x001c1f0665657589 */ /* 0x000e2200000e0000 */
[----:B-----5:R-:W-:-:S02]  /*15a70*/  SEL R52, R54, R127, P0 ;  /* 0x0000007f36347207 */ /* 0x020fc40000000000 */
[----:B-1----:R-:W-:Y:S01]  /*15a80*/  SEL R99, R98, R41, P0 ;  /* 0x0000002962637207 */ /* 0x002fe20000000000 */
[----:B------:R1:W-:Y:S01]  /*15a90*/  SHFL.IDX PT, R68, R53, R6, 0x1c1f ;  /* 0x001c1f0635447589 */ /* 0x0003e200000e0000 */
[----:B--2---:R-:W-:Y:S02]  /*15aa0*/  SEL R20, R21, R56, P0 ;  /* 0x0000003815147207 */ /* 0x004fe40000000000 */
[----:B------:R-:W-:Y:S01]  /*15ab0*/  SEL R21, R56, R21, P0 ;  /* 0x0000001538157207 */ /* 0x000fe20000000000 */
[----:B------:R-:W-:Y:S01]  /*15ac0*/  SHFL.IDX PT, R80, R80, R5, 0x1c1f ;  /* 0x001c1f0550507589 */ /* 0x000fe200000e0000 */
[----:B------:R-:W-:Y:S02]  /*15ad0*/  SEL R78, R47, R78, P0 ;  /* 0x0000004e2f4e7207 */ /* 0x000fe40000000000 */
[----:B------:R-:W-:Y:S01]  /*15ae0*/  SEL R81, R0, R49, P0 ;  /* 0x0000003100517207 */ /* 0x000fe20000000000 */
[----:B------:R-:W-:Y:S01]  /*15af0*/  SHFL.IDX PT, R40, R40, R5, 0x1c1f ;  /* 0x001c1f0528287589 */ /* 0x000fe200000e0000 */
[----:B------:R-:W-:-:S02]  /*15b00*/  SEL R51, R82, R87, P0 ;  /* 0x0000005752337207 */ /* 0x000fc40000000000 */
[----:B-1----:R-:W-:Y:S01]  /*15b10*/  SEL R53, R127, R54, P0 ;  /* 0x000000367f357207 */ /* 0x002fe20000000000 */
[----:B------:R-:W-:Y:S01]  /*15b20*/  SHFL.IDX PT, R44, R44, R5, 0x1c1f ;  /* 0x001c1f052c2c7589 */ /* 0x000fe200000e0000 */
[----:B------:R-:W-:Y:S02]  /*15b30*/  SEL R56, R58, R61, P0 ;  /* 0x0000003d3a387207 */ /* 0x000fe40000000000 */
[----:B------:R-:W-:Y:S01]  /*15b40*/  SEL R54, R60, R129, P0 ;  /* 0x000000813c367207 */ /* 0x000fe20000000000 */
[----:B------:R-:W-:Y:S01]  /*15b50*/  SHFL.IDX PT, R42, R42, R5, 0x1c1f ;  /* 0x001c1f052a2a7589 */ /* 0x000fe200000e0000 */
[----:B------:R-:W-:Y:S02]  /*15b60*/  SEL R98, R41, R98, P0 ;  /* 0x0000006229627207 */ /* 0x000fe40000000000 */
[----:B------:R-:W-:Y:S01]  /*15b70*/  SEL R0, R49, R0, P0 ;  /* 0x0000000031007207 */ /* 0x000fe20000000000 */
[----:B------:R-:W-:Y:S01]  /*15b80*/  SHFL.IDX PT, R46, R46, R5, 0x1c1f ;  /* 0x001c1f052e2e7589 */ /* 0x000fe200000e0000 */
[----:B0-----:R-:W-:-:S02]  /*15b90*/  SEL R47, R48, R101, P0 ;  /* 0x00000065302f7207 */ /* 0x001fc40000000000 */
[----:B------:R-:W-:Y:S01]  /*15ba0*/  SEL R82, R87, R82, P0 ;  /* 0x0000005257527207 */ /* 0x000fe20000000000 */
[----:B------:R-:W-:Y:S01]  /*15bb0*/  SHFL.IDX PT, R50, R50, R5, 0x1c1f ;  /* 0x001c1f0532327589 */ /* 0x000fe200000e0000 */
[----:B------:R-:W-:Y:S01]  /*15bc0*/  SEL R48, R101, R48, P0 ;  /* 0x0000003065307207 */ /* 0x000fe20000000000 */
[----:B------:R-:W-:Y:S02]  /*15bd0*/  IMAD.MOV.U32 R101, RZ, RZ, RZ ;  /* 0x000000ffff657224 */ /* 0x000fe400078e00ff */
[----:B------:R-:W-:Y:S04]  /*15be0*/  SHFL.IDX PT, R90, R90, R5, 0x1c1f ;  /* 0x001c1f055a5a7589 */ /* 0x000fe800000e0000 */
[----:B------:R-:W0:Y:S04]  /*15bf0*/  SHFL.IDX PT, R67, R67, R6, 0x1c1f ;  /* 0x001c1f0643437589 */ /* 0x000e2800000e0000 */
[----:B------:R-:W1:Y:S04]  /*15c00*/  SHFL.IDX PT, R119, R119, R6, 0x1c1f ;  /* 0x001c1f0677777589 */ /* 0x000e6800000e0000 */
[----:B------:R-:W2:Y:S04]  /*15c10*/  SHFL.IDX PT, R121, R121, R6, 0x1c1f ;  /* 0x001c1f0679797589 */ /* 0x000ea800000e0000 */
[----:B------:R-:W3:Y:S04]  /*15c20*/  SHFL.IDX PT, R111, R111, R6, 0x1c1f ;  /* 0x001c1f066f6f7589 */ /* 0x000ee800000e0000 */
[----:B------:R-:W4:Y:S04]  /*15c30*/  SHFL.IDX PT, R113, R113, R6, 0x1c1f ;  /* 0x001c1f0671717589 */ /* 0x000f2800000e0000 */
[----:B------:R-:W5:Y:S04]  /*15c40*/  SHFL.IDX PT, R115, R115, R6, 0x1c1f ;  /* 0x001c1f0673737589 */ /* 0x000f6800000e0000 */
[----:B------:R-:W5:Y:S01]  /*15c50*/  SHFL.IDX PT, R117, R117, R6, 0x1c1f ;  /* 0x001c1f0675757589 */ /* 0x000f6200000e0000 */
[----:B0-----:R-:W-:-:S02]  /*15c60*/  SEL R79, R80, R67, P0 ;  /* 0x00000043504f7207 */ /* 0x001fc40000000000 */
[----:B------:R-:W-:Y:S01]  /*15c70*/  SEL R80, R67, R80, P0 ;  /* 0x0000005043507207 */ /* 0x000fe20000000000 */
[----:B------:R-:W0:Y:S01]  /*15c80*/  SHFL.IDX PT, R123, R83, R6, 0x1c1f ;  /* 0x001c1f06537b7589 */ /* 0x000e2200000e0000 */
[----:B-1----:R-:W-:Y:S02]  /*15c90*/  SEL R28, R40, R119, P0 ;  /* 0x00000077281c7207 */ /* 0x002fe40000000000 */
[----:B------:R-:W-:Y:S01]  /*15ca0*/  SEL R40, R119, R40, P0 ;  /* 0x0000002877287207 */ /* 0x000fe20000000000 */
[----:B------:R-:W1:Y:S01]  /*15cb0*/  SHFL.IDX PT, R125, R85, R6, 0x1c1f ;  /* 0x001c1f06557d7589 */ /* 0x000e6200000e0000 */
[----:B--2---:R-:W-:Y:S02]  /*15cc0*/  SEL R41, R42, R121, P0 ;  /* 0x000000792a297207 */ /* 0x004fe40000000000 */
[----:B------:R-:W-:Y:S01]  /*15cd0*/  SEL R42, R121, R42, P0 ;  /* 0x0000002a792a7207 */ /* 0x000fe20000000000 */
[----:B------:R2:W-:Y:S01]  /*15ce0*/  SHFL.IDX PT, R36, R57, R6, 0x1c1f ;  /* 0x001c1f0639247589 */ /* 0x0005e200000e0000 */
[----:B---3--:R-:W-:-:S02]  /*15cf0*/  SEL R43, R44, R111, P0 ;  /* 0x0000006f2c2b7207 */ /* 0x008fc40000000000 */
[----:B------:R-:W-:Y:S01]  /*15d00*/  SEL R44, R111, R44, P0 ;  /* 0x0000002c6f2c7207 */ /* 0x000fe20000000000 */
[----:B------:R-:W3:Y:S01]  /*15d10*/  SHFL.IDX PT, R38, R59, R6, 0x1c1f ;  /* 0x001c1f063b267589 */ /* 0x000ee200000e0000 */
[----:B----4-:R-:W-:Y:S02]  /*15d20*/  SEL R45, R46, R113, P0 ;  /* 0x000000712e2d7207 */ /* 0x010fe40000000000 */
[----:B------:R-:W-:Y:S01]  /*15d30*/  SEL R46, R113, R46, P0 ;  /* 0x0000002e712e7207 */ /* 0x000fe20000000000 */
[----:B------:R-:W4:Y:S01]  /*15d40*/  SHFL.IDX PT, R32, R37, R6, 0x1c1f ;  /* 0x001c1f0625207589 */ /* 0x000f2200000e0000 */
[----:B-----5:R-:W-:Y:S02]  /*15d50*/  SEL R49, R50, R115, P0 ;  /* 0x0000007332317207 */ /* 0x020fe40000000000 */
[----:B--2---:R-:W-:Y:S01]  /*15d60*/  SEL R57, R61, R58, P0 ;  /* 0x0000003a3d397207 */ /* 0x004fe20000000000 */
[----:B------:R-:W2:Y:S01]  /*15d70*/  SHFL.IDX PT, R34, R39, R6, 0x1c1f ;  /* 0x001c1f0627227589 */ /* 0x000ea200000e0000 */
[----:B------:R-:W-:-:S02]  /*15d80*/  SEL R61, R68, R65, P0 ;  /* 0x00000041443d7207 */ /* 0x000fc40000000000 */
[----:B------:R-:W-:Y:S01]  /*15d90*/  SEL R83, R84, R117, P0 ;  /* 0x0000007554537207 */ /* 0x000fe20000000000 */
[----:B------:R-:W5:Y:S01]  /*15da0*/  SHFL.IDX PT, R24, R33, R6, 0x1c1f ;  /* 0x001c1f0621187589 */ /* 0x000f6200000e0000 */
[----:B0-----:R-:W-:Y:S02]  /*15db0*/  SEL R85, R86, R123, P0 ;  /* 0x0000007b56557207 */ /* 0x001fe40000000000 */
[----:B------:R-:W-:Y:S01]  /*15dc0*/  SEL R50, R115, R50, P0 ;  /* 0x0000003273327207 */ /* 0x000fe20000000000 */
[----:B------:R-:W0:Y:S01]  /*15dd0*/  SHFL.IDX PT, R26, R35, R6, 0x1c1f ;  /* 0x001c1f06231a7589 */ /* 0x000e2200000e0000 */
[----:B-1----:R-:W-:Y:S02]  /*15de0*/  SEL R87, R90, R125, P0 ;  /* 0x0000007d5a577207 */ /* 0x002fe40000000000 */
[----:B------:R-:W-:Y:S01]  /*15df0*/  SEL R86, R123, R86, P0 ;  /* 0x000000567b567207 */ /* 0x000fe20000000000 */
[----:B------:R-:W-:Y:S01]  /*15e00*/  SHFL.IDX PT, R8, R27, R6, 0x1c1f ;  /* 0x001c1f061b087589 */ /* 0x000fe200000e0000 */
[----:B------:R-:W-:-:S02]  /*15e10*/  SEL R84, R117, R84, P0 ;  /* 0x0000005475547207 */ /* 0x000fc40000000000 */
[----:B------:R-:W-:Y:S01]  /*15e20*/  SEL R90, R125, R90, P0 ;  /* 0x0000005a7d5a7207 */ /* 0x000fe20000000000 */
[----:B------:R-:W1:Y:S01]  /*15e30*/  SHFL.IDX PT, R10, R25, R6, 0x1c1f ;  /* 0x001c1f06190a7589 */ /* 0x000e6200000e0000 */
[----:B---3--:R-:W-:Y:S02]  /*15e40*/  SEL R70, R71, R38, P0 ;  /* 0x0000002647467207 */ /* 0x008fe40000000000 */
[----:B------:R-:W-:Y:S01]  /*15e50*/  SEL R71, R38, R71, P0 ;  /* 0x0000004726477207 */ /* 0x000fe20000000000 */
[----:B------:R-:W-:Y:S01]  /*15e60*/  SHFL.IDX PT, R64, R64, R5, 0x1c1f ;  /* 0x001c1f0540407589 */ /* 0x000fe200000e0000 */
[----:B----4-:R-:W-:Y:S02]  /*15e70*/  SEL R72, R73, R32, P0 ;  /* 0x0000002049487207 */ /* 0x010fe40000000000 */
[----:B------:R-:W-:Y:S01]  /*15e80*/  SEL R73, R32, R73, P0 ;  /* 0x0000004920497207 */ /* 0x000fe20000000000 */
[----:B------:R3:W4:Y:S01]  /*15e90*/  SHFL.IDX PT, R131, R55, R6, 0x1c1f ;  /* 0x001c1f0637837589 */ /* 0x00072200000e0000 */
[----:B--2---:R-:W-:-:S02]  /*15ea0*/  SEL R74, R75, R34, P0 ;  /* 0x000000224b4a7207 */ /* 0x004fc40000000000 */
[----:B------:R-:W-:Y:S01]  /*15eb0*/  SEL R75, R34, R75, P0 ;  /* 0x0000004b224b7207 */ /* 0x000fe20000000000 */
[----:B------:R2:W2:Y:S01]  /*15ec0*/  SHFL.IDX PT, R66, R66, R5, 0x1c1f ;  /* 0x001c1f0542427589 */ /* 0x0004a200000e0000 */
[----:B-----5:R-:W-:Y:S02]  /*15ed0*/  SEL R76, R91, R24, P0 ;  /* 0x000000185b4c7207 */ /* 0x020fe40000000000 */
[----:B------:R-:W-:Y:S01]  /*15ee0*/  SEL R91, R24, R91, P0 ;  /* 0x0000005b185b7207 */ /* 0x000fe20000000000 */
[----:B------:R2:W2:Y:S01]  /*15ef0*/  SHFL.IDX PT, R4, R4, R5, 0x1c1f ;  /* 0x001c1f0504047589 */ /* 0x0004a200000e0000 */
[----:B0-----:R-:W-:Y:S02]  /*15f00*/  SEL R92, R93, R26, P0 ;  /* 0x0000001a5d5c7207 */ /* 0x001fe40000000000 */
[----:B---3--:R-:W-:Y:S01]  /*15f10*/  SEL R55, R129, R60, P0 ;  /* 0x0000003c81377207 */ /* 0x008fe20000000000 */
[----:B------:R0:W3:Y:S01]  /*15f20*/  SHFL.IDX PT, R9, R9, R6, 0x1c1f ;  /* 0x001c1f0609097589 */ /* 0x0000e200000e0000 */
[----:B------:R-:W-:-:S02]  /*15f30*/  SEL R60, R65, R68, P0 ;  /* 0x00000044413c7207 */ /* 0x000fc40000000000 */
[----:B------:R-:W-:Y:S01]  /*15f40*/  SEL R68, R69, R36, P0 ;  /* 0x0000002445447207 */ /* 0x000fe20000000000 */
[----:B------:R0:W0:Y:S01]  /*15f50*/  SHFL.IDX PT, R14, R7, R6, 0x1c1f ;  /* 0x001c1f06070e7589 */ /* 0x00002200000e0000 */
[----:B-1----:R-:W-:Y:S02]  /*15f60*/  SEL R96, R97, R10, P0 ;  /* 0x0000000a61607207 */ /* 0x002fe40000000000 */
[----:B------:R-:W-:Y:S02]  /*15f70*/  SEL R94, R95, R8, P0 ;  /* 0x000000085f5e7207 */ /* 0x000fe40000000000 */
[----:B------:R-:W-:Y:S02]  /*15f80*/  SEL R69, R36, R69, P0 ;  /* 0x0000004524457207 */ /* 0x000fe40000000000 */
[----:B------:R-:W-:Y:S02]  /*15f90*/  SEL R93, R26, R93, P0 ;  /* 0x0000005d1a5d7207 */ /* 0x000fe40000000000 */
[----:B----4-:R-:W-:-:S02]  /*15fa0*/  SEL R58, R64, R131, P0 ;  /* 0x00000083403a7207 */ /* 0x010fc40000000000 */
[----:B------:R-:W-:Y:S02]  /*15fb0*/  SEL R59, R131, R64, P0 ;  /* 0x00000040833b7207 */ /* 0x000fe40000000000 */
[----:B------:R-:W-:Y:S02]  /*15fc0*/  SEL R97, R10, R97, P0 ;  /* 0x000000610a617207 */ /* 0x000fe40000000000 */
[----:B------:R-:W-:-:S07]  /*15fd0*/  SEL R95, R8, R95, P0 ;  /* 0x0000005f085f7207 */ /* 0x000fce0000000000 */
.L_x_942:
[----:B------:R-:W-:Y:S05]  /*15fe0*/  WARPSYNC.ALL ;  /* 0x0000000000007948 */ /* 0x000fea0003800000 */
[----:B------:R-:W-:Y:S01]  /*15ff0*/  BAR.SYNC.DEFER_BLOCKING 0x1, 0x100 ;  /* 0x0044000000007b1d */ /* 0x000fe20000010000 */
[----:B--23--:R-:W-:Y:S02]  /*16000*/  SEL R65, R4, R9, P0 ;  /* 0x0000000904417207 */ /* 0x00cfe40000000000 */
[----:B------:R-:W-:Y:S02]  /*16010*/  SEL R67, R9, R4, P0 ;  /* 0x0000000409437207 */ /* 0x000fe40000000000 */
[----:B0-----:R-:W-:Y:S01]  /*16020*/  SEL R64, R66, R14, P0 ;  /* 0x0000000e42407207 */ /* 0x001fe20000000000 */
[----:B------:R-:W-:Y:S01]  /*16030*/  ULDC.64 UR4, c[0x0][0xc00] ;  /* 0x0003000000047ab9 */ /* 0x000fe20000000a00 */
[----:B------:R-:W-:Y:S01]  /*16040*/  F2FP.BF16.F32.PACK_AB R4, R99, R102 ;  /* 0x000000666304723e */ /* 0x000fe200000010ff */
[----:B------:R-:W-:Y:S01]  /*16050*/  ULDC.64 UR6, c[0x0][0xc08] ;  /* 0x0003020000067ab9 */ /* 0x000fe20000000a00 */
[----:B------:R-:W-:-:S02]  /*16060*/  F2FP.BF16.F32.PACK_AB R5, R87, R52 ;  /* 0x000000345705723e */ /* 0x000fc400000010ff */
[----:B------:R-:W-:Y:S02]  /*16070*/  F2FP.BF16.F32.PACK_AB R6, R98, R100 ;  /* 0x000000646206723e */ /* 0x000fe400000010ff */
[----:B------:R-:W-:Y:S02]  /*16080*/  F2FP.BF16.F32.PACK_AB R7, R90, R53 ;  /* 0x000000355a07723e */ /* 0x000fe400000010ff */
[----:B------:R-:W-:Y:S02]  /*16090*/  SEL R66, R14, R66, P0 ;  /* 0x000000420e427207 */ /* 0x000fe40000000000 */
[----:B------:R-:W-:Y:S02]  /*160a0*/  F2FP.BF16.F32.PACK_AB R8, R77, R79 ;  /* 0x0000004f4d08723e */ /* 0x000fe400000010ff */
[----:B------:R-:W-:Y:S02]  /*160b0*/  F2FP.BF16.F32.PACK_AB R9, R54, R56 ;  /* 0x000000383609723e */ /* 0x000fe400000010ff */
[----:B------:R-:W-:-:S02]  /*160c0*/  F2FP.BF16.F32.PACK_AB R10, R78, R80 ;  /* 0x000000504e0a723e */ /* 0x000fc400000010ff */
[----:B------:R-:W-:Y:S01]  /*160d0*/  F2FP.BF16.F32.PACK_AB R11, R55, R57 ;  /* 0x00000039370b723e */ /* 0x000fe200000010ff */
[----:B------:R-:W-:Y:S01]  /*160e0*/  STSM.16.M88.4 [R110], R4 ;  /* 0x000000046e007844 */ /* 0x000fe20000000200 */
[----:B------:R-:W-:Y:S02]  /*160f0*/  F2FP.BF16.F32.PACK_AB R12, R81, R2 ;  /* 0x00000002510c723e */ /* 0x000fe400000010ff */
[----:B------:R-:W-:Y:S01]  /*16100*/  F2FP.BF16.F32.PACK_AB R13, R58, R60 ;  /* 0x0000003c3a0d723e */ /* 0x000fe200000010ff */
[----:B------:R-:W-:Y:S01]  /*16110*/  STSM.16.M88.4 [R107], R8 ;  /* 0x000000086b007844 */ /* 0x000fe20000000200 */
[----:B------:R-:W-:Y:S02]  /*16120*/  F2FP.BF16.F32.PACK_AB R14, R0, R3 ;  /* 0x00000003000e723e */ /* 0x000fe400000010ff */
[----:B------:R-:W-:Y:S02]  /*16130*/  F2FP.BF16.F32.PACK_AB R15, R59, R61 ;  /* 0x0000003d3b0f723e */ /* 0x000fe400000010ff */
[----:B------:R-:W-:-:S02]  /*16140*/  F2FP.BF16.F32.PACK_AB R24, R20, R28 ;  /* 0x0000001c1418723e */ /* 0x000fc400000010ff */
[----:B------:R-:W-:Y:S01]  /*16150*/  F2FP.BF16.F32.PACK_AB R25, R68, R70 ;  /* 0x000000464419723e */ /* 0x000fe200000010ff */
[----:B------:R0:W-:Y:S01]  /*16160*/  STSM.16.M88.4 [R108], R12 ;  /* 0x0000000c6c007844 */ /* 0x0001e20000000200 */
[----:B------:R-:W-:Y:S02]  /*16170*/  F2FP.BF16.F32.PACK_AB R26, R21, R40 ;  /* 0x00000028151a723e */ /* 0x000fe400000010ff */
[----:B------:R-:W-:Y:S02]  /*16180*/  F2FP.BF16.F32.PACK_AB R27, R69, R71 ;  /* 0x00000047451b723e */ /* 0x000fe400000010ff */
[----:B------:R-:W-:Y:S02]  /*16190*/  F2FP.BF16.F32.PACK_AB R32, R41, R43 ;  /* 0x0000002b2920723e */ /* 0x000fe400000010ff */
[----:B------:R-:W-:Y:S01]  /*161a0*/  F2FP.BF16.F32.PACK_AB R33, R72, R74 ;  /* 0x0000004a4821723e */ /* 0x000fe200000010ff */
[----:B------:R-:W-:Y:S01]  /*161b0*/  STSM.16.M88.4 [R109], R24 ;  /* 0x000000186d007844 */ /* 0x000fe20000000200 */
[----:B------:R-:W-:-:S02]  /*161c0*/  F2FP.BF16.F32.PACK_AB R34, R42, R44 ;  /* 0x0000002c2a22723e */ /* 0x000fc400000010ff */
[----:B------:R-:W-:Y:S02]  /*161d0*/  F2FP.BF16.F32.PACK_AB R35, R73, R75 ;  /* 0x0000004b4923723e */ /* 0x000fe400000010ff */
[----:B------:R-:W-:Y:S02]  /*161e0*/  F2FP.BF16.F32.PACK_AB R36, R45, R47 ;  /* 0x0000002f2d24723e */ /* 0x000fe400000010ff */
[----:B------:R-:W-:Y:S01]  /*161f0*/  F2FP.BF16.F32.PACK_AB R37, R76, R92 ;  /* 0x0000005c4c25723e */ /* 0x000fe200000010ff */
[----:B------:R-:W-:Y:S01]  /*16200*/  STSM.16.M88.4 [R103], R32 ;  /* 0x0000002067007844 */ /* 0x000fe20000000200 */
[----:B------:R-:W-:Y:S01]  /*16210*/  F2FP.BF16.F32.PACK_AB R38, R46, R48 ;  /* 0x000000302e26723e */ /* 0x000fe200000010ff */
[----:B0-----:R-:W0:Y:S01]  /*16220*/  LDC R14, c[0x0][0xbe8] ;  /* 0x0002fa00ff0e7b82 */ /* 0x001e220000000800 */
[----:B------:R-:W-:Y:S02]  /*16230*/  F2FP.BF16.F32.PACK_AB R39, R91, R93 ;  /* 0x0000005d5b27723e */ /* 0x000fe400000010ff */
[----:B------:R-:W-:-:S02]  /*16240*/  F2FP.BF16.F32.PACK_AB R4, R49, R51 ;  /* 0x000000333104723e */ /* 0x000fc400000010ff */
[----:B------:R-:W-:Y:S01]  /*16250*/  F2FP.BF16.F32.PACK_AB R5, R94, R96 ;  /* 0x000000605e05723e */ /* 0x000fe200000010ff */
[----:B------:R-:W-:Y:S01]  /*16260*/  STSM.16.M88.4 [R104], R36 ;  /* 0x0000002468007844 */ /* 0x000fe20000000200 */
[----:B------:R-:W-:Y:S02]  /*16270*/  F2FP.BF16.F32.PACK_AB R6, R50, R82 ;  /* 0x000000523206723e */ /* 0x000fe400000010ff */
[----:B------:R-:W-:Y:S02]  /*16280*/  F2FP.BF16.F32.PACK_AB R7, R95, R97 ;  /* 0x000000615f07723e */ /* 0x000fe400000010ff */
[----:B------:R-:W-:Y:S02]  /*16290*/  F2FP.BF16.F32.PACK_AB R8, R83, R85 ;  /* 0x000000555308723e */ /* 0x000fe400000010ff */
[----:B------:R-:W-:Y:S01]  /*162a0*/  F2FP.BF16.F32.PACK_AB R10, R84, R86 ;  /* 0x00000056540a723e */ /* 0x000fe200000010ff */
[----:B------:R-:W-:Y:S01]  /*162b0*/  STSM.16.M88.4 [R105], R4 ;  /* 0x0000000469007844 */ /* 0x000fe20000000200 */
[----:B------:R-:W-:-:S02]  /*162c0*/  F2FP.BF16.F32.PACK_AB R9, R65, R64 ;  /* 0x000000404109723e */ /* 0x000fc400000010ff */
[----:B------:R-:W-:Y:S02]  /*162d0*/  F2FP.BF16.F32.PACK_AB R11, R67, R66 ;  /* 0x00000042430b723e */ /* 0x000fe400000010ff */
[----:B------:R-:W-:Y:S02]  /*162e0*/  ISETP.NE.U32.AND P0, PT, RZ, UR4, PT ;  /* 0x00000004ff007c0c */ /* 0x000fe4000bf05070 */
[----:B------:R-:W-:Y:S01]  /*162f0*/  IADD3 R12, P1, R209, UR4, RZ ;  /* 0x00000004d10c7c10 */ /* 0x000fe2000ff3e0ff */
[----:B------:R1:W-:Y:S01]  /*16300*/  STSM.16.M88.4 [R106], R8 ;  /* 0x000000086a007844 */ /* 0x0003e20000000200 */
[----:B------:R-:W-:Y:S01]  /*16310*/  BAR.SYNC.DEFER_BLOCKING 0x1, 0x100 ;  /* 0x0044000000007b1d */ /* 0x000fe20000010000 */
[----:B------:R-:W-:Y:S02]  /*16320*/  ISETP.NE.AND.EX P0, PT, RZ, UR5, PT, P0 ;  /* 0x00000005ff007c0c */ /* 0x000fe4000bf05300 */
[----:B------:R-:W-:-:S11]  /*16330*/  IADD3.X R13, R210, UR5, RZ, P1, !PT ;  /* 0x00000005d20d7c10 */ /* 0x000fd60008ffe4ff */
[----:B------:R-:W5:Y:S01]  /*16340*/  @P0 LDG.E R101, desc[UR36][R12.64] ;  /* 0x000000240c650981 */ /* 0x000f62000c1e1900 */
[----:B------:R-:W-:-:S04]  /*16350*/  ISETP.NE.U32.AND P3, PT, RZ, UR6, PT ;  /* 0x00000006ff007c0c */ /* 0x000fc8000bf65070 */
[----:B------:R-:W-:Y:S01]  /*16360*/  ISETP.NE.AND.EX P3, PT, RZ, UR7, PT, P3 ;  /* 0x00000007ff007c0c */ /* 0x000fe2000bf65330 */
[----:B-1----:R-:W-:Y:S01]  /*16370*/  IMAD.MOV.U32 R10, RZ, RZ, 0x9b8 ;  /* 0x000009b8ff0a7424 */ /* 0x002fe200078e00ff */
[----:B------:R-:W-:-:S04]  /*16380*/  ISETP.GT.AND P2, PT, R208, 0x1, PT ;  /* 0x00000001d000780c */ /* 0x000fc80003f44270 */
[----:B------:R-:W-:-:S07]  /*16390*/  SEL R10, R10, 0x978, P2 ;  /* 0x000009780a0a7807 */ /* 0x000fce0001000000 */
[----:B------:R-:W-:Y:S01]  /*163a0*/  @P3 IADD3 R4, P1, R209, UR6, RZ ;  /* 0x00000006d1043c10 */ /* 0x000fe2000ff3e0ff */
[----:B------:R-:W-:Y:S02]  /*163b0*/  ULDC UR6, c[0x0][0xa88] ;  /* 0x0002a20000067ab9 */ /* 0x000fe40000000800 */
[----:B------:R-:W-:Y:S01]  /*163c0*/  IMAD.U32 R25, RZ, RZ, UR6 ;  /* 0x00000006ff197e24 */ /* 0x000fe2000f8e00ff */
[----:B------:R-:W-:Y:S01]  /*163d0*/  @P3 IADD3.X R5, R210, UR7, RZ, P1, !PT ;  /* 0x00000007d2053c10 */ /* 0x000fe20008ffe4ff */
[----:B------:R1:W2:Y:S04]  /*163e0*/  LDC.64 R6, c[0x0][R10+0x218] ;  /* 0x000086000a067b82 */ /* 0x0002a80000000a00 */
[----:B------:R3:W5:Y:S01]  /*163f0*/  @P3 LDG.E R25, desc[UR36][R4.64] ;  /* 0x0000002404193981 */ /* 0x000762000c1e1900 */
[----:B0-----:R-:W-:-:S03]  /*16400*/  ISETP.NE.AND P1, PT, R14, 0x1, PT ;  /* 0x000000010e00780c */ /* 0x001fc60003f25270 */
[----:B------:R1:W0:Y:S08]  /*16410*/  LDC.64 R8, c[0x0][R10+0x228] ;  /* 0x00008a000a087b82 */ /* 0x0002300000000a00 */
[----:B---3--:R1:W3:Y:S01]  /*16420*/  LDC.64 R4, c[0x0][R10+0x220] ;  /* 0x000088000a047b82 */ /* 0x0082e20000000a00 */
[----:B------:R-:W-:Y:S05]  /*16430*/  @P3 BRA `(.L_x_658) ;  /* 0x0000000000103947 */ /* 0x000fea0003800000 */
[----:B------:R-:W-:Y:S05]  /*16440*/  @!P0 BRA `(.L_x_658) ;  /* 0x00000000000c8947 */ /* 0x000fea0003800000 */
[----:B------:R-:W4:Y:S04]  /*16450*/  LDG.E R24, desc[UR36][R12.64] ;  /* 0x000000240c187981 */ /* 0x000f28000c1e1900 */
[----:B-----5:R-:W4:Y:S02]  /*16460*/  LDG.E R25, desc[UR36][R12.64+0x4] ;  /* 0x000004240c197981 */ /* 0x020f24000c1e1900 */
[----:B----4-:R-:W-:-:S07]  /*16470*/  IMAD.IADD R25, R25, 0x1, -R24 ;  /* 0x0000000119197824 */ /* 0x010fce00078e0a18 */
.L_x_658:
[----:B------:R-:W4:Y:S01]  /*16480*/  LDL R26, [R1+0x40] ;  /* 0x00004000011a7983 */ /* 0x000f220000100800 */
[----:B-1----:R-:W1:Y:S01]  /*16490*/  LDC.64 R10, c[0x0][R10+0x210] ;  /* 0x000084000a0a7b82 */ /* 0x002e620000000a00 */
[----:B------:R-:W-:Y:S02]  /*164a0*/  ISETP.NE.U32.AND P0, PT, RZ, UR4, PT ;  /* 0x00000004ff007c0c */ /* 0x000fe4000bf05070 */
[----:B------:R-:W4:Y:S02]  /*164b0*/  LDL R34, [R1+0x3c] ;  /* 0x00003c0001227983 */ /* 0x000f240000100800 */
[----:B------:R-:W-:-:S03]  /*164c0*/  ISETP.NE.AND.EX P0, PT, RZ, UR5, PT, P0 ;  /* 0x00000005ff007c0c */ /* 0x000fc6000bf05300 */
[----:B------:R-:W0:Y:S01]  /*164d0*/  @P1 LDC R24, c[0x0][0xbec] ;  /* 0x0002fb00ff181b82 */ /* 0x000e220000000800 */
[----:B------:R-:W-:Y:S02]  /*164e0*/  SEL R205, R205, RZ, !P0 ;  /* 0x000000ffcdcd7207 */ /* 0x000fe40004000000 */
[----:B------:R-:W-:-:S05]  /*164f0*/  SEL R15, R212, RZ, !P0 ;  /* 0x000000ffd40f7207 */ /* 0x000fca0004000000 */
[----:B------:R-:W1:Y:S01]  /*16500*/  @P1 LDC R35, c[0x0][0xbf0] ;  /* 0x0002fc00ff231b82 */ /* 0x000e620000000800 */
[----:B---3--:R-:W-:-:S07]  /*16510*/  IMAD R5, R5, R205, RZ ;  /* 0x000000cd05057224 */ /* 0x008fce00078e02ff */
[----:B------:R-:W3:Y:S01]  /*16520*/  LDC.64 R12, c[0x0][0xba8] ;  /* 0x0002ea00ff0c7b82 */ /* 0x000ee20000000a00 */
[----:B------:R-:W0:Y:S01]  /*16530*/  S2R R32, SR_TID.X ;  /* 0x0000000000207919 */ /* 0x000e220000002100 */
[----:B------:R-:W-:Y:S02]  /*16540*/  IMAD R33, R4, R15, R5 ;  /* 0x0000000f04217224 */ /* 0x000fe400078e0205 */
[-C--:B--2---:R-:W-:Y:S02]  /*16550*/  IMAD R15, R7, R191.reuse, RZ ;  /* 0x000000bf070f7224 */ /* 0x084fe400078e02ff */
[----:B------:R-:W-:-:S04]  /*16560*/  IMAD.WIDE.U32 R6, R6, R191, RZ ;  /* 0x000000bf06067225 */ /* 0x000fc800078e00ff */
[----:B------:R-:W-:Y:S01]  /*16570*/  IMAD.WIDE.U32 R4, R4, R205, RZ ;  /* 0x000000cd04047225 */ /* 0x000fe200078e00ff */
[----:B------:R-:W-:Y:S02]  /*16580*/  SEL R27, R214, RZ, P2 ;  /* 0x000000ffd61b7207 */ /* 0x000fe40001000000 */
[----:B-----5:R-:W-:Y:S01]  /*16590*/  IADD3 R6, P0, P3, R4, R6, R101 ;  /* 0x0000000604067210 */ /* 0x020fe20007b1e065 */
[----:B---3--:R-:W2:Y:S08]  /*165a0*/  @!P2 LDC R12, c[0x0][0xb50] ;  /* 0x0002d400ff0cab82 */ /* 0x008eb00000000800 */
[----:B------:R-:W3:Y:S01]  /*165b0*/  @!P2 LDC R13, c[0x0][0xb54] ;  /* 0x0002d500ff0dab82 */ /* 0x000ee20000000800 */
[----:B0-----:R-:W-:-:S05]  /*165c0*/  VIADD R36, R32, 0xffffff80 ;  /* 0xffffff8020247836 */ /* 0x001fca0000000000 */
[----:B------:R-:W-:-:S04]  /*165d0*/  SHF.R.S32.HI R32, RZ, 0x1f, R36 ;  /* 0x0000001fff207819 */ /* 0x000fc80000011424 */
[----:B------:R-:W-:-:S04]  /*165e0*/  LEA.HI R32, R32, R36, RZ, 0x7 ;  /* 0x0000002420207211 */ /* 0x000fc800078f38ff */
[----:B------:R-:W-:-:S05]  /*165f0*/  LOP3.LUT R32, R32, 0xffffff80, RZ, 0xc0, !PT ;  /* 0xffffff8020207812 */ /* 0x000fca00078ec0ff */
[----:B------:R-:W-:Y:S01]  /*16600*/  IMAD.IADD R32, R36, 0x1, -R32 ;  /* 0x0000000124207824 */ /* 0x000fe200078e0a20 */
[----:B----4-:R-:W-:Y:S01]  /*16610*/  LEA R37, R213, R26, 0x7 ;  /* 0x0000001ad5257211 */ /* 0x010fe200078e38ff */
[----:B------:R-:W-:-:S04]  /*16620*/  IMAD.IADD R26, R7, 0x1, R15 ;  /* 0x00000001071a7824 */ /* 0x000fc800078e020f */
[----:B------:R-:W-:-:S04]  /*16630*/  @P1 IMAD.HI.U32 R4, R37, R24, RZ ;  /* 0x0000001825041227 */ /* 0x000fc800078e00ff */
[----:B------:R-:W-:Y:S02]  /*16640*/  IMAD.IADD R7, R5, 0x1, R33 ;  /* 0x0000000105077824 */ /* 0x000fe400078e0221 */
[----:B------:R-:W-:Y:S01]  /*16650*/  IMAD.MOV.U32 R5, RZ, RZ, R37 ;  /* 0x000000ffff057224 */ /* 0x000fe200078e0025 */
[----:B-1----:R-:W-:Y:S01]  /*16660*/  @P1 SHF.R.U32.HI R5, RZ, R35, R4 ;  /* 0x00000023ff051219 */ /* 0x002fe20000011604 */
[-C--:B------:R-:W-:Y:S01]  /*16670*/  IMAD R33, R9, R27.reuse, RZ ;  /* 0x0000001b09217224 */ /* 0x080fe200078e02ff */
[----:B------:R-:W-:Y:S01]  /*16680*/  SHF.R.S32.HI R15, RZ, 0x1f, R101 ;  /* 0x0000001fff0f7819 */ /* 0x000fe20000011465 */
[----:B------:R-:W-:Y:S01]  /*16690*/  IMAD.WIDE.U32 R8, R8, R27, RZ ;  /* 0x0000001b08087225 */ /* 0x000fe200078e00ff */
[----:B------:R-:W-:-:S03]  /*166a0*/  SHF.R.S32.HI R4, RZ, 0x1f, R5 ;  /* 0x0000001fff047819 */ /* 0x000fc60000011405 */
[----:B------:R-:W-:Y:S01]  /*166b0*/  IMAD.MOV R27, RZ, RZ, -R5 ;  /* 0x000000ffff1b7224 */ /* 0x000fe200078e0a05 */
[----:B------:R-:W-:Y:S01]  /*166c0*/  IADD3.X R7, R7, R26, R15, P0, P3 ;  /* 0x0000001a07077210 */ /* 0x000fe200007e640f */
[----:B------:R-:W-:Y:S01]  /*166d0*/  IMAD.IADD R33, R9, 0x1, R33 ;  /* 0x0000000109217824 */ /* 0x000fe200078e0221 */
[----:B------:R-:W-:Y:S01]  /*166e0*/  IADD3 R8, P0, P3, R5, R6, R8 ;  /* 0x0000000605087210 */ /* 0x000fe20007b1e008 */
[----:B------:R-:W-:-:S03]  /*166f0*/  IMAD R5, R14, R27, R37 ;  /* 0x0000001b0e057224 */ /* 0x000fc600078e0225 */
[----:B------:R-:W-:Y:S01]  /*16700*/  IADD3.X R9, R4, R7, R33, P0, P3 ;  /* 0x0000000704097210 */ /* 0x000fe200007e6421 */
[-C--:B------:R-:W-:Y:S01]  /*16710*/  IMAD R4, R11, R5.reuse, RZ ;  /* 0x000000050b047224 */ /* 0x080fe200078e02ff */
[----:B------:R-:W-:Y:S01]  /*16720*/  SHF.R.S32.HI R7, RZ, 0x1f, R5 ;  /* 0x0000001fff077819 */ /* 0x000fe20000011405 */
[----:B------:R-:W-:-:S04]  /*16730*/  IMAD.WIDE.U32 R8, R10, R5, R8 ;  /* 0x000000050a087225 */ /* 0x000fc800078e0008 */
[----:B------:R-:W-:Y:S01]  /*16740*/  IMAD R7, R10, R7, R4 ;  /* 0x000000070a077224 */ /* 0x000fe200078e0204 */
[----:B--2---:R-:W-:-:S04]  /*16750*/  LEA R12, P0, R8, R12, 0x2 ;  /* 0x0000000c080c7211 */ /* 0x004fc800078010ff */
[----:B------:R-:W-:-:S04]  /*16760*/  IADD3 R4, R9, R7, RZ ;  /* 0x0000000709047210 */ /* 0x000fc80007ffe0ff */
[----:B---3--:R-:W-:Y:S01]  /*16770*/  LEA.HI.X R13, R8, R13, R4, 0x2, P0 ;  /* 0x0000000d080d7211 */ /* 0x008fe200000f1404 */
[----:B------:R-:W-:Y:S01]  /*16780*/  SHFL.IDX PT, R6, R12, 0x1, 0x1c1f ;  /* 0x003c1f000c067f89 */ /* 0x000fe200000e0000 */
[----:B------:R-:W-:-:S03]  /*16790*/  IMAD R39, R213, 0x80, R34 ;  /* 0x00000080d5277824 */ /* 0x000fc600078e0222 */
[----:B------:R-:W-:Y:S04]  /*167a0*/  SHFL.IDX PT, R4, R12, RZ, 0x1c1f ;  /* 0x001c1fff0c047589 */ /* 0x000fe800000e0000 */
[----:B------:R-:W0:Y:S04]  /*167b0*/  SHFL.IDX PT, R5, R13, RZ, 0x1c1f ;  /* 0x001c1fff0d057589 */ /* 0x000e2800000e0000 */
[----:B------:R-:W1:Y:S01]  /*167c0*/  SHFL.IDX PT, R7, R13, 0x1, 0x1c1f ;  /* 0x003c1f000d077f89 */ /* 0x000e6200000e0000 */
[----:B------:R-:W-:Y:S01]  /*167d0*/  IMAD R10, R25, R14, RZ ;  /* 0x0000000e190a7224 */ /* 0x000fe200078e02ff */
[----:B------:R-:W-:Y:S01]  /*167e0*/  LOP3.LUT P0, RZ, R32, 0x3, RZ, 0xc0, !PT ;  /* 0x0000000320ff7812 */ /* 0x000fe2000780c0ff */
[----:B------:R-:W-:-:S03]  /*167f0*/  VIADD R33, R39, 0x8 ;  /* 0x0000000827217836 */ /* 0x000fc60000000000 */
[-C--:B------:R-:W-:Y:S02]  /*16800*/  ISETP.GE.OR P3, PT, R39, R10.reuse, P0 ;  /* 0x0000000a2700720c */ /* 0x080fe40000766670 */
[----:B------:R-:W-:-:S11]  /*16810*/  ISETP.GE.OR P0, PT, R33, R10, P0 ;  /* 0x0000000a2100720c */ /* 0x000fd60000706670 */
[----:B0-----:R0:W-:Y:S04]  /*16820*/  @!P3 ST.E desc[UR36][R4.64], R88 ;  /* 0x000000580400b985 */ /* 0x0011e8000c101924 */
[----:B-1----:R0:W-:Y:S01]  /*16830*/  @!P0 ST.E desc[UR36][R6.64], R89 ;  /* 0x0000005906008985 */ /* 0x0021e2000c101924 */
[----:B------:R-:W-:Y:S05]  /*16840*/  @P2 BRA `(.L_x_659) ;  /* 0x0000000800d02947 */ /* 0x000fea0003800000 */
[----:B------:R-:W1:Y:S01]  /*16850*/  S2R R32, SR_TID.X ;  /* 0x0000000000207919 */ /* 0x000e620000002100 */
[----:B------:R-:W2:Y:S01]  /*16860*/  @P1 LDC R11, c[0x0][0xbec] ;  /* 0x0002fb00ff0b1b82 */ /* 0x000ea20000000800 */
[----:B------:R-:W-:-:S07]  /*16870*/  ULDC.64 UR4, c[0x0][0xaa0] ;  /* 0x0002a80000047ab9 */ /* 0x000fce0000000a00 */
[----:B------:R-:W3:Y:S01]  /*16880*/  @P1 LDC R13, c[0x0][0xbf0] ;  /* 0x0002fc00ff0d1b82 */ /* 0x000ee20000000800 */
[----:B-1----:R-:W-:-:S05]  /*16890*/  VIADD R32, R32, 0xffffff80 ;  /* 0xffffff8020207836 */ /* 0x002fca0000000000 */
[----:B------:R-:W-:-:S04]  /*168a0*/  SHF.R.S32.HI R103, RZ, 0x1f, R32 ;  /* 0x0000001fff677819 */ /* 0x000fc80000011420 */
[----:B------:R-:W-:-:S04]  /*168b0*/  LEA.HI R103, R103, R32, RZ, 0x3 ;  /* 0x0000002067677211 */ /* 0x000fc800078f18ff */
[----:B------:R-:W-:-:S04]  /*168c0*/  SHF.R.S32.HI R103, RZ, 0x3, R103 ;  /* 0x00000003ff677819 */ /* 0x000fc80000011467 */
[----:B------:R-:W-:-:S05]  /*168d0*/  LEA R3, R103, R198, 0x6 ;  /* 0x000000c667037211 */ /* 0x000fca00078e30ff */
[----:B------:R-:W-:-:S03]  /*168e0*/  IMAD.WIDE R62, R3, 0x2, R62 ;  /* 0x00000002033e7825 */ /* 0x000fc600078e023e */
[C---:B------:R-:W-:Y:S02]  /*168f0*/  IADD3 R33, P0, R62.reuse, 0x2000, RZ ;  /* 0x000020003e217810 */ /* 0x040fe40007f1e0ff */
[----:B------:R-:W-:Y:S02]  /*16900*/  IADD3 R25, P5, R62, 0x1000, RZ ;  /* 0x000010003e197810 */ /* 0x000fe40007fbe0ff */
[----:B------:R-:W-:Y:S02]  /*16910*/  LOP3.LUT R32, R33, 0x380, RZ, 0xc0, !PT ;  /* 0x0000038021207812 */ /* 0x000fe400078ec0ff */
[----:B------:R-:W-:Y:S02]  /*16920*/  LOP3.LUT R24, R25, 0x380, RZ, 0xc0, !PT ;  /* 0x0000038019187812 */ /* 0x000fe400078ec0ff */
[----:B------:R-:W-:Y:S02]  /*16930*/  SHF.R.U64 R32, R32, 0x3, RZ ;  /* 0x0000000320207819 */ /* 0x000fe400000012ff */
[----:B------:R-:W-:-:S02]  /*16940*/  SHF.R.U64 R24, R24, 0x3, RZ ;  /* 0x0000000318187819 */ /* 0x000fc400000012ff */
[----:B------:R-:W-:Y:S01]  /*16950*/  LOP3.LUT R32, R32, R33, RZ, 0x3c, !PT ;  /* 0x0000002120207212 */ /* 0x000fe200078e3cff */
[--C-:B------:R-:W-:Y:S01]  /*16960*/  IMAD.X R33, RZ, RZ, R63.reuse, P0 ;  /* 0x000000ffff217224 */ /* 0x100fe200000e063f */
[----:B------:R-:W-:Y:S02]  /*16970*/  IADD3 R3, P0, R62, 0x7000, RZ ;  /* 0x000070003e037810 */ /* 0x000fe40007f1e0ff */
[----:B------:R-:W-:Y:S01]  /*16980*/  LOP3.LUT R24, R24, R25, RZ, 0x3c, !PT ;  /* 0x0000001918187212 */ /* 0x000fe200078e3cff */
[--C-:B------:R-:W-:Y:S01]  /*16990*/  IMAD.X R25, RZ, RZ, R63.reuse, P5 ;  /* 0x000000ffff197224 */ /* 0x100fe200028e063f */
[----:B------:R-:W-:Y:S01]  /*169a0*/  LOP3.LUT R0, R3, 0x380, RZ, 0xc0, !PT ;  /* 0x0000038003007812 */ /* 0x000fe200078ec0ff */
[----:B------:R-:W-:Y:S01]  /*169b0*/  IMAD.X R53, RZ, RZ, R63, P0 ;  /* 0x000000ffff357224 */ /* 0x000fe200000e063f */
[C---:B------:R-:W-:Y:S01]  /*169c0*/  IADD3 R37, P2, R62.reuse, 0x3000, RZ ;  /* 0x000030003e257810 */ /* 0x040fe20007f5e0ff */
[----:B------:R-:W5:Y:S01]  /*169d0*/  LD.E.128 R32, desc[UR36][R32.64] ;  /* 0x0000002420207980 */ /* 0x000f62000c101d00 */
[----:B------:R-:W-:-:S02]  /*169e0*/  IADD3 R41, P3, R62, 0x4000, RZ ;  /* 0x000040003e297810 */ /* 0x000fc40007f7e0ff */
[C---:B------:R-:W-:Y:S01]  /*169f0*/  IADD3 R45, P4, R62.reuse, 0x5000, RZ ;  /* 0x000050003e2d7810 */ /* 0x040fe20007f9e0ff */
[----:B------:R-:W5:Y:S01]  /*16a00*/  LD.E.128 R24, desc[UR36][R24.64] ;  /* 0x0000002418187980 */ /* 0x000f62000c101d00 */
[----:B------:R-:W-:Y:S02]  /*16a10*/  IADD3 R49, P5, R62, 0x6000, RZ ;  /* 0x000060003e317810 */ /* 0x000fe40007fbe0ff */
[----:B------:R-:W-:Y:S02]  /*16a20*/  SHF.R.U64 R0, R0, 0x3, RZ ;  /* 0x0000000300007819 */ /* 0x000fe400000012ff */
[----:B------:R-:W-:Y:S02]  /*16a30*/  LOP3.LUT R36, R37, 0x380, RZ, 0xc0, !PT ;  /* 0x0000038025247812 */ /* 0x000fe400078ec0ff */
[----:B------:R-:W-:Y:S02]  /*16a40*/  LOP3.LUT R40, R41, 0x380, RZ, 0xc0, !PT ;  /* 0x0000038029287812 */ /* 0x000fe400078ec0ff */
[----:B------:R-:W-:-:S02]  /*16a50*/  LOP3.LUT R44, R45, 0x380, RZ, 0xc0, !PT ;  /* 0x000003802d2c7812 */ /* 0x000fc400078ec0ff */
[----:B------:R-:W-:Y:S02]  /*16a60*/  LOP3.LUT R48, R49, 0x380, RZ, 0xc0, !PT ;  /* 0x0000038031307812 */ /* 0x000fe400078ec0ff */
[----:B0-----:R-:W-:Y:S02]  /*16a70*/  LOP3.LUT R5, R62, 0x380, RZ, 0xc0, !PT ;  /* 0x000003803e057812 */ /* 0x001fe400078ec0ff */
[----:B------:R-:W-:Y:S01]  /*16a80*/  LOP3.LUT R52, R0, R3, RZ, 0x3c, !PT ;  /* 0x0000000300347212 */ /* 0x000fe200078e3cff */
[----:B------:R-:W-:Y:S01]  /*16a90*/  IMAD R0, R15, UR4, RZ ;  /* 0x000000040f007c24 */ /* 0x000fe2000f8e02ff */
[----:B------:R-:W-:Y:S02]  /*16aa0*/  SHF.R.U64 R36, R36, 0x3, RZ ;  /* 0x0000000324247819 */ /* 0x000fe400000012ff */
[----:B------:R-:W-:Y:S02]  /*16ab0*/  SHF.R.U64 R40, R40, 0x3, RZ ;  /* 0x0000000328287819 */ /* 0x000fe400000012ff */
[----:B------:R-:W-:-:S02]  /*16ac0*/  SHF.R.U64 R44, R44, 0x3, RZ ;  /* 0x000000032c2c7819 */ /* 0x000fc400000012ff */
[----:B------:R-:W-:Y:S01]  /*16ad0*/  SHF.R.U64 R48, R48, 0x3, RZ ;  /* 0x0000000330307819 */ /* 0x000fe200000012ff */
[----:B------:R-:W-:Y:S01]  /*16ae0*/  IMAD R9, R101, UR5, R0 ;  /* 0x0000000565097c24 */ /* 0x000fe2000f8e0200 */
[----:B------:R-:W-:Y:S01]  /*16af0*/  SHF.R.U64 R5, R5, 0x3, RZ ;  /* 0x0000000305057819 */ /* 0x000fe200000012ff */
[----:B------:R-:W-:Y:S01]  /*16b00*/  IMAD.WIDE.U32 R2, R101, UR4, RZ ;  /* 0x0000000465027c25 */ /* 0x000fe2000f8e00ff */
[----:B------:R-:W-:Y:S01]  /*16b10*/  LOP3.LUT R36, R36, R37, RZ, 0x3c, !PT ;  /* 0x0000002524247212 */ /* 0x000fe200078e3cff */
[----:B------:R-:W-:Y:S01]  /*16b20*/  ULDC.64 UR4, c[0x0][0xae8] ;  /* 0x0002ba0000047ab9 */ /* 0x000fe20000000a00 */
[----:B------:R-:W-:Y:S01]  /*16b30*/  LOP3.LUT R40, R40, R41, RZ, 0x3c, !PT ;  /* 0x0000002928287212 */ /* 0x000fe200078e3cff */
[--C-:B------:R-:W-:Y:S01]  /*16b40*/  IMAD.X R37, RZ, RZ, R63.reuse, P2 ;  /* 0x000000ffff257224 */ /* 0x100fe200010e063f */
[----:B------:R-:W-:Y:S01]  /*16b50*/  LOP3.LUT R44, R44, R45, RZ, 0x3c, !PT ;  /* 0x0000002d2c2c7212 */ /* 0x000fe200078e3cff */
[--C-:B------:R-:W-:Y:S01]  /*16b60*/  IMAD.X R41, RZ, RZ, R63.reuse, P3 ;  /* 0x000000ffff297224 */ /* 0x100fe200018e063f */
[----:B------:R-:W-:Y:S01]  /*16b70*/  LOP3.LUT R48, R48, R49, RZ, 0x3c, !PT ;  /* 0x0000003130307212 */ /* 0x000fe200078e3cff */
[----:B------:R-:W-:Y:S01]  /*16b80*/  IMAD.X R45, RZ, RZ, R63, P4 ;  /* 0x000000ffff2d7224 */ /* 0x000fe200020e063f */
[----:B------:R-:W-:Y:S01]  /*16b90*/  IADD3.X R49, RZ, R63, RZ, P5, !PT ;  /* 0x0000003fff317210 */ /* 0x000fe20002ffe4ff */
[----:B------:R-:W-:Y:S01]  /*16ba0*/  IMAD.IADD R3, R3, 0x1, R9 ;  /* 0x0000000103037824 */ /* 0x000fe200078e0209 */
[----:B------:R-:W-:Y:S01]  /*16bb0*/  LOP3.LUT R62, R5, R62, RZ, 0x3c, !PT ;  /* 0x0000003e053e7212 */ /* 0x000fe200078e3cff */
[----:B------:R-:W-:Y:S01]  /*16bc0*/  IMAD R0, R207, 0x20, R103 ;  /* 0x00000020cf007824 */ /* 0x000fe200078e0267 */
[----:B------:R-:W5:Y:S01]  /*16bd0*/  LD.E.128 R36, desc[UR36][R36.64] ;  /* 0x0000002424247980 */ /* 0x000f62000c101d00 */
[----:B------:R-:W-:Y:S01]  /*16be0*/  IMAD.WIDE.U32 R2, R191, UR4, R2 ;  /* 0x00000004bf027c25 */ /* 0x000fe2000f8e0002 */
[----:B------:R-:W-:-:S02]  /*16bf0*/  SHF.R.S32.HI R8, RZ, 0x1f, R205 ;  /* 0x0000001fff087819 */ /* 0x000fc400000114cd */
[----:B------:R0:W5:Y:S01]  /*16c00*/  LD.E.128 R4, desc[UR36][R62.64] ;  /* 0x000000243e047980 */ /* 0x000162000c101d00 */
[----:B------:R-:W-:-:S03]  /*16c10*/  IMAD R12, R213, 0x80, R0 ;  /* 0x00000080d50c7824 */ /* 0x000fc600078e0200 */
[----:B------:R-:W5:Y:S04]  /*16c20*/  LD.E.128 R40, desc[UR36][R40.64] ;  /* 0x0000002428287980 */ /* 0x000f68000c101d00 */
[----:B------:R-:W5:Y:S04]  /*16c30*/  LD.E.128 R44, desc[UR36][R44.64] ;  /* 0x000000242c2c7980 */ /* 0x000f68000c101d00 */
[----:B------:R-:W5:Y:S04]  /*16c40*/  LD.E.128 R48, desc[UR36][R48.64] ;  /* 0x0000002430307980 */ /* 0x000f68000c101d00 */
[----:B------:R-:W5:Y:S01]  /*16c50*/  LD.E.128 R52, desc[UR36][R52.64] ;  /* 0x0000002434347980 */ /* 0x000f62000c101d00 */
[----:B------:R-:W-:Y:S01]  /*16c60*/  IMAD R3, R191, UR5, R3 ;  /* 0x00000005bf037c24 */ /* 0x000fe2000f8e0203 */
[----:B------:R-:W-:Y:S01]  /*16c70*/  ULDC.64 UR4, c[0x0][0xaf0] ;  /* 0x0002bc0000047ab9 */ /* 0x000fe20000000a00 */
[----:B------:R-:W-:Y:S01]  /*16c80*/  @!PT LDS RZ, [RZ] ;  /* 0x00000000fffff984 */ /* 0x000fe20000000800 */
[----:B------:R-:W-:Y:S01]  /*16c90*/  @!PT LDS RZ, [RZ] ;  /* 0x00000000fffff984 */ /* 0x000fe20000000800 */
[----:B------:R-:W-:Y:S01]  /*16ca0*/  @!PT LDS RZ, [RZ] ;  /* 0x00000000fffff984 */ /* 0x000fe20000000800 */
[----:B------:R-:W-:Y:S01]  /*16cb0*/  @!PT LDS RZ, [RZ] ;  /* 0x00000000fffff984 */ /* 0x000fe20000000800 */
[----:B------:R1:W-:Y:S06]  /*16cc0*/  MEMBAR.ALL.CTA ;  /* 0x0000000000007992 */ /* 0x0003ec0000008000 */
[----:B-1----:R-:W1:Y:S01]  /*16cd0*/  FENCE.VIEW.ASYNC.S ;  /* 0x00000000000073c6 */ /* 0x002e620000000000 */
[----:B------:R-:W-:-:S02]  /*16ce0*/  IMAD R8, R8, UR4, RZ ;  /* 0x0000000408087c24 */ /* 0x000fc4000f8e02ff */
[----:B--2---:R-:W-:-:S04]  /*16cf0*/  @P1 IMAD.HI.U32 R0, R12, R11, RZ ;  /* 0x0000000b0c001227 */ /* 0x004fc800078e00ff */
[----:B------:R-:W-:Y:S01]  /*16d00*/  IMAD.MOV.U32 R9, RZ, RZ, R12 ;  /* 0x000000ffff097224 */ /* 0x000fe200078e000c */
[----:B---3--:R-:W-:Y:S01]  /*16d10*/  @P1 SHF.R.U32.HI R9, RZ, R13, R0 ;  /* 0x0000000dff091219 */ /* 0x008fe20000011600 */
[C---:B------:R-:W-:Y:S02]  /*16d20*/  IMAD R11, R205.reuse, UR5, R8 ;  /* 0x00000005cd0b7c24 */ /* 0x040fe4000f8e0208 */
[----:B------:R-:W-:Y:S01]  /*16d30*/  IMAD.WIDE.U32 R2, R205, UR4, R2 ;  /* 0x00000004cd027c25 */ /* 0x000fe2000f8e0002 */
[--C-:B------:R-:W-:Y:S01]  /*16d40*/  SHF.R.S32.HI R8, RZ, 0x1f, R9.reuse ;  /* 0x0000001fff087819 */ /* 0x100fe20000011409 */
[----:B------:R-:W-:Y:S02]  /*16d50*/  ULDC.64 UR4, c[0x0][0xae0] ;  /* 0x0002b80000047ab9 */ /* 0x000fe40000000a00 */
[----:B------:R-:W-:Y:S01]  /*16d60*/  VIADD R0, R18, 0x22820 ;  /* 0x0002282012007836 */ /* 0x000fe20000000000 */
[----:B------:R-:W-:Y:S01]  /*16d70*/  IADD3 R3, R3, R11, RZ ;  /* 0x0000000b03037210 */ /* 0x000fe20007ffe0ff */
[----:B------:R-:W-:-:S02]  /*16d80*/  IMAD.MOV R11, RZ, RZ, -R9 ;  /* 0x000000ffff0b7224 */ /* 0x000fc400078e0a09 */
[----:B------:R-:W-:Y:S01]  /*16d90*/  IMAD R8, R8, UR4, RZ ;  /* 0x0000000408087c24 */ /* 0x000fe2000f8e02ff */
[----:B------:R-:W-:Y:S01]  /*16da0*/  PRMT R0, RZ, 0x654, R0 ;  /* 0x00000654ff007816 */ /* 0x000fe20000000000 */
[----:B------:R-:W-:Y:S02]  /*16db0*/  IMAD R11, R14, R11, R12 ;  /* 0x0000000b0e0b7224 */ /* 0x000fe400078e020c */
[C---:B------:R-:W-:Y:S01]  /*16dc0*/  IMAD R13, R9.reuse, UR5, R8 ;  /* 0x00000005090d7c24 */ /* 0x040fe2000f8e0208 */
[----:B-1----:R1:W-:Y:S01]  /*16dd0*/  SYNCS.ARRIVE.TRANS64.RED.A1T0 RZ, [R0+URZ], RZ ;  /* 0x000000ff00ff79a7 */ /* 0x0023e2000810043f */
[----:B------:R-:W-:Y:S01]  /*16de0*/  IMAD.WIDE.U32 R2, R9, UR4, R2 ;  /* 0x0000000409027c25 */ /* 0x000fe2000f8e0002 */
[----:B------:R-:W-:Y:S01]  /*16df0*/  ULDC.64 UR4, c[0x0][0xad8] ;  /* 0x0002b60000047ab9 */ /* 0x000fe20000000a00 */
[----:B-1----:R-:W-:Y:S02]  /*16e00*/  SHF.R.S32.HI R0, RZ, 0x1f, R11 ;  /* 0x0000001fff007819 */ /* 0x002fe4000001140b */
[----:B------:R-:W-:-:S03]  /*16e10*/  IMAD.IADD R3, R3, 0x1, R13 ;  /* 0x0000000103037824 */ /* 0x000fc600078e020d */
[----:B------:R-:W-:Y:S02]  /*16e20*/  IMAD R0, R0, UR4, RZ ;  /* 0x0000000400007c24 */ /* 0x000fe4000f8e02ff */
[----:B------:R-:W-:-:S04]  /*16e30*/  IMAD.WIDE.U32 R2, R11, UR4, R2 ;  /* 0x000000040b027c25 */ /* 0x000fc8000f8e0002 */
[----:B------:R-:W-:Y:S01]  /*16e40*/  IMAD R11, R11, UR5, R0 ;  /* 0x000000050b0b7c24 */ /* 0x000fe2000f8e0200 */
[----:B------:R-:W-:Y:S02]  /*16e50*/  ULDC.64 UR4, c[0x0][0xa80] ;  /* 0x0002a00000047ab9 */ /* 0x000fe40000000a00 */
[----:B------:R-:W-:Y:S01]  /*16e60*/  LEA R0, P0, R2, UR4, 0x1 ;  /* 0x0000000402007c11 */ /* 0x000fe2000f8008ff */
[----:B------:R-:W-:Y:S01]  /*16e70*/  IMAD.IADD R3, R3, 0x1, R11 ;  /* 0x0000000103037824 */ /* 0x000fe200078e020b */
[----:B------:R-:W-:-:S04]  /*16e80*/  UMOV UR4, 0xffffffff ;  /* 0xffffffff00047882 */ /* 0x000fc80000000000 */
[----:B------:R-:W-:Y:S01]  /*16e90*/  LEA.HI.X R2, R2, UR5, R3, 0x1, P0 ;  /* 0x0000000502027c11 */ /* 0x000fe200080f0c03 */
[----:B0-----:R-:W-:Y:S06]  /*16ea0*/  BRA.DIV UR4, `(.L_x_660) ;  /* 0x000000d204fc7947 */ /* 0x001fec000b800000 */
[----:B------:R0:W1:Y:S04]  /*16eb0*/  SHFL.IDX PT, R3, R2, RZ, 0x181f ;  /* 0x00181fff02037589 */ /* 0x00006800000e0000 */
[----:B------:R0:W2:Y:S02]  /*16ec0*/  SHFL.IDX PT, R14, R0, RZ, 0x181f ;  /* 0x00181fff000e7589 */ /* 0x0000a400000e0000 */
.L_x_945:
[----:B------:R-:W-:Y:S01]  /*16ed0*/  IMAD R21, R213, 0x80, R103 ;  /* 0x00000080d5157824 */ /* 0x000fe200078e0267 */
[----:B------:R-:W-:Y:S04]  /*16ee0*/  BSSY B1, `(.L_x_661) ;  /* 0x000000e000017945 */ /* 0x000fe80003800000 */
[----:B------:R-:W-:-:S13]  /*16ef0*/  ISETP.GE.AND P0, PT, R21, R10, PT ;  /* 0x0000000a1500720c */ /* 0x000fda0003f06270 */
[----:B------:R-:W-:Y:S05]  /*16f00*/  @P0 BRA `(.L_x_662) ;  /* 0x00000000002c0947 */ /* 0x000fea0003800000 */
[----:B------:R-:W-:Y:S01]  /*16f10*/  ULDC UR4, c[0x0][0xac8] ;  /* 0x0002b20000047ab9 */ /* 0x000fe20000000800 */
[----:B------:R-:W-:Y:S02]  /*16f20*/  SHF.R.S32.HI R12, RZ, 0x1f, R198 ;  /* 0x0000001fff0c7819 */ /* 0x000fe400000114c6 */
[----:B------:R-:W-:Y:S02]  /*16f30*/  ISETP.GE.AND P0, PT, R198, UR4, PT ;  /* 0x00000004c6007c0c */ /* 0x000fe4000bf06270 */
[----:B------:R-:W-:Y:S02]  /*16f40*/  ISETP.GE.AND P1, PT, R206, UR4, PT ;  /* 0x00000004ce007c0c */ /* 0x000fe4000bf26270 */
[----:B------:R-:W-:-:S09]  /*16f50*/  SHF.R.S32.HI R11, RZ, 0x1f, R206 ;  /* 0x0000001fff0b7819 */ /* 0x000fd200000114ce */
[-C--:B--2---:R-:W-:Y:S02]  /*16f60*/  @!P0 LEA R8, P2, R198, R14.reuse, 0x1 ;  /* 0x0000000ec6088211 */ /* 0x084fe400078408ff */
[----:B------:R-:W-:Y:S02]  /*16f70*/  @!P1 LEA R14, P3, R206, R14, 0x1 ;  /* 0x0000000ece0e9211 */ /* 0x000fe400078608ff */
[-C--:B-1----:R-:W-:Y:S02]  /*16f80*/  @!P0 LEA.HI.X R9, R198, R3.reuse, R12, 0x1, P2 ;  /* 0x00000003c6098211 */ /* 0x082fe400010f0c0c */
[----:B------:R-:W-:-:S03]  /*16f90*/  @!P1 LEA.HI.X R15, R206, R3, R11, 0x1, P3 ;  /* 0x00000003ce0f9211 */ /* 0x000fc600018f0c0b */
[----:B-----5:R3:W-:Y:S04]  /*16fa0*/  @!P0 ST.E.128 desc[UR36][R8.64], R4 ;  /* 0x0000000408008985 */ /* 0x0207e8000c101d24 */
[----:B------:R3:W-:Y:S02]  /*16fb0*/  @!P1 ST.E.128 desc[UR36][R14.64], R40 ;  /* 0x000000280e009985 */ /* 0x0007e4000c101d24 */
.L_x_662:
[----:B------:R-:W-:Y:S05]  /*16fc0*/  BSYNC B1 ;  /* 0x0000000000017941 */ /* 0x000fea0003800000 */
.L_x_661:
[----:B------:R-:W-:-:S03]  /*16fd0*/  UMOV UR4, 0xffffffff ;  /* 0xffffffff00047882 */ /* 0x000fc60000000000 */
[----:B------:R-:W-:Y:S05]  /*16fe0*/  BRA.DIV UR4, `(.L_x_663) ;  /* 0x000000d204e07947 */ /* 0x000fea000b800000 */
[----:B-1----:R1:W4:Y:S04]  /*16ff0*/  SHFL.IDX PT, R3, R2, 0x1, 0x181f ;  /* 0x00381f0002037f89 */ /* 0x00232800000e0000 */
[----:B--23--:R1:W2:Y:S02]  /*17000*/  SHFL.IDX PT, R14, R0, 0x1, 0x181f ;  /* 0x00381f00000e7f89 */ /* 0x00c2a400000e0000 */
.L_x_949:
[----:B-----5:R-:W-:Y:S01]  /*17010*/  IADD3 R5, R21, 0x20, RZ ;  /* 0x0000002015057810 */ /* 0x020fe20007ffe0ff */
[----:B------:R-:W-:Y:S03]  /*17020*/  BSSY B1, `(.L_x_664) ;  /* 0x000000e000017945 */ /* 0x000fe60003800000 */
        /* <DEDUP_REMOVED lines=9> */
[-C--:B----4-:R-:W-:Y:S02]  /*170c0*/  @!P2 LEA.HI.X R5, R198, R3.reuse, R7, 0x1, P0 ;  /* 0x00000003c605a211 */ /* 0x090fe400000f0c07 */
[----:B------:R-:W-:-:S03]  /*170d0*/  @!P3 LEA.HI.X R15, R206, R3, R6, 0x1, P1 ;  /* 0x00000003ce0fb211 */ /* 0x000fc600008f0c06 */
[----:B------:R3:W-:Y:S04]  /*170e0*/  @!P2 ST.E.128 desc[UR36][R4.64], R24 ;  /* 0x000000180400a985 */ /* 0x0007e8000c101d24 */
[----:B------:R3:W-:Y:S02]  /*170f0*/  @!P3 ST.E.128 desc[UR36][R14.64], R44 ;  /* 0x0000002c0e00b985 */ /* 0x0007e4000c101d24 */
.L_x_665:
[----:B------:R-:W-:Y:S05]  /*17100*/  BSYNC B1 ;  /* 0x0000000000017941 */ /* 0x000fea0003800000 */
.L_x_664:
[----:B------:R-:W-:-:S03]  /*17110*/  UMOV UR4, 0xffffffff ;  /* 0xffffffff00047882 */ /* 0x000fc60000000000 */
[----:B------:R-:W-:Y:S05]  /*17120*/  BRA.DIV UR4, `(.L_x_666) ;  /* 0x000000d204d87947 */ /* 0x000fea000b800000 */
[----:B----4-:R4:W0:Y:S04]  /*17130*/  SHFL.IDX PT, R3, R2, 0x2, 0x181f ;  /* 0x00581f0002037f89 */ /* 0x01082800000e0000 */
[----:B--23--:R4:W2:Y:S02]  /*17140*/  SHFL.IDX PT, R14, R0, 0x2, 0x181f ;  /* 0x00581f00000e7f89 */ /* 0x00c8a400000e0000 */
.L_x_953:
[----:B------:R-:W-:Y:S01]  /*17150*/  VIADD R5, R21, 0x40 ;  /* 0x0000004015057836 */ /* 0x000fe20000000000 */
        /* <DEDUP_REMOVED lines=10> */
[-C--:B0-----:R-:W-:Y:S02]  /*17200*/  @!P2 LEA.HI.X R5, R198, R3.reuse, R7, 0x1, P0 ;  /* 0x00000003c605a211 */ /* 0x081fe400000f0c07 */
[----:B------:R-:W-:-:S03]  /*17210*/  @!P3 LEA.HI.X R15, R206, R3, R6, 0x1, P1 ;  /* 0x00000003ce0fb211 */ /* 0x000fc600008f0c06 */
[----:B------:R3:W-:Y:S04]  /*17220*/  @!P2 ST.E.128 desc[UR36][R4.64], R32 ;  /* 0x000000200400a985 */ /* 0x0007e8000c101d24 */
[----:B------:R3:W-:Y:S02]  /*17230*/  @!P3 ST.E.128 desc[UR36][R14.64], R48 ;  /* 0x000000300e00b985 */ /* 0x0007e4000c101d24 */
.L_x_668:
[----:B------:R-:W-:Y:S05]  /*17240*/  BSYNC B1 ;  /* 0x0000000000017941 */ /* 0x000fea0003800000 */
.L_x_667:
[----:B------:R-:W-:-:S03]  /*17250*/  UMOV UR4, 0xffffffff ;  /* 0xffffffff00047882 */ /* 0x000fc60000000000 */
[----:B------:R-:W-:Y:S05]  /*17260*/  BRA.DIV UR4, `(.L_x_669) ;  /* 0x000000d204d07947 */ /* 0x000fea000b800000 */
[----:B0-----:R0:W0:Y:S04]  /*17270*/  SHFL.IDX PT, R3, R2, 0x3, 0x181f ;  /* 0x00781f0002037f89 */ /* 0x00102800000e0000 */
[----:B--23--:R2:W3:Y:S02]  /*17280*/  SHFL.IDX PT, R14, R0, 0x3, 0x181f ;  /* 0x00781f00000e7f89 */ /* 0x00c4e400000e0000 */
.L_x_957:
[----:B------:R-:W-:-:S05]  /*17290*/  VIADD R5, R21, 0x60 ;  /* 0x0000006015057836 */ /* 0x000fca0000000000 */
[----:B------:R-:W-:-:S13]  /*172a0*/  ISETP.GE.AND P0, PT, R5, R10, PT ;  /* 0x0000000a0500720c */ /* 0x000fda0003f06270 */
[----:B------:R-:W-:Y:S05]  /*172b0*/  @P0 BRA `(.L_x_670) ;  /* 0x0000001c00f40947 */ /* 0x000fea0003800000 */
[----:B------:R-:W-:Y:S01]  /*172c0*/  ULDC UR4, c[0x0][0xac8] ;  /* 0x0002b20000047ab9 */ /* 0x000fe20000000800 */
[----:B-12-4-:R-:W-:Y:S02]  /*172d0*/  SHF.R.S32.HI R0, RZ, 0x1f, R198 ;  /* 0x0000001fff007819 */ /* 0x016fe400000114c6 */
[----:B------:R-:W-:-:S13]  /*172e0*/  ISETP.GE.AND P1, PT, R198, UR4, PT ;  /* 0x00000004c6007c0c */ /* 0x000fda000bf26270 */
[----:B---3--:R-:W-:-:S04]  /*172f0*/  @!P1 LEA R4, P0, R198, R14, 0x1 ;  /* 0x0000000ec6049211 */ /* 0x008fc800078008ff */
[----:B0-----:R-:W-:Y:S02]  /*17300*/  @!P1 LEA.HI.X R5, R198, R3, R0, 0x1, P0 ;  /* 0x00000003c6059211 */ /* 0x001fe400000f0c00 */
[----:B------:R-:W-:-:S03]  /*17310*/  ISETP.GE.AND P0, PT, R206, UR4, PT ;  /* 0x00000004ce007c0c */ /* 0x000fc6000bf06270 */
[----:B------:R0:W-:Y:S10]  /*17320*/  @!P1 ST.E.128 desc[UR36][R4.64], R36 ;  /* 0x0000002404009985 */ /* 0x0001f4000c101d24 */
[----:B------:R-:W-:Y:S05]  /*17330*/  @P0 BRA `(.L_x_670) ;  /* 0x0000001c00d40947 */ /* 0x000fea0003800000 */
[----:B------:R-:W-:Y:S02]  /*17340*/  SHF.R.S32.HI R0, RZ, 0x1f, R206 ;  /* 0x0000001fff007819 */ /* 0x000fe400000114ce */
[----:B------:R-:W-:-:S04]  /*17350*/  LEA R14, P0, R206, R14, 0x1 ;  /* 0x0000000ece0e7211 */ /* 0x000fc800078008ff */
[----:B------:R-:W-:-:S05]  /*17360*/  LEA.HI.X R15, R206, R3, R0, 0x1, P0 ;  /* 0x00000003ce0f7211 */ /* 0x000fca00000f0c00 */
[----:B------:R1:W-:Y:S01]  /*17370*/  ST.E.128 desc[UR36][R14.64], R52 ;  /* 0x000000340e007985 */ /* 0x0003e2000c101d24 */
[----:B------:R-:W-:Y:S05]  /*17380*/  BRA `(.L_x_670) ;  /* 0x0000001c00c07947 */ /* 0x000fea0003800000 */
.L_x_659:
[----:B------:R-:W-:Y:S01]  /*17390*/  ULDC.64 UR4, c[0x0][0xb08] ;  /* 0x0002c20000047ab9 */ /* 0x000fe20000000a00 */
[----:B------:R-:W1:Y:S01]  /*173a0*/  @P1 LDC R8, c[0x0][0xbec] ;  /* 0x0002fb00ff081b82 */ /* 0x000e620000000800 */
[----:B0-----:R-:W-:Y:S01]  /*173b0*/  IMAD R6, R15, UR4, RZ ;  /* 0x000000040f067c24 */ /* 0x001fe2000f8e02ff */
[----:B------:R-:W-:Y:S01]  /*173c0*/  IADD3 R35, R211, 0x18, RZ ;  /* 0x00000018d3237810 */ /* 0x000fe20007ffe0ff */
[----:B------:R-:W-:-:S03]  /*173d0*/  IMAD.WIDE.U32 R4, R101, UR4, RZ ;  /* 0x0000000465047c25 */ /* 0x000fc6000f8e00ff */
[----:B------:R-:W-:Y:S01]  /*173e0*/  SHF.R.S32.HI R36, RZ, 0x1f, R35 ;  /* 0x0000001fff247819 */ /* 0x000fe20000011423 */
[----:B------:R-:W-:Y:S01]  /*173f0*/  IMAD R101, R101, UR5, R6 ;  /* 0x0000000565657c24 */ /* 0x000fe2000f8e0206 */
[----:B------:R-:W0:Y:S01]  /*17400*/  @P1 LDC R11, c[0x0][0xbf0] ;  /* 0x0002fc00ff0b1b82 */ /* 0x000e220000000800 */
[----:B------:R-:W-:Y:S01]  /*17410*/  ULDC.64 UR4, c[0x0][0xb38] ;  /* 0x0002ce0000047ab9 */ /* 0x000fe20000000a00 */
[----:B------:R-:W-:Y:S01]  /*17420*/  SHF.R.S32.HI R6, RZ, 0x1f, R205 ;  /* 0x0000001fff067819 */ /* 0x000fe200000114cd */
[----:B------:R-:W-:Y:S02]  /*17430*/  IMAD.IADD R5, R5, 0x1, R101 ;  /* 0x0000000105057824 */ /* 0x000fe400078e0265 */
[----:B------:R-:W-:Y:S02]  /*17440*/  IMAD.MOV.U32 R7, RZ, RZ, R37 ;  /* 0x000000ffff077224 */ /* 0x000fe400078e0025 */
[----:B------:R-:W-:-:S04]  /*17450*/  IMAD.WIDE.U32 R4, R191, UR4, R4 ;  /* 0x00000004bf047c25 */ /* 0x000fc8000f8e0004 */
[----:B------:R-:W-:Y:S01]  /*17460*/  IMAD R5, R191, UR5, R5 ;  /* 0x00000005bf057c24 */ /* 0x000fe2000f8e0205 */
[----:B------:R-:W-:Y:S01]  /*17470*/  ULDC.64 UR4, c[0x0][0xb40] ;  /* 0x0002d00000047ab9 */ /* 0x000fe20000000a00 */
[----:B------:R-:W-:Y:S02]  /*17480*/  VIADD R63, R211, 0x10 ;  /* 0x00000010d33f7836 */ /* 0x000fe40000000000 */
[----:B------:R-:W-:Y:S02]  /*17490*/  IMAD R6, R6, UR4, RZ ;  /* 0x0000000406067c24 */ /* 0x000fe4000f8e02ff */
[----:B------:R-:W-:Y:S01]  /*174a0*/  IMAD.WIDE.U32 R4, R205, UR4, R4 ;  /* 0x00000004cd047c25 */ /* 0x000fe2000f8e0004 */
[----:B------:R-:W-:-:S03]  /*174b0*/  SHF.R.S32.HI R34, RZ, 0x1f, R63 ;  /* 0x0000001fff227819 */ /* 0x000fc6000001143f */
[----:B------:R-:W-:Y:S01]  /*174c0*/  IMAD R9, R205, UR5, R6 ;  /* 0x00000005cd097c24 */ /* 0x000fe2000f8e0206 */
[----:B------:R-:W-:Y:S01]  /*174d0*/  ULDC.64 UR4, c[0x0][0xb48] ;  /* 0x0002d20000047ab9 */ /* 0x000fe20000000a00 */
[----:B-1----:R-:W-:-:S04]  /*174e0*/  @P1 IMAD.HI.U32 R8, R37, R8, RZ ;  /* 0x0000000825081227 */ /* 0x002fc800078e00ff */
[----:B------:R-:W-:Y:S01]  /*174f0*/  IMAD.IADD R5, R5, 0x1, R9 ;  /* 0x0000000105057824 */ /* 0x000fe200078e0209 */
[----:B0-----:R-:W-:Y:S01]  /*17500*/  @P1 SHF.R.U32.HI R7, RZ, R11, R8 ;  /* 0x0000000bff071219 */ /* 0x001fe20000011608 */
[----:B------:R-:W-:Y:S02]  /*17510*/  VIADD R8, R18, 0x22820 ;  /* 0x0002282012087836 */ /* 0x000fe40000000000 */
[C---:B------:R-:W-:Y:S01]  /*17520*/  IMAD.WIDE.U32 R4, R214.reuse, UR4, R4 ;  /* 0x00000004d6047c25 */ /* 0x040fe2000f8e0004 */
[----:B------:R-:W-:Y:S02]  /*17530*/  IADD3 R9, -R7, RZ, RZ ;  /* 0x000000ff07097210 */ /* 0x000fe40007ffe1ff */
[----:B------:R-:W-:Y:S01]  /*17540*/  SHF.R.S32.HI R6, RZ, 0x1f, R7 ;  /* 0x0000001fff067819 */ /* 0x000fe20000011407 */
[----:B------:R-:W-:Y:S01]  /*17550*/  IMAD R5, R214, UR5, R5 ;  /* 0x00000005d6057c24 */ /* 0x000fe2000f8e0205 */
[----:B------:R-:W-:Y:S01]  /*17560*/  ULDC.64 UR4, c[0x0][0xb30] ;  /* 0x0002cc0000047ab9 */ /* 0x000fe20000000a00 */
[----:B------:R-:W-:Y:S01]  /*17570*/  IMAD R9, R14, R9, R37 ;  /* 0x000000090e097224 */ /* 0x000fe200078e0225 */
[----:B------:R-:W-:Y:S01]  /*17580*/  PRMT R8, RZ, 0x654, R8 ;  /* 0x00000654ff087816 */ /* 0x000fe20000000008 */
[----:B------:R-:W-:-:S02]  /*17590*/  IMAD R6, R6, UR4, RZ ;  /* 0x0000000406067c24 */ /* 0x000fc4000f8e02ff */
[C---:B------:R-:W-:Y:S01]  /*175a0*/  IMAD.WIDE.U32 R4, R7.reuse, UR4, R4 ;  /* 0x0000000407047c25 */ /* 0x040fe2000f8e0004 */
[----:B------:R0:W-:Y:S03]  /*175b0*/  SYNCS.ARRIVE.TRANS64.RED.A1T0 RZ, [R8+URZ], RZ ;  /* 0x000000ff08ff79a7 */ /* 0x0001e6000810043f */
[----:B------:R-:W-:Y:S01]  /*175c0*/  IMAD R11, R7, UR5, R6 ;  /* 0x00000005070b7c24 */ /* 0x000fe2000f8e0206 */
[----:B------:R-:W-:Y:S01]  /*175d0*/  SHF.R.S32.HI R6, RZ, 0x1f, R9 ;  /* 0x0000001fff067819 */ /* 0x000fe20000011409 */
[----:B------:R-:W-:Y:S01]  /*175e0*/  ULDC.64 UR4, c[0x0][0xb28] ;  /* 0x0002ca0000047ab9 */ /* 0x000fe20000000a00 */
[----:B------:R-:W-:Y:S02]  /*175f0*/  VIADD R37, R211, 0x8 ;  /* 0x00000008d3257836 */ /* 0x000fe40000000000 */
[----:B------:R-:W-:Y:S02]  /*17600*/  IMAD.IADD R5, R5, 0x1, R11 ;  /* 0x0000000105057824 */ /* 0x000fe400078e020b */
[----:B------:R-:W-:Y:S01]  /*17610*/  IMAD R6, R6, UR4, RZ ;  /* 0x0000000406067c24 */ /* 0x000fe2000f8e02ff */
[----:B------:R-:W-:Y:S01]  /*17620*/  SHF.R.S32.HI R32, RZ, 0x1f, R37 ;  /* 0x0000001fff207819 */ /* 0x000fe20000011425 */
        /* <DEDUP_REMOVED lines=10> */
.L_x_960:
[----:B------:R-:W-:Y:S01]  /*176d0*/  ISETP.GE.AND P0, PT, R39, R10, PT ;  /* 0x0000000a2700720c */ /* 0x000fe20003f06270 */
[----:B------:R-:W-:-:S12]  /*176e0*/  BSSY B1, `(.L_x_672) ;  /* 0x0000079000017945 */ /* 0x000fd80003800000 */
[----:B------:R-:W-:Y:S05]  /*176f0*/  @P0 BRA `(.L_x_673) ;  /* 0x0000000400dc0947 */ /* 0x000fea0003800000 */
[----:B------:R-:W-:Y:S01]  /*17700*/  ULDC UR4, c[0x0][0xac8] ;  /* 0x0002b20000047ab9 */ /* 0x000fe20000000800 */
[C---:B------:R-:W-:Y:S01]  /*17710*/  VIADD R14, R211.reuse, 0x20 ;  /* 0x00000020d30e7836 */ /* 0x040fe20000000000 */
[C---:B------:R-:W-:Y:S01]  /*17720*/  ISETP.GE.AND P0, PT, R211.reuse, UR4, PT ;  /* 0x00000004d3007c0c */ /* 0x040fe2000bf06270 */
[----:B------:R-:W-:Y:S01]  /*17730*/  VIADD R38, R211, 0x20 ;  /* 0x00000020d3267836 */ /* 0x000fe20000000000 */
[----:B------:R-:W-:Y:S01]  /*17740*/  ISETP.GE.AND P3, PT, R37, UR4, PT ;  /* 0x0000000425007c0c */ /* 0x000fe2000bf66270 */
[----:B------:R-:W-:Y:S01]  /*17750*/  VIADD R15, R211, 0x30 ;  /* 0x00000030d30f7836 */ /* 0x000fe20000000000 */
[----:B------:R-:W-:Y:S01]  /*17760*/  ISETP.GE.AND P2, PT, R63, UR4, PT ;  /* 0x000000043f007c0c */ /* 0x000fe2000bf46270 */
[----:B------:R-:W-:Y:S01]  /*17770*/  VIADD R13, R211, 0x28 ;  /* 0x00000028d30d7836 */ /* 0x000fe20000000000 */
[----:B------:R-:W-:Y:S02]  /*17780*/  ISETP.GE.AND P1, PT, R35, UR4, PT ;  /* 0x0000000423007c0c */ /* 0x000fe4000bf26270 */
[----:B------:R-:W-:-:S02]  /*17790*/  IADD3 R11, R211, 0x28, RZ ;  /* 0x00000028d30b7810 */ /* 0x000fc40007ffe0ff */
[----:B------:R-:W-:Y:S02]  /*177a0*/  SHF.R.S32.HI R38, RZ, 0x1f, R38 ;  /* 0x0000001fff267819 */ /* 0x000fe40000011426 */
[----:B------:R-:W-:Y:S01]  /*177b0*/  SHF.R.S32.HI R13, RZ, 0x1f, R13 ;  /* 0x0000001fff0d7819 */ /* 0x000fe2000001140d */
[----:B--2---:R-:W-:Y:S01]  /*177c0*/  @!P0 IMAD.MOV.U32 R6, RZ, RZ, R25 ;  /* 0x000000ffff068224 */ /* 0x004fe200078e0019 */
[----:B------:R-:W-:Y:S01]  /*177d0*/  IADD3 R12, R211, 0x38, RZ ;  /* 0x00000038d30c7810 */ /* 0x000fe20007ffe0ff */
[----:B-1----:R-:W-:Y:S01]  /*177e0*/  @!P0 IMAD.MOV.U32 R7, RZ, RZ, R24 ;  /* 0x000000ffff078224 */ /* 0x002fe200078e0018 */
[----:B------:R-:W-:Y:S01]  /*177f0*/  @!P3 LEA R4, P4, R37, R25, 0x2 ;  /* 0x000000192504b211 */ /* 0x000fe200078810ff */
[----:B------:R-:W-:Y:S01]  /*17800*/  @!P0 IMAD.MOV.U32 R8, RZ, RZ, R102 ;  /* 0x000000ffff088224 */ /* 0x000fe200078e0066 */
[C---:B------:R-:W-:Y:S01]  /*17810*/  IADD3 R62, R211.reuse, 0x30, RZ ;  /* 0x00000030d33e7810 */ /* 0x040fe20007ffe0ff */
[----:B------:R-:W-:Y:S01]  /*17820*/  @!P0 IMAD.WIDE R6, R211, 0x4, R6 ;  /* 0x00000004d3068825 */ /* 0x000fe200078e0206 */
[----:B------:R-:W-:-:S02]  /*17830*/  @!P3 LEA.HI.X R5, R37, R24, R32, 0x2, P4 ;  /* 0x000000182505b211 */ /* 0x000fc400020f1420 */
[----:B------:R-:W-:Y:S01]  /*17840*/  SHF.R.S32.HI R62, RZ, 0x1f, R62 ;  /* 0x0000001fff3e7819 */ /* 0x000fe2000001143e */
[----:B------:R-:W-:-:S05]  /*17850*/  @!P0 IMAD.MOV.U32 R9, RZ, RZ, R99 ;  /* 0x000000ffff098224 */ /* 0x000fca00078e0063 */
[----:B------:R1:W-:Y:S01]  /*17860*/  @!P0 ST.E.64 desc[UR36][R6.64], R8 ;  /* 0x0000000806008985 */ /* 0x0003e2000c101b24 */
[----:B------:R-:W-:Y:S01]  /*17870*/  ISETP.GE.AND P0, PT, R14, UR4, PT ;  /* 0x000000040e007c0c */ /* 0x000fe2000bf06270 */
[----:B-1----:R-:W-:Y:S01]  /*17880*/  @!P3 IMAD.MOV.U32 R6, RZ, RZ, R100 ;  /* 0x000000ffff06b224 */ /* 0x002fe200078e0064 */
[----:B------:R-:W-:Y:S01]  /*17890*/  @!P2 LEA R8, P4, R63, R25, 0x2 ;  /* 0x000000193f08a211 */ /* 0x000fe200078810ff */
[----:B------:R-:W-:-:S03]  /*178a0*/  @!P3 IMAD.MOV.U32 R7, RZ, RZ, R98 ;  /* 0x000000ffff07b224 */ /* 0x000fc600078e0062 */
[-C--:B------:R-:W-:Y:S02]  /*178b0*/  @!P2 LEA.HI.X R9, R63, R24.reuse, R34, 0x2, P4 ;  /* 0x000000183f09a211 */ /* 0x080fe400020f1422 */
[----:B------:R1:W-:Y:S01]  /*178c0*/  @!P3 ST.E.64 desc[UR36][R4.64], R6 ;  /* 0x000000060400b985 */ /* 0x0003e2000c101b24 */
[----:B------:R-:W-:Y:S02]  /*178d0*/  ISETP.GE.AND P3, PT, R11, UR4, PT ;  /* 0x000000040b007c0c */ /* 0x000fe4000bf66270 */
[C---:B-1----:R-:W-:Y:S01]  /*178e0*/  @!P1 LEA R4, P5, R35.reuse, R25, 0x2 ;  /* 0x0000001923049211 */ /* 0x042fe200078a10ff */
[----:B------:R-:W-:Y:S02]  /*178f0*/  @!P2 IMAD.MOV.U32 R6, RZ, RZ, R79 ;  /* 0x000000ffff06a224 */ /* 0x000fe400078e004f */
[----:B------:R-:W-:Y:S01]  /*17900*/  @!P2 IMAD.MOV.U32 R7, RZ, RZ, R77 ;  /* 0x000000ffff07a224 */ /* 0x000fe200078e004d */
[----:B------:R-:W-:Y:S01]  /*17910*/  @!P1 LEA.HI.X R5, R35, R24, R36, 0x2, P5 ;  /* 0x0000001823059211 */ /* 0x000fe200028f1424 */
[----:B------:R-:W-:-:S02]  /*17920*/  @!P1 IMAD.MOV.U32 R79, RZ, RZ, R78 ;  /* 0x000000ffff4f9224 */ /* 0x000fc400078e004e */
[----:B------:R-:W-:Y:S01]  /*17930*/  @!P1 IMAD.MOV.U32 R78, RZ, RZ, R80 ;  /* 0x000000ffff4e9224 */ /* 0x000fe200078e0050 */
[----:B------:R1:W-:Y:S01]  /*17940*/  @!P2 ST.E.64 desc[UR36][R8.64], R6 ;  /* 0x000000060800a985 */ /* 0x0003e2000c101b24 */
[----:B------:R-:W-:-:S03]  /*17950*/  ISETP.GE.AND P2, PT, R15, UR4, PT ;  /* 0x000000040f007c0c */ /* 0x000fc6000bf46270 */
[----:B------:R2:W-:Y:S01]  /*17960*/  @!P1 ST.E.64 desc[UR36][R4.64], R78 ;  /* 0x0000004e04009985 */ /* 0x0005e2000c101b24 */
[----:B------:R-:W-:Y:S02]  /*17970*/  ISETP.GE.AND P1, PT, R12, UR4, PT ;  /* 0x000000040c007c0c */ /* 0x000fe4000bf26270 */
[CC--:B-1----:R-:W-:Y:S01]  /*17980*/  @!P0 LEA R6, P4, R14.reuse, R25.reuse, 0x2 ;  /* 0x000000190e068211 */ /* 0x0c2fe200078810ff */
[----:B------:R-:W-:Y:S01]  /*17990*/  @!P0 IMAD.MOV.U32 R9, RZ, RZ, R81 ;  /* 0x000000ffff098224 */ /* 0x000fe200078e0051 */
[----:B------:R-:W-:Y:S01]  /*179a0*/  @!P0 MOV R8, R2 ;  /* 0x0000000200088202 */ /* 0x000fe20000000f00 */
[----:B------:R-:W-:Y:S01]  /*179b0*/  @!P3 IMAD.MOV.U32 R2, RZ, RZ, R3 ;  /* 0x000000ffff02b224 */ /* 0x000fe200078e0003 */
[----:B--2---:R-:W-:Y:S01]  /*179c0*/  @!P3 LEA R4, P5, R11, R25, 0x2 ;  /* 0x000000190b04b211 */ /* 0x004fe200078a10ff */
[----:B------:R-:W-:Y:S01]  /*179d0*/  @!P3 IMAD.MOV.U32 R3, RZ, RZ, R0 ;  /* 0x000000ffff03b224 */ /* 0x000fe200078e0000 */
[-C--:B------:R-:W-:Y:S01]  /*179e0*/  @!P0 LEA.HI.X R7, R14, R24.reuse, R38, 0x2, P4 ;  /* 0x000000180e078211 */ /* 0x080fe200020f1426 */
[----:B------:R-:W-:Y:S01]  /*179f0*/  VIADD R14, R211, 0x40 ;  /* 0x00000040d30e7836 */ /* 0x000fe20000000000 */
[----:B------:R-:W-:Y:S01]  /*17a00*/  @!P3 LEA.HI.X R5, R11, R24, R13, 0x2, P5 ;  /* 0x000000180b05b211 */ /* 0x000fe200028f140d */
[C---:B------:R-:W-:Y:S01]  /*17a10*/  VIADD R38, R211.reuse, 0x48 ;  /* 0x00000048d3267836 */ /* 0x040fe20000000000 */
[----:B------:R-:W-:Y:S01]  /*17a20*/  SHF.R.S32.HI R0, RZ, 0x1f, R215 ;  /* 0x0000001fff007819 */ /* 0x000fe200000114d7 */
[----:B------:R1:W-:Y:S01]  /*17a30*/  @!P0 ST.E.64 desc[UR36][R6.64], R8 ;  /* 0x0000000806008985 */ /* 0x0003e2000c101b24 */
[----:B------:R-:W-:Y:S01]  /*17a40*/  ISETP.GE.AND P0, PT, R14, UR4, PT ;  /* 0x000000040e007c0c */ /* 0x000fe2000bf06270 */
[----:B------:R-:W-:-:S02]  /*17a50*/  VIADD R13, R211, 0x38 ;  /* 0x00000038d30d7836 */ /* 0x000fc40000000000 */
[----:B------:R2:W-:Y:S01]  /*17a60*/  @!P3 ST.E.64 desc[UR36][R4.64], R2 ;  /* 0x000000020400b985 */ /* 0x0005e2000c101b24 */
[----:B------:R-:W-:Y:S01]  /*17a70*/  ISETP.GE.AND P3, PT, R38, UR4, PT ;  /* 0x0000000426007c0c */ /* 0x000fe2000bf66270 */
[----:B------:R-:W-:Y:S01]  /*17a80*/  VIADD R11, R211, 0x50 ;  /* 0x00000050d30b7836 */ /* 0x000fe20000000000 */
[----:B------:R-:W-:Y:S02]  /*17a90*/  SHF.R.S32.HI R13, RZ, 0x1f, R13 ;  /* 0x0000001fff0d7819 */ /* 0x000fe4000001140d */
[----:B-1----:R-:W-:-:S04]  /*17aa0*/  @!P2 LEA R6, P5, R15, R25, 0x2 ;  /* 0x000000190f06a211 */ /* 0x002fc800078a10ff */
[-C--:B------:R-:W-:Y:S01]  /*17ab0*/  @!P2 LEA.HI.X R7, R15, R24.reuse, R62, 0x2, P5 ;  /* 0x000000180f07a211 */ /* 0x080fe200028f143e */
[----:B--2---:R-:W-:Y:S01]  /*17ac0*/  @!P2 IMAD.MOV.U32 R4, RZ, RZ, R28 ;  /* 0x000000ffff04a224 */ /* 0x004fe200078e001c */
[CC--:B------:R-:W-:Y:S01]  /*17ad0*/  @!P1 LEA R2, P4, R12.reuse, R25.reuse, 0x2 ;  /* 0x000000190c029211 */ /* 0x0c0fe200078810ff */
[----:B------:R-:W-:Y:S01]  /*17ae0*/  @!P2 IMAD.MOV.U32 R5, RZ, RZ, R20 ;  /* 0x000000ffff05a224 */ /* 0x000fe200078e0014 */
[C---:B------:R-:W-:Y:S01]  /*17af0*/  IADD3 R62, R211.reuse, 0x48, RZ ;  /* 0x00000048d33e7810 */ /* 0x040fe20007ffe0ff */
[----:B------:R-:W-:Y:S01]  /*17b00*/  VIADD R15, R211, 0x40 ;  /* 0x00000040d30f7836 */ /* 0x000fe20000000000 */
[----:B------:R-:W-:Y:S01]  /*17b10*/  ISETP.GE.AND P5, PT, R11, UR4, PT ;  /* 0x000000040b007c0c */ /* 0x000fe2000bfa6270 */
[----:B------:R-:W-:Y:S01]  /*17b20*/  @!P1 IMAD.MOV.U32 R20, RZ, RZ, R40 ;  /* 0x000000ffff149224 */ /* 0x000fe200078e0028 */
[-C--:B------:R-:W-:Y:S01]  /*17b30*/  @!P1 LEA.HI.X R3, R12, R24.reuse, R13, 0x2, P4 ;  /* 0x000000180c039211 */ /* 0x080fe200020f140d */
[----:B------:R-:W-:Y:S01]  /*17b40*/  @!P2 ST.E.64 desc[UR36][R6.64], R4 ;  /* 0x000000040600a985 */ /* 0x000fe2000c101b24 */
[----:B------:R-:W-:Y:S01]  /*17b50*/  SHF.R.S32.HI R15, RZ, 0x1f, R15 ;  /* 0x0000001fff0f7819 */ /* 0x000fe2000001140f */
[----:B------:R-:W-:Y:S01]  /*17b60*/  @!P0 IMAD.MOV.U32 R40, RZ, RZ, R43 ;  /* 0x000000ffff288224 */ /* 0x000fe200078e002b */
[-C--:B------:R-:W-:Y:S01]  /*17b70*/  @!P0 LEA R8, P2, R14, R25.reuse, 0x2 ;  /* 0x000000190e088211 */ /* 0x080fe200078410ff */
[----:B------:R1:W-:Y:S01]  /*17b80*/  @!P1 ST.E.64 desc[UR36][R2.64], R20 ;  /* 0x0000001402009985 */ /* 0x0003e2000c101b24 */
[-C--:B------:R-:W-:Y:S01]  /*17b90*/  @!P3 LEA R12, P4, R38, R25.reuse, 0x2 ;  /* 0x00000019260cb211 */ /* 0x080fe200078810ff */
[----:B------:R-:W-:Y:S01]  /*17ba0*/  @!P3 IMAD.MOV.U32 R43, RZ, RZ, R42 ;  /* 0x000000ffff2bb224 */ /* 0x000fe200078e002a */
[----:B------:R-:W-:Y:S01]  /*17bb0*/  SHF.R.S32.HI R62, RZ, 0x1f, R62 ;  /* 0x0000001fff3e7819 */ /* 0x000fe2000001143e */
[----:B------:R-:W-:Y:S01]  /*17bc0*/  @!P3 IMAD.MOV.U32 R42, RZ, RZ, R44 ;  /* 0x000000ffff2ab224 */ /* 0x000fe200078e002c */
[-C--:B------:R-:W-:Y:S01]  /*17bd0*/  @!P0 LEA.HI.X R9, R14, R24.reuse, R15, 0x2, P2 ;  /* 0x000000180e098211 */ /* 0x080fe200010f140f */
[----:B------:R-:W-:Y:S01]  /*17be0*/  @!P5 IMAD.MOV.U32 R44, RZ, RZ, R47 ;  /* 0x000000ffff2cd224 */ /* 0x000fe200078e002f */
[----:B------:R-:W-:Y:S01]  /*17bf0*/  @!P3 LEA.HI.X R13, R38, R24, R62, 0x2, P4 ;  /* 0x00000018260db211 */ /* 0x000fe200020f143e */
[----:B------:R-:W-:Y:S01]  /*17c00*/  VIADD R38, R211, 0x50 ;  /* 0x00000050d3267836 */ /* 0x000fe20000000000 */
[----:B------:R-:W-:Y:S01]  /*17c10*/  ISETP.GE.AND P1, PT, R229, UR4, PT ;  /* 0x00000004e5007c0c */ /* 0x000fe2000bf26270 */
[----:B------:R2:W-:Y:S01]  /*17c20*/  @!P0 ST.E.64 desc[UR36][R8.64], R40 ;  /* 0x0000002808008985 */ /* 0x0005e2000c101b24 */
[----:B------:R-:W-:-:S02]  /*17c30*/  @!P5 LEA R14, P2, R11, R25, 0x2 ;  /* 0x000000190b0ed211 */ /* 0x000fc400078410ff */
[----:B------:R-:W-:Y:S01]  /*17c40*/  SHF.R.S32.HI R38, RZ, 0x1f, R38 ;  /* 0x0000001fff267819 */ /* 0x000fe20000011426 */
[----:B------:R3:W-:Y:S01]  /*17c50*/  @!P3 ST.E.64 desc[UR36][R12.64], R42 ;  /* 0x0000002a0c00b985 */ /* 0x0007e2000c101b24 */
[----:B------:R-:W-:Y:S02]  /*17c60*/  ISETP.GE.AND P0, PT, R228, UR4, PT ;  /* 0x00000004e4007c0c */ /* 0x000fe4000bf06270 */
[----:B------:R-:W-:Y:S02]  /*17c70*/  @!P5 LEA.HI.X R15, R11, R24, R38, 0x2, P2 ;  /* 0x000000180b0fd211 */ /* 0x000fe400010f1426 */
[----:B------:R-:W-:Y:S02]  /*17c80*/  SHF.R.S32.HI R38, RZ, 0x1f, R229 ;  /* 0x0000001fff267819 */ /* 0x000fe400000114e5 */
[----:B------:R-:W-:Y:S01]  /*17c90*/  ISETP.GE.AND P3, PT, R227, UR4, PT ;  /* 0x00000004e3007c0c */ /* 0x000fe2000bf66270 */
[----:B------:R4:W-:Y:S01]  /*17ca0*/  @!P5 ST.E.64 desc[UR36][R14.64], R44 ;  /* 0x0000002c0e00d985 */ /* 0x0009e2000c101b24 */
[----:B-1----:R-:W-:-:S02]  /*17cb0*/  @!P1 LEA R2, P2, R229, R25, 0x2 ;  /* 0x00000019e5029211 */ /* 0x002fc400078410ff */
[----:B------:R-:W-:Y:S02]  /*17cc0*/  ISETP.GE.AND P5, PT, R226, UR4, PT ;  /* 0x00000004e2007c0c */ /* 0x000fe4000bfa6270 */
[----:B------:R-:W-:Y:S02]  /*17cd0*/  ISETP.GE.AND P4, PT, R215, UR4, PT ;  /* 0x00000004d7007c0c */ /* 0x000fe4000bf86270 */
[----:B------:R-:W-:Y:S02]  /*17ce0*/  @!P1 LEA.HI.X R3, R229, R24, R38, 0x2, P2 ;  /* 0x00000018e5039211 */ /* 0x000fe400010f1426 */
[----:B------:R-:W-:Y:S02]  /*17cf0*/  SHF.R.S32.HI R11, RZ, 0x1f, R228 ;  /* 0x0000001fff0b7819 */ /* 0x000fe400000114e4 */
[CC--:B------:R-:W-:Y:S02]  /*17d00*/  @!P0 LEA R4, P2, R228.reuse, R25.reuse, 0x2 ;  /* 0x00000019e4048211 */ /* 0x0c0fe400078410ff */
[----:B------:R-:W-:Y:S01]  /*17d10*/  @!P1 MOV R47, R46 ;  /* 0x0000002e002f9202 */ /* 0x000fe20000000f00 */
[----:B------:R-:W-:Y:S01]  /*17d20*/  @!P1 IMAD.MOV.U32 R46, RZ, RZ, R48 ;  /* 0x000000ffff2e9224 */ /* 0x000fe200078e0030 */
[----:B------:R-:W-:Y:S01]  /*17d30*/  @!P0 LEA.HI.X R5, R228, R24, R11, 0x2, P2 ;  /* 0x00000018e4058211 */ /* 0x000fe200010f140b */
[----:B------:R-:W-:Y:S01]  /*17d40*/  @!P0 IMAD.MOV.U32 R48, RZ, RZ, R51 ;  /* 0x000000ffff308224 */ /* 0x000fe200078e0033 */
[----:B------:R-:W-:Y:S01]  /*17d50*/  SHF.R.S32.HI R28, RZ, 0x1f, R227 ;  /* 0x0000001fff1c7819 */ /* 0x000fe200000114e3 */
[----:B------:R-:W-:Y:S01]  /*17d60*/  @!P3 IMAD.MOV.U32 R51, RZ, RZ, R50 ;  /* 0x000000ffff33b224 */ /* 0x000fe200078e0032 */
[----:B------:R4:W-:Y:S01]  /*17d70*/  @!P1 ST.E.64 desc[UR36][R2.64], R46 ;  /* 0x0000002e02009985 */ /* 0x0009e2000c101b24 */
[-C--:B------:R-:W-:Y:S01]  /*17d80*/  @!P3 LEA R6, P1, R227, R25.reuse, 0x2 ;  /* 0x00000019e306b211 */ /* 0x080fe200078210ff */
[----:B------:R-:W-:Y:S01]  /*17d90*/  @!P3 IMAD.MOV.U32 R50, RZ, RZ, R82 ;  /* 0x000000ffff32b224 */ /* 0x000fe200078e0052 */
[----:B------:R-:W-:Y:S01]  /*17da0*/  SHF.R.S32.HI R11, RZ, 0x1f, R226 ;  /* 0x0000001fff0b7819 */ /* 0x000fe200000114e2 */
[----:B------:R4:W-:Y:S01]  /*17db0*/  @!P0 ST.E.64 desc[UR36][R4.64], R48 ;  /* 0x0000003004008985 */ /* 0x0009e2000c101b24 */
[-C--:B--2---:R-:W-:Y:S01]  /*17dc0*/  @!P5 LEA R8, P0, R226, R25.reuse, 0x2 ;  /* 0x00000019e208d211 */ /* 0x084fe200078010ff */
[----:B------:R-:W-:Y:S01]  /*17dd0*/  @!P5 IMAD.MOV.U32 R82, RZ, RZ, R85 ;  /* 0x000000ffff52d224 */ /* 0x000fe200078e0055 */
[----:B---3--:R-:W-:-:S02]  /*17de0*/  @!P4 LEA R12, P2, R215, R25, 0x2 ;  /* 0x00000019d70cc211 */ /* 0x008fc400078410ff */
[-C--:B------:R-:W-:Y:S02]  /*17df0*/  @!P3 LEA.HI.X R7, R227, R24.reuse, R28, 0x2, P1 ;  /* 0x00000018e307b211 */ /* 0x080fe400008f141c */
[----:B------:R-:W-:Y:S02]  /*17e00*/  @!P5 LEA.HI.X R9, R226, R24, R11, 0x2, P0 ;  /* 0x00000018e209d211 */ /* 0x000fe400000f140b */
[----:B------:R-:W-:Y:S01]  /*17e10*/  @!P4 MOV R85, R84 ;  /* 0x000000540055c202 */ /* 0x000fe20000000f00 */
[----:B------:R-:W-:Y:S01]  /*17e20*/  @!P4 IMAD.MOV.U32 R84, RZ, RZ, R86 ;  /* 0x000000ffff54c224 */ /* 0x000fe200078e0056 */
[----:B------:R-:W-:Y:S01]  /*17e30*/  @!P4 LEA.HI.X R13, R215, R24, R0, 0x2, P2 ;  /* 0x00000018d70dc211 */ /* 0x000fe200010f1400 */
[----:B------:R4:W-:Y:S04]  /*17e40*/  @!P3 ST.E.64 desc[UR36][R6.64], R50 ;  /* 0x000000320600b985 */ /* 0x0009e8000c101b24 */
[----:B------:R4:W-:Y:S04]  /*17e50*/  @!P5 ST.E.64 desc[UR36][R8.64], R82 ;  /* 0x000000520800d985 */ /* 0x0009e8000c101b24 */
[----:B------:R4:W-:Y:S02]  /*17e60*/  @!P4 ST.E.64 desc[UR36][R12.64], R84 ;  /* 0x000000540c00c985 */ /* 0x0009e4000c101b24 */
.L_x_673:
[----:B------:R-:W-:Y:S05]  /*17e70*/  BSYNC B1 ;  /* 0x0000000000017941 */ /* 0x000fea0003800000 */
.L_x_672:
[----:B------:R-:W-:-:S03]  /*17e80*/  UMOV UR4, 0xffffffff ;  /* 0xffffffff00047882 */ /* 0x000fc60000000000 */
[----:B------:R-:W-:Y:S05]  /*17e90*/  BRA.DIV UR4, `(.L_x_674) ;  /* 0x000000ca04447947 */ /* 0x000fea000b800000 */
[----:B------:R3:W0:Y:S04]  /*17ea0*/  SHFL.IDX PT, R0, R27, 0x1, 0x1c1f ;  /* 0x003c1f001b007f89 */ /* 0x00062800000e0000 */
[----:B----4-:R3:W4:Y:S02]  /*17eb0*/  SHFL.IDX PT, R14, R26, 0x1, 0x1c1f ;  /* 0x003c1f001a0e7f89 */ /* 0x01072400000e0000 */
.L_x_964:
[----:B------:R-:W-:-:S13]  /*17ec0*/  ISETP.GE.AND P0, PT, R33, R10, PT ;  /* 0x0000000a2100720c */ /* 0x000fda0003f06270 */
[----:B------:R-:W-:Y:S05]  /*17ed0*/  @P0 BRA `(.L_x_670) ;  /* 0x0000001000ec0947 */ /* 0x000fea0003800000 */
[----:B------:R-:W-:Y:S01]  /*17ee0*/  ULDC UR4, c[0x0][0xac8] ;  /* 0x0002b20000047ab9 */ /* 0x000fe20000000800 */
[C---:B------:R-:W-:Y:S01]  /*17ef0*/  VIADD R20, R211.reuse, 0x20 ;  /* 0x00000020d3147836 */ /* 0x040fe20000000000 */
[C---:B------:R-:W-:Y:S01]  /*17f00*/  ISETP.GE.AND P3, PT, R211.reuse, UR4, PT ;  /* 0x00000004d3007c0c */ /* 0x040fe2000bf66270 */
[----:B--2---:R-:W-:Y:S01]  /*17f10*/  VIADD R25, R211, 0x28 ;  /* 0x00000028d3197836 */ /* 0x004fe20000000000 */
[----:B------:R-:W-:Y:S01]  /*17f20*/  ISETP.GE.AND P4, PT, R37, UR4, PT ;  /* 0x0000000425007c0c */ /* 0x000fe2000bf86270 */
[----:B------:R-:W-:Y:S01]  /*17f30*/  VIADD R21, R211, 0x20 ;  /* 0x00000020d3157836 */ /* 0x000fe20000000000 */
[----:B------:R-:W-:Y:S01]  /*17f40*/  ISETP.GE.AND P2, PT, R63, UR4, PT ;  /* 0x000000043f007c0c */ /* 0x000fe2000bf46270 */
[----:B------:R-:W-:Y:S01]  /*17f50*/  VIADD R13, R211, 0x30 ;  /* 0x00000030d30d7836 */ /* 0x000fe20000000000 */
[----:B------:R-:W-:Y:S01]  /*17f60*/  ISETP.GE.AND P0, PT, R35, UR4, PT ;  /* 0x0000000423007c0c */ /* 0x000fe2000bf06270 */
[----:B-1----:R-:W-:Y:S01]  /*17f70*/  VIADD R24, R211, 0x40 ;  /* 0x00000040d3187836 */ /* 0x002fe20000000000 */
[----:B------:R-:W-:-:S02]  /*17f80*/  SHF.R.S32.HI R21, RZ, 0x1f, R21 ;  /* 0x0000001fff157819 */ /* 0x000fc40000011415 */
[C---:B------:R-:W-:Y:S02]  /*17f90*/  IADD3 R12, R211.reuse, 0x38, RZ ;  /* 0x00000038d30c7810 */ /* 0x040fe40007ffe0ff */
[----:B0--3--:R-:W-:Y:S01]  /*17fa0*/  IADD3 R26, R211, 0x28, RZ ;  /* 0x00000028d31a7810 */ /* 0x009fe20007ffe0ff */
[----:B------:R-:W-:Y:S02]  /*17fb0*/  @!P3 IMAD.MOV.U32 R15, RZ, RZ, R0 ;  /* 0x000000ffff0fb224 */ /* 0x000fe400078e0000 */
[-C--:B----4-:R-:W-:Y:S01]  /*17fc0*/  @!P4 LEA R4, P1, R37, R14.reuse, 0x2 ;  /* 0x0000000e2504c211 */ /* 0x090fe200078210ff */
[----:B------:R-:W-:Y:S01]  /*17fd0*/  @!P3 IMAD.MOV.U32 R86, RZ, RZ, R52 ;  /* 0x000000ffff56b224 */ /* 0x000fe200078e0034 */
[----:B------:R-:W-:Y:S01]  /*17fe0*/  @!P2 LEA R6, P5, R63, R14, 0x2 ;  /* 0x0000000e3f06a211 */ /* 0x000fe200078a10ff */
[----:B------:R-:W-:Y:S01]  /*17ff0*/  @!P3 IMAD.WIDE R2, R211, 0x4, R14 ;  /* 0x00000004d302b825 */ /* 0x000fe200078e020e */
[----:B------:R-:W-:Y:S02]  /*18000*/  @!P4 LEA.HI.X R5, R37, R0, R32, 0x2, P1 ;  /* 0x000000002505c211 */ /* 0x000fe400008f1420 */
[----:B------:R-:W-:-:S02]  /*18010*/  ISETP.GE.AND P1, PT, R20, UR4, PT ;  /* 0x0000000414007c0c */ /* 0x000fc4000bf26270 */
[----:B------:R0:W-:Y:S01]  /*18020*/  @!P3 ST.E.64 desc[UR36][R2.64], R86 ;  /* 0x000000560200b985 */ /* 0x0001e2000c101b24 */
[----:B------:R-:W-:Y:S02]  /*18030*/  @!P2 LEA.HI.X R7, R63, R0, R34, 0x2, P5 ;  /* 0x000000003f07a211 */ /* 0x000fe400028f1422 */
[----:B------:R-:W-:Y:S02]  /*18040*/  @!P0 LEA R8, P5, R35, R14, 0x2 ;  /* 0x0000000e23088211 */ /* 0x000fe400078a10ff */
[----:B------:R-:W-:Y:S02]  /*18050*/  ISETP.GE.AND P3, PT, R13, UR4, PT ;  /* 0x000000040d007c0c */ /* 0x000fe4000bf66270 */
[----:B------:R-:W-:Y:S02]  /*18060*/  @!P0 LEA.HI.X R9, R35, R0, R36, 0x2, P5 ;  /* 0x0000000023098211 */ /* 0x000fe400028f1424 */
[----:B------:R-:W-:Y:S02]  /*18070*/  SHF.R.S32.HI R26, RZ, 0x1f, R26 ;  /* 0x0000001fff1a7819 */ /* 0x000fe4000001141a */
[----:B0-----:R-:W-:Y:S01]  /*18080*/  @!P4 MOV R2, R53 ;  /* 0x000000350002c202 */ /* 0x001fe20000000f00 */
[----:B------:R-:W-:-:S05]  /*18090*/  @!P4 IMAD.MOV.U32 R3, RZ, RZ, R90 ;  /* 0x000000ffff03c224 */ /* 0x000fca00078e005a */
[----:B------:R0:W-:Y:S01]  /*180a0*/  @!P4 ST.E.64 desc[UR36][R4.64], R2 ;  /* 0x000000020400c985 */ /* 0x0001e2000c101b24 */
[----:B------:R-:W-:Y:S01]  /*180b0*/  ISETP.GE.AND P4, PT, R25, UR4, PT ;  /* 0x0000000419007c0c */ /* 0x000fe2000bf86270 */
[----:B0-----:R-:W-:Y:S02]  /*180c0*/  @!P2 IMAD.MOV.U32 R2, RZ, RZ, R56 ;  /* 0x000000ffff02a224 */ /* 0x001fe400078e0038 */
[----:B------:R-:W-:Y:S02]  /*180d0*/  @!P2 IMAD.MOV.U32 R3, RZ, RZ, R54 ;  /* 0x000000ffff03a224 */ /* 0x000fe400078e0036 */
[----:B------:R-:W-:-:S03]  /*180e0*/  @!P0 IMAD.MOV.U32 R54, RZ, RZ, R57 ;  /* 0x000000ffff368224 */ /* 0x000fc600078e0039 */
[----:B------:R0:W-:Y:S01]  /*180f0*/  @!P2 ST.E.64 desc[UR36][R6.64], R2 ;  /* 0x000000020600a985 */ /* 0x0001e2000c101b24 */
[----:B------:R-:W-:-:S03]  /*18100*/  @!P1 LEA R10, P2, R20, R14, 0x2 ;  /* 0x0000000e140a9211 */ /* 0x000fc600078410ff */
[----:B------:R1:W-:Y:S01]  /*18110*/  @!P0 ST.E.64 desc[UR36][R8.64], R54 ;  /* 0x0000003608008985 */ /* 0x0003e2000c101b24 */
[----:B------:R-:W-:Y:S01]  /*18120*/  @!P1 LEA.HI.X R11, R20, R0, R21, 0x2, P2 ;  /* 0x00000000140b9211 */ /* 0x000fe200010f1415 */
[C---:B------:R-:W-:Y:S01]  /*18130*/  VIADD R21, R211.reuse, 0x30 ;  /* 0x00000030d3157836 */ /* 0x040fe20000000000 */
[----:B------:R-:W-:Y:S01]  /*18140*/  ISETP.GE.AND P2, PT, R12, UR4, PT ;  /* 0x000000040c007c0c */ /* 0x000fe2000bf46270 */
[----:B------:R-:W-:Y:S01]  /*18150*/  VIADD R20, R211, 0x48 ;  /* 0x00000048d3147836 */ /* 0x000fe20000000000 */
[C---:B------:R-:W-:Y:S02]  /*18160*/  @!P4 LEA R4, P0, R25.reuse, R14, 0x2 ;  /* 0x0000000e1904c211 */ /* 0x040fe400078010ff */
[----:B------:R-:W-:Y:S02]  /*18170*/  SHF.R.S32.HI R21, RZ, 0x1f, R21 ;  /* 0x0000001fff157819 */ /* 0x000fe40000011415 */
[----:B------:R-:W-:Y:S01]  /*18180*/  @!P4 LEA.HI.X R5, R25, R0, R26, 0x2, P0 ;  /* 0x000000001905c211 */ /* 0x000fe200000f141a */
[----:B0-----:R-:W-:Y:S01]  /*18190*/  @!P1 IMAD.MOV.U32 R2, RZ, RZ, R60 ;  /* 0x000000ffff029224 */ /* 0x001fe200078e003c */
[----:B------:R-:W-:Y:S01]  /*181a0*/  @!P3 LEA R6, P5, R13, R14, 0x2 ;  /* 0x0000000e0d06b211 */ /* 0x000fe200078a10ff */
[----:B------:R-:W-:Y:S01]  /*181b0*/  @!P1 IMAD.MOV.U32 R3, RZ, RZ, R58 ;  /* 0x000000ffff039224 */ /* 0x000fe200078e003a */
[----:B------:R-:W-:Y:S01]  /*181c0*/  ISETP.GE.AND P0, PT, R20, UR4, PT ;  /* 0x0000000414007c0c */ /* 0x000fe2000bf06270 */
[----:B------:R-:W-:Y:S01]  /*181d0*/  VIADD R25, R211, 0x40 ;  /* 0x00000040d3197836 */ /* 0x000fe20000000000 */
[----:B------:R-:W-:Y:S01]  /*181e0*/  @!P3 LEA.HI.X R7, R13, R0, R21, 0x2, P5 ;  /* 0x000000000d07b211 */ /* 0x000fe200028f1415 */
[----:B------:R-:W-:Y:S01]  /*181f0*/  @!P4 IMAD.MOV.U32 R58, RZ, RZ, R61 ;  /* 0x000000ffff3ac224 */ /* 0x000fe200078e003d */
[----:B------:R0:W-:Y:S01]  /*18200*/  @!P1 ST.E.64 desc[UR36][R10.64], R2 ;  /* 0x000000020a009985 */ /* 0x0001e2000c101b24 */
[----:B------:R-:W-:Y:S01]  /*18210*/  ISETP.GE.AND P1, PT, R24, UR4, PT ;  /* 0x0000000418007c0c */ /* 0x000fe2000bf26270 */
[----:B------:R-:W-:Y:S01]  /*18220*/  VIADD R13, R211, 0x38 ;  /* 0x00000038d30d7836 */ /* 0x000fe20000000000 */
[----:B------:R-:W-:Y:S01]  /*18230*/  SHF.R.S32.HI R25, RZ, 0x1f, R25 ;  /* 0x0000001fff197819 */ /* 0x000fe20000011419 */
[----:B------:R-:W-:Y:S01]  /*18240*/  @!P4 ST.E.64 desc[UR36][R4.64], R58 ;  /* 0x0000003a0400c985 */ /* 0x000fe2000c101b24 */
[----:B-1----:R-:W-:-:S02]  /*18250*/  @!P2 LEA R8, P4, R12, R14, 0x2 ;  /* 0x0000000e0c08a211 */ /* 0x002fc400078810ff */
[----:B------:R-:W-:Y:S02]  /*18260*/  SHF.R.S32.HI R13, RZ, 0x1f, R13 ;  /* 0x0000001fff0d7819 */ /* 0x000fe4000001140d */
[C---:B------:R-:W-:Y:S02]  /*18270*/  IADD3 R21, R211.reuse, 0x50, RZ ;  /* 0x00000050d3157810 */ /* 0x040fe40007ffe0ff */
[----:B------:R-:W-:Y:S02]  /*18280*/  @!P2 LEA.HI.X R9, R12, R0, R13, 0x2, P4 ;  /* 0x000000000c09a211 */ /* 0x000fe400020f140d */
[-C--:B------:R-:W-:Y:S01]  /*18290*/  @!P0 LEA R12, P4, R20, R14.reuse, 0x2 ;  /* 0x0000000e140c8211 */ /* 0x080fe200078810ff */
[----:B0-----:R-:W-:Y:S01]  /*182a0*/  @!P3 IMAD.MOV.U32 R2, RZ, RZ, R70 ;  /* 0x000000ffff02b224 */ /* 0x001fe200078e0046 */
[C---:B------:R-:W-:Y:S01]  /*182b0*/  @!P1 LEA R10, P5, R24.reuse, R14, 0x2 ;  /* 0x0000000e180a9211 */ /* 0x040fe200078a10ff */
[----:B------:R-:W-:Y:S02]  /*182c0*/  @!P3 IMAD.MOV.U32 R3, RZ, RZ, R68 ;  /* 0x000000ffff03b224 */ /* 0x000fe400078e0044 */
[----:B------:R-:W-:Y:S01]  /*182d0*/  @!P2 IMAD.MOV.U32 R68, RZ, RZ, R71 ;  /* 0x000000ffff44a224 */ /* 0x000fe200078e0047 */
[----:B------:R-:W-:Y:S01]  /*182e0*/  @!P1 LEA.HI.X R11, R24, R0, R25, 0x2, P5 ;  /* 0x00000000180b9211 */ /* 0x000fe200028f1419 */
[----:B------:R-:W-:Y:S01]  /*182f0*/  VIADD R24, R211, 0x48 ;  /* 0x00000048d3187836 */ /* 0x000fe20000000000 */
[----:B------:R0:W-:Y:S01]  /*18300*/  @!P3 ST.E.64 desc[UR36][R6.64], R2 ;  /* 0x000000020600b985 */ /* 0x0001e2000c101b24 */
[----:B------:R-:W-:-:S02]  /*18310*/  ISETP.GE.AND P3, PT, R21, UR4, PT ;  /* 0x0000000415007c0c */ /* 0x000fc4000bf66270 */
[----:B------:R-:W-:Y:S01]  /*18320*/  ISETP.GE.AND P5, PT, R227, UR4, PT ;  /* 0x00000004e3007c0c */ /* 0x000fe2000bfa6270 */
[----:B------:R-:W-:Y:S01]  /*18330*/  @!P2 ST.E.64 desc[UR36][R8.64], R68 ;  /* 0x000000440800a985 */ /* 0x000fe2000c101b24 */
[----:B------:R-:W-:Y:S02]  /*18340*/  SHF.R.S32.HI R24, RZ, 0x1f, R24 ;  /* 0x0000001fff187819 */ /* 0x000fe40000011418 */
[----:B------:R-:W-:Y:S02]  /*18350*/  ISETP.GE.AND P2, PT, R229, UR4, PT ;  /* 0x00000004e5007c0c */ /* 0x000fe4000bf46270 */
[----:B------:R-:W-:Y:S01]  /*18360*/  @!P0 LEA.HI.X R13, R20, R0, R24, 0x2, P4 ;  /* 0x00000000140d8211 */ /* 0x000fe200020f1418 */
[----:B------:R-:W-:Y:S01]  /*18370*/  VIADD R24, R211, 0x50 ;  /* 0x00000050d3187836 */ /* 0x000fe20000000000 */
[----:B------:R-:W-:Y:S02]  /*18380*/  ISETP.GE.AND P4, PT, R228, UR4, PT ;  /* 0x00000004e4007c0c */ /* 0x000fe4000bf86270 */
[----:B------:R-:W-:Y:S01]  /*18390*/  SHF.R.S32.HI R20, RZ, 0x1f, R229 ;  /* 0x0000001fff147819 */ /* 0x000fe200000114e5 */
[----:B0-----:R-:W-:Y:S01]  /*183a0*/  @!P1 IMAD.MOV.U32 R2, RZ, RZ, R74 ;  /* 0x000000ffff029224 */ /* 0x001fe200078e004a */
[----:B------:R-:W-:Y:S01]  /*183b0*/  SHF.R.S32.HI R24, RZ, 0x1f, R24 ;  /* 0x0000001fff187819 */ /* 0x000fe20000011418 */
[----:B------:R-:W-:Y:S01]  /*183c0*/  @!P1 IMAD.MOV.U32 R3, RZ, RZ, R72 ;  /* 0x000000ffff039224 */ /* 0x000fe200078e0048 */
[----:B------:R-:W-:Y:S01]  /*183d0*/  @!P0 MOV R72, R75 ;  /* 0x0000004b00488202 */ /* 0x000fe20000000f00 */
[----:B------:R-:W-:-:S02]  /*183e0*/  @!P3 IMAD.MOV.U32 R77, RZ, RZ, R76 ;  /* 0x000000ffff4db224 */ /* 0x000fc400078e004c */
[----:B------:R-:W-:Y:S01]  /*183f0*/  @!P3 IMAD.MOV.U32 R76, RZ, RZ, R92 ;  /* 0x000000ffff4cb224 */ /* 0x000fe200078e005c */
[----:B------:R0:W-:Y:S01]  /*18400*/  @!P1 ST.E.64 desc[UR36][R10.64], R2 ;  /* 0x000000020a009985 */ /* 0x0001e2000c101b24 */
[C---:B------:R-:W-:Y:S01]  /*18410*/  @!P3 LEA R4, P1, R21.reuse, R14, 0x2 ;  /* 0x0000000e1504b211 */ /* 0x040fe200078210ff */
[----:B------:R-:W-:Y:S02]  /*18420*/  @!P2 IMAD.MOV.U32 R90, RZ, RZ, R93 ;  /* 0x000000ffff5aa224 */ /* 0x000fe400078e005d */
[----:B------:R1:W-:Y:S01]  /*18430*/  @!P0 ST.E.64 desc[UR36][R12.64], R72 ;  /* 0x000000480c008985 */ /* 0x0003e2000c101b24 */
[----:B------:R-:W-:Y:S02]  /*18440*/  ISETP.GE.AND P0, PT, R226, UR4, PT ;  /* 0x00000004e2007c0c */ /* 0x000fe4000bf06270 */
[----:B------:R-:W-:Y:S02]  /*18450*/  @!P3 LEA.HI.X R5, R21, R0, R24, 0x2, P1 ;  /* 0x000000001505b211 */ /* 0x000fe400008f1418 */
[----:B------:R-:W-:-:S02]  /*18460*/  @!P2 LEA R6, P1, R229, R14, 0x2 ;  /* 0x0000000ee506a211 */ /* 0x000fc400078210ff */
[----:B------:R-:W-:Y:S01]  /*18470*/  SHF.R.S32.HI R24, RZ, 0x1f, R228 ;  /* 0x0000001fff187819 */ /* 0x000fe200000114e4 */
[----:B------:R2:W-:Y:S01]  /*18480*/  @!P3 ST.E.64 desc[UR36][R4.64], R76 ;  /* 0x0000004c0400b985 */ /* 0x0005e2000c101b24 */
[----:B------:R-:W-:Y:S01]  /*18490*/  @!P2 LEA.HI.X R7, R229, R0, R20, 0x2, P1 ;  /* 0x00000000e507a211 */ /* 0x000fe200008f1414 */
[----:B0-----:R-:W-:Y:S01]  /*184a0*/  @!P4 IMAD.MOV.U32 R2, RZ, RZ, R96 ;  /* 0x000000ffff02c224 */ /* 0x001fe200078e0060 */
[-C--:B------:R-:W-:Y:S02]  /*184b0*/  @!P4 LEA R8, P1, R228, R14.reuse, 0x2 ;  /* 0x0000000ee408c211 */ /* 0x080fe400078210ff */
[----:B------:R-:W-:Y:S01]  /*184c0*/  SHF.R.S32.HI R21, RZ, 0x1f, R227 ;  /* 0x0000001fff157819 */ /* 0x000fe200000114e3 */
[----:B------:R2:W-:Y:S01]  /*184d0*/  @!P2 ST.E.64 desc[UR36][R6.64], R90 ;  /* 0x0000005a0600a985 */ /* 0x0005e2000c101b24 */
[-C--:B------:R-:W-:Y:S02]  /*184e0*/  @!P5 LEA R10, P2, R227, R14.reuse, 0x2 ;  /* 0x0000000ee30ad211 */ /* 0x080fe400078410ff */
[----:B-1----:R-:W-:-:S02]  /*184f0*/  @!P0 LEA R12, P3, R226, R14, 0x2 ;  /* 0x0000000ee20c8211 */ /* 0x002fc400078610ff */
[----:B------:R-:W-:Y:S02]  /*18500*/  SHF.R.S32.HI R20, RZ, 0x1f, R226 ;  /* 0x0000001fff147819 */ /* 0x000fe400000114e2 */
[----:B------:R-:W-:Y:S02]  /*18510*/  @!P4 LEA.HI.X R9, R228, R0, R24, 0x2, P1 ;  /* 0x00000000e409c211 */ /* 0x000fe400008f1418 */
[----:B------:R-:W-:Y:S01]  /*18520*/  @!P4 MOV R3, R94 ;  /* 0x0000005e0003c202 */ /* 0x000fe20000000f00 */
[----:B------:R-:W-:Y:S01]  /*18530*/  @!P5 IMAD.MOV.U32 R94, RZ, RZ, R97 ;  /* 0x000000ffff5ed224 */ /* 0x000fe200078e0061 */
[-C--:B------:R-:W-:Y:S02]  /*18540*/  @!P5 LEA.HI.X R11, R227, R0.reuse, R21, 0x2, P2 ;  /* 0x00000000e30bd211 */ /* 0x080fe400010f1415 */
[----:B------:R-:W-:Y:S01]  /*18550*/  @!P0 LEA.HI.X R13, R226, R0, R20, 0x2, P3 ;  /* 0x00000000e20d8211 */ /* 0x000fe200018f1414 */
[----:B------:R2:W-:Y:S04]  /*18560*/  @!P4 ST.E.64 desc[UR36][R8.64], R2 ;  /* 0x000000020800c985 */ /* 0x0005e8000c101b24 */
[----:B------:R2:W-:Y:S04]  /*18570*/  @!P5 ST.E.64 desc[UR36][R10.64], R94 ;  /* 0x0000005e0a00d985 */ /* 0x0005e8000c101b24 */
[----:B------:R2:W-:Y:S01]  /*18580*/  @!P0 ST.E.64 desc[UR36][R12.64], R64 ;  /* 0x000000400c008985 */ /* 0x0005e2000c101b24 */
[----:B------:R-:W-:-:S13]  /*18590*/  ISETP.GE.AND P0, PT, R215, UR4, PT ;  /* 0x00000004d7007c0c */ /* 0x000fda000bf06270 */
[----:B--2---:R-:W-:Y:S05]  /*185a0*/  @P0 BRA `(.L_x_670) ;  /* 0x0000000c00380947 */ /* 0x004fea0003800000 */
[----:B------:R-:W-:Y:S02]  /*185b0*/  SHF.R.S32.HI R20, RZ, 0x1f, R215 ;  /* 0x0000001fff147819 */ /* 0x000fe400000114d7 */
[----:B------:R-:W-:-:S04]  /*185c0*/  LEA R14, P0, R215, R14, 0x2 ;  /* 0x0000000ed70e7211 */ /* 0x000fc800078010ff */
[----:B------:R-:W-:-:S05]  /*185d0*/  LEA.HI.X R15, R215, R0, R20, 0x2, P0 ;  /* 0x00000000d70f7211 */ /* 0x000fca00000f1414 */
[----:B------:R0:W-:Y:S01]  /*185e0*/  ST.E.64 desc[UR36][R14.64], R66 ;  /* 0x000000420e007985 */ /* 0x0001e2000c101b24 */
[----:B------:R-:W-:Y:S05]  /*185f0*/  BRA `(.L_x_670) ;  /* 0x0000000c00247947 */ /* 0x000fea0003800000 */
.L_x_656:
[----:B------:R-:W-:Y:S01]  /*18600*/  ULDC.64 UR6, c[0x0][0xc08] ;  /* 0x0003020000067ab9 */ /* 0x000fe20000000a00 */
[----:B------:R-:W-:Y:S01]  /*18610*/  ULDC.64 UR4, c[0x0][0xc00] ;  /* 0x0003000000047ab9 */ /* 0x000fe20000000a00 */
[----:B------:R-:W-:Y:S01]  /*18620*/  ISETP.NE.U32.AND P1, PT, RZ, UR6, PT ;  /* 0x00000006ff007c0c */ /* 0x000fe2000bf25070 */
[----:B------:R-:W-:Y:S01]  /*18630*/  IMAD.MOV.U32 R13, RZ, RZ, RZ ;  /* 0x000000ffff0d7224 */ /* 0x000fe200078e00ff */
[----:B------:R-:W-:Y:S01]  /*18640*/  ISETP.NE.U32.AND P0, PT, RZ, UR4, PT ;  /* 0x00000004ff007c0c */ /* 0x000fe2000bf05070 */
[----:B------:R-:W3:Y:S01]  /*18650*/  S2R R0, SR_TID.X ;  /* 0x0000000000007919 */ /* 0x000ee20000002100 */
[----:B------:R-:W-:Y:S02]  /*18660*/  ISETP.NE.AND.EX P1, PT, RZ, UR7, PT, P1 ;  /* 0x00000007ff007c0c */ /* 0x000fe4000bf25310 */
[----:B------:R-:W-:Y:S02]  /*18670*/  IADD3 R2, P2, R209, UR4, RZ ;  /* 0x00000004d1027c10 */ /* 0x000fe4000ff5e0ff */
[----:B------:R-:W-:-:S02]  /*18680*/  ISETP.NE.AND.EX P0, PT, RZ, UR5, PT, P0 ;  /* 0x00000005ff007c0c */ /* 0x000fc4000bf05300 */
[----:B------:R-:W-:Y:S01]  /*18690*/  IADD3.X R3, R210, UR5, RZ, P2, !PT ;  /* 0x00000005d2037c10 */ /* 0x000fe200097fe4ff */
[----:B------:R-:W-:Y:S02]  /*186a0*/  ULDC UR4, c[0x0][0xa88] ;  /* 0x0002a20000047ab9 */ /* 0x000fe40000000800 */
[----:B------:R-:W-:-:S04]  /*186b0*/  IMAD.U32 R20, RZ, RZ, UR4 ;  /* 0x00000004ff147e24 */ /* 0x000fc8000f8e00ff */
[----:B------:R-:W-:-:S04]  /*186c0*/  @P1 IADD3 R4, P2, R209, UR6, RZ ;  /* 0x00000006d1041c10 */ /* 0x000fc8000ff5e0ff */
[----:B------:R-:W-:Y:S01]  /*186d0*/  @P1 IADD3.X R5, R210, UR7, RZ, P2, !PT ;  /* 0x00000007d2051c10 */ /* 0x000fe200097fe4ff */
[----:B------:R4:W5:Y:S04]  /*186e0*/  @P0 LDG.E R13, desc[UR36][R2.64] ;  /* 0x00000024020d0981 */ /* 0x000968000c1e1900 */
[----:B------:R4:W5:Y:S01]  /*186f0*/  @P1 LDG.E R20, desc[UR36][R4.64] ;  /* 0x0000002404141981 */ /* 0x000962000c1e1900 */
[----:B-1----:R-:W-:Y:S01]  /*18700*/  ISETP.GT.AND P2, PT, R208, 0x1, PT ;  /* 0x00000001d000780c */ /* 0x002fe20003f44270 */
[----:B---3--:R-:W-:-:S05]  /*18710*/  VIADD R24, R0, 0xffffff80 ;  /* 0xffffff8000187836 */ /* 0x008fca0000000000 */
[----:B------:R-:W-:Y:S01]  /*18720*/  ISETP.GT.AND P3, PT, R24, 0x7f, PT ;  /* 0x0000007f1800780c */ /* 0x000fe20003f64270 */
[----:B----4-:R-:W-:-:S12]  /*18730*/  @P1 BRA `(.L_x_675) ;  /* 0x0000000000101947 */ /* 0x010fd80003800000 */
[----:B------:R-:W-:Y:S05]  /*18740*/  @!P0 BRA `(.L_x_675) ;  /* 0x00000000000c8947 */ /* 0x000fea0003800000 */
[----:B------:R-:W3:Y:S04]  /*18750*/  LDG.E R5, desc[UR36][R2.64] ;  /* 0x0000002402057981 */ /* 0x000ee8000c1e1900 */
[----:B-----5:R-:W3:Y:S02]  /*18760*/  LDG.E R20, desc[UR36][R2.64+0x4] ;  /* 0x0000042402147981 */ /* 0x020ee4000c1e1900 */
[----:B---3--:R-:W-:-:S07]  /*18770*/  IMAD.IADD R20, R20, 0x1, -R5 ;  /* 0x0000000114147824 */ /* 0x008fce00078e0a05 */
.L_x_675:
[----:B------:R-:W-:Y:S01]  /*18780*/  BSSY B1, `(.L_x_676) ;  /* 0x0000036000017945 */ /* 0x000fe20003800000 */
[----:B------:R-:W-:Y:S02]  /*18790*/  SEL R205, R205, RZ, !P0 ;  /* 0x000000ffcdcd7207 */ /* 0x000fe40004000000 */
[----:B------:R-:W-:Y:S02]  /*187a0*/  SEL R212, R212, RZ, !P0 ;  /* 0x000000ffd4d47207 */ /* 0x000fe40004000000 */
[----:B-----5:R-:W-:Y:S01]  /*187b0*/  SHF.R.S32.HI R12, RZ, 0x1f, R13 ;  /* 0x0000001fff0c7819 */ /* 0x020fe2000001140d */
[----:B------:R-:W-:Y:S06]  /*187c0*/  @P3 BRA `(.L_x_677) ;  /* 0x0000000000c43947 */ /* 0x000fec0003800000 */
[----:B------:R-:W1:Y:S01]  /*187d0*/  LDC R25, c[0x0][0xbe8] ;  /* 0x0002fa00ff197b82 */ /* 0x000e620000000800 */
[----:B------:R-:W-:-:S05]  /*187e0*/  LEA R0, R213, R0, 0x7 ;  /* 0x00000000d5007211 */ /* 0x000fca00078e38ff */
[----:B------:R-:W-:Y:S02]  /*187f0*/  VIADD R21, R0, 0xffffff80 ;  /* 0xffffff8000157836 */ /* 0x000fe40000000000 */
[----:B-1----:R-:W-:-:S05]  /*18800*/  IMAD R2, R20, R25, RZ ;  /* 0x0000001914027224 */ /* 0x002fca00078e02ff */
[----:B------:R-:W-:-:S13]  /*18810*/  ISETP.GE.AND P0, PT, R21, R2, PT ;  /* 0x000000021500720c */ /* 0x000fda0003f06270 */
[----:B------:R-:W-:Y:S05]  /*18820*/  @P0 BRA `(.L_x_677) ;  /* 0x0000000000ac0947 */ /* 0x000fea0003800000 */
[----:B------:R-:W-:Y:S01]  /*18830*/  IMAD.MOV.U32 R0, RZ, RZ, 0x9b8 ;  /* 0x000009b8ff007424 */ /* 0x000fe200078e00ff */
[----:B------:R-:W-:Y:S01]  /*18840*/  ISETP.GT.AND P3, PT, R208, 0x1, PT ;  /* 0x00000001d000780c */ /* 0x000fe20003f64270 */
[----:B------:R-:W1:Y:S01]  /*18850*/  LDC.64 R26, c[0x0][0xba8] ;  /* 0x0002ea00ff1a7b82 */ /* 0x000e620000000a00 */
[----:B------:R-:W-:Y:S01]  /*18860*/  ISETP.NE.AND P0, PT, R25, 0x1, PT ;  /* 0x000000011900780c */ /* 0x000fe20003f05270 */
[----:B------:R-:W-:Y:S01]  /*18870*/  IMAD.MOV.U32 R15, RZ, RZ, R21 ;  /* 0x000000ffff0f7224 */ /* 0x000fe200078e0015 */
[----:B------:R-:W-:-:S05]  /*18880*/  SEL R14, R0, 0x978, P3 ;  /* 0x00000978000e7807 */ /* 0x000fca0001800000 */
[----:B------:R-:W3:Y:S08]  /*18890*/  LDC.64 R6, c[0x0][R14+0x220] ;  /* 0x000088000e067b82 */ /* 0x000ef00000000a00 */
[----:B------:R-:W4:Y:S08]  /*188a0*/  LDC.64 R2, c[0x0][R14+0x218] ;  /* 0x000086000e027b82 */ /* 0x000f300000000a00 */
[----:B------:R-:W5:Y:S08]  /*188b0*/  LDC.64 R8, c[0x0][R14+0x228] ;  /* 0x00008a000e087b82 */ /* 0x000f700000000a00 */
[----:B------:R-:W0:Y:S08]  /*188c0*/  LDC.64 R4, c[0x0][R14+0x210] ;  /* 0x000084000e047b82 */ /* 0x000e300000000a00 */
[----:B------:R-:W2:Y:S08]  /*188d0*/  @P0 LDC R0, c[0x0][0xbec] ;  /* 0x0002fb00ff000b82 */ /* 0x000eb00000000800 */
[----:B------:R-:W5:Y:S01]  /*188e0*/  @P0 LDC R35, c[0x0][0xbf0] ;  /* 0x0002fc00ff230b82 */ /* 0x000f620000000800 */
[----:B---3--:R-:W-:-:S07]  /*188f0*/  IMAD R7, R7, R205, RZ ;  /* 0x000000cd07077224 */ /* 0x008fce00078e02ff */
[----:B-1----:R-:W1:Y:S01]  /*18900*/  @!P3 LDC R26, c[0x0][0xb50] ;  /* 0x0002d400ff1abb82 */ /* 0x002e620000000800 */
[----:B------:R-:W-:Y:S02]  /*18910*/  IMAD R7, R6, R212, R7 ;  /* 0x000000d406077224 */ /* 0x000fe400078e0207 */
[----:B--2---:R-:W-:-:S05]  /*18920*/  @P0 IMAD.HI.U32 R0, R21, R0, RZ ;  /* 0x0000000015000227 */ /* 0x004fca00078e00ff */
[----:B------:R-:W2:Y:S01]  /*18930*/  @!P3 LDC R27, c[0x0][0xb54] ;  /* 0x0002d500ff1bbb82 */ /* 0x000ea20000000800 */
[-C--:B----4-:R-:W-:Y:S02]  /*18940*/  IMAD R33, R3, R191.reuse, RZ ;  /* 0x000000bf03217224 */ /* 0x090fe400078e02ff */
[----:B------:R-:W-:Y:S01]  /*18950*/  IMAD.WIDE.U32 R10, R2, R191, RZ ;  /* 0x000000bf020a7225 */ /* 0x000fe200078e00ff */
[----:B-----5:R-:W-:-:S03]  /*18960*/  @P0 SHF.R.U32.HI R15, RZ, R35, R0 ;  /* 0x00000023ff0f0219 */ /* 0x020fc60000011600 */
[----:B------:R-:W-:Y:S01]  /*18970*/  IMAD.WIDE.U32 R2, R6, R205, RZ ;  /* 0x000000cd06027225 */ /* 0x000fe200078e00ff */
[----:B------:R-:W-:-:S03]  /*18980*/  SEL R35, R214, RZ, P3 ;  /* 0x000000ffd6237207 */ /* 0x000fc60001800000 */
[----:B------:R-:W-:Y:S01]  /*18990*/  IMAD.IADD R11, R33, 0x1, R11 ;  /* 0x00000001210b7824 */ /* 0x000fe200078e020b */
[----:B------:R-:W-:Y:S01]  /*189a0*/  IADD3 R10, P0, P1, R2, R10, R13 ;  /* 0x0000000a020a7210 */ /* 0x000fe2000791e00d */
[----:B------:R-:W-:Y:S01]  /*189b0*/  IMAD.MOV R0, RZ, RZ, -R15 ;  /* 0x000000ffff007224 */ /* 0x000fe200078e0a0f */
[----:B------:R-:W-:Y:S01]  /*189c0*/  IADD3 R6, R3, R7, RZ ;  /* 0x0000000703067210 */ /* 0x000fe20007ffe0ff */
[----:B------:R-:W-:-:S04]  /*189d0*/  IMAD.WIDE.U32 R2, R8, R35, RZ ;  /* 0x0000002308027225 */ /* 0x000fc800078e00ff */
[----:B------:R-:W-:Y:S02]  /*189e0*/  IMAD R9, R9, R35, RZ ;  /* 0x0000002309097224 */ /* 0x000fe400078e02ff */
[----:B------:R-:W-:Y:S01]  /*189f0*/  IMAD R7, R25, R0, R21 ;  /* 0x0000000019077224 */ /* 0x000fe200078e0215 */
[----:B------:R-:W-:Y:S01]  /*18a00*/  IADD3.X R0, R6, R11, R12, P0, P1 ;  /* 0x0000000b06007210 */ /* 0x000fe200007e240c */
[----:B------:R-:W-:Y:S01]  /*18a10*/  IMAD.IADD R3, R9, 0x1, R3 ;  /* 0x0000000109037824 */ /* 0x000fe200078e0203 */
[----:B------:R-:W-:Y:S02]  /*18a20*/  IADD3 R2, P0, P1, R15, R10, R2 ;  /* 0x0000000a0f027210 */ /* 0x000fe4000791e002 */
[----:B------:R-:W-:Y:S02]  /*18a30*/  SHF.R.S32.HI R15, RZ, 0x1f, R15 ;  /* 0x0000001fff0f7819 */ /* 0x000fe4000001140f */
[----:B------:R-:W-:Y:S02]  /*18a40*/  SHF.R.S32.HI R9, RZ, 0x1f, R7 ;  /* 0x0000001fff097819 */ /* 0x000fe40000011407 */
[----:B------:R-:W-:Y:S01]  /*18a50*/  IADD3.X R3, R15, R0, R3, P0, P1 ;  /* 0x000000000f037210 */ /* 0x000fe200007e2403 */
[----:B0-----:R-:W-:-:S04]  /*18a60*/  IMAD R0, R5, R7, RZ ;  /* 0x0000000705007224 */ /* 0x001fc800078e02ff */
[C---:B------:R-:W-:Y:S02]  /*18a70*/  IMAD R9, R4.reuse, R9, R0 ;  /* 0x0000000904097224 */ /* 0x040fe400078e0200 */
[----:B------:R-:W-:-:S04]  /*18a80*/  IMAD.WIDE.U32 R2, R4, R7, R2 ;  /* 0x0000000704027225 */ /* 0x000fc800078e0002 */
[----:B------:R-:W-:Y:S01]  /*18a90*/  IMAD.IADD R0, R3, 0x1, R9 ;  /* 0x0000000103007824 */ /* 0x000fe200078e0209 */
[----:B-1----:R-:W-:Y:S01]  /*18aa0*/  LEA R4, P0, R2, R26, 0x2 ;  /* 0x0000001a02047211 */ /* 0x002fe200078010ff */
[----:B------:R-:W-:-:S03]  /*18ab0*/  IMAD.MOV.U32 R3, RZ, RZ, -0x800000 ;  /* 0xff800000ff037424 */ /* 0x000fc600078e00ff */
[----:B--2---:R-:W-:-:S05]  /*18ac0*/  LEA.HI.X R5, R2, R27, R0, 0x2, P0 ;  /* 0x0000001b02057211 */ /* 0x004fca00000f1400 */
[----:B------:R1:W-:Y:S04]  /*18ad0*/  STG.E desc[UR36][R4.64], R3 ;  /* 0x0000000304007986 */ /* 0x0003e8000c101924 */
.L_x_677:
[----:B------:R-:W-:Y:S05]  /*18ae0*/  BSYNC B1 ;  /* 0x0000000000017941 */ /* 0x000fea0003800000 */
.L_x_676:
[----:B------:R-:W-:Y:S05]  /*18af0*/  @P2 BRA `(.L_x_670) ;  /* 0x0000000400e42947 */ /* 0x000fea0003800000 */
[----:B------:R-:W3:Y:S01]  /*18b00*/  LDC R21, c[0x0][0xbe8] ;  /* 0x0002fa00ff157b82 */ /* 0x000ee20000000800 */
[----:B------:R-:W-:Y:S01]  /*18b10*/  SHF.R.S32.HI R6, RZ, 0x1f, R24 ;  /* 0x0000001fff067819 */ /* 0x000fe20000011418 */
[----:B------:R-:W-:Y:S01]  /*18b20*/  ULDC.64 UR4, c[0x0][0xaa0] ;  /* 0x0002a80000047ab9 */ /* 0x000fe20000000a00 */
[----:B------:R-:W-:Y:S01]  /*18b30*/  ULDC.64 UR6, c[0x0][0xaf0] ;  /* 0x0002bc0000067ab9 */ /* 0x000fe20000000a00 */
[----:B------:R-:W-:Y:S01]  /*18b40*/  IMAD R0, R12, UR4, RZ ;  /* 0x000000040c007c24 */ /* 0x000fe2000f8e02ff */
[----:B------:R-:W-:Y:S01]  /*18b50*/  LEA.HI R6, R6, R24, RZ, 0x3 ;  /* 0x0000001806067211 */ /* 0x000fe200078f18ff */
[----:B-1----:R-:W-:-:S03]  /*18b60*/  IMAD.WIDE.U32 R2, R13, UR4, RZ ;  /* 0x000000040d027c25 */ /* 0x002fc6000f8e00ff */
[----:B------:R-:W-:Y:S01]  /*18b70*/  SHF.R.S32.HI R6, RZ, 0x3, R6 ;  /* 0x00000003ff067819 */ /* 0x000fe20000011406 */
[----:B------:R-:W-:Y:S01]  /*18b80*/  IMAD R5, R13, UR5, R0 ;  /* 0x000000050d057c24 */ /* 0x000fe2000f8e0200 */
[----:B------:R-:W-:-:S03]  /*18b90*/  ULDC.64 UR4, c[0x0][0xae8] ;  /* 0x0002ba0000047ab9 */ /* 0x000fc60000000a00 */
[----:B------:R-:W-:Y:S02]  /*18ba0*/  IMAD R0, R207, 0x20, R6 ;  /* 0x00000020cf007824 */ /* 0x000fe400078e0206 */
[----:B------:R-:W-:-:S03]  /*18bb0*/  IMAD.IADD R3, R3, 0x1, R5 ;  /* 0x0000000103037824 */ /* 0x000fc600078e0205 */
[----:B------:R-:W-:Y:S01]  /*18bc0*/  LEA R9, R213, R0, 0x7 ;  /* 0x00000000d5097211 */ /* 0x000fe200078e38ff */
[----:B------:R-:W-:Y:S01]  /*18bd0*/  IMAD.WIDE.U32 R2, R191, UR4, R2 ;  /* 0x00000004bf027c25 */ /* 0x000fe2000f8e0002 */
[----:B---3--:R-:W-:-:S03]  /*18be0*/  ISETP.NE.AND P0, PT, R21, 0x1, PT ;  /* 0x000000011500780c */ /* 0x008fc60003f05270 */
[----:B------:R-:W-:Y:S02]  /*18bf0*/  IMAD.MOV.U32 R5, RZ, RZ, R9 ;  /* 0x000000ffff057224 */ /* 0x000fe400078e0009 */
[----:B------:R-:W-:Y:S01]  /*18c00*/  IMAD R3, R191, UR5, R3 ;  /* 0x00000005bf037c24 */ /* 0x000fe2000f8e0203 */
[----:B------:R-:W-:Y:S01]  /*18c10*/  ULDC.64 UR4, c[0x0][0xae0] ;  /* 0x0002b80000047ab9 */ /* 0x000fe20000000a00 */
[----:B------:R-:W-:-:S06]  /*18c20*/  IMAD.WIDE.U32 R2, R205, UR6, R2 ;  /* 0x00000006cd027c25 */ /* 0x000fcc000f8e0002 */
[----:B------:R-:W1:Y:S08]  /*18c30*/  @P0 LDC R4, c[0x0][0xbec] ;  /* 0x0002fb00ff040b82 */ /* 0x000e700000000800 */
[----:B------:R-:W3:Y:S01]  /*18c40*/  @P0 LDC R7, c[0x0][0xbf0] ;  /* 0x0002fc00ff070b82 */ /* 0x000ee20000000800 */
[----:B-1----:R-:W-:-:S04]  /*18c50*/  @P0 IMAD.HI.U32 R0, R9, R4, RZ ;  /* 0x0000000409000227 */ /* 0x002fc800078e00ff */
[----:B------:R-:W-:Y:S01]  /*18c60*/  IMAD R4, R212, UR6, RZ ;  /* 0x00000006d4047c24 */ /* 0x000fe2000f8e02ff */
[----:B---3--:R-:W-:-:S03]  /*18c70*/  @P0 SHF.R.U32.HI R5, RZ, R7, R0 ;  /* 0x00000007ff050219 */ /* 0x008fc60000011600 */
[----:B------:R-:W-:Y:S01]  /*18c80*/  IMAD R7, R205, UR7, R4 ;  /* 0x00000007cd077c24 */ /* 0x000fe2000f8e0204 */
[--C-:B------:R-:W-:Y:S01]  /*18c90*/  SHF.R.S32.HI R0, RZ, 0x1f, R5.reuse ;  /* 0x0000001fff007819 */ /* 0x100fe20000011405 */
[----:B------:R-:W-:Y:S02]  /*18ca0*/  IMAD.MOV R4, RZ, RZ, -R5 ;  /* 0x000000ffff047224 */ /* 0x000fe400078e0a05 */
[----:B------:R-:W-:Y:S02]  /*18cb0*/  IMAD.IADD R3, R3, 0x1, R7 ;  /* 0x0000000103037824 */ /* 0x000fe400078e0207 */
[----:B------:R-:W-:Y:S02]  /*18cc0*/  IMAD R0, R0, UR4, RZ ;  /* 0x0000000400007c24 */ /* 0x000fe4000f8e02ff */
[----:B------:R-:W-:Y:S02]  /*18cd0*/  IMAD R7, R21, R4, R9 ;  /* 0x0000000415077224 */ /* 0x000fe400078e0209 */
[----:B------:R-:W-:-:S02]  /*18ce0*/  IMAD R9, R5, UR5, R0 ;  /* 0x0000000505097c24 */ /* 0x000fc4000f8e0200 */
[----:B------:R-:W-:Y:S01]  /*18cf0*/  IMAD.WIDE.U32 R2, R5, UR4, R2 ;  /* 0x0000000405027c25 */ /* 0x000fe2000f8e0002 */
[----:B------:R-:W-:Y:S01]  /*18d00*/  SHF.R.S32.HI R0, RZ, 0x1f, R7 ;  /* 0x0000001fff007819 */ /* 0x000fe20000011407 */
[----:B------:R-:W-:Y:S02]  /*18d10*/  ULDC.64 UR4, c[0x0][0xad8] ;  /* 0x0002b60000047ab9 */ /* 0x000fe40000000a00 */
[----:B------:R-:W-:Y:S02]  /*18d20*/  IMAD.IADD R3, R3, 0x1, R9 ;  /* 0x0000000103037824 */ /* 0x000fe400078e0209 */
        /* <DEDUP_REMOVED lines=8> */
[----:B------:R-:W-:Y:S06]  /*18db0*/  BRA.DIV UR4, `(.L_x_678) ;  /* 0x000000ba04c47947 */ /* 0x000fec000b800000 */
[----:B------:R1:W3:Y:S04]  /*18dc0*/  SHFL.IDX PT, R3, R2, RZ, 0x181f ;  /* 0x00181fff02037589 */ /* 0x0002e800000e0000 */
[----:B------:R1:W4:Y:S02]  /*18dd0*/  SHFL.IDX PT, R14, R0, RZ, 0x181f ;  /* 0x00181fff000e7589 */ /* 0x00032400000e0000 */
.L_x_967:
[----:B------:R-:W-:Y:S01]  /*18de0*/  IMAD R21, R20, R21, RZ ;  /* 0x0000001514157224 */ /* 0x000fe200078e02ff */
[----:B------:R-:W-:Y:S01]  /*18df0*/  LEA R6, R213, R6, 0x7 ;  /* 0x00000006d5067211 */ /* 0x000fe200078e38ff */
        /* <DEDUP_REMOVED lines=8> */
[-C--:B----4-:R-:W-:Y:S02]  /*18e80*/  @!P2 LEA R4, P0, R198, R14.reuse, 0x1 ;  /* 0x0000000ec604a211 */ /* 0x090fe400078008ff */
[----:B------:R-:W-:Y:S02]  /*18e90*/  @!P3 LEA R14, P1, R206, R14, 0x1 ;  /* 0x0000000ece0eb211 */ /* 0x000fe400078208ff */
[-C--:B---3--:R-:W-:Y:S02]  /*18ea0*/  @!P2 LEA.HI.X R5, R198, R3.reuse, R8, 0x1, P0 ;  /* 0x00000003c605a211 */ /* 0x088fe400000f0c08 */
[----:B------:R-:W-:-:S03]  /*18eb0*/  @!P3 LEA.HI.X R15, R206, R3, R7, 0x1, P1 ;  /* 0x00000003ce0fb211 */ /* 0x000fc600008f0c07 */
[----:B------:R3:W-:Y:S04]  /*18ec0*/  @!P2 ST.E.128 desc[UR36][R4.64], RZ ;  /* 0x000000ff0400a985 */ /* 0x0007e8000c101d24 */
[----:B------:R3:W-:Y:S02]  /*18ed0*/  @!P3 ST.E.128 desc[UR36][R14.64], RZ ;  /* 0x000000ff0e00b985 */ /* 0x0007e4000c101d24 */
.L_x_680:
[----:B------:R-:W-:Y:S05]  /*18ee0*/  BSYNC B1 ;  /* 0x0000000000017941 */ /* 0x000fea0003800000 */
.L_x_679:
[----:B------:R-:W-:-:S03]  /*18ef0*/  UMOV UR4, 0xffffffff ;  /* 0xffffffff00047882 */ /* 0x000fc60000000000 */
[----:B------:R-:W-:Y:S05]  /*18f00*/  BRA.DIV UR4, `(.L_x_681) ;  /* 0x000000ba04a47947 */ /* 0x000fea000b800000 */
[----:B---3--:R3:W0:Y:S04]  /*18f10*/  SHFL.IDX PT, R3, R2, 0x1, 0x181f ;  /* 0x00381f0002037f89 */ /* 0x00862800000e0000 */
[----:B----4-:R3:W4:Y:S02]  /*18f20*/  SHFL.IDX PT, R14, R0, 0x1, 0x181f ;  /* 0x00381f00000e7f89 */ /* 0x01072400000e0000 */
.L_x_971:
        /* <DEDUP_REMOVED lines=11> */
[-C--:B0-----:R-:W-:Y:S02]  /*18fe0*/  @!P2 LEA.HI.X R5, R198, R3.reuse, R8, 0x1, P0 ;  /* 0x00000003c605a211 */ /* 0x081fe400000f0c08 */
[----:B------:R-:W-:-:S03]  /*18ff0*/  @!P3 LEA.HI.X R15, R206, R3, R7, 0x1, P1 ;  /* 0x00000003ce0fb211 */ /* 0x000fc600008f0c07 */
[----:B------:R0:W-:Y:S04]  /*19000*/  @!P2 ST.E.128 desc[UR36][R4.64], RZ ;  /* 0x000000ff0400a985 */ /* 0x0001e8000c101d24 */
[----:B------:R0:W-:Y:S02]  /*19010*/  @!P3 ST.E.128 desc[UR36][R14.64], RZ ;  /* 0x000000ff0e00b985 */ /* 0x0001e4000c101d24 */
.L_x_683:
[----:B------:R-:W-:Y:S05]  /*19020*/  BSYNC B1 ;  /* 0x0000000000017941 */ /* 0x000fea0003800000 */
.L_x_682:
[----:B------:R-:W-:-:S03]  /*19030*/  UMOV UR4, 0xffffffff ;  /* 0xffffffff00047882 */ /* 0x000fc60000000000 */
[----:B------:R-:W-:Y:S05]  /*19040*/  BRA.DIV UR4, `(.L_x_684) ;  /* 0x000000ba049c7947 */ /* 0x000fea000b800000 */
[----:B0-----:R0:W0:Y:S04]  /*19050*/  SHFL.IDX PT, R3, R2, 0x2, 0x181f ;  /* 0x00581f0002037f89 */ /* 0x00102800000e0000 */
[----:B----4-:R4:W0:Y:S02]  /*19060*/  SHFL.IDX PT, R14, R0, 0x2, 0x181f ;  /* 0x00581f00000e7f89 */ /* 0x01082400000e0000 */
.L_x_975:
        /* <DEDUP_REMOVED lines=9> */
[-C--:B0-----:R-:W-:Y:S02]  /*19100*/  @!P2 LEA R4, P0, R198, R14.reuse, 0x1 ;  /* 0x0000000ec604a211 */ /* 0x081fe400078008ff */
[----:B------:R-:W-:Y:S02]  /*19110*/  @!P3 LEA R14, P1, R206, R14, 0x1 ;  /* 0x0000000ece0eb211 */ /* 0x000fe400078208ff */
[-C--:B------:R-:W-:Y:S02]  /*19120*/  @!P2 LEA.HI.X R5, R198, R3.reuse, R8, 0x1, P0 ;  /* 0x00000003c605a211 */ /* 0x080fe400000f0c08 */
[----:B------:R-:W-:-:S03]  /*19130*/  @!P3 LEA.HI.X R15, R206, R3, R7, 0x1, P1 ;  /* 0x00000003ce0fb211 */ /* 0x000fc600008f0c07 */
[----:B------:R0:W-:Y:S04]  /*19140*/  @!P2 ST.E.128 desc[UR36][R4.64], RZ ;  /* 0x000000ff0400a985 */ /* 0x0001e8000c101d24 */
[----:B------:R0:W-:Y:S02]  /*19150*/  @!P3 ST.E.128 desc[UR36][R14.64], RZ ;  /* 0x000000ff0e00b985 */ /* 0x0001e4000c101d24 */
.L_x_686:
[----:B------:R-:W-:Y:S05]  /*19160*/  BSYNC B1 ;  /* 0x0000000000017941 */ /* 0x000fea0003800000 */
.L_x_685:
[----:B------:R-:W-:-:S03]  /*19170*/  UMOV UR4, 0xffffffff ;  /* 0xffffffff00047882 */ /* 0x000fc60000000000 */
[----:B------:R-:W-:Y:S05]  /*19180*/  BRA.DIV UR4, `(.L_x_687) ;  /* 0x000000ba04947947 */ /* 0x000fea000b800000 */
[----:B0-----:R0:W0:Y:S04]  /*19190*/  SHFL.IDX PT, R3, R2, 0x3, 0x181f ;  /* 0x00781f0002037f89 */ /* 0x00102800000e0000 */
[----:B------:R0:W0:Y:S02]  /*191a0*/  SHFL.IDX PT, R14, R0, 0x3, 0x181f ;  /* 0x00781f00000e7f89 */ /* 0x00002400000e0000 */
.L_x_979:
[----:B01-34-:R-:W-:-:S05]  /*191b0*/  VIADD R0, R6, 0x60 ;  /* 0x0000006006007836 */ /* 0x01bfca0000000000 */
[----:B------:R-:W-:-:S13]  /*191c0*/  ISETP.GE.AND P0, PT, R0, R21, PT ;  /* 0x000000150000720c */ /* 0x000fda0003f06270 */
[----:B------:R-:W-:Y:S05]  /*191d0*/  @P0 BRA `(.L_x_670) ;  /* 0x00000000002c0947 */ /* 0x000fea0003800000 */
[----:B------:R-:W-:Y:S01]  /*191e0*/  ULDC UR4, c[0x0][0xac8] ;  /* 0x0002b20000047ab9 */ /* 0x000fe20000000800 */
[----:B------:R-:W-:Y:S02]  /*191f0*/  SHF.R.S32.HI R7, RZ, 0x1f, R198 ;  /* 0x0000001fff077819 */ /* 0x000fe400000114c6 */
[----:B------:R-:W-:Y:S02]  /*19200*/  ISETP.GE.AND P2, PT, R198, UR4, PT ;  /* 0x00000004c6007c0c */ /* 0x000fe4000bf46270 */
[----:B------:R-:W-:Y:S02]  /*19210*/  ISETP.GE.AND P3, PT, R206, UR4, PT ;  /* 0x00000004ce007c0c */ /* 0x000fe4000bf66270 */
[----:B------:R-:W-:-:S09]  /*19220*/  SHF.R.S32.HI R2, RZ, 0x1f, R206 ;  /* 0x0000001fff027819 */ /* 0x000fd200000114ce */
[-C--:B------:R-:W-:Y:S02]  /*19230*/  @!P2 LEA R4, P0, R198, R14.reuse, 0x1 ;  /* 0x0000000ec604a211 */ /* 0x080fe400078008ff */
[----:B------:R-:W-:Y:S02]  /*19240*/  @!P3 LEA R14, P1, R206, R14, 0x1 ;  /* 0x0000000ece0eb211 */ /* 0x000fe400078208ff */
[-C--:B------:R-:W-:Y:S02]  /*19250*/  @!P2 LEA.HI.X R5, R198, R3.reuse, R7, 0x1, P0 ;  /* 0x00000003c605a211 */ /* 0x080fe400000f0c07 */
[----:B------:R-:W-:-:S03]  /*19260*/  @!P3 LEA.HI.X R15, R206, R3, R2, 0x1, P1 ;  /* 0x00000003ce0fb211 */ /* 0x000fc600008f0c02 */
[----:B------:R3:W-:Y:S04]  /*19270*/  @!P2 ST.E.128 desc[UR36][R4.64], RZ ;  /* 0x000000ff0400a985 */ /* 0x0007e8000c101d24 */
[----:B------:R3:W-:Y:S02]  /*19280*/  @!P3 ST.E.128 desc[UR36][R14.64], RZ ;  /* 0x000000ff0e00b985 */ /* 0x0007e4000c101d24 */
.L_x_670:
[----:B------:R-:W-:Y:S05]  /*19290*/  BSYNC B0 ;  /* 0x0000000000007941 */ /* 0x000fea0003800000 */
.L_x_655:
[----:B------:R-:W-:Y:S02]  /*192a0*/  ULDC UR4, c[0x0][0xc3c] ;  /* 0x00030f0000047ab9 */ /* 0x000fe40000000800 */
[----:B--2---:R-:W-:-:S13]  /*192b0*/  ISETP.GE.AND P0, PT, R31, UR4, PT ;  /* 0x000000041f007c0c */ /* 0x004fda000bf06270 */
[----:B------:R-:W-:Y:S05]  /*192c0*/  @!P0 BRA `(.L_x_688) ;  /* 0xfffffe7c00d08947 */ /* 0x000fea000383ffff */
[----:B------:R-:W-:Y:S05]  /*192d0*/  BRA `(.L_x_511) ;  /* 0x0000008000087947 */ /* 0x000fea0003800000 */
.L_x_509:
[----:B------:R-:W-:-:S08]  /*192e0*/  NOP ;  /* 0x0000000000007918 */ /* 0x000fd00000000000 */
[----:B0-----:R-:W0:-:S00]  /*192f0*/  USETMAXREG.DEALLOC.CTAPOOL 0x28 ;  /* 0x00000028000079c8 */ /* 0x001e0000080e0500 */
        /* <DEDUP_REMOVED lines=8> */
[----:B------:R0:W1:Y:S01]  /*19380*/  @P0 LDS.128 R16, [R2+0x228d0] ;  /* 0x0228d00002100984 */ /* 0x0000620000000c00 */
[----:B------:R-:W-:Y:S06]  /*19390*/  @P0 BAR.ARV 0x4, 0x180 ;  /* 0x0106000000000b1d */ /* 0x000fec0000002000 */
[----:B------:R-:W-:Y:S05]  /*193a0*/  @P0 BRA `(.L_x_689) ;  /* 0x0000000800980947 */ /* 0x000fea0003800000 */
[----:B------:R-:W2:Y:S01]  /*193b0*/  S2R R4, SR_TID.X ;  /* 0x0000000000047919 */ /* 0x000ea20000002100 */
[----:B------:R-:W-:Y:S01]  /*193c0*/  ULDC UR4, c[0x0][0xc3c] ;  /* 0x00030f0000047ab9 */ /* 0x000fe20000000800 */
[----:B------:R-:W-:Y:S02]  /*193d0*/  IMAD.MOV.U32 R0, RZ, RZ, RZ ;  /* 0x000000ffff007224 */ /* 0x000fe400078e00ff */
[----:B------:R-:W-:Y:S01]  /*193e0*/  IMAD.MOV.U32 R9, RZ, RZ, RZ ;  /* 0x000000ffff097224 */ /* 0x000fe200078e00ff */
[----:B------:R-:W3:Y:S01]  /*193f0*/  S2UR UR6, SR_CTAID.X ;  /* 0x00000000000679c3 */ /* 0x000ee20000002500 */
[----:B------:R-:W-:Y:S01]  /*19400*/  ULDC UR5, c[0x0][0xc38] ;  /* 0x00030e0000057ab9 */ /* 0x000fe20000000800 */
[----:B--2---:R-:W-:-:S04]  /*19410*/  LOP3.LUT R7, R4, 0x1f, RZ, 0xc0, !PT ;  /* 0x0000001f04077812 */ /* 0x004fc800078ec0ff */
[----:B------:R-:W-:-:S04]  /*19420*/  ISETP.NE.AND P0, PT, R7, 0x1f, PT ;  /* 0x0000001f0700780c */ /* 0x000fc80003f05270 */
[----:B------:R-:W-:-:S13]  /*19430*/  ISETP.GE.OR P1, PT, R7, UR4, !P0 ;  /* 0x0000000407007c0c */ /* 0x000fda000c726670 */
[----:B------:R-:W2:Y:S08]  /*19440*/  @!P1 LDC.64 R4, c[0x0][0xc80] ;  /* 0x00032000ff049b82 */ /* 0x000eb00000000a00 */
[----:B0-----:R-:W0:Y:S01]  /*19450*/  @!P1 LDC.64 R2, c[0x0][0xc78] ;  /* 0x00031e00ff029b82 */ /* 0x001e220000000a00 */
[----:B--2---:R-:W-:-:S05]  /*19460*/  @!P1 IMAD.WIDE.U32 R4, R7, 0x4, R4 ;  /* 0x0000000407049825 */ /* 0x004fca00078e0004 */
[----:B------:R-:W2:Y:S01]  /*19470*/  @!P1 LDG.E R0, desc[UR36][R4.64] ;  /* 0x0000002404009981 */ /* 0x000ea2000c1e1900 */
[----:B0-----:R-:W-:-:S05]  /*19480*/  @!P1 IMAD.WIDE.U32 R2, R7, 0x4, R2 ;  /* 0x0000000407029825 */ /* 0x001fca00078e0002 */
[----:B------:R-:W2:Y:S01]  /*19490*/  @!P1 LDG.E R9, desc[UR36][R2.64] ;  /* 0x0000002402099981 */ /* 0x000ea2000c1e1900 */
[C---:B------:R-:W-:Y:S02]  /*194a0*/  ISETP.NE.AND P1, PT, R7.reuse, RZ, PT ;  /* 0x000000ff0700720c */ /* 0x040fe40003f25270 */
[C---:B------:R-:W-:Y:S02]  /*194b0*/  ISETP.GE.U32.AND P2, PT, R7.reuse, 0x2, PT ;  /* 0x000000020700780c */ /* 0x040fe40003f46070 */
[C---:B------:R-:W-:Y:S02]  /*194c0*/  ISETP.GE.U32.AND P3, PT, R7.reuse, 0x4, PT ;  /* 0x000000040700780c */ /* 0x040fe40003f66070 */
[C---:B------:R-:W-:Y:S02]  /*194d0*/  ISETP.GE.U32.AND P4, PT, R7.reuse, 0x8, PT ;  /* 0x000000080700780c */ /* 0x040fe40003f86070 */
[----:B------:R-:W-:Y:S01]  /*194e0*/  ISETP.GE.U32.AND P5, PT, R7, 0x10, PT ;  /* 0x000000100700780c */ /* 0x000fe20003fa6070 */
[----:B------:R-:W-:Y:S01]  /*194f0*/  UMOV UR4, URZ ;  /* 0x0000003f00047c82 */ /* 0x000fe20008000000 */
[----:B--2---:R-:W-:-:S05]  /*19500*/  IMAD R6, R0, R9, RZ ;  /* 0x0000000900067224 */ /* 0x004fca00078e02ff */
[----:B------:R-:W0:Y:S02]  /*19510*/  SHFL.UP PT, R8, R6, 0x1, RZ ;  /* 0x0420000006087989 */ /* 0x000e2400000e00ff */
[----:B0-----:R-:W-:-:S04]  /*19520*/  SEL R11, R8, RZ, P1 ;  /* 0x000000ff080b7207 */ /* 0x001fc80000800000 */
[----:B------:R-:W-:-:S05]  /*19530*/  IADD3 R11, R6, R11, RZ ;  /* 0x0000000b060b7210 */ /* 0x000fca0007ffe0ff */
        /* <DEDUP_REMOVED lines=12> */
[----:B------:R-:W0:Y:S02]  /*19600*/  SHFL.IDX PT, R6, R5, 0x1f, 0x1f ;  /* 0x03e01f0005067f89 */ /* 0x000e2400000e0000 */
[----:B0-----:R-:W-:-:S05]  /*19610*/  IMAD R6, R6, UR5, RZ ;  /* 0x0000000506067c24 */ /* 0x001fca000f8e02ff */
[----:B---3--:R-:W-:Y:S01]  /*19620*/  ISETP.GT.AND P6, PT, R6, UR6, PT ;  /* 0x0000000606007c0c */ /* 0x008fe2000bfc4270 */
[----:B------:R-:W-:-:S12]  /*19630*/  IMAD.MOV.U32 R3, RZ, RZ, R6 ;  /* 0x000000ffff037224 */ /* 0x000fd800078e0006 */
[----:B------:R-:W-:Y:S05]  /*19640*/  @P6 BRA `(.L_x_690) ;  /* 0x0000000000a06947 */ /* 0x000fea0003800000 */
[----:B------:R-:W-:Y:S01]  /*19650*/  MOV R6, R3 ;  /* 0x0000000300067202 */ /* 0x000fe20000000f00 */
[----:B------:R-:W-:Y:S01]  /*19660*/  UMOV UR4, URZ ;  /* 0x0000003f00047c82 */ /* 0x000fe20008000000 */
[----:B------:R-:W-:-:S05]  /*19670*/  ULDC UR5, c[0x0][0xc38] ;  /* 0x00030e0000057ab9 */ /* 0x000fca0000000800 */
.L_x_692:
[----:B------:R-:W0:Y:S01]  /*19680*/  LDC R0, c[0x0][0xc3c] ;  /* 0x00030f00ff007b82 */ /* 0x000e220000000800 */
[----:B------:R-:W-:Y:S01]  /*19690*/  UIADD3 UR4, UR4, 0x1f, URZ ;  /* 0x0000001f04047890 */ /* 0x000fe2000fffe03f */
[----:B------:R-:W-:Y:S02]  /*196a0*/  ULDC UR7, c[0x0][0xc3c] ;  /* 0x00030f0000077ab9 */ /* 0x000fe40000000800 */
[----:B-1----:R-:W-:-:S03]  /*196b0*/  IMAD.U32 R19, RZ, RZ, UR7 ;  /* 0x00000007ff137e24 */ /* 0x002fc6000f8e00ff */
[----:B0-----:R-:W-:-:S13]  /*196c0*/  ISETP.LE.AND P6, PT, R0, UR4, PT ;  /* 0x0000000400007c0c */ /* 0x001fda000bfc3270 */
[----:B------:R-:W-:Y:S05]  /*196d0*/  @P6 BRA `(.L_x_691) ;  /* 0x0000000400a86947 */ /* 0x000fea0003800000 */
[----:B------:R-:W-:-:S05]  /*196e0*/  VIADD R9, R7, UR4 ;  /* 0x0000000407097c36 */ /* 0x000fca0008000000 */
[----:B------:R-:W-:Y:S01]  /*196f0*/  ISETP.GE.OR P6, PT, R9, R0, !P0 ;  /* 0x000000000900720c */ /* 0x000fe200047c6670 */
[----:B------:R-:W-:-:S12]  /*19700*/  IMAD.MOV.U32 R0, RZ, RZ, RZ ;  /* 0x000000ffff007224 */ /* 0x000fd800078e00ff */
[----:B------:R-:W0:Y:S08]  /*19710*/  @!P6 LDC.64 R4, c[0x0][0xc80] ;  /* 0x00032000ff04eb82 */ /* 0x000e300000000a00 */
[----:B------:R-:W1:Y:S01]  /*19720*/  @!P6 LDC.64 R2, c[0x0][0xc78] ;  /* 0x00031e00ff02eb82 */ /* 0x000e620000000a00 */
[----:B0-----:R-:W-:-:S05]  /*19730*/  @!P6 IMAD.WIDE R4, R9, 0x4, R4 ;  /* 0x000000040904e825 */ /* 0x001fca00078e0204 */
[----:B------:R-:W2:Y:S01]  /*19740*/  @!P6 LDG.E R0, desc[UR36][R4.64] ;  /* 0x000000240400e981 */ /* 0x000ea2000c1e1900 */
[----:B-1----:R-:W-:-:S04]  /*19750*/  @!P6 IMAD.WIDE R2, R9, 0x4, R2 ;  /* 0x000000040902e825 */ /* 0x002fc800078e0202 */
[----:B------:R-:W-:-:S06]  /*19760*/  IMAD.MOV.U32 R9, RZ, RZ, RZ ;  /* 0x000000ffff097224 */ /* 0x000fcc00078e00ff */
[----:B------:R-:W2:Y:S02]  /*19770*/  @!P6 LDG.E R9, desc[UR36][R2.64] ;  /* 0x000000240209e981 */ /* 0x000ea4000c1e1900 */
[----:B--2---:R-:W-:-:S05]  /*19780*/  IMAD R13, R0, R9, RZ ;  /* 0x00000009000d7224 */ /* 0x004fca00078e02ff */
[----:B------:R-:W0:Y:S02]  /*19790*/  SHFL.UP PT, R8, R13, 0x1, RZ ;  /* 0x042000000d087989 */ /* 0x000e2400000e00ff */
[----:B0-----:R-:W-:-:S05]  /*197a0*/  SEL R8, R8, RZ, P1 ;  /* 0x000000ff08087207 */ /* 0x001fca0000800000 */
[----:B------:R-:W-:-:S05]  /*197b0*/  IMAD.IADD R8, R13, 0x1, R8 ;  /* 0x000000010d087824 */ /* 0x000fca00078e0208 */
        /* <DEDUP_REMOVED lines=13> */
[----:B0-----:R-:W-:-:S04]  /*19890*/  IMAD R3, R2, UR5, RZ ;  /* 0x0000000502037c24 */ /* 0x001fc8000f8e02ff */
[----:B------:R-:W-:-:S05]  /*198a0*/  IMAD.IADD R6, R3, 0x1, R6 ;  /* 0x0000000103067824 */ /* 0x000fca00078e0206 */
[----:B------:R-:W-:-:S13]  /*198b0*/  ISETP.GT.AND P6, PT, R6, UR6, PT ;  /* 0x0000000606007c0c */ /* 0x000fda000bfc4270 */
[----:B------:R-:W-:Y:S05]  /*198c0*/  @!P6 BRA `(.L_x_692) ;  /* 0xfffffffc006ce947 */ /* 0x000fea000383ffff */
.L_x_690:
[----:B------:R-:W-:Y:S02]  /*198d0*/  IMAD.IADD R10, R6, 0x1, -R3 ;  /* 0x00000001060a7824 */ /* 0x000fe400078e0a03 */
[----:B-1----:R-:W-:Y:S02]  /*198e0*/  IMAD.MOV.U32 R16, RZ, RZ, RZ ;  /* 0x000000ffff107224 */ /* 0x002fe400078e00ff */
[----:B------:R-:W-:-:S05]  /*198f0*/  IMAD R2, R5, UR5, R10 ;  /* 0x0000000505027c24 */ /* 0x000fca000f8e020a */
[----:B------:R-:W-:-:S13]  /*19900*/  ISETP.GT.AND P0, PT, R2, UR6, PT ;  /* 0x0000000602007c0c */ /* 0x000fda000bf04270 */
[----:B------:R-:W-:-:S04]  /*19910*/  VOTE.ANY R6, PT, !P0 ;  /* 0x0000000000067806 */ /* 0x000fc800040e0100 */
[----:B------:R-:W0:Y:S01]  /*19920*/  POPC R19, R6 ;  /* 0x0000000600137309 */ /* 0x000e220000000000 */
[----:B------:R-:W-:Y:S01]  /*19930*/  ISETP.NE.AND P0, PT, R6, RZ, PT ;  /* 0x000000ff0600720c */ /* 0x000fe20003f05270 */
[----:B0-----:R-:W0:Y:S04]  /*19940*/  SHFL.IDX PT, R0, R0, R19, 0x1f ;  /* 0x00001f1300007589 */ /* 0x001e2800000e0000 */
[----:B------:R1:W2:Y:S01]  /*19950*/  SHFL.IDX PT, R9, R9, R19, 0x1f ;  /* 0x00001f1309097589 */ /* 0x0002a200000e0000 */
[----:B0-----:R-:W-:-:S04]  /*19960*/  IABS R4, R0 ;  /* 0x0000000000047213 */ /* 0x001fc80000000000 */
[----:B------:R-:W0:Y:S08]  /*19970*/  I2F.RP R8, R4 ;  /* 0x0000000400087306 */ /* 0x000e300000209400 */
[----:B0-----:R-:W0:Y:S02]  /*19980*/  MUFU.RCP R8, R8 ;  /* 0x0000000800087308 */ /* 0x001e240000001000 */
[----:B0-----:R-:W-:-:S06]  /*19990*/  IADD3 R2, R8, 0xffffffe, RZ ;  /* 0x0ffffffe08027810 */ /* 0x001fcc0007ffe0ff */
[----:B------:R-:W0:Y:S02]  /*199a0*/  F2I.FTZ.U32.TRUNC.NTZ R3, R2 ;  /* 0x0000000200037305 */ /* 0x000e24000021f000 */
[----:B0-----:R-:W-:Y:S01]  /*199b0*/  IMAD.MOV R11, RZ, RZ, -R3 ;  /* 0x000000ffff0b7224 */ /* 0x001fe200078e0a03 */
[----:B-12---:R-:W-:Y:S06]  /*199c0*/  @!P0 BRA `(.L_x_693) ;  /* 0x0000000000088947 */ /* 0x006fec0003800000 */
[----:B------:R-:W-:-:S06]  /*199d0*/  VIADD R16, R19, 0xffffffff ;  /* 0xffffffff13107836 */ /* 0x000fcc0000000000 */
[----:B------:R0:W1:Y:S02]  /*199e0*/  SHFL.IDX PT, R16, R5, R16, 0x1f ;  /* 0x00001f1005107589 */ /* 0x00006400000e0000 */
.L_x_693:
[----:B-1----:R-:W-:Y:S01]  /*199f0*/  IMAD R16, R16, UR5, R10 ;  /* 0x0000000510107c24 */ /* 0x002fe2000f8e020a */
[----:B------:R-:W-:Y:S01]  /*19a00*/  IABS R10, R0 ;  /* 0x00000000000a7213 */ /* 0x000fe20000000000 */
[----:B------:R-:W-:Y:S01]  /*19a10*/  IMAD R11, R11, R4, RZ ;  /* 0x000000040b0b7224 */ /* 0x000fe200078e02ff */
[----:B0-----:R-:W-:Y:S01]  /*19a20*/  IABS R5, R9 ;  /* 0x0000000900057213 */ /* 0x001fe20000000000 */
[----:B------:R-:W-:Y:S01]  /*19a30*/  IMAD.MOV.U32 R2, RZ, RZ, RZ ;  /* 0x000000ffff027224 */ /* 0x000fe200078e00ff */
[----:B------:R-:W-:Y:S01]  /*19a40*/  IADD3 R17, -R16, UR6, RZ ;  /* 0x0000000610117c10 */ /* 0x000fe2000fffe1ff */
[----:B------:R-:W-:Y:S01]  /*19a50*/  IMAD.MOV R10, RZ, RZ, -R10 ;  /* 0x000000ffff0a7224 */ /* 0x000fe200078e0a0a */
[----:B------:R-:W0:Y:S01]  /*19a60*/  I2F.RP R6, R5 ;  /* 0x0000000500067306 */ /* 0x000e220000209400 */
[----:B------:R-:W-:Y:S01]  /*19a70*/  IMAD.HI.U32 R2, R3, R11, R2 ;  /* 0x0000000b03027227 */ /* 0x000fe200078e0002 */
[----:B------:R-:W-:-:S03]  /*19a80*/  IABS R8, R17 ;  /* 0x0000001100087213 */ /* 0x000fc60000000000 */
[----:B------:R-:W-:Y:S01]  /*19a90*/  VIADD R19, R19, UR4 ;  /* 0x0000000413137c36 */ /* 0x000fe20008000000 */
[----:B------:R-:W-:Y:S01]  /*19aa0*/  MOV R3, R8 ;  /* 0x0000000800037202 */ /* 0x000fe20000000f00 */
[----:B------:R-:W-:-:S04]  /*19ab0*/  IMAD.MOV.U32 R8, RZ, RZ, R10 ;  /* 0x000000ffff087224 */ /* 0x000fc800078e000a */
        /* <DEDUP_REMOVED lines=9> */
[----:B------:R0:W1:Y:S01]  /*19b50*/  F2I.FTZ.U32.TRUNC.NTZ R3, R8 ;  /* 0x0000000800037305 */ /* 0x000062000021f000 */
[----:B------:R-:W-:Y:S02]  /*19b60*/  ISETP.NE.AND P1, PT, R0, RZ, PT ;  /* 0x000000ff0000720c */ /* 0x000fe40003f25270 */
[----:B------:R-:W-:-:S02]  /*19b70*/  ISETP.GE.AND P2, PT, R4, RZ, PT ;  /* 0x000000ff0400720c */ /* 0x000fc40003f46270 */
[----:B0-----:R-:W-:-:S05]  /*19b80*/  IABS R8, R9 ;  /* 0x0000000900087213 */ /* 0x001fca0000000000 */
[----:B------:R-:W-:Y:S02]  /*19b90*/  @P0 VIADD R2, R2, 0x1 ;  /* 0x0000000102020836 */ /* 0x000fe40000000000 */
[----:B------:R-:W-:-:S03]  /*19ba0*/  IMAD.MOV R8, RZ, RZ, -R8 ;  /* 0x000000ffff087224 */ /* 0x000fc600078e0a08 */
[----:B------:R-:W-:Y:S01]  /*19bb0*/  MOV R6, R2 ;  /* 0x0000000200067202 */ /* 0x000fe20000000f00 */
[----:B-1----:R-:W-:-:S04]  /*19bc0*/  IMAD.MOV R2, RZ, RZ, -R3 ;  /* 0x000000ffff027224 */ /* 0x002fc800078e0a03 */
[----:B------:R-:W-:Y:S01]  /*19bd0*/  @!P2 IMAD.MOV R6, RZ, RZ, -R6 ;  /* 0x000000ffff06a224 */ /* 0x000fe200078e0a06 */
[----:B------:R-:W-:Y:S01]  /*19be0*/  @!P1 LOP3.LUT R6, RZ, R0, RZ, 0x33, !PT ;  /* 0x00000000ff069212 */ /* 0x000fe200078e33ff */
[----:B------:R-:W-:Y:S02]  /*19bf0*/  IMAD R11, R2, R5, RZ ;  /* 0x00000005020b7224 */ /* 0x000fe400078e02ff */
[----:B------:R-:W-:Y:S01]  /*19c00*/  IMAD.MOV.U32 R2, RZ, RZ, RZ ;  /* 0x000000ffff027224 */ /* 0x000fe200078e00ff */
[-C--:B------:R-:W-:Y:S01]  /*19c10*/  IABS R4, R6.reuse ;  /* 0x0000000600047213 */ /* 0x080fe20000000000 */
[----:B------:R-:W-:Y:S02]  /*19c20*/  IMAD R0, R0, R6, RZ ;  /* 0x0000000600007224 */ /* 0x000fe400078e02ff */
[----:B------:R-:W-:-:S04]  /*19c30*/  IMAD.HI.U32 R2, R3, R11, R2 ;  /* 0x0000000b03027227 */ /* 0x000fc800078e0002 */
[----:B------:R-:W-:Y:S01]  /*19c40*/  IMAD.MOV.U32 R3, RZ, RZ, R4 ;  /* 0x000000ffff037224 */ /* 0x000fe200078e0004 */
[----:B------:R-:W-:Y:S01]  /*19c50*/  MOV R4, R8 ;  /* 0x0000000800047202 */ /* 0x000fe20000000f00 */
[----:B------:R-:W-:Y:S02]  /*19c60*/  IMAD.IADD R17, R17, 0x1, -R0 ;  /* 0x0000000111117824 */ /* 0x000fe400078e0a00 */
[----:B------:R-:W-:-:S04]  /*19c70*/  IMAD.HI.U32 R2, R2, R3, RZ ;  /* 0x0000000302027227 */ /* 0x000fc800078e00ff */
[----:B------:R-:W-:Y:S01]  /*19c80*/  IMAD R4, R2, R4, R3 ;  /* 0x0000000402047224 */ /* 0x000fe200078e0203 */
[----:B------:R-:W-:-:S04]  /*19c90*/  LOP3.LUT R3, R6, R9, RZ, 0x3c, !PT ;  /* 0x0000000906037212 */ /* 0x000fc800078e3cff */
[----:B------:R-:W-:Y:S02]  /*19ca0*/  ISETP.GT.U32.AND P1, PT, R5, R4, PT ;  /* 0x000000040500720c */ /* 0x000fe40003f24070 */
[----:B------:R-:W-:-:S11]  /*19cb0*/  ISETP.GE.AND P2, PT, R3, RZ, PT ;  /* 0x000000ff0300720c */ /* 0x000fd60003f46270 */
[----:B------:R-:W-:Y:S02]  /*19cc0*/  @!P1 IMAD.IADD R4, R4, 0x1, -R5 ;  /* 0x0000000104049824 */ /* 0x000fe400078e0a05 */
[----:B------:R-:W-:Y:S01]  /*19cd0*/  @!P1 VIADD R2, R2, 0x1 ;  /* 0x0000000102029836 */ /* 0x000fe20000000000 */
[----:B------:R-:W-:Y:S02]  /*19ce0*/  ISETP.NE.AND P1, PT, R9, RZ, PT ;  /* 0x000000ff0900720c */ /* 0x000fe40003f25270 */
[----:B------:R-:W-:-:S13]  /*19cf0*/  ISETP.GE.U32.AND P0, PT, R4, R5, PT ;  /* 0x000000050400720c */ /* 0x000fda0003f06070 */
[----:B------:R-:W-:-:S04]  /*19d00*/  @P0 VIADD R2, R2, 0x1 ;  /* 0x0000000102020836 */ /* 0x000fc80000000000 */
[----:B------:R-:W-:Y:S01]  /*19d10*/  @!P2 IMAD.MOV R2, RZ, RZ, -R2 ;  /* 0x000000ffff02a224 */ /* 0x000fe200078e0a02 */
[----:B------:R-:W-:-:S05]  /*19d20*/  @!P1 LOP3.LUT R2, RZ, R9, RZ, 0x33, !PT ;  /* 0x00000009ff029212 */ /* 0x000fca00078e33ff */
[----:B------:R-:W-:-:S04]  /*19d30*/  IMAD.MOV R18, RZ, RZ, -R2 ;  /* 0x000000ffff127224 */ /* 0x000fc800078e0a02 */
[C---:B------:R-:W-:Y:S01]  /*19d40*/  IMAD R18, R9.reuse, R18, R6 ;  /* 0x0000001209127224 */ /* 0x040fe200078e0206 */
[----:B------:R-:W-:-:S05]  /*19d50*/  LEA R9, R9, R2, 0x18 ;  /* 0x0000000209097211 */ /* 0x000fca00078ec0ff */
[----:B------:R-:W-:Y:S01]  /*19d60*/  IMAD R18, R18, 0x10000, R9 ;  /* 0x0001000012127824 */ /* 0x000fe200078e0209 */
[----:B------:R-:W-:Y:S06]  /*19d70*/  BRA `(.L_x_694) ;  /* 0x00000000000c7947 */ /* 0x000fec0003800000 */
.L_x_691:
[----:B------:R-:W-:Y:S01]  /*19d80*/  IMAD.MOV.U32 R17, RZ, RZ, RZ ;  /* 0x000000ffff117224 */ /* 0x000fe200078e00ff */
[----:B------:R-:W-:Y:S01]  /*19d90*/  MOV R18, RZ ;  /* 0x000000ff00127202 */ /* 0x000fe20000000f00 */
[----:B------:R-:W-:-:S07]  /*19da0*/  IMAD.U32 R16, RZ, RZ, UR6 ;  /* 0x00000006ff107e24 */ /* 0x000fce000f8e00ff */
.L_x_694:
[----:B------:R-:W-:-:S13]  /*19db0*/  ISETP.NE.AND P0, PT, R7, RZ, PT ;  /* 0x000000ff0700720c */ /* 0x000fda0003f05270 */
[----:B------:R-:W0:Y:S01]  /*19dc0*/  @!P0 S2R R3, SR_CgaCtaId ;  /* 0x0000000000038919 */ /* 0x000e220000008800 */
[----:B------:R-:W-:-:S04]  /*19dd0*/  @!P0 MOV R0, 0x400 ;  /* 0x0000040000008802 */ /* 0x000fc80000000f00 */
[----:B0-----:R-:W-:-:S05]  /*19de0*/  @!P0 LEA R0, R3, R0, 0x18 ;  /* 0x0000000003008211 */ /* 0x001fca00078ec0ff */
[----:B------:R2:W-:Y:S01]  /*19df0*/  @!P0 STS.128 [R0+0x228d0], R16 ;  /* 0x0228d01000008388 */ /* 0x0005e20000000c00 */
[----:B------:R-:W-:Y:S06]  /*19e00*/  BAR.ARV 0x5, 0x180 ;  /* 0x0146000000007b1d */ /* 0x000fec0000002000 */
.L_x_689:
[----:B------:R3:W-:Y:S01]  /*19e10*/  STL [R1+0x34], RZ ;  /* 0x000034ff01007387 */ /* 0x0007e20000100800 */
[----:B------:R-:W-:Y:S01]  /*19e20*/  ULDC UR4, c[0x0][0xc3c] ;  /* 0x00030f0000047ab9 */ /* 0x000fe20000000800 */
[----:B------:R-:W-:Y:S01]  /*19e30*/  IMAD.MOV.U32 R36, RZ, RZ, 0x1 ;  /* 0x00000001ff247424 */ /* 0x000fe200078e00ff */
[----:B-1----:R-:W-:Y:S01]  /*19e40*/  ISETP.GE.AND P0, PT, R19, UR4, PT ;  /* 0x0000000413007c0c */ /* 0x002fe2000bf06270 */
[----:B------:R-:W-:-:S12]  /*19e50*/  IMAD.MOV.U32 R31, RZ, RZ, RZ ;  /* 0x000000ffff1f7224 */ /* 0x000fd800078e00ff */
[----:B---3--:R-:W-:Y:S05]  /*19e60*/  @P0 BRA `(.L_x_695) ;  /* 0x0000007000200947 */ /* 0x008fea0003800000 */
[----:B--2---:R-:W2:Y:S01]  /*19e70*/  LDL R0, [R1+0x48] ;  /* 0x0000480001007983 */ /* 0x004ea20000100800 */
[----:B------:R-:W1:Y:S01]  /*19e80*/  S2UR UR4, SR_CgaCtaId ;  /* 0x00000000000479c3 */ /* 0x000e620000008800 */
[----:B------:R-:W-:Y:S01]  /*19e90*/  MOV R23, 0x400 ;  /* 0x0000040000177802 */ /* 0x000fe20000000f00 */
[----:B------:R-:W-:Y:S01]  /*19ea0*/  BSSY B7, `(.L_x_695) ;  /* 0x0000704000077945 */ /* 0x000fe20003800000 */
[----:B------:R-:W3:Y:S01]  /*19eb0*/  S2R R14, SR_TID.X ;  /* 0x00000000000e7919 */ /* 0x000ee20000002100 */
[----:B------:R-:W-:Y:S01]  /*19ec0*/  IMAD.MOV.U32 R37, RZ, RZ, 0x1 ;  /* 0x00000001ff257424 */ /* 0x000fe200078e00ff */
[----:B------:R-:W-:Y:S01]  /*19ed0*/  ULDC.64 UR40, c[0x0][0x198] ;  /* 0x0000660000287ab9 */ /* 0x000fe20000000a00 */
[----:B------:R-:W-:Y:S01]  /*19ee0*/  IMAD.MOV.U32 R34, RZ, RZ, RZ ;  /* 0x000000ffff227224 */ /* 0x000fe200078e00ff */
[----:B------:R-:W-:Y:S01]  /*19ef0*/  ULDC UR39, c[0x0][0xc] ;  /* 0x0000030000277ab9 */ /* 0x000fe20000000800 */
[----:B------:R-:W-:Y:S02]  /*19f00*/  IMAD.MOV.U32 R31, RZ, RZ, RZ ;  /* 0x000000ffff1f7224 */ /* 0x000fe400078e00ff */
[----:B------:R-:W-:Y:S01]  /*19f10*/  IMAD.MOV.U32 R36, RZ, RZ, 0x1 ;  /* 0x00000001ff247424 */ /* 0x000fe200078e00ff */
[C---:B---3--:R-:W-:Y:S01]  /*19f20*/  LOP3.LUT R13, R14.reuse, 0x7f, RZ, 0xc0, !PT ;  /* 0x0000007f0e0d7812 */ /* 0x048fe200078ec0ff */
[C---:B------:R-:W-:Y:S01]  /*19f30*/  IMAD.SHL.U32 R5, R14.reuse, 0x20, RZ ;  /* 0x000000200e057824 */ /* 0x040fe200078e00ff */
[C---:B0-----:R-:W-:Y:S01]  /*19f40*/  SHF.L.U32 R2, R14.reuse, 0x7, RZ ;  /* 0x000000070e027819 */ /* 0x041fe200000006ff */
[C---:B------:R-:W-:Y:S01]  /*19f50*/  IMAD.SHL.U32 R11, R14.reuse, 0x4, RZ ;  /* 0x000000040e0b7824 */ /* 0x040fe200078e00ff */
[----:B------:R-:W-:Y:S01]  /*19f60*/  SHF.R.U32.HI R4, RZ, 0x1, R14 ;  /* 0x00000001ff047819 */ /* 0x000fe2000001160e */
[----:B------:R-:W-:Y:S01]  /*19f70*/  IMAD.SHL.U32 R7, R13, 0x10, RZ ;  /* 0x000000100d077824 */ /* 0x000fe200078e00ff */
[----:B------:R-:W-:Y:S01]  /*19f80*/  LOP3.LUT R6, R5, 0x80, RZ, 0xc0, !PT ;  /* 0x0000008005067812 */ /* 0x000fe200078ec0ff */
[----:B------:R-:W-:Y:S01]  /*19f90*/  IMAD.SHL.U32 R10, R14, 0x2, RZ ;  /* 0x000000020e0a7824 */ /* 0x000fe200078e00ff */
[----:B------:R-:W-:-:S02]  /*19fa0*/  LOP3.LUT R3, R2, 0x380, RZ, 0xc0, !PT ;  /* 0x0000038002037812 */ /* 0x000fc400078ec0ff */
[----:B------:R-:W-:Y:S02]  /*19fb0*/  LOP3.LUT R8, R7, 0x600, RZ, 0xc0, !PT ;  /* 0x0000060007087812 */ /* 0x000fe400078ec0ff */
[----:B------:R-:W-:Y:S02]  /*19fc0*/  LOP3.LUT R6, R6, 0x10, R14, 0xf8, !PT ;  /* 0x0000001006067812 */ /* 0x000fe400078ef80e */
[----:B------:R-:W-:Y:S02]  /*19fd0*/  LOP3.LUT R8, R8, 0x60, R5, 0xf8, !PT ;  /* 0x0000006008087812 */ /* 0x000fe400078ef805 */
[----:B------:R-:W-:Y:S02]  /*19fe0*/  LOP3.LUT R3, R3, 0x30, R4, 0xf8, !PT ;  /* 0x0000003003037812 */ /* 0x000fe400078ef804 */
[----:B------:R-:W-:Y:S02]  /*19ff0*/  LOP3.LUT R6, R6, 0x10, R11, 0x78, !PT ;  /* 0x0000001006067812 */ /* 0x000fe400078e780b */
[----:B------:R-:W-:-:S02]  /*1a000*/  LOP3.LUT R5, R8, 0x100, R5, 0xf8, !PT ;  /* 0x0000010008057812 */ /* 0x000fc400078ef805 */
[----:B------:R-:W-:Y:S02]  /*1a010*/  LOP3.LUT P0, RZ, R14, 0x4, RZ, 0xc0, !PT ;  /* 0x000000040eff7812 */ /* 0x000fe4000780c0ff */
[----:B------:R-:W-:-:S05]  /*1a020*/  LOP3.LUT R4, R5, R6, RZ, 0xfc, !PT ;  /* 0x0000000605047212 */ /* 0x000fca00078efcff */
[----:B------:R1:W-:Y:S02]  /*1a030*/  STL [R1+0x14], R4 ;  /* 0x0000140401007387 */ /* 0x0003e40000100800 */
[----:B-1----:R-:W-:-:S04]  /*1a040*/  MOV R4, UR4 ;  /* 0x0000000400047c02 */ /* 0x002fc80008000f00 */
[----:B------:R-:W-:Y:S02]  /*1a050*/  LEA R23, R4, R23, 0x18 ;  /* 0x0000001704177211 */ /* 0x000fe400078ec0ff */
[----:B--2---:R-:W-:Y:S01]  /*1a060*/  R2UR UR5, R0 ;  /* 0x00000000000572ca */ /* 0x004fe200000e0000 */
[----:B------:R-:W-:-:S05]  /*1a070*/  IMAD.SHL.U32 R0, R14, 0x10, RZ ;  /* 0x000000100e007824 */ /* 0x000fca00078e00ff */
[----:B------:R-:W-:Y:S02]  /*1a080*/  LOP3.LUT R9, R0, 0x3f0, RZ, 0xc0, !PT ;  /* 0x000003f000097812 */ /* 0x000fe400078ec0ff */
[----:B------:R-:W-:Y:S02]  /*1a090*/  LOP3.LUT R3, R3, 0x70, R0, 0x78, !PT ;  /* 0x0000007003037812 */ /* 0x000fe400078e7800 */
[----:B------:R-:W-:Y:S02]  /*1a0a0*/  LOP3.LUT R10, R9, 0x70, R10, 0x78, !PT ;  /* 0x00000070090a7812 */ /* 0x000fe400078e780a */
[----:B------:R-:W-:Y:S01]  /*1a0b0*/  LOP3.LUT R2, R3, 0xc00, R2, 0xf8, !PT ;  /* 0x00000c0003027812 */ /* 0x000fe200078ef802 */
[----:B------:R-:W-:Y:S01]  /*1a0c0*/  ULOP3.LUT UR42, UR5, 0x2, URZ, 0xfc, !UPT ;  /* 0x00000002052a7892 */ /* 0x000fe2000f8efc3f */
[----:B------:R-:W-:Y:S01]  /*1a0d0*/  LOP3.LUT R12, R10, 0x400, R7, 0xf8, !PT ;  /* 0x000004000a0c7812 */ /* 0x000fe200078ef807 */
[----:B------:R-:W-:Y:S01]  /*1a0e0*/  ULOP3.LUT UR38, UR5, 0x1, URZ, 0xfc, !UPT ;  /* 0x0000000105267892 */ /* 0x000fe2000f8efc3f */
[----:B------:R-:W-:-:S02]  /*1a0f0*/  SHF.R.U32.HI R3, RZ, 0x3, R13 ;  /* 0x00000003ff037819 */ /* 0x000fc4000001160d */
[----:B------:R-:W-:Y:S01]  /*1a100*/  LOP3.LUT R30, R0, 0x70, RZ, 0xc0, !PT ;  /* 0x00000070001e7812 */ /* 0x000fe200078ec0ff */
[----:B------:R-:W-:Y:S01]  /*1a110*/  STL [R1+0x10], R12 ;  /* 0x0000100c01007387 */ /* 0x000fe20000100800 */
[----:B------:R-:W-:Y:S01]  /*1a120*/  LOP3.LUT R3, R3, 0x70, R0, 0xf8, !PT ;  /* 0x0000007003037812 */ /* 0x000fe200078ef800 */
[----:B------:R-:W-:Y:S02]  /*1a130*/  IMAD.IADD R0, R23, 0x1, R12 ;  /* 0x0000000117007824 */ /* 0x000fe400078e020c */
[----:B------:R0:W-:Y:S04]  /*1a140*/  STL [R1+0x18], R2 ;  /* 0x0000180201007387 */ /* 0x0001e80000100800 */
[----:B------:R-:W-:Y:S01]  /*1a150*/  STL [R1+0x34], RZ ;  /* 0x000034ff01007387 */ /* 0x000fe20000100800 */
[----:B0-----:R-:W-:-:S05]  /*1a160*/  IMAD.MOV.U32 R2, RZ, RZ, 0x40 ;  /* 0x00000040ff027424 */ /* 0x001fca00078e00ff */
[----:B------:R-:W-:-:S05]  /*1a170*/  SEL R2, R2, 0xffffffc0, !P0 ;  /* 0xffffffc002027807 */ /* 0x000fca0004000000 */
[----:B------:R0:W-:Y:S04]  /*1a180*/  STL [R1+0x1c], R2 ;  /* 0x00001c0201007387 */ /* 0x0001e80000100800 */
[----:B------:R1:W-:Y:S04]  /*1a190*/  STL [R1+0xc], R4 ;  /* 0x00000c0401007387 */ /* 0x0003e80000100800 */
[----:B------:R1:W-:Y:S01]  /*1a1a0*/  STL [R1+0x24], R0 ;  /* 0x0000240001007387 */ /* 0x0003e20000100800 */
[----:B0-----:R-:W-:-:S07]  /*1a1b0*/  LOP3.LUT R2, R3, 0x80, RZ, 0xfc, !PT ;  /* 0x0000008003027812 */ /* 0x001fce00078efcff */
.L_x_805:
[----:B------:R-:W0:Y:S02]  /*1a1c0*/  LDC.64 R24, c[0x0][0xc88] ;  /* 0x00032200ff187b82 */ /* 0x000e240000000a00 */
[----:B0-----:R-:W-:-:S06]  /*1a1d0*/  IMAD.WIDE R24, R19, 0x4, R24 ;  /* 0x0000000413187825 */ /* 0x001fcc00078e0218 */
[----:B-1----:R-:W1:Y:S01]  /*1a1e0*/  LDG.E R24, desc[UR36][R24.64] ;  /* 0x0000002418187981 */ /* 0x002e62000c1e1900 */
[----:B------:R-:W-:Y:S05]  /*1a1f0*/  YIELD ;  /* 0x0000000000007946 */ /* 0x000fea0003800000 */
[----:B------:R-:W-:Y:S01]  /*1a200*/  ULDC.64 UR4, c[0x0][0xa28] ;  /* 0x00028a0000047ab9 */ /* 0x000fe20000000a00 */
[----:B------:R-:W-:Y:S01]  /*1a210*/  ULDC.64 UR8, c[0x0][0xa18] ;  /* 0x0002860000087ab9 */ /* 0x000fe20000000a00 */
[----:B------:R-:W-:Y:S01]  /*1a220*/  ISETP.NE.U32.AND P0, PT, RZ, UR4, PT ;  /* 0x00000004ff007c0c */ /* 0x000fe2000bf05070 */
[----:B------:R-:W-:Y:S01]  /*1a230*/  IMAD.MOV.U32 R9, RZ, RZ, RZ ;  /* 0x000000ffff097224 */ /* 0x000fe200078e00ff */
[----:B------:R-:W-:-:S02]  /*1a240*/  ULDC.64 UR6, c[0x0][0xa10] ;  /* 0x0002840000067ab9 */ /* 0x000fc40000000a00 */
[----:B------:R-:W-:Y:S02]  /*1a250*/  ISETP.NE.AND.EX P0, PT, RZ, UR5, PT, P0 ;  /* 0x00000005ff007c0c */ /* 0x000fe4000bf05300 */
[----:B------:R-:W-:-:S04]  /*1a260*/  ISETP.NE.U32.AND P2, PT, RZ, UR6, PT ;  /* 0x00000006ff007c0c */ /* 0x000fc8000bf45070 */
[----:B------:R-:W-:Y:S02]  /*1a270*/  ISETP.NE.AND.EX P2, PT, RZ, UR7, PT, P2 ;  /* 0x00000007ff007c0c */ /* 0x000fe4000bf45320 */
[----:B------:R-:W-:Y:S02]  /*1a280*/  MOV R28, RZ ;  /* 0x000000ff001c7202 */ /* 0x000fe40000000f00 */
[----:B-1----:R-:W-:-:S03]  /*1a290*/  SHF.R.S32.HI R0, RZ, 0x1f, R24 ;  /* 0x0000001fff007819 */ /* 0x002fc60000011418 */
[C---:B---3--:R-:W-:Y:S01]  /*1a2a0*/  @P0 LEA R2, P1, R24.reuse, UR4, 0x2 ;  /* 0x0000000418020c11 */ /* 0x048fe2000f8210ff */
[C---:B------:R-:W-:Y:S01]  /*1a2b0*/  IMAD.SHL.U32 R25, R24.reuse, 0x4, RZ ;  /* 0x0000000418197824 */ /* 0x040fe200078e00ff */
[C-C-:B------:R-:W-:Y:S01]  /*1a2c0*/  SHF.L.U64.HI R26, R24.reuse, 0x2, R0.reuse ;  /* 0x00000002181a7819 */ /* 0x140fe20000010200 */
[----:B------:R0:W-:Y:S01]  /*1a2d0*/  STL [R1+0x2c], R0 ;  /* 0x00002c0001007387 */ /* 0x0001e20000100800 */
[----:B------:R-:W-:Y:S01]  /*1a2e0*/  @P0 LEA.HI.X R3, R24, UR5, R0, 0x2, P1 ;  /* 0x0000000518030c11 */ /* 0x000fe200088f1400 */
[----:B------:R-:W-:Y:S01]  /*1a2f0*/  ULDC.64 UR4, c[0x0][0xa00] ;  /* 0x0002800000047ab9 */ /* 0x000fe20000000a00 */
[----:B------:R-:W-:-:S03]  /*1a300*/  ISETP.NE.U32.AND P1, PT, RZ, UR8, PT ;  /* 0x00000008ff007c0c */ /* 0x000fc6000bf25070 */
[----:B--2---:R1:W2:Y:S01]  /*1a310*/  @P0 LDG.E R9, desc[UR36][R2.64] ;  /* 0x0000002402090981 */ /* 0x0042a2000c1e1900 */
[----:B------:R-:W-:Y:S02]  /*1a320*/  ISETP.NE.AND.EX P1, PT, RZ, UR9, PT, P1 ;  /* 0x00000009ff007c0c */ /* 0x000fe4000bf25310 */
[----:B------:R-:W-:Y:S01]  /*1a330*/  ISETP.NE.U32.AND P0, PT, RZ, UR4, PT ;  /* 0x00000004ff007c0c */ /* 0x000fe2000bf05070 */
[----:B0-----:R-:W-:Y:S01]  /*1a340*/  IMAD.MOV.U32 R0, RZ, RZ, RZ ;  /* 0x000000ffff007224 */ /* 0x001fe200078e00ff */
[C---:B------:R-:W-:Y:S02]  /*1a350*/  IADD3 R4, P4, R25.reuse, UR6, RZ ;  /* 0x0000000619047c10 */ /* 0x040fe4000ff9e0ff */
[----:B------:R-:W-:Y:S02]  /*1a360*/  ISETP.NE.AND.EX P0, PT, RZ, UR5, PT, P0 ;  /* 0x00000005ff007c0c */ /* 0x000fe4000bf05300 */
[----:B------:R-:W-:Y:S02]  /*1a370*/  IADD3.X R5, R26, UR7, RZ, P4, !PT ;  /* 0x000000071a057c10 */ /* 0x000fe4000a7fe4ff */
[----:B-1----:R-:W-:Y:S01]  /*1a380*/  IADD3 R2, P3, R25, UR4, RZ ;  /* 0x0000000419027c10 */ /* 0x002fe2000ff7e0ff */
[----:B------:R-:W-:-:S02]  /*1a390*/  ULDC UR4, c[0x0][0x288] ;  /* 0x0000a20000047ab9 */ /* 0x000fc40000000800 */
[----:B------:R-:W5:Y:S01]  /*1a3a0*/  @P2 LDG.E R0, desc[UR36][R4.64] ;  /* 0x0000002404002981 */ /* 0x000f62000c1e1900 */
[C---:B------:R-:W-:Y:S02]  /*1a3b0*/  IADD3.X R3, R26.reuse, UR5, RZ, P3, !PT ;  /* 0x000000051a037c10 */ /* 0x040fe40009ffe4ff */
[----:B------:R-:W-:Y:S01]  /*1a3c0*/  @P1 IADD3 R6, P3, R25, UR8, RZ ;  /* 0x0000000819061c10 */ /* 0x000fe2000ff7e0ff */
[----:B------:R-:W-:Y:S01]  /*1a3d0*/  IMAD.U32 R8, RZ, RZ, UR4 ;  /* 0x00000004ff087e24 */ /* 0x000fe2000f8e00ff */
[----:B------:R-:W-:Y:S01]  /*1a3e0*/  ULDC.64 UR4, c[0x0][0x418] ;  /* 0x0001060000047ab9 */ /* 0x000fe20000000a00 */
[----:B------:R-:W5:Y:S01]  /*1a3f0*/  @P0 LDG.E R28, desc[UR36][R2.64] ;  /* 0x00000024021c0981 */ /* 0x000f62000c1e1900 */
[----:B------:R-:W-:-:S05]  /*1a400*/  @P1 IADD3.X R7, R26, UR9, RZ, P3, !PT ;  /* 0x000000091a071c10 */ /* 0x000fca0009ffe4ff */
[----:B------:R0:W3:Y:S01]  /*1a410*/  @P1 LDG.E R8, desc[UR36][R6.64] ;  /* 0x0000002406081981 */ /* 0x0000e2000c1e1900 */
[----:B------:R-:W-:-:S03]  /*1a420*/  UISETP.NE.U32.AND UP0, UPT, UR4, URZ, UPT ;  /* 0x0000003f0400728c */ /* 0x000fc6000bf05070 */
[----:B------:R-:W-:Y:S01]  /*1a430*/  ULDC UR4, c[0x0][0x424] ;  /* 0x0001090000047ab9 */ /* 0x000fe20000000800 */
[----:B------:R-:W-:-:S03]  /*1a440*/  UISETP.NE.AND.EX UP0, UPT, UR5, URZ, UPT, UP0 ;  /* 0x0000003f0500728c */ /* 0x000fc6000bf05300 */
[----:B------:R-:W-:Y:S01]  /*1a450*/  ULDC UR5, c[0x0][0x2f0] ;  /* 0x0000bc0000057ab9 */ /* 0x000fe20000000800 */
[----:B------:R-:W-:-:S04]  /*1a460*/  USEL UR4, UR4, 0x1, UP0 ;  /* 0x0000000104047887 */ /* 0x000fc80008000000 */
[----:B------:R-:W-:-:S03]  /*1a470*/  UIMAD UR4, UR4, UR5, URZ ;  /* 0x00000005040472a4 */ /* 0x000fc6000f8e023f */
[----:B------:R-:W-:Y:S02]  /*1a480*/  ULDC UR5, c[0x0][0x348] ;  /* 0x0000d20000057ab9 */ /* 0x000fe40000000800 */
[----:B0-----:R-:W-:Y:S01]  /*1a490*/  IMAD.U32 R6, RZ, RZ, UR5 ;  /* 0x00000005ff067e24 */ /* 0x001fe2000f8e00ff */
[----:B--2---:R-:W-:Y:S04]  /*1a4a0*/  STL [R1], R9 ;  /* 0x0000000901007387 */ /* 0x004fe80000100800 */
[----:B---3--:R0:W-:Y:S02]  /*1a4b0*/  STL [R1+0x30], R8 ;  /* 0x0000300801007387 */ /* 0x0081e40000100800 */
[----:B0-----:R-:W-:Y:S01]  /*1a4c0*/  IMAD.U32 R8, RZ, RZ, UR4 ;  /* 0x00000004ff087e24 */ /* 0x001fe2000f8e00ff */
[----:B------:R-:W-:Y:S06]  /*1a4d0*/  @P1 BRA `(.L_x_696) ;  /* 0x0000000000141947 */ /* 0x000fec0003800000 */
[----:B------:R-:W-:Y:S05]  /*1a4e0*/  @!P0 BRA `(.L_x_696) ;  /* 0x0000000000108947 */ /* 0x000fea0003800000 */
[----:B------:R-:W2:Y:S04]  /*1a4f0*/  LDG.E R7, desc[UR36][R2.64] ;  /* 0x0000002402077981 */ /* 0x000ea8000c1e1900 */
[----:B------:R-:W2:Y:S02]  /*1a500*/  LDG.E R2, desc[UR36][R2.64+0x4] ;  /* 0x0000042402027981 */ /* 0x000ea4000c1e1900 */
[----:B--2---:R-:W-:-:S05]  /*1a510*/  IMAD.IADD R2, R2, 0x1, -R7 ;  /* 0x0000000102027824 */ /* 0x004fca00078e0a07 */
[----:B------:R0:W-:Y:S02]  /*1a520*/  STL [R1+0x30], R2 ;  /* 0x0000300201007387 */ /* 0x0001e40000100800 */
.L_x_696:
[----:B------:R-:W-:Y:S01]  /*1a530*/  ULDC.64 UR4, c[0x0][0xa20] ;  /* 0x0002880000047ab9 */ /* 0x000fe20000000a00 */
[C---:B------:R-:W-:Y:S02]  /*1a540*/  LOP3.LUT R7, R18.reuse, 0xff000000, RZ, 0xc0, !PT ;  /* 0xff00000012077812 */ /* 0x040fe400078ec0ff */
[----:B------:R-:W-:Y:S02]  /*1a550*/  ISETP.NE.U32.AND P0, PT, RZ, UR4, PT ;  /* 0x00000004ff007c0c */ /* 0x000fe4000bf05070 */
[----:B------:R-:W-:Y:S02]  /*1a560*/  SHF.R.U32.HI R7, RZ, 0x8, R7 ;  /* 0x00000008ff077819 */ /* 0x000fe40000011607 */
[----:B------:R-:W-:Y:S02]  /*1a570*/  ISETP.NE.AND.EX P0, PT, RZ, UR5, PT, P0 ;  /* 0x00000005ff007c0c */ /* 0x000fe4000bf05300 */
[C---:B0-----:R-:W-:Y:S02]  /*1a580*/  LOP3.LUT R2, R18.reuse, 0xff0000, RZ, 0xc0, !PT ;  /* 0x00ff000012027812 */ /* 0x041fe400078ec0ff */
[----:B------:R-:W-:-:S02]  /*1a590*/  LOP3.LUT R18, R18, 0xffff, RZ, 0xc0, !PT ;  /* 0x0000ffff12127812 */ /* 0x000fc400078ec0ff */
[----:B------:R-:W-:Y:S02]  /*1a5a0*/  LEA.HI R7, R2, R7, RZ, 0x10 ;  /* 0x0000000702077211 */ /* 0x000fe400078f80ff */
[----:B------:R-:W-:-:S05]  /*1a5b0*/  MOV R35, R24 ;  /* 0x0000001800237202 */ /* 0x000fca0000000f00 */
[----:B------:R-:W-:Y:S05]  /*1a5c0*/  @!P0 BRA `(.L_x_697) ;  /* 0x0000000000108947 */ /* 0x000fea0003800000 */
[----:B------:R-:W-:-:S04]  /*1a5d0*/  IADD3 R2, P0, R25, UR4, RZ ;  /* 0x0000000419027c10 */ /* 0x000fc8000ff1e0ff */
[----:B------:R-:W-:-:S05]  /*1a5e0*/  IADD3.X R3, R26, UR5, RZ, P0, !PT ;  /* 0x000000051a037c10 */ /* 0x000fca00087fe4ff */
[----:B------:R0:W5:Y:S01]  /*1a5f0*/  LDG.E R8, desc[UR36][R2.64] ;  /* 0x0000002402087981 */ /* 0x000162000c1e1900 */
[----:B------:R-:W-:Y:S05]  /*1a600*/  BRA `(.L_x_698) ;  /* 0x0000000000247947 */ /* 0x000fea0003800000 */
.L_x_697:
        /* <DEDUP_REMOVED lines=9> */
.L_x_698:
[----:B0-----:R-:W2:Y:S04]  /*1a6a0*/  @P2 LDG.E R2, desc[UR36][R4.64] ;  /* 0x0000002404022981 */ /* 0x001ea8000c1e1900 */
[----:B------:R0:W2:Y:S01]  /*1a6b0*/  @P2 LDG.E R4, desc[UR36][R4.64+0x4] ;  /* 0x0000042404042981 */ /* 0x0000a2000c1e1900 */
[----:B-----5:R-:W-:Y:S01]  /*1a6c0*/  IMAD.IADD R8, R8, 0x1, -R9 ;  /* 0x0000000108087824 */ /* 0x020fe200078e0a09 */
[----:B------:R-:W-:Y:S01]  /*1a6d0*/  BSSY B0, `(.L_x_699) ;  /* 0x0000029000007945 */ /* 0x000fe20003800000 */
[----:B------:R-:W-:Y:S02]  /*1a6e0*/  MOV R3, RZ ;  /* 0x000000ff00037202 */ /* 0x000fe40000000f00 */
[----:B0-----:R-:W-:Y:S02]  /*1a6f0*/  LOP3.LUT R5, R7, 0xff, RZ, 0xc0, !PT ;  /* 0x000000ff07057812 */ /* 0x001fe400078ec0ff */
[----:B------:R-:W-:Y:S01]  /*1a700*/  SHF.R.U32.HI R7, RZ, 0x10, R7 ;  /* 0x00000010ff077819 */ /* 0x000fe20000011607 */
[----:B--2---:R-:W-:-:S04]  /*1a710*/  @P2 IMAD.IADD R6, R4, 0x1, -R2 ;  /* 0x0000000104062824 */ /* 0x004fc800078e0a02 */
[----:B------:R-:W-:-:S04]  /*1a720*/  IMAD.IADD R27, R8, 0x1, R6 ;  /* 0x00000001081b7824 */ /* 0x000fc800078e0206 */
[C---:B------:R-:W-:Y:S01]  /*1a730*/  VIADD R4, R27.reuse, 0x9f ;  /* 0x0000009f1b047836 */ /* 0x040fe20000000000 */
[----:B------:R-:W-:-:S03]  /*1a740*/  ISETP.GE.AND P1, PT, R27, 0x1, PT ;  /* 0x000000011b00780c */ /* 0x000fc60003f26270 */
[----:B------:R-:W-:-:S05]  /*1a750*/  IMAD.HI R4, R4, 0x66666667, RZ ;  /* 0x6666666704047827 */ /* 0x000fca00078e02ff */
[----:B------:R-:W-:-:S04]  /*1a760*/  SHF.R.U32.HI R2, RZ, 0x1f, R4 ;  /* 0x0000001fff027819 */ /* 0x000fc80000011604 */
[----:B------:R-:W-:Y:S01]  /*1a770*/  LEA.HI.SX32 R4, R4, R2, 0x1a ;  /* 0x0000000204047211 */ /* 0x000fe200078fd2ff */
[----:B------:R-:W-:Y:S06]  /*1a780*/  @!P1 BRA `(.L_x_700) ;  /* 0x0000000000749947 */ /* 0x000fec0003800000 */
[----:B------:R-:W-:Y:S01]  /*1a790*/  ISETP.NE.AND P0, PT, R7, RZ, PT ;  /* 0x000000ff0700720c */ /* 0x000fe20003f05270 */
[----:B------:R-:W-:-:S03]  /*1a7a0*/  ULDC UR4, c[0x0][0x9f0] ;  /* 0x00027c0000047ab9 */ /* 0x000fc60000000800 */
[----:B------:R-:W-:-:S04]  /*1a7b0*/  SEL R9, R7, UR4, P0 ;  /* 0x0000000407097c07 */ /* 0x000fc80008000000 */
[----:B------:R-:W-:Y:S02]  /*1a7c0*/  IABS R11, R9 ;  /* 0x00000009000b7213 */ /* 0x000fe40000000000 */
[----:B------:R-:W-:Y:S02]  /*1a7d0*/  IADD3 R10, R9, -0x1, R4 ;  /* 0xffffffff090a7810 */ /* 0x000fe40007ffe004 */
[----:B------:R-:W0:Y:S08]  /*1a7e0*/  I2F.RP R2, R11 ;  /* 0x0000000b00027306 */ /* 0x000e300000209400 */
[----:B0-----:R-:W0:Y:S02]  /*1a7f0*/  MUFU.RCP R2, R2 ;  /* 0x0000000200027308 */ /* 0x001e240000001000 */
[----:B0-----:R-:W-:-:S06]  /*1a800*/  VIADD R2, R2, 0xffffffe ;  /* 0x0ffffffe02027836 */ /* 0x001fcc0000000000 */
[----:B------:R0:W1:Y:S02]  /*1a810*/  F2I.FTZ.U32.TRUNC.NTZ R3, R2 ;  /* 0x0000000200037305 */ /* 0x000064000021f000 */
[----:B0-----:R-:W-:-:S04]  /*1a820*/  LOP3.LUT R2, R10, R9, RZ, 0x3c, !PT ;  /* 0x000000090a027212 */ /* 0x001fc800078e3cff */
[----:B------:R-:W-:Y:S01]  /*1a830*/  ISETP.GE.AND P4, PT, R2, RZ, PT ;  /* 0x000000ff0200720c */ /* 0x000fe20003f86270 */
[----:B-1----:R-:W-:-:S04]  /*1a840*/  IMAD.MOV R2, RZ, RZ, -R3 ;  /* 0x000000ffff027224 */ /* 0x002fc800078e0a03 */
[----:B------:R-:W-:Y:S02]  /*1a850*/  IMAD R12, R2, R11, RZ ;  /* 0x0000000b020c7224 */ /* 0x000fe400078e02ff */
[----:B------:R-:W-:-:S04]  /*1a860*/  IMAD.MOV.U32 R2, RZ, RZ, RZ ;  /* 0x000000ffff027224 */ /* 0x000fc800078e00ff */
[----:B------:R-:W-:Y:S01]  /*1a870*/  IMAD.HI.U32 R12, R3, R12, R2 ;  /* 0x0000000c030c7227 */ /* 0x000fe200078e0002 */
[----:B------:R-:W-:Y:S02]  /*1a880*/  IABS R2, R10 ;  /* 0x0000000a00027213 */ /* 0x000fe40000000000 */
[----:B------:R-:W-:-:S03]  /*1a890*/  IABS R3, R9 ;  /* 0x0000000900037213 */ /* 0x000fc60000000000 */
[----:B------:R-:W-:-:S04]  /*1a8a0*/  IMAD.HI.U32 R12, R12, R2, RZ ;  /* 0x000000020c0c7227 */ /* 0x000fc800078e00ff */
[----:B------:R-:W-:-:S04]  /*1a8b0*/  IMAD.MOV R3, RZ, RZ, -R3 ;  /* 0x000000ffff037224 */ /* 0x000fc800078e0a03 */
[----:B------:R-:W-:-:S05]  /*1a8c0*/  IMAD R2, R12, R3, R2 ;  /* 0x000000030c027224 */ /* 0x000fca00078e0202 */
[----:B------:R-:W-:-:S13]  /*1a8d0*/  ISETP.GT.U32.AND P3, PT, R11, R2, PT ;  /* 0x000000020b00720c */ /* 0x000fda0003f64070 */
[----:B------:R-:W-:Y:S01]  /*1a8e0*/  @!P3 IMAD.IADD R2, R2, 0x1, -R11 ;  /* 0x000000010202b824 */ /* 0x000fe200078e0a0b */
[----:B------:R-:W-:Y:S02]  /*1a8f0*/  @!P3 IADD3 R12, R12, 0x1, RZ ;  /* 0x000000010c0cb810 */ /* 0x000fe40007ffe0ff */
[----:B------:R-:W-:Y:S02]  /*1a900*/  ISETP.NE.AND P3, PT, R9, RZ, PT ;  /* 0x000000ff0900720c */ /* 0x000fe40003f65270 */
[----:B------:R-:W-:-:S13]  /*1a910*/  ISETP.GE.U32.AND P0, PT, R2, R11, PT ;  /* 0x0000000b0200720c */ /* 0x000fda0003f06070 */
[----:B------:R-:W-:-:S04]  /*1a920*/  @P0 VIADD R12, R12, 0x1 ;  /* 0x000000010c0c0836 */ /* 0x000fc80000000000 */
[----:B------:R-:W-:-:S04]  /*1a930*/  IMAD.MOV.U32 R3, RZ, RZ, R12 ;  /* 0x000000ffff037224 */ /* 0x000fc800078e000c */
[----:B------:R-:W-:Y:S01]  /*1a940*/  @!P4 IMAD.MOV R3, RZ, RZ, -R3 ;  /* 0x000000ffff03c224 */ /* 0x000fe200078e0a03 */
[----:B------:R-:W-:-:S07]  /*1a950*/  @!P3 LOP3.LUT R3, RZ, R9, RZ, 0x33, !PT ;  /* 0x00000009ff03b212 */ /* 0x000fce00078e33ff */
.L_x_700:
[----:B------:R-:W-:Y:S05]  /*1a960*/  BSYNC B0 ;  /* 0x0000000000007941 */ /* 0x000fea0003800000 */
.L_x_699:
[-C--:B------:R-:W-:Y:S01]  /*1a970*/  IMAD R2, R5, R3.reuse, RZ ;  /* 0x0000000305027224 */ /* 0x080fe200078e02ff */
[----:B------:R-:W-:Y:S04]  /*1a980*/  BSSY B0, `(.L_x_701) ;  /* 0x00000d5000007945 */ /* 0x000fe80003800000 */
[C---:B------:R-:W-:Y:S01]  /*1a990*/  VIADDMNMX R3, R2.reuse, R3, R4, PT ;  /* 0x0000000302037246 */ /* 0x040fe20003800104 */
[----:B------:R-:W-:-:S04]  /*1a9a0*/  IMAD R2, R2, 0xa0, -R8 ;  /* 0x000000a002027824 */ /* 0x000fc800078e0a08 */
[----:B------:R-:W-:Y:S01]  /*1a9b0*/  IMAD R3, R3, 0xa0, -R8 ;  /* 0x000000a003037824 */ /* 0x000fe200078e0a08 */
[----:B------:R-:W-:-:S04]  /*1a9c0*/  VIMNMX R2, RZ, R2, !PT ;  /* 0x00000002ff027248 */ /* 0x000fc80007fe0100 */
[----:B------:R-:W-:-:S04]  /*1a9d0*/  VIMNMX R3, R3, R6, PT ;  /* 0x0000000603037248 */ /* 0x000fc80003fe0100 */
[----:B------:R-:W-:-:S13]  /*1a9e0*/  ISETP.GT.AND P0, PT, R3, R2, PT ;  /* 0x000000020300720c */ /* 0x000fda0003f04270 */
[----:B------:R-:W-:Y:S02]  /*1a9f0*/  @P0 VIADD R8, R3, 0x9f ;  /* 0x0000009f03080836 */ /* 0x000fe40000000000 */
[----:B------:R-:W-:-:S04]  /*1aa00*/  IMAD.WIDE.U32 R2, R2, -0x33333333, RZ ;  /* 0xcccccccd02027825 */ /* 0x000fc800078e00ff */
[----:B------:R-:W-:Y:S01]  /*1aa10*/  @P0 IMAD.HI R8, R8, 0x66666667, RZ ;  /* 0x6666666708080827 */ /* 0x000fe200078e02ff */
[----:B------:R-:W-:-:S04]  /*1aa20*/  SHF.R.U32.HI R6, RZ, 0x7, R3 ;  /* 0x00000007ff067819 */ /* 0x000fc80000011603 */
[----:B------:R-:W-:Y:S01]  /*1aa30*/  @P0 SHF.R.U32.HI R2, RZ, 0x1f, R8 ;  /* 0x0000001fff020819 */ /* 0x000fe20000011608 */
[----:B------:R-:W-:-:S03]  /*1aa40*/  IMAD.MOV.U32 R3, RZ, RZ, R6 ;  /* 0x000000ffff037224 */ /* 0x000fc600078e0006 */
[----:B------:R-:W-:Y:S02]  /*1aa50*/  @P0 LEA.HI.SX32 R3, R8, R2, 0x1a ;  /* 0x0000000208030211 */ /* 0x000fe400078fd2ff */
[----:B------:R-:W-:Y:S02]  /*1aa60*/  PLOP3.LUT P0, PT, PT, PT, PT, 0x80, 0x0 ;  /* 0x000000000000781c */ /* 0x000fe40003f0f070 */
[----:B------:R-:W-:-:S13]  /*1aa70*/  ISETP.GT.AND P3, PT, R3, R6, PT ;  /* 0x000000060300720c */ /* 0x000fda0003f64270 */
[----:B------:R-:W-:Y:S05]  /*1aa80*/  @!P3 BRA `(.L_x_702) ;  /* 0x0000000c0010b947 */ /* 0x000fea0003800000 */
[----:B------:R-:W-:Y:S01]  /*1aa90*/  UMOV UR4, 0xffffffff ;  /* 0xffffffff00047882 */ /* 0x000fe20000000000 */
[----:B------:R-:W-:Y:S02]  /*1aaa0*/  SEL R2, R35, RZ, !P2 ;  /* 0x000000ff23027207 */ /* 0x000fe40005000000 */
[----:B------:R-:W-:Y:S05]  /*1aab0*/  BRA.DIV UR4, `(.L_x_703) ;  /* 0x000000a204907947 */ /* 0x000fea000b800000 */
[----:B------:R-:W0:Y:S02]  /*1aac0*/  S2R R8, SR_TID.X ;  /* 0x0000000000087919 */ /* 0x000e240000002100 */
[----:B0-----:R-:W-:-:S04]  /*1aad0*/  SHF.R.U32.HI R8, RZ, 0x5, R8 ;  /* 0x00000005ff087819 */ /* 0x001fc80000011608 */
[----:B------:R-:W-:-:S05]  /*1aae0*/  LOP3.LUT R8, R8, 0x3, RZ, 0xc0, !PT ;  /* 0x0000000308087812 */ /* 0x000fca00078ec0ff */
[----:B------:R0:W1:Y:S02]  /*1aaf0*/  SHFL.IDX PT, R14, R8, RZ, 0x1f ;  /* 0x00001fff080e7589 */ /* 0x00006400000e0000 */
.L_x_982:
[----:B-1----:R-:W-:Y:S02]  /*1ab00*/  ISETP.NE.AND P0, PT, R14, RZ, PT ;  /* 0x000000ff0e00720c */ /* 0x002fe40003f05270 */
[----:B------:R-:W-:-:S11]  /*1ab10*/  PLOP3.LUT P6, PT, PT, PT, PT, 0x8, 0x0 ;  /* 0x000000000000781c */ /* 0x000fd60003fce170 */
[----:B------:R-:W-:Y:S05]  /*1ab20*/  @P0 BRA `(.L_x_704) ;  /* 0x00000000000c0947 */ /* 0x000fea0003800000 */
[----:B------:R-:W-:-:S03]  /*1ab30*/  UMOV UR4, 0xffffffff ;  /* 0xffffffff00047882 */ /* 0x000fc60000000000 */
[----:B------:R-:W-:Y:S05]  /*1ab40*/  BRA.DIV UR4, `(.L_x_705) ;  /* 0x000000a204a07947 */ /* 0x000fea000b800000 */
[----:B------:R-:W-:-:S13]  /*1ab50*/  ELECT P6, URZ, PT ;  /* 0x00000000003f782f */ /* 0x000fda00038c0000 */
.L_x_704:
[----:B0-----:R-:W2:Y:S01]  /*1ab60*/  LDL R8, [R1+0x34] ;  /* 0x0000340001087983 */ /* 0x001ea20000100800 */
[----:B------:R-:W-:Y:S01]  /*1ab70*/  BSSY B1, `(.L_x_706) ;  /* 0x0000008000017945 */ /* 0x000fe20003800000 */
[----:B--2---:R-:W-:-:S04]  /*1ab80*/  IADD3 R8, R8, 0x1, RZ ;  /* 0x0000000108087810 */ /* 0x004fc80007ffe0ff */
[----:B------:R-:W-:-:S04]  /*1ab90*/  LEA.HI R9, R8, R8, RZ, 0x1 ;  /* 0x0000000808097211 */ /* 0x000fc800078f08ff */
[----:B------:R-:W-:-:S05]  /*1aba0*/  LOP3.LUT R9, R9, 0xfffffffe, RZ, 0xc0, !PT ;  /* 0xfffffffe09097812 */ /* 0x000fca00078ec0ff */
[----:B------:R-:W-:-:S05]  /*1abb0*/  IMAD.IADD R8, R8, 0x1, -R9 ;  /* 0x0000000108087824 */ /* 0x000fca00078e0a09 */
[----:B------:R-:W-:-:S04]  /*1abc0*/  SHF.L.U32 R8, R8, 0x1f, RZ ;  /* 0x0000001f08087819 */ /* 0x000fc800000006ff */
[----:B------:R-:W0:Y:S02]  /*1abd0*/  SYNCS.PHASECHK.TRANS64.TRYWAIT P0, [R23+URZ+0x22820], R8 ;  /* 0x02282008170075a7 */ /* 0x000e24000800017f */
[----:B0-----:R-:W-:Y:S05]  /*1abe0*/  @!P0 BRA `(.L_x_707) ;  /* 0x000000a000988947 */ /* 0x001fea0003800000 */
.L_x_985:
[----:B------:R-:W-:Y:S05]  /*1abf0*/  BSYNC B1 ;  /* 0x0000000000017941 */ /* 0x000fea0003800000 */
.L_x_706:
[----:B------:R-:W-:Y:S04]  /*1ac00*/  BSSY B1, `(.L_x_708) ;  /* 0x000004d000017945 */ /* 0x000fe80003800000 */
[----:B------:R-:W-:Y:S05]  /*1ac10*/  @!P6 BRA `(.L_x_709) ;  /* 0x00000004002ce947 */ /* 0x000fea0003800000 */
[----:B------:R-:W1:Y:S01]  /*1ac20*/  S2R R9, SR_TID.X ;  /* 0x0000000000097919 */ /* 0x000e620000002100 */
[----:B0-----:R-:W-:Y:S01]  /*1ac30*/  IMAD R8, R34, 0x8, R23 ;  /* 0x0000000822087824 */ /* 0x001fe200078e0217 */
[----:B------:R-:W-:Y:S01]  /*1ac40*/  BSSY B2, `(.L_x_710) ;  /* 0x0000006000027945 */ /* 0x000fe20003800000 */
[----:B-1----:R-:W-:Y:S02]  /*1ac50*/  LOP3.LUT R10, R9, 0x7f, RZ, 0xc0, !PT ;  /* 0x0000007f090a7812 */ /* 0x002fe400078ec0ff */
[----:B------:R-:W-:Y:S02]  /*1ac60*/  SHF.L.U32 R9, R37, 0x1f, RZ ;  /* 0x0000001f25097819 */ /* 0x000fe400000006ff */
[----:B------:R-:W-:Y:S02]  /*1ac70*/  ISETP.NE.AND P2, PT, R10, RZ, PT ;  /* 0x000000ff0a00720c */ /* 0x000fe40003f45270 */
[----:B------:R-:W0:Y:S02]  /*1ac80*/  SYNCS.PHASECHK.TRANS64.TRYWAIT P0, [R8+URZ+0x228a0], R9 ;  /* 0x0228a009080075a7 */ /* 0x000e24000800017f */
[----:B0-----:R-:W-:Y:S09]  /*1ac90*/  @!P0 BRA `(.L_x_711) ;  /* 0x000000a000808947 */ /* 0x001ff20003800000 */
.L_x_986:
[----:B------:R-:W-:Y:S05]  /*1aca0*/  BSYNC B2 ;  /* 0x0000000000027941 */ /* 0x000fea0003800000 */
.L_x_710:
[----:B------:R-:W-:Y:S04]  /*1acb0*/  BSSY B2, `(.L_x_712) ;  /* 0x0000009000027945 */ /* 0x000fe80003800000 */
[----:B------:R-:W-:Y:S05]  /*1acc0*/  @P2 BRA `(.L_x_713) ;  /* 0x00000000001c2947 */ /* 0x000fea0003800000 */
[----:B------:R-:W1:Y:S02]  /*1acd0*/  S2R R10, SR_TID.X ;  /* 0x00000000000a7919 */ /* 0x000e640000002100 */
[----:B-1----:R-:W-:Y:S01]  /*1ace0*/  LOP3.LUT R11, R10, 0x1f, RZ, 0xc0, !PT ;  /* 0x0000001f0a0b7812 */ /* 0x002fe200078ec0ff */
[----:B------:R-:W-:-:S03]  /*1acf0*/  IMAD.MOV.U32 R10, RZ, RZ, 0x5000 ;  /* 0x00005000ff0a7424 */ /* 0x000fc600078e00ff */
[----:B------:R-:W-:Y:S01]  /*1ad00*/  ISETP.NE.AND P0, PT, R11, RZ, PT ;  /* 0x000000ff0b00720c */ /* 0x000fe20003f05270 */
[----:B------:R1:W-:-:S12]  /*1ad10*/  SYNCS.ARRIVE.TRANS64 RZ, [R8+URZ+0x22890], R10 ;  /* 0x0228900a08ff79a7 */ /* 0x0003d8000800003f */
[----:B-1----:R-:W-:Y:S05]  /*1ad20*/  @!P0 BRA `(.L_x_713) ;  /* 0x0000000000048947 */ /* 0x002fea0003800000 */
[----:B------:R-:W-:Y:S01]  /*1ad30*/  BPT.TRAP 0x1 ;  /* 0x000000040000795c */ /* 0x000fe20000300000 */
.L_x_713:
[----:B------:R-:W-:Y:S05]  /*1ad40*/  BSYNC B2 ;  /* 0x0000000000027941 */ /* 0x000fea0003800000 */
.L_x_712:
[----:B------:R-:W-:Y:S01]  /*1ad50*/  IMAD.MOV.U32 R14, RZ, RZ, RZ ;  /* 0x000000ffff0e7224 */ /* 0x000fe200078e00ff */
[----:B------:R-:W-:Y:S01]  /*1ad60*/  UIADD3 UR4, UP0, UR40, 0x570, URZ ;  /* 0x0000057028047890 */ /* 0x000fe2000ff1e03f */
[----:B------:R-:W-:Y:S01]  /*1ad70*/  IMAD R11, R3, 0xa0, R0 ;  /* 0x000000a0030b7824 */ /* 0x000fe200078e0200 */
[----:B------:R-:W-:Y:S01]  /*1ad80*/  PLOP3.LUT P0, PT, PT, PT, PT, 0x80, 0x0 ;  /* 0x000000000000781c */ /* 0x000fe20003f0f070 */
[----:B------:R-:W-:Y:S01]  /*1ad90*/  IMAD R10, R34, 0x5000, R23 ;  /* 0x00005000220a7824 */ /* 0x000fe200078e0217 */
[----:B------:R-:W-:Y:S01]  /*1ada0*/  R2UR UR10, R14 ;  /* 0x000000000e0a72ca */ /* 0x000fe200000e0000 */
[----:B------:R-:W-:Y:S01]  /*1adb0*/  VIADD R11, R11, 0xffffff60 ;  /* 0xffffff600b0b7836 */ /* 0x000fe20000000000 */
[----:B------:R-:W-:Y:S01]  /*1adc0*/  IADD3 R12, R8, 0x22890, RZ ;  /* 0x00022890080c7810 */ /* 0x000fe20007ffe0ff */
[----:B------:R-:W-:Y:S01]  /*1add0*/  VIADD R13, R10, 0x18400 ;  /* 0x000184000a0d7836 */ /* 0x000fe20000000000 */
[----:B------:R-:W-:Y:S01]  /*1ade0*/  UIADD3.X UR5, URZ, UR41, URZ, UP0, !UPT ;  /* 0x000000293f057290 */ /* 0x000fe200087fe43f */
[----:B------:R-:W-:Y:S01]  /*1adf0*/  UMOV UR6, 0x0 ;  /* 0x0000000000067882 */ /* 0x000fe20000000000 */
[----:B------:R-:W-:-:S10]  /*1ae00*/  UMOV UR7, 0x12f00000 ;  /* 0x12f0000000077882 */ /* 0x000fd40000000000 */
.L_x_714:
[----:B------:R-:W-:-:S13]  /*1ae10*/  @P0 ELECT P3, URZ, PT ;  /* 0x00000000003f082f */ /* 0x000fda0003860000 */
[----:B------:R-:W-:Y:S02]  /*1ae20*/  @P3 R2UR UR13, R2 ;  /* 0x00000000020d32ca */ /* 0x000fe400000e0000 */
[----:B------:R-:W-:Y:S02]  /*1ae30*/  @P3 R2UR UR12, R18 ;  /* 0x00000000120c32ca */ /* 0x000fe400000e0000 */
[----:B------:R-:W-:Y:S02]  /*1ae40*/  @P3 R2UR UR11, R11 ;  /* 0x000000000b0b32ca */ /* 0x000fe400000e0000 */
[----:B------:R-:W-:Y:S02]  /*1ae50*/  @P3 R2UR UR9, R12 ;  /* 0x000000000c0932ca */ /* 0x000fe400000e0000 */
[----:B------:R-:W-:Y:S02]  /*1ae60*/  @P3 R2UR UR8, R13 ;  /* 0x000000000d0832ca */ /* 0x000fe400000e0000 */
[----:B------:R-:W-:-:S02]  /*1ae70*/  @P3 PLOP3.LUT P0, PT, P3, PT, PT, 0x8, 0x0 ;  /* 0x000000000000381c */ /* 0x000fc40001f0e170 */
[----:B------:R-:W-:-:S09]  /*1ae80*/  PLOP3.LUT P3, PT, PT, PT, PT, 0x8, 0x0 ;  /* 0x000000000000781c */ /* 0x000fd20003f6e170 */
[----:B------:R1:W-:Y:S02]  /*1ae90*/  UTMALDG.4D [UR8], [UR4], desc[UR6] ;  /* 0x00000608040075b4 */ /* 0x0003e40008019000 */
[----:B-1----:R-:W-:Y:S05]  /*1aea0*/  @P0 BRA.U.ANY `(.L_x_714) ;  /* 0xfffffffd00d80947 */ /* 0x002fea000393ffff */
[----:B------:R-:W1:Y:S01]  /*1aeb0*/  SYNCS.PHASECHK.TRANS64.TRYWAIT P0, [R8+URZ+0x228c0], R9 ;  /* 0x0228c009080075a7 */ /* 0x000e62000800017f */
[----:B------:R-:W-:Y:S04]  /*1aec0*/  BSSY B2, `(.L_x_715) ;  /* 0x0000002000027945 */ /* 0x000fe80003800000 */
[----:B-1----:R-:W-:Y:S05]  /*1aed0*/  @!P0 BRA `(.L_x_716) ;  /* 0x000000a000048947 */ /* 0x002fea0003800000 */
.L_x_987:
[----:B------:R-:W-:Y:S05]  /*1aee0*/  BSYNC B2 ;  /* 0x0000000000027941 */ /* 0x000fea0003800000 */
.L_x_715:
[----:B------:R-:W-:Y:S01]  /*1aef0*/  BSSY B2, `(.L_x_717) ;  /* 0x000000b000027945 */ /* 0x000fe20003800000 */
[----:B------:R-:W-:Y:S02]  /*1af00*/  IMAD.MOV.U32 R12, RZ, RZ, 0x0 ;  /* 0x00000000ff0c7424 */ /* 0x000fe400078e00ff */
[----:B------:R-:W-:Y:S01]  /*1af10*/  IMAD.MOV.U32 R13, RZ, RZ, 0x12f00000 ;  /* 0x12f00000ff0d7424 */ /* 0x000fe200078e00ff */
[----:B------:R-:W-:Y:S06]  /*1af20*/  @P2 BRA `(.L_x_718) ;  /* 0x00000000001c2947 */ /* 0x000fec0003800000 */
[----:B------:R-:W2:Y:S01]  /*1af30*/  S2R R15, SR_TID.X ;  /* 0x00000000000f7919 */ /* 0x000ea20000002100 */
[----:B01----:R-:W-:-:S04]  /*1af40*/  IMAD.MOV.U32 R9, RZ, RZ, 0x5000 ;  /* 0x00005000ff097424 */ /* 0x003fc800078e00ff */
[----:B------:R3:W-:Y:S01]  /*1af50*/  SYNCS.ARRIVE.TRANS64 RZ, [R8+URZ+0x228b0], R9 ;  /* 0x0228b00908ff79a7 */ /* 0x0007e2000800003f */
[----:B--2---:R-:W-:-:S04]  /*1af60*/  LOP3.LUT R15, R15, 0x1f, RZ, 0xc0, !PT ;  /* 0x0000001f0f0f7812 */ /* 0x004fc800078ec0ff */
[----:B------:R-:W-:-:S13]  /*1af70*/  ISETP.NE.AND P0, PT, R15, RZ, PT ;  /* 0x000000ff0f00720c */ /* 0x000fda0003f05270 */
[----:B---3--:R-:W-:Y:S05]  /*1af80*/  @!P0 BRA `(.L_x_718) ;  /* 0x0000000000048947 */ /* 0x008fea0003800000 */
[----:B------:R-:W-:Y:S01]  /*1af90*/  BPT.TRAP 0x1 ;  /* 0x000000040000795c */ /* 0x000fe20000300000 */
.L_x_718:
[----:B------:R-:W-:Y:S05]  /*1afa0*/  BSYNC B2 ;  /* 0x0000000000027941 */ /* 0x000fea0003800000 */
.L_x_717:
[----:B------:R-:W-:Y:S01]  /*1afb0*/  R2UR UR10, R14 ;  /* 0x000000000e0a72ca */ /* 0x000fe200000e0000 */
[----:B------:R-:W-:Y:S01]  /*1afc0*/  UIADD3 UR4, UP0, UR40, 0x670, URZ ;  /* 0x0000067028047890 */ /* 0x000fe2000ff1e03f */
[----:B------:R-:W-:Y:S01]  /*1afd0*/  R2UR UR6, R12 ;  /* 0x000000000c0672ca */ /* 0x000fe200000e0000 */
[----:B------:R-:W-:Y:S01]  /*1afe0*/  VIADD R10, R10, 0xa400 ;  /* 0x0000a4000a0a7836 */ /* 0x000fe20000000000 */
[----:B------:R-:W-:Y:S01]  /*1aff0*/  R2UR UR7, R13 ;  /* 0x000000000d0772ca */ /* 0x000fe200000e0000 */
[----:B------:R-:W-:Y:S01]  /*1b000*/  UIADD3.X UR5, URZ, UR41, URZ, UP0, !UPT ;  /* 0x000000293f057290 */ /* 0x000fe200087fe43f */
[----:B------:R-:W-:Y:S02]  /*1b010*/  PLOP3.LUT P0, PT, PT, PT, PT, 0x80, 0x0 ;  /* 0x000000000000781c */ /* 0x000fe40003f0f070 */
[----:B01----:R-:W-:-:S11]  /*1b020*/  IADD3 R8, R8, 0x228b0, RZ ;  /* 0x000228b008087810 */ /* 0x003fd60007ffe0ff */
.L_x_719:
        /* <DEDUP_REMOVED lines=10> */
.L_x_709:
[----:B------:R-:W-:Y:S05]  /*1b0d0*/  BSYNC B1 ;  /* 0x0000000000017941 */ /* 0x000fea0003800000 */
.L_x_708:
[----:B------:R-:W-:Y:S01]  /*1b0e0*/  VIADD R3, R3, 0xfffffffe ;  /* 0xfffffffe03037836 */ /* 0x000fe20000000000 */
[----:B------:R-:W-:Y:S01]  /*1b0f0*/  PLOP3.LUT P0, PT, PT, PT, PT, 0x8, 0x0 ;  /* 0x000000000000781c */ /* 0x000fe20003f0e170 */
[----:B------:R-:W-:-:S03]  /*1b100*/  VIADD R34, R34, 0x1 ;  /* 0x0000000122227836 */ /* 0x000fc60000000000 */
[----:B------:R-:W-:Y:S02]  /*1b110*/  ISETP.GE.AND P3, PT, R3, R6, PT ;  /* 0x000000060300720c */ /* 0x000fe40003f66270 */
[----:B------:R-:W-:-:S04]  /*1b120*/  ISETP.NE.AND P2, PT, R34, 0x2, PT ;  /* 0x000000022200780c */ /* 0x000fc80003f45270 */
[----:B0-----:R-:W-:Y:S02]  /*1b130*/  SEL R8, RZ, 0x1, P2 ;  /* 0x00000001ff087807 */ /* 0x001fe40001000000 */
[----:B------:R-:W-:Y:S02]  /*1b140*/  SEL R34, R34, RZ, P2 ;  /* 0x000000ff22227207 */ /* 0x000fe40001000000 */
[----:B------:R-:W-:-:S03]  /*1b150*/  LOP3.LUT R37, R37, R8, RZ, 0x3c, !PT ;  /* 0x0000000825257212 */ /* 0x000fc600078e3cff */
[----:B------:R-:W-:Y:S05]  /*1b160*/  @!P3 BRA `(.L_x_702) ;  /* 0x000000040058b947 */ /* 0x000fea0003800000 */
.L_x_732:
[----:B------:R-:W-:Y:S05]  /*1b170*/  YIELD ;  /* 0x0000000000007946 */ /* 0x000fea0003800000 */
[----:B------:R-:W-:Y:S04]  /*1b180*/  BSSY B1, `(.L_x_720) ;  /* 0x000004c000017945 */ /* 0x000fe80003800000 */
[----:B------:R-:W-:Y:S05]  /*1b190*/  @!P6 BRA `(.L_x_721) ;  /* 0x000000040028e947 */ /* 0x000fea0003800000 */
[----:B------:R-:W0:Y:S01]  /*1b1a0*/  S2R R8, SR_TID.X ;  /* 0x0000000000087919 */ /* 0x000e220000002100 */
[----:B------:R-:W-:Y:S01]  /*1b1b0*/  SHF.L.U32 R9, R37, 0x1f, RZ ;  /* 0x0000001f25097819 */ /* 0x000fe200000006ff */
[----:B------:R-:W-:Y:S01]  /*1b1c0*/  BSSY B2, `(.L_x_722) ;  /* 0x0000006000027945 */ /* 0x000fe20003800000 */
[----:B0-----:R-:W-:Y:S01]  /*1b1d0*/  LOP3.LUT R10, R8, 0x7f, RZ, 0xc0, !PT ;  /* 0x0000007f080a7812 */ /* 0x001fe200078ec0ff */
[----:B------:R-:W-:-:S03]  /*1b1e0*/  IMAD R8, R34, 0x8, R23 ;  /* 0x0000000822087824 */ /* 0x000fc600078e0217 */
[----:B------:R-:W-:Y:S01]  /*1b1f0*/  ISETP.NE.AND P3, PT, R10, RZ, PT ;  /* 0x000000ff0a00720c */ /* 0x000fe20003f65270 */
[----:B------:R-:W0:Y:S02]  /*1b200*/  SYNCS.PHASECHK.TRANS64.TRYWAIT P2, [R8+URZ+0x228a0], R9 ;  /* 0x0228a009080075a7 */ /* 0x000e24000804017f */
[----:B0-----:R-:W-:Y:S10]  /*1b210*/  @!P2 BRA `(.L_x_723) ;  /* 0x0000009c0048a947 */ /* 0x001ff40003800000 */
.L_x_988:
[----:B------:R-:W-:Y:S05]  /*1b220*/  BSYNC B2 ;  /* 0x0000000000027941 */ /* 0x000fea0003800000 */
.L_x_722:
        /* <DEDUP_REMOVED lines=9> */
.L_x_725:
[----:B------:R-:W-:Y:S05]  /*1b2c0*/  BSYNC B2 ;  /* 0x0000000000027941 */ /* 0x000fea0003800000 */
.L_x_724:
        /* <DEDUP_REMOVED lines=8> */
[----:B------:R-:W-:Y:S01]  /*1b350*/  UIADD3.X UR5, URZ, UR41, URZ, UP0, !UPT ;  /* 0x000000293f057290 */ /* 0x000fe200087fe43f */
[----:B------:R-:W-:Y:S01]  /*1b360*/  UMOV UR6, 0x0 ;  /* 0x0000000000067882 */ /* 0x000fe20000000000 */
[----:B------:R-:W-:-:S10]  /*1b370*/  UMOV UR7, 0x12f00000 ;  /* 0x12f0000000077882 */ /* 0x000fd40000000000 */
.L_x_726:
        /* <DEDUP_REMOVED lines=13> */
.L_x_989:
[----:B------:R-:W-:Y:S05]  /*1b450*/  BSYNC B2 ;  /* 0x0000000000027941 */ /* 0x000fea0003800000 */
.L_x_727:
        /* <DEDUP_REMOVED lines=11> */
.L_x_730:
[----:B------:R-:W-:Y:S05]  /*1b510*/  BSYNC B2 ;  /* 0x0000000000027941 */ /* 0x000fea0003800000 */
.L_x_729:
        /* <DEDUP_REMOVED lines=8> */
.L_x_731:
        /* <DEDUP_REMOVED lines=9> */
[----:B0-----:R-:W-:Y:S05]  /*1b630*/  @P2 BRA.U.ANY `(.L_x_731) ;  /* 0xfffffffd00d82947 */ /* 0x001fea000393ffff */
.L_x_721:
[----:B------:R-:W-:Y:S05]  /*1b640*/  BSYNC B1 ;  /* 0x0000000000017941 */ /* 0x000fea0003800000 */
.L_x_720:
[C---:B------:R-:W-:Y:S01]  /*1b650*/  ISETP.GT.AND P3, PT, R3.reuse, R6, PT ;  /* 0x000000060300720c */ /* 0x040fe20003f64270 */
[----:B------:R-:W-:Y:S02]  /*1b660*/  VIADD R34, R34, 0x1 ;  /* 0x0000000122227836 */ /* 0x000fe40000000000 */
[----:B------:R-:W-:-:S03]  /*1b670*/  VIADD R3, R3, 0xffffffff ;  /* 0xffffffff03037836 */ /* 0x000fc60000000000 */
[----:B------:R-:W-:-:S04]  /*1b680*/  ISETP.NE.AND P2, PT, R34, 0x2, PT ;  /* 0x000000022200780c */ /* 0x000fc80003f45270 */
[----:B------:R-:W-:Y:S02]  /*1b690*/  SEL R8, RZ, 0x1, P2 ;  /* 0x00000001ff087807 */ /* 0x000fe40001000000 */
[----:B------:R-:W-:Y:S02]  /*1b6a0*/  SEL R34, R34, RZ, P2 ;  /* 0x000000ff22227207 */ /* 0x000fe40001000000 */
[----:B------:R-:W-:Y:S01]  /*1b6b0*/  LOP3.LUT R37, R37, R8, RZ, 0x3c, !PT ;  /* 0x0000000825257212 */ /* 0x000fe200078e3cff */
[----:B------:R-:W-:Y:S06]  /*1b6c0*/  @P3 BRA `(.L_x_732) ;  /* 0xfffffff800a83947 */ /* 0x000fec000383ffff */
.L_x_702:
[----:B------:R-:W-:Y:S05]  /*1b6d0*/  BSYNC B0 ;  /* 0x0000000000007941 */ /* 0x000fea0003800000 */
.L_x_701:
[----:B------:R-:W-:Y:S05]  /*1b6e0*/  @!P0 WARPSYNC.ALL ;  /* 0x0000000000008948 */ /* 0x000fea0003800000 */
[----:B------:R-:W-:Y:S01]  /*1b6f0*/  @!P0 BAR.SYNC.DEFER_BLOCKING 0xc, 0x180 ;  /* 0x0306000000008b1d */ /* 0x000fe20000010000 */
[----:B------:R-:W-:-:S05]  /*1b700*/  IMAD.MOV.U32 R29, RZ, RZ, RZ ;  /* 0x000000ffff1d7224 */ /* 0x000fca00078e00ff */
[----:B------:R-:W-:Y:S04]  /*1b710*/  BSSY B0, `(.L_x_733) ;  /* 0x000001e000007945 */ /* 0x000fe80003800000 */
[----:B------:R-:W-:Y:S05]  /*1b720*/  @!P1 BRA `(.L_x_734) ;  /* 0x0000000000709947 */ /* 0x000fea0003800000 */
[----:B------:R-:W-:-:S13]  /*1b730*/  ISETP.NE.AND P0, PT, R7, RZ, PT ;  /* 0x000000ff0700720c */ /* 0x000fda0003f05270 */
[----:B------:R-:W0:Y:S02]  /*1b740*/  @!P0 LDC R7, c[0x0][0x9f0] ;  /* 0x00027c00ff078b82 */ /* 0x000e240000000800 */
[-C--:B0-----:R-:W-:Y:S02]  /*1b750*/  IABS R0, R7.reuse ;  /* 0x0000000700007213 */ /* 0x081fe40000000000 */
[----:B------:R-:W-:Y:S02]  /*1b760*/  IABS R8, R7 ;  /* 0x0000000700087213 */ /* 0x000fe40000000000 */
[----:B------:R-:W0:Y:S03]  /*1b770*/  I2F.RP R2, R0 ;  /* 0x0000000000027306 */ /* 0x000e260000209400 */
[----:B------:R-:W-:-:S05]  /*1b780*/  IMAD.MOV R8, RZ, RZ, -R8 ;  /* 0x000000ffff087224 */ /* 0x000fca00078e0a08 */
[----:B0-----:R-:W0:Y:S02]  /*1b790*/  MUFU.RCP R2, R2 ;  /* 0x0000000200027308 */ /* 0x001e240000001000 */
[----:B0-----:R-:W-:-:S06]  /*1b7a0*/  VIADD R2, R2, 0xffffffe ;  /* 0x0ffffffe02027836 */ /* 0x001fcc0000000000 */
[----:B------:R-:W0:Y:S02]  /*1b7b0*/  F2I.FTZ.U32.TRUNC.NTZ R3, R2 ;  /* 0x0000000200037305 */ /* 0x000e24000021f000 */
[----:B0-----:R-:W-:-:S04]  /*1b7c0*/  IMAD.MOV R2, RZ, RZ, -R3 ;  /* 0x000000ffff027224 */ /* 0x001fc800078e0a03 */
[----:B------:R-:W-:Y:S01]  /*1b7d0*/  IMAD R6, R2, R0, RZ ;  /* 0x0000000002067224 */ /* 0x000fe200078e02ff */
[----:B------:R-:W-:-:S05]  /*1b7e0*/  MOV R2, RZ ;  /* 0x000000ff00027202 */ /* 0x000fca0000000f00 */
[----:B------:R-:W-:Y:S01]  /*1b7f0*/  IMAD.HI.U32 R6, R3, R6, R2 ;  /* 0x0000000603067227 */ /* 0x000fe200078e0002 */
[----:B------:R-:W-:-:S04]  /*1b800*/  IADD3 R3, R4, -0x1, R7 ;  /* 0xffffffff04037810 */ /* 0x000fc80007ffe007 */
        /* <DEDUP_REMOVED lines=11> */
[----:B------:R-:W-:Y:S01]  /*1b8c0*/  @!P2 IMAD.MOV R6, RZ, RZ, -R6 ;  /* 0x000000ffff06a224 */ /* 0x000fe200078e0a06 */
[----:B------:R-:W-:-:S04]  /*1b8d0*/  @!P1 LOP3.LUT R6, RZ, R7, RZ, 0x33, !PT ;  /* 0x00000007ff069212 */ /* 0x000fc800078e33ff */
[----:B------:R-:W-:-:S07]  /*1b8e0*/  MOV R29, R6 ;  /* 0x00000006001d7202 */ /* 0x000fce0000000f00 */
.L_x_734:
[----:B------:R-:W-:Y:S05]  /*1b8f0*/  BSYNC B0 ;  /* 0x0000000000007941 */ /* 0x000fea0003800000 */
.L_x_733:
[----:B------:R-:W-:-:S05]  /*1b900*/  IMAD R0, R5, R29, RZ ;  /* 0x0000001d05007224 */ /* 0x000fca00078e02ff */
[----:B------:R0:W-:Y:S01]  /*1b910*/  STL [R1+0x8], R0 ;  /* 0x0000080001007387 */ /* 0x0001e20000100800 */
[----:B------:R-:W-:-:S04]  /*1b920*/  VIADDMNMX R29, R0, R29, R4, PT ;  /* 0x0000001d001d7246 */ /* 0x000fc80003800104 */
[----:B------:R-:W-:-:S13]  /*1b930*/  ISETP.GT.AND P0, PT, R29, R0, PT ;  /* 0x000000001d00720c */ /* 0x000fda0003f04270 */
[----:B0-----:R-:W-:Y:S05]  /*1b940*/  @P0 BRA `(.L_x_735) ;  /* 0x0000000000440947 */ /* 0x001fea0003800000 */
        /* <DEDUP_REMOVED lines=15> */
[----:B0-----:R-:W-:Y:S01]  /*1ba40*/  IADD3 R16, R0, UR39, R7 ;  /* 0x0000002700107c10 */ /* 0x001fe2000fffe007 */
[----:B------:R-:W-:Y:S06]  /*1ba50*/  BRA `(.L_x_736) ;  /* 0x00000048000c7947 */ /* 0x000fec0003800000 */
.L_x_735:
        /* <DEDUP_REMOVED lines=8> */
[----:B------:R-:W-:Y:S01]  /*1bae0*/  IMAD.U32 R4, RZ, RZ, UR6 ;  /* 0x00000006ff047e24 */ /* 0x000fe2000f8e00ff */
[----:B------:R-:W-:Y:S01]  /*1baf0*/  MOV R10, UR4 ;  /* 0x00000004000a7c02 */ /* 0x000fe20008000f00 */
[----:B------:R-:W0:Y:S01]  /*1bb00*/  LDC.64 R2, c[0x4][R2] ;  /* 0x0100000002027b82 */ /* 0x000e220000000a00 */
[----:B------:R-:W-:Y:S02]  /*1bb10*/  IMAD.U32 R5, RZ, RZ, UR7 ;  /* 0x00000007ff057e24 */ /* 0x000fe4000f8e00ff */
[----:B------:R-:W-:Y:S02]  /*1bb20*/  IMAD.U32 R6, RZ, RZ, UR8 ;  /* 0x00000008ff067e24 */ /* 0x000fe4000f8e00ff */
[----:B------:R-:W-:-:S02]  /*1bb30*/  IMAD.U32 R7, RZ, RZ, UR9 ;  /* 0x00000009ff077e24 */ /* 0x000fc4000f8e00ff */
[----:B------:R-:W-:Y:S02]  /*1bb40*/  IMAD.U32 R11, RZ, RZ, UR5 ;  /* 0x00000005ff0b7e24 */ /* 0x000fe4000f8e00ff */
[----:B------:R-:W-:Y:S02]  /*1bb50*/  IMAD.MOV.U32 R8, RZ, RZ, 0x70 ;  /* 0x00000070ff087424 */ /* 0x000fe400078e00ff */
[----:B------:R-:W-:Y:S02]  /*1bb60*/  IMAD.MOV.U32 R12, RZ, RZ, 0x1 ;  /* 0x00000001ff0c7424 */ /* 0x000fe400078e00ff */
[----:B------:R-:W-:-:S07]  /*1bb70*/  IMAD.MOV.U32 R13, RZ, RZ, RZ ;  /* 0x000000ffff0d7224 */ /* 0x000fce00078e00ff */
[----:B------:R-:W-:-:S07]  /*1bb80*/  LEPC R20, `(.L_x_738) ;  /* 0x000000001014794e */ /* 0x000fce0000000000 */
[----:B0-----:R-:W-:Y:S05]  /*1bb90*/  CALL.ABS.NOINC R2 ;  /* 0x0000000002007343 */ /* 0x001fea0003c00000 */
.L_x_738:
[----:B------:R-:W-:Y:S05]  /*1bba0*/  BSYNC B6 ;  /* 0x0000000000067941 */ /* 0x000fea0003800000 */
.L_x_737:
        /* <DEDUP_REMOVED lines=10> */
[----:B------:R-:W-:Y:S01]  /*1bc50*/  MOV R4, UR6 ;  /* 0x0000000600047c02 */ /* 0x000fe20008000f00 */
[----:B------:R-:W-:Y:S01]  /*1bc60*/  IMAD.U32 R5, RZ, RZ, UR7 ;  /* 0x00000007ff057e24 */ /* 0x000fe2000f8e00ff */
[----:B------:R-:W0:Y:S01]  /*1bc70*/  LDC.64 R2, c[0x4][R2] ;  /* 0x0100000002027b82 */ /* 0x000e220000000a00 */
[----:B------:R-:W-:Y:S01]  /*1bc80*/  IMAD.U32 R6, RZ, RZ, UR8 ;  /* 0x00000008ff067e24 */ /* 0x000fe2000f8e00ff */
[----:B------:R-:W-:Y:S01]  /*1bc90*/  MOV R8, 0x70 ;  /* 0x0000007000087802 */ /* 0x000fe20000000f00 */
[----:B------:R-:W-:Y:S02]  /*1bca0*/  IMAD.U32 R7, RZ, RZ, UR9 ;  /* 0x00000009ff077e24 */ /* 0x000fe4000f8e00ff */
[----:B------:R-:W-:-:S02]  /*1bcb0*/  IMAD.U32 R10, RZ, RZ, UR4 ;  /* 0x00000004ff0a7e24 */ /* 0x000fc4000f8e00ff */
[----:B------:R-:W-:Y:S02]  /*1bcc0*/  IMAD.U32 R11, RZ, RZ, UR5 ;  /* 0x00000005ff0b7e24 */ /* 0x000fe4000f8e00ff */
[----:B------:R-:W-:Y:S02]  /*1bcd0*/  IMAD.MOV.U32 R12, RZ, RZ, 0x1 ;  /* 0x00000001ff0c7424 */ /* 0x000fe400078e00ff */
[----:B------:R-:W-:-:S07]  /*1bce0*/  IMAD.MOV.U32 R13, RZ, RZ, RZ ;  /* 0x000000ffff0d7224 */ /* 0x000fce00078e00ff */
[----:B------:R-:W-:-:S07]  /*1bcf0*/  LEPC R20, `(.L_x_740) ;  /* 0x000000001014794e */ /* 0x000fce0000000000 */
[----:B0-----:R-:W-:Y:S05]  /*1bd00*/  CALL.ABS.NOINC R2 ;  /* 0x0000000002007343 */ /* 0x001fea0003c00000 */
.L_x_740:
[----:B------:R-:W-:Y:S05]  /*1bd10*/  BSYNC B6 ;  /* 0x0000000000067941 */ /* 0x000fea0003800000 */
.L_x_739:
        /* <DEDUP_REMOVED lines=11> */
[----:B------:R-:W-:Y:S01]  /*1bdd0*/  IMAD.U32 R5, RZ, RZ, UR7 ;  /* 0x00000007ff057e24 */ /* 0x000fe2000f8e00ff */
[----:B------:R-:W-:Y:S01]  /*1bde0*/  MOV R13, RZ ;  /* 0x000000ff000d7202 */ /* 0x000fe20000000f00 */
[----:B------:R-:W-:Y:S02]  /*1bdf0*/  IMAD.U32 R7, RZ, RZ, UR9 ;  /* 0x00000009ff077e24 */ /* 0x000fe4000f8e00ff */
[----:B------:R-:W-:-:S02]  /*1be00*/  IMAD.U32 R10, RZ, RZ, UR4 ;  /* 0x00000004ff0a7e24 */ /* 0x000fc4000f8e00ff */
[----:B------:R-:W-:Y:S02]  /*1be10*/  IMAD.U32 R11, RZ, RZ, UR5 ;  /* 0x00000005ff0b7e24 */ /* 0x000fe4000f8e00ff */
[----:B------:R-:W-:Y:S02]  /*1be20*/  IMAD.MOV.U32 R8, RZ, RZ, 0x70 ;  /* 0x00000070ff087424 */ /* 0x000fe400078e00ff */
[----:B------:R-:W-:-:S07]  /*1be30*/  IMAD.MOV.U32 R12, RZ, RZ, 0x1 ;  /* 0x00000001ff0c7424 */ /* 0x000fce00078e00ff */
[----:B------:R-:W-:-:S07]  /*1be40*/  LEPC R20, `(.L_x_742) ;  /* 0x000000001014794e */ /* 0x000fce0000000000 */
[----:B0-----:R-:W-:Y:S05]  /*1be50*/  CALL.ABS.NOINC R2 ;  /* 0x0000000002007343 */ /* 0x001fea0003c00000 */
.L_x_742:
[----:B------:R-:W-:Y:S05]  /*1be60*/  BSYNC B6 ;  /* 0x0000000000067941 */ /* 0x000fea0003800000 */
.L_x_741:
[----:B------:R-:W-:Y:S01]  /*1be70*/  LOP3.LUT P6, RZ, R22, 0x1, RZ, 0xc0, !PT ;  /* 0x0000000116ff7812 */ /* 0x000fe200078cc0ff */
[----:B------:R-:W-:-:S12]  /*1be80*/  BSSY B6, `(.L_x_743) ;  /* 0x0000012000067945 */ /* 0x000fd80003800000 */
        /* <DEDUP_REMOVED lines=17> */
.L_x_744:
[----:B------:R-:W-:Y:S05]  /*1bfa0*/  BSYNC B6 ;  /* 0x0000000000067941 */ /* 0x000fea0003800000 */
.L_x_743:
[----:B------:R-:W0:Y:S01]  /*1bfb0*/  S2R R2, SR_TID.X ;  /* 0x0000000000027919 */ /* 0x000e220000002100 */
[----:B------:R-:W-:Y:S01]  /*1bfc0*/  ULDC.64 UR4, c[0x0][0x9f8] ;  /* 0x00027e0000047ab9 */ /* 0x000fe20000000a00 */
[----:B------:R-:W1:Y:S01]  /*1bfd0*/  LDC R9, c[0x0][0x430] ;  /* 0x00010c00ff097b82 */ /* 0x000e620000000800 */
[----:B------:R-:W-:Y:S01]  /*1bfe0*/  ISETP.NE.U32.AND P0, PT, RZ, UR4, PT ;  /* 0x00000004ff007c0c */ /* 0x000fe2000bf05070 */
[----:B------:R-:W2:Y:S03]  /*1bff0*/  LDL R21, [R1] ;  /* 0x0000000001157983 */ /* 0x000ea60000100800 */
[----:B------:R-:W-:Y:S01]  /*1c000*/  ISETP.NE.AND.EX P0, PT, RZ, UR5, PT, P0 ;  /* 0x00000005ff007c0c */ /* 0x000fe2000bf05300 */
[----:B------:R-:W3:Y:S01]  /*1c010*/  S2R R20, SR_TID.X ;  /* 0x0000000000147919 */ /* 0x000ee20000002100 */
[----:B0-----:R-:W-:-:S11]  /*1c020*/  LOP3.LUT R32, R2, 0x7f, RZ, 0xc0, !PT ;  /* 0x0000007f02207812 */ /* 0x001fd600078ec0ff */
[----:B------:R-:W-:Y:S01]  /*1c030*/  @P0 IADD3 R2, P1, R25, UR4, RZ ;  /* 0x0000000419020c10 */ /* 0x000fe2000ff3e0ff */
[----:B------:R-:W-:Y:S01]  /*1c040*/  IMAD.MOV.U32 R0, RZ, RZ, 0xa0 ;  /* 0x000000a0ff007424 */ /* 0x000fe200078e00ff */
[----:B------:R-:W-:Y:S02]  /*1c050*/  SHF.R.U32.HI R32, RZ, 0x3, R32 ;  /* 0x00000003ff207819 */ /* 0x000fe40000011620 */
[----:B------:R-:W-:-:S05]  /*1c060*/  @P0 IADD3.X R3, R26, UR5, RZ, P1, !PT ;  /* 0x000000051a030c10 */ /* 0x000fca0008ffe4ff */
[----:B------:R0:W4:Y:S01]  /*1c070*/  @P0 LDG.E R35, desc[UR36][R2.64] ;  /* 0x0000002402230981 */ /* 0x000122000c1e1900 */
[----:B---3--:R-:W-:Y:S01]  /*1c080*/  IMAD.SHL.U32 R20, R20, 0x10, RZ ;  /* 0x0000001014147824 */ /* 0x008fe200078e00ff */
[----:B-1----:R-:W-:Y:S01]  /*1c090*/  ISETP.NE.AND P2, PT, R9, 0x1, PT ;  /* 0x000000010900780c */ /* 0x002fe20003f45270 */
[----:B------:R-:W-:-:S03]  /*1c0a0*/  IMAD R0, R29, R0, -0xa0 ;  /* 0xffffff601d007424 */ /* 0x000fc600078e0200 */
[----:B------:R-:W-:-:S04]  /*1c0b0*/  LOP3.LUT R20, R32, 0x70, R20, 0xf8, !PT ;  /* 0x0000007020147812 */ /* 0x000fc800078ef814 */
[----:B------:R-:W-:Y:S02]  /*1c0c0*/  IADD3 R7, R20, R0, RZ ;  /* 0x0000000014077210 */ /* 0x000fe40007ffe0ff */
[----:B------:R-:W1:Y:S02]  /*1c0d0*/  S2R R20, SR_TID.X ;  /* 0x0000000000147919 */ /* 0x000e640000002100 */
[----:B------:R-:W-:Y:S01]  /*1c0e0*/  ISETP.GE.AND P0, PT, R7, R27, PT ;  /* 0x0000001b0700720c */ /* 0x000fe20003f06270 */
[----:B------:R-:W3:Y:S08]  /*1c0f0*/  @P2 LDC R5, c[0x0][0x434] ;  /* 0x00010d00ff052b82 */ /* 0x000ef00000000800 */
[----:B------:R-:W3:Y:S08]  /*1c100*/  @P2 LDC R4, c[0x0][0x438] ;  /* 0x00010e00ff042b82 */ /* 0x000ef00000000800 */
[----:B0-----:R-:W0:Y:S01]  /*1c110*/  @!P0 LDC.64 R2, c[0x0][0x428] ;  /* 0x00010a00ff028b82 */ /* 0x001e220000000a00 */
[C---:B-1----:R-:W-:Y:S01]  /*1c120*/  LOP3.LUT R32, R20.reuse, 0x7f, RZ, 0xc0, !PT ;  /* 0x0000007f14207812 */ /* 0x042fe200078ec0ff */
[----:B------:R-:W-:-:S03]  /*1c130*/  IMAD.SHL.U32 R20, R20, 0x10, RZ ;  /* 0x0000001014147824 */ /* 0x000fc600078e00ff */
[----:B------:R-:W-:-:S04]  /*1c140*/  SHF.R.U32.HI R32, RZ, 0x3, R32 ;  /* 0x00000003ff207819 */ /* 0x000fc80000011620 */
[----:B------:R-:W-:-:S04]  /*1c150*/  LOP3.LUT R20, R32, 0x70, R20, 0xf8, !PT ;  /* 0x0000007020147812 */ /* 0x000fc800078ef814 */
[----:B------:R-:W-:Y:S02]  /*1c160*/  LOP3.LUT R20, R20, 0x80, RZ, 0xfc, !PT ;  /* 0x0000008014147812 */ /* 0x000fe400078efcff */
[----:B------:R-:W-:Y:S01]  /*1c170*/  LOP3.LUT R22, R22, 0xfffffffb, RZ, 0xc0, !PT ;  /* 0xfffffffb16167812 */ /* 0x000fe200078ec0ff */
[----:B------:R-:W-:-:S03]  /*1c180*/  UMOV UR4, 0xffffffff ;  /* 0xffffffff00047882 */ /* 0x000fc60000000000 */
[----:B------:R-:W-:Y:S01]  /*1c190*/  LOP3.LUT R22, R22, 0xfffffffd, RZ, 0xc0, !PT ;  /* 0xfffffffd16167812 */ /* 0x000fe200078ec0ff */
[----:B--2---:R-:W-:-:S04]  /*1c1a0*/  IMAD.IADD R7, R7, 0x1, R21 ;  /* 0x0000000107077824 */ /* 0x004fc800078e0215 */
[----:B---3--:R-:W-:-:S04]  /*1c1b0*/  @P2 IMAD.HI.U32 R5, R7, R5, RZ ;  /* 0x0000000507052227 */ /* 0x008fc800078e00ff */
[----:B------:R-:W-:Y:S01]  /*1c1c0*/  IMAD.MOV.U32 R8, RZ, RZ, R7 ;  /* 0x000000ffff087224 */ /* 0x000fe200078e0007 */
[----:B------:R-:W-:-:S04]  /*1c1d0*/  @P2 SHF.R.U32.HI R8, RZ, R4, R5 ;  /* 0x00000004ff082219 */ /* 0x000fc80000011605 */
[--C-:B------:R-:W-:Y:S01]  /*1c1e0*/  @!P0 SHF.R.S32.HI R5, RZ, 0x1f, R8.reuse ;  /* 0x0000001fff058819 */ /* 0x100fe20000011408 */
[----:B------:R-:W-:Y:S01]  /*1c1f0*/  @!P0 IMAD.MOV.U32 R4, RZ, RZ, R8 ;  /* 0x000000ffff048224 */ /* 0x000fe200078e0008 */
[----:B----4-:R-:W-:-:S03]  /*1c200*/  SHF.R.S32.HI R12, RZ, 0x1f, R35 ;  /* 0x0000001fff0c7819 */ /* 0x010fc60000011423 */
[----:B0-----:R-:W-:-:S04]  /*1c210*/  @!P0 IMAD.WIDE.U32 R4, R35, R2, R4 ;  /* 0x0000000223048225 */ /* 0x001fc800078e0004 */
[----:B------:R-:W-:Y:S01]  /*1c220*/  @!P0 IMAD R6, R12, R2, RZ ;  /* 0x000000020c068224 */ /* 0x000fe200078e02ff */
[----:B------:R0:W-:Y:S03]  /*1c230*/  STL [R1+0x4], R12 ;  /* 0x0000040c01007387 */ /* 0x0001e60000100800 */
[----:B------:R-:W-:Y:S02]  /*1c240*/  @!P0 IMAD R6, R35, R3, R6 ;  /* 0x0000000323068224 */ /* 0x000fe400078e0206 */
[----:B------:R-:W1:Y:S02]  /*1c250*/  @!P0 LDC.64 R2, c[0x0][0x418] ;  /* 0x00010600ff028b82 */ /* 0x000e640000000a00 */
[----:B------:R-:W-:-:S06]  /*1c260*/  @!P0 IMAD.IADD R6, R5, 0x1, R6 ;  /* 0x0000000105068824 */ /* 0x000fcc00078e0206 */
[----:B------:R-:W2:Y:S01]  /*1c270*/  @P2 LDC R5, c[0x0][0x434] ;  /* 0x00010d00ff052b82 */ /* 0x000ea20000000800 */
[----:B-1----:R-:W-:-:S04]  /*1c280*/  @!P0 LEA R2, P1, R4, R2, 0x2 ;  /* 0x0000000204028211 */ /* 0x002fc800078210ff */
[----:B------:R-:W-:Y:S02]  /*1c290*/  @!P0 LEA.HI.X R3, R4, R3, R6, 0x2, P1 ;  /* 0x0000000304038211 */ /* 0x000fe400008f1406 */
[----:B------:R-:W-:Y:S01]  /*1c2a0*/  MOV R6, RZ ;  /* 0x000000ff00067202 */ /* 0x000fe20000000f00 */
[----:B------:R-:W1:Y:S05]  /*1c2b0*/  @P2 LDC R4, c[0x0][0x438] ;  /* 0x00010e00ff042b82 */ /* 0x000e6a0000000800 */
[----:B------:R3:W5:Y:S02]  /*1c2c0*/  @!P0 LDG.E R6, desc[UR36][R2.64] ;  /* 0x0000002402068981 */ /* 0x000764000c1e1900 */
[----:B---3--:R-:W-:-:S04]  /*1c2d0*/  IMAD.IADD R2, R20, 0x1, R0 ;  /* 0x0000000114027824 */ /* 0x008fc800078e0200 */
[C---:B------:R-:W-:Y:S01]  /*1c2e0*/  IMAD.IADD R0, R2.reuse, 0x1, R21 ;  /* 0x0000000102007824 */ /* 0x040fe200078e0215 */
[----:B------:R-:W-:Y:S01]  /*1c2f0*/  ISETP.GE.AND P0, PT, R2, R27, PT ;  /* 0x0000001b0200720c */ /* 0x000fe20003f06270 */
[----:B------:R-:W-:Y:S02]  /*1c300*/  IMAD.MOV R2, RZ, RZ, -R8 ;  /* 0x000000ffff027224 */ /* 0x000fe400078e0a08 */
[----:B--2---:R-:W-:Y:S01]  /*1c310*/  @P2 IMAD.HI.U32 R5, R0, R5, RZ ;  /* 0x0000000500052227 */ /* 0x004fe200078e00ff */
[----:B------:R-:W-:-:S03]  /*1c320*/  ISETP.GT.U32.OR P0, PT, R20, 0x9f, P0 ;  /* 0x0000009f1400780c */ /* 0x000fc60000704470 */
[----:B------:R-:W-:Y:S02]  /*1c330*/  IMAD R7, R9, R2, R7 ;  /* 0x0000000209077224 */ /* 0x000fe400078e0207 */
[----:B------:R-:W-:Y:S01]  /*1c340*/  IMAD.MOV.U32 R10, RZ, RZ, R0 ;  /* 0x000000ffff0a7224 */ /* 0x000fe200078e0000 */
[----:B-1----:R-:W-:-:S05]  /*1c350*/  @P2 SHF.R.U32.HI R10, RZ, R4, R5 ;  /* 0x00000004ff0a2219 */ /* 0x002fca0000011605 */
[--C-:B------:R-:W-:Y:S02]  /*1c360*/  IMAD.MOV R8, RZ, RZ, -R10.reuse ;  /* 0x000000ffff087224 */ /* 0x100fe400078e0a0a */
[----:B------:R-:W1:Y:S01]  /*1c370*/  @!P0 LDC.64 R2, c[0x0][0x428] ;  /* 0x00010a00ff028b82 */ /* 0x000e620000000a00 */
[----:B------:R-:W-:Y:S01]  /*1c380*/  @!P0 SHF.R.S32.HI R11, RZ, 0x1f, R10 ;  /* 0x0000001fff0b8819 */ /* 0x000fe2000001140a */
[----:B------:R-:W-:-:S06]  /*1c390*/  IMAD R8, R9, R8, R0 ;  /* 0x0000000809087224 */ /* 0x000fcc00078e0200 */
[----:B------:R-:W2:Y:S01]  /*1c3a0*/  @!P0 LDC.64 R4, c[0x0][0x418] ;  /* 0x00010600ff048b82 */ /* 0x000ea20000000a00 */
[----:B-1----:R-:W-:-:S04]  /*1c3b0*/  @!P0 IMAD.WIDE.U32 R10, R35, R2, R10 ;  /* 0x00000002230a8225 */ /* 0x002fc800078e000a */
[----:B------:R-:W-:-:S04]  /*1c3c0*/  @!P0 IMAD R2, R12, R2, RZ ;  /* 0x000000020c028224 */ /* 0x000fc800078e02ff */
[----:B------:R-:W-:Y:S01]  /*1c3d0*/  @!P0 IMAD R3, R35, R3, R2 ;  /* 0x0000000323038224 */ /* 0x000fe200078e0202 */
[----:B--2---:R-:W-:-:S04]  /*1c3e0*/  @!P0 LEA R2, P1, R10, R4, 0x2 ;  /* 0x000000040a028211 */ /* 0x004fc800078210ff */
[----:B------:R-:W-:-:S04]  /*1c3f0*/  @!P0 IADD3 R3, R3, R11, RZ ;  /* 0x0000000b03038210 */ /* 0x000fc80007ffe0ff */
[----:B------:R-:W-:Y:S01]  /*1c400*/  @!P0 LEA.HI.X R3, R10, R5, R3, 0x2, P1 ;  /* 0x000000050a038211 */ /* 0x000fe200008f1403 */
[----:B------:R-:W-:Y:S02]  /*1c410*/  IMAD.MOV.U32 R5, RZ, RZ, RZ ;  /* 0x000000ffff057224 */ /* 0x000fe400078e00ff */
[----:B------:R-:W-:-:S04]  /*1c420*/  IMAD.U32 R0, RZ, RZ, UR42 ;  /* 0x0000002aff007e24 */ /* 0x000fc8000f8e00ff */
[----:B------:R0:W5:Y:S01]  /*1c430*/  @!P0 LDG.E R5, desc[UR36][R2.64] ;  /* 0x0000002402058981 */ /* 0x000162000c1e1900 */
[----:B------:R-:W-:Y:S02]  /*1c440*/  ISETP.GT.U32.AND P0, PT, R20, 0x9f, PT ;  /* 0x0000009f1400780c */ /* 0x000fe40003f04070 */
[----:B------:R-:W-:-:S11]  /*1c450*/  ISETP.NE.AND P3, PT, R0, 0x3, PT ;  /* 0x000000030000780c */ /* 0x000fd60003f65270 */
[----:B------:R-:W-:-:S04]  /*1c460*/  @P0 LOP3.LUT R22, R22, 0x2, RZ, 0xfc, !PT ;  /* 0x0000000216160812 */ /* 0x000fc800078efcff */
[----:B------:R-:W-:Y:S01]  /*1c470*/  @P3 LOP3.LUT R22, R22, 0x4, RZ, 0xfc, !PT ;  /* 0x0000000416163812 */ /* 0x000fe200078efcff */
[----:B0-----:R-:W-:Y:S06]  /*1c480*/  BRA.DIV UR4, `(.L_x_745) ;  /* 0x0000008a04d47947 */ /* 0x001fec000b800000 */
.L_x_992:
[----:B------:R-:W-:Y:S01]  /*1c490*/  VIADD R0, R29, 0xffffffff ;  /* 0xffffffff1d007836 */ /* 0x000fe20000000000 */
[----:B------:R-:W-:Y:S06]  /*1c4a0*/  @!P3 BRA `(.L_x_746) ;  /* 0x000000000004b947 */ /* 0x000fec0003800000 */
[----:B------:R-:W-:Y:S01]  /*1c4b0*/  BPT.TRAP 0x1 ;  /* 0x000000040000795c */ /* 0x000fe20000300000 */
.L_x_746:
[----:B------:R-:W-:Y:S01]  /*1c4c0*/  IMAD R4, R31, 0x8, R23 ;  /* 0x000000081f047824 */ /* 0x000fe200078e0217 */
[----:B------:R-:W-:Y:S01]  /*1c4d0*/  SHF.L.U32 R2, R36, 0x1f, RZ ;  /* 0x0000001f24027819 */ /* 0x000fe200000006ff */
[----:B------:R-:W-:Y:S01]  /*1c4e0*/  BSSY B0, `(.L_x_747) ;  /* 0x0000005000007945 */ /* 0x000fe20003800000 */
[----:B------:R-:W-:Y:S02]  /*1c4f0*/  SHF.R.S32.HI R25, RZ, 0x1f, R7 ;  /* 0x0000001fff197819 */ /* 0x000fe40000011407 */
[----:B------:R-:W0:Y:S01]  /*1c500*/  SYNCS.PHASECHK.TRANS64.TRYWAIT P0, [R4+URZ+0x22880], R2 ;  /* 0x02288002040075a7 */ /* 0x000e22000800017f */
[----:B------:R1:W-:Y:S02]  /*1c510*/  STL [R1+0x28], R2 ;  /* 0x0000280201007387 */ /* 0x0003e40000100800 */
[----:B01----:R-:W-:Y:S05]  /*1c520*/  @!P0 BRA `(.L_x_748) ;  /* 0x0000008800e08947 */ /* 0x003fea0003800000 */
.L_x_993:
[----:B------:R-:W-:Y:S05]  /*1c530*/  BSYNC B0 ;  /* 0x0000000000007941 */ /* 0x000fea0003800000 */
.L_x_747:
[----:B------:R-:W2:Y:S01]  /*1c540*/  LDL R14, [R1+0x10] ;  /* 0x00001000010e7983 */ /* 0x000ea20000100800 */
[----:B------:R-:W1:Y:S01]  /*1c550*/  LDC R12, c[0x0][0x2f4] ;  /* 0x0000bd00ff0c7b82 */ /* 0x000e620000000800 */
[----:B------:R-:W-:Y:S01]  /*1c560*/  ULDC.64 UR4, c[0x0][0x328] ;  /* 0x0000ca0000047ab9 */ /* 0x000fe20000000a00 */
[----:B-----5:R-:W-:Y:S01]  /*1c570*/  SHF.R.S32.HI R33, RZ, 0x1f, R6 ;  /* 0x0000001fff217819 */ /* 0x020fe20000011406 */
[----:B------:R-:W-:Y:S01]  /*1c580*/  IMAD R9, R25, UR4, RZ ;  /* 0x0000000419097c24 */ /* 0x000fe2000f8e02ff */
[----:B------:R-:W-:Y:S01]  /*1c590*/  ULDC.64 UR6, c[0x0][0x338] ;  /* 0x0000ce0000067ab9 */ /* 0x000fe20000000a00 */
[C---:B0-----:R-:W-:Y:S01]  /*1c5a0*/  IMAD.WIDE.U32 R2, R7.reuse, UR4, RZ ;  /* 0x0000000407027c25 */ /* 0x041fe2000f8e00ff */
[----:B------:R-:W-:Y:S02]  /*1c5b0*/  SHF.R.S32.HI R32, RZ, 0x1f, R8 ;  /* 0x0000001fff207819 */ /* 0x000fe40000011408 */
[----:B------:R-:W-:Y:S01]  /*1c5c0*/  LOP3.LUT R22, R22, 0xfffffffe, RZ, 0xc0, !PT ;  /* 0xfffffffe16167812 */ /* 0x000fe200078ec0ff */
[----:B------:R-:W-:-:S02]  /*1c5d0*/  IMAD R9, R7, UR5, R9 ;  /* 0x0000000507097c24 */ /* 0x000fc4000f8e0209 */
[----:B------:R-:W-:Y:S02]  /*1c5e0*/  IMAD R10, R33, UR6, RZ ;  /* 0x00000006210a7c24 */ /* 0x000fe4000f8e02ff */
[----:B------:R-:W-:Y:S01]  /*1c5f0*/  IMAD.IADD R3, R3, 0x1, R9 ;  /* 0x0000000103037824 */ /* 0x000fe200078e0209 */
[----:B------:R-:W-:Y:S01]  /*1c600*/  SHF.R.S32.HI R9, RZ, 0x1f, R5 ;  /* 0x0000001fff097819 */ /* 0x000fe20000011405 */
[C---:B------:R-:W-:Y:S02]  /*1c610*/  IMAD R10, R6.reuse, UR7, R10 ;  /* 0x00000007060a7c24 */ /* 0x040fe4000f8e020a */
[----:B------:R-:W-:Y:S02]  /*1c620*/  IMAD.WIDE.U32 R2, R6, UR6, R2 ;  /* 0x0000000606027c25 */ /* 0x000fe4000f8e0002 */
[----:B------:R0:W-:Y:S02]  /*1c630*/  STL [R1+0x20], R9 ;  /* 0x0000200901007387 */ /* 0x0001e40000100800 */
[----:B------:R-:W-:Y:S01]  /*1c640*/  IMAD R20, R0, -0xa0, R27 ;  /* 0xffffff6000147824 */ /* 0x000fe200078e021b */
[----:B------:R-:W-:Y:S01]  /*1c650*/  IADD3 R11, R3, R10, RZ ;  /* 0x0000000a030b7210 */ /* 0x000fe20007ffe0ff */
[----:B------:R-:W-:Y:S01]  /*1c660*/  IMAD R0, R32, UR4, RZ ;  /* 0x0000000420007c24 */ /* 0x000fe2000f8e02ff */
[CC--:B-1----:R-:W-:Y:S01]  /*1c670*/  ISETP.GE.AND P1, PT, R30.reuse, R12.reuse, PT ;  /* 0x0000000c1e00720c */ /* 0x0c2fe20003f26270 */
[----:B------:R-:W-:Y:S01]  /*1c680*/  IMAD.MOV.U32 R10, RZ, RZ, R2 ;  /* 0x000000ffff0a7224 */ /* 0x000fe200078e0002 */
[----:B------:R-:W-:Y:S01]  /*1c690*/  ISETP.GE.AND P0, PT, R30, R12, PT ;  /* 0x0000000c1e00720c */ /* 0x000fe20003f06270 */
[C---:B------:R-:W-:Y:S01]  /*1c6a0*/  IMAD R0, R8.reuse, UR5, R0 ;  /* 0x0000000508007c24 */ /* 0x040fe2000f8e0200 */
[----:B------:R-:W1:Y:S01]  /*1c6b0*/  S2R R12, SR_TID.X ;  /* 0x00000000000c7919 */ /* 0x000e620000002100 */
[----:B------:R-:W-:Y:S01]  /*1c6c0*/  IMAD.WIDE.U32 R2, R8, UR4, RZ ;  /* 0x0000000408027c25 */ /* 0x000fe2000f8e00ff */
[----:B------:R-:W-:-:S03]  /*1c6d0*/  ULDC.64 UR4, c[0x0][0x330] ;  /* 0x0000cc0000047ab9 */ /* 0x000fc60000000a00 */
[----:B------:R-:W-:Y:S02]  /*1c6e0*/  IMAD.IADD R3, R3, 0x1, R0 ;  /* 0x0000000103037824 */ /* 0x000fe400078e0200 */
[----:B------:R-:W-:Y:S02]  /*1c6f0*/  IMAD R0, R9, UR6, RZ ;  /* 0x0000000609007c24 */ /* 0x000fe4000f8e02ff */
[----:B------:R-:W-:Y:S01]  /*1c700*/  IMAD.WIDE.U32 R2, R5, UR6, R2 ;  /* 0x0000000605027c25 */ /* 0x000fe2000f8e0002 */
[----:B------:R-:W-:-:S03]  /*1c710*/  @P1 LOP3.LUT R22, R22, 0x1, RZ, 0xfc, !PT ;  /* 0x0000000116161812 */ /* 0x000fc600078efcff */
[----:B------:R-:W-:Y:S01]  /*1c720*/  IMAD R0, R5, UR7, R0 ;  /* 0x0000000705007c24 */ /* 0x000fe2000f8e0200 */
[----:B------:R-:W-:Y:S01]  /*1c730*/  ULDC.64 UR6, c[0x0][0x318] ;  /* 0x0000c60000067ab9 */ /* 0x000fe20000000a00 */
[----:B------:R-:W-:Y:S01]  /*1c740*/  IMAD.WIDE.U32 R10, R18, UR4, R10 ;  /* 0x00000004120a7c25 */ /* 0x000fe2000f8e000a */
[----:B------:R-:W-:-:S03]  /*1c750*/  LOP3.LUT R22, R22, 0xffffffbf, RZ, 0xc0, !PT ;  /* 0xffffffbf16167812 */ /* 0x000fc600078ec0ff */
[----:B------:R-:W-:Y:S01]  /*1c760*/  IMAD.IADD R3, R3, 0x1, R0 ;  /* 0x0000000103037824 */ /* 0x000fe200078e0200 */
[----:B------:R-:W-:Y:S01]  /*1c770*/  IADD3 R10, P1, R10, UR6, RZ ;  /* 0x000000060a0a7c10 */ /* 0x000fe2000ff3e0ff */
[----:B------:R-:W-:-:S05]  /*1c780*/  IMAD R0, R18, UR5, RZ ;  /* 0x0000000512007c24 */ /* 0x000fca000f8e02ff */
[----:B0-----:R-:W-:Y:S02]  /*1c790*/  IADD3.X R9, R11, UR7, R0, P1, !PT ;  /* 0x000000070b097c10 */ /* 0x001fe40008ffe400 */
[----:B-1----:R-:W-:-:S04]  /*1c7a0*/  LOP3.LUT R12, R12, 0x7f, RZ, 0xc0, !PT ;  /* 0x0000007f0c0c7812 */ /* 0x002fc800078ec0ff */
[----:B------:R-:W-:Y:S01]  /*1c7b0*/  SHF.R.U32.HI R15, RZ, 0x3, R12 ;  /* 0x00000003ff0f7819 */ /* 0x000fe2000001160c */
[----:B------:R-:W-:Y:S01]  /*1c7c0*/  IMAD.WIDE.U32 R12, R18, UR4, R2 ;  /* 0x00000004120c7c25 */ /* 0x000fe2000f8e0002 */
[----:B------:R-:W-:-:S03]  /*1c7d0*/  UMOV UR4, 0xffffffff ;  /* 0xffffffff00047882 */ /* 0x000fc60000000000 */
[----:B------:R-:W-:Y:S01]  /*1c7e0*/  IMAD.IADD R20, R20, 0x1, -R15 ;  /* 0x0000000114147824 */ /* 0x000fe200078e0a0f */
[----:B------:R-:W-:-:S04]  /*1c7f0*/  IADD3 R3, P1, R12, UR6, RZ ;  /* 0x000000060c037c10 */ /* 0x000fc8000ff3e0ff */
[----:B------:R-:W-:Y:S02]  /*1c800*/  ISETP.GE.AND P2, PT, R20, 0x1, PT ;  /* 0x000000011400780c */ /* 0x000fe40003f46270 */
[----:B------:R-:W-:-:S11]  /*1c810*/  IADD3.X R2, R0, UR7, R13, P1, !PT ;  /* 0x0000000700027c10 */ /* 0x000fd60008ffe40d */
[----:B------:R-:W-:Y:S01]  /*1c820*/  @P2 LOP3.LUT R22, R22, 0x40, RZ, 0xfc, !PT ;  /* 0x0000004016162812 */ /* 0x000fe200078efcff */
[----:B--2---:R-:W-:Y:S01]  /*1c830*/  IMAD R21, R31, 0x5000, R14 ;  /* 0x000050001f157824 */ /* 0x004fe200078e020e */
[----:B------:R-:W-:Y:S06]  /*1c840*/  BRA.DIV UR4, `(.L_x_749) ;  /* 0x0000008a04307947 */ /* 0x000fec000b800000 */
[----:B------:R-:W0:Y:S01]  /*1c850*/  SHFL.IDX PT, R12, R10, RZ, 0x181f ;  /* 0x00181fff0a0c7589 */ /* 0x000e2200000e0000 */
[----:B------:R-:W-:Y:S02]  /*1c860*/  ISETP.GE.AND P2, PT, R20, 0x21, PT ;  /* 0x000000211400780c */ /* 0x000fe40003f46270 */
[----:B------:R-:W-:Y:S01]  /*1c870*/  LOP3.LUT R22, R22, 0xffffffef, RZ, 0xc0, !PT ;  /* 0xffffffef16167812 */ /* 0x000fe200078ec0ff */
[----:B------:R-:W1:Y:S01]  /*1c880*/  SHFL.IDX PT, R0, R9, RZ, 0x181f ;  /* 0x00181fff09007589 */ /* 0x000e6200000e0000 */
[C---:B------:R-:W-:Y:S02]  /*1c890*/  ISETP.GE.AND P3, PT, R20.reuse, 0x91, PT ;  /* 0x000000911400780c */ /* 0x040fe40003f66270 */
[C---:B------:R-:W-:Y:S02]  /*1c8a0*/  ISETP.GE.AND P5, PT, R20.reuse, 0x31, PT ;  /* 0x000000311400780c */ /* 0x040fe40003fa6270 */
[----:B------:R-:W-:Y:S02]  /*1c8b0*/  ISETP.GE.AND P4, PT, R20, 0x61, PT ;  /* 0x000000611400780c */ /* 0x000fe40003f86270 */
[----:B0-----:R-:W-:-:S05]  /*1c8c0*/  IADD3 R12, P1, R30, R12, RZ ;  /* 0x0000000c1e0c7210 */ /* 0x001fca0007f3e0ff */
[----:B-1----:R-:W-:Y:S01]  /*1c8d0*/  IMAD.X R13, RZ, RZ, R0, P1 ;  /* 0x000000ffff0d7224 */ /* 0x002fe200008e0600 */
[----:B------:R-:W-:Y:S02]  /*1c8e0*/  ISETP.LT.OR P1, PT, R20, 0x1, P0 ;  /* 0x000000011400780c */ /* 0x000fe40000721670 */
[----:B------:R-:W-:Y:S02]  /*1c8f0*/  IADD3 R0, R23, R21, RZ ;  /* 0x0000001517007210 */ /* 0x000fe40007ffe0ff */
[----:B------:R-:W-:Y:S09]  /*1c900*/  SHFL.IDX PT, R21, R9, 0x1, 0x181f ;  /* 0x00381f0009157f89 */ /* 0x000ff200000e0000 */
[----:B------:R0:W-:Y:S04]  /*1c910*/  LDGSTS.E.BYPASS.LTC128B.128 [R0+0xa400], desc[UR36][R12.64], !P1 ;  /* 0x0a4000000c007fae */ /* 0x0001e8000c901d64 */
[----:B0-----:R-:W0:Y:S02]  /*1c920*/  SHFL.IDX PT, R12, R10, 0x1, 0x181f ;  /* 0x00381f000a0c7f89 */ /* 0x001e2400000e0000 */
[----:B0-----:R-:W-:-:S05]  /*1c930*/  IADD3 R12, P1, R30, R12, RZ ;  /* 0x0000000c1e0c7210 */ /* 0x001fca0007f3e0ff */
[----:B------:R-:W-:Y:S01]  /*1c940*/  IMAD.X R13, RZ, RZ, R21, P1 ;  /* 0x000000ffff0d7224 */ /* 0x000fe200008e0615 */
[----:B------:R-:W-:Y:S01]  /*1c950*/  ISETP.LT.OR P1, PT, R20, 0x11, P0 ;  /* 0x000000111400780c */ /* 0x000fe20000721670 */
[----:B------:R-:W-:-:S12]  /*1c960*/  SHFL.IDX PT, R21, R9, 0x2, 0x181f ;  /* 0x00581f0009157f89 */ /* 0x000fd800000e0000 */
        /* <DEDUP_REMOVED lines=23> */
[----:B------:R-:W-:Y:S04]  /*1cae0*/  SHFL.IDX PT, R21, R9, 0x6, 0x181f ;  /* 0x00d81f0009157f89 */ /* 0x000fe800000e0000 */
[----:B------:R-:W-:Y:S08]  /*1caf0*/  SHFL.IDX PT, R9, R9, 0x7, 0x181f ;  /* 0x00f81f0009097f89 */ /* 0x000ff000000e0000 */
[----:B------:R0:W-:Y:S04]  /*1cb00*/  LDGSTS.E.BYPASS.LTC128B.128 [R0+0xcc00], desc[UR36][R12.64], !P1 ;  /* 0x0cc000000c007fae */ /* 0x0001e8000c901d64 */
[----:B0-----:R-:W0:Y:S04]  /*1cb10*/  SHFL.IDX PT, R12, R10, 0x6, 0x181f ;  /* 0x00d81f000a0c7f89 */ /* 0x001e2800000e0000 */
[----:B------:R-:W1:Y:S01]  /*1cb20*/  SHFL.IDX PT, R10, R10, 0x7, 0x181f ;  /* 0x00f81f000a0a7f89 */ /* 0x000e6200000e0000 */
[----:B0-----:R-:W-:-:S04]  /*1cb30*/  IADD3 R12, P1, R30, R12, RZ ;  /* 0x0000000c1e0c7210 */ /* 0x001fc80007f3e0ff */
[----:B------:R-:W-:Y:S02]  /*1cb40*/  IADD3.X R13, RZ, R21, RZ, P1, !PT ;  /* 0x00000015ff0d7210 */ /* 0x000fe40000ffe4ff */
[----:B------:R-:W-:-:S13]  /*1cb50*/  ISETP.LT.OR P1, PT, R20, 0x61, P0 ;  /* 0x000000611400780c */ /* 0x000fda0000721670 */
[----:B------:R-:W-:Y:S01]  /*1cb60*/  LDGSTS.E.BYPASS.LTC128B.128 [R0+0xd400], desc[UR36][R12.64], !P1 ;  /* 0x0d4000000c007fae */ /* 0x000fe2000c901d64 */
[----:B-1----:R-:W-:-:S05]  /*1cb70*/  IADD3 R10, P1, R30, R10, RZ ;  /* 0x0000000a1e0a7210 */ /* 0x002fca0007f3e0ff */
[----:B------:R-:W-:Y:S01]  /*1cb80*/  IMAD.X R11, RZ, RZ, R9, P1 ;  /* 0x000000ffff0b7224 */ /* 0x000fe200008e0609 */
[----:B------:R-:W-:Y:S01]  /*1cb90*/  ISETP.LT.OR P1, PT, R20, 0x71, P0 ;  /* 0x000000711400780c */ /* 0x000fe20000721670 */
[----:B------:R-:W-:-:S12]  /*1cba0*/  SHFL.IDX PT, R9, R2, RZ, 0x181f ;  /* 0x00181fff02097589 */ /* 0x000fd800000e0000 */
[----:B------:R0:W-:Y:S04]  /*1cbb0*/  LDGSTS.E.BYPASS.LTC128B.128 [R0+0xdc00], desc[UR36][R10.64], !P1 ;  /* 0x0dc000000a007fae */ /* 0x0001e8000c901d64 */
[----:B0-----:R-:W0:Y:S04]  /*1cbc0*/  SHFL.IDX PT, R10, R3, RZ, 0x181f ;  /* 0x00181fff030a7589 */ /* 0x001e2800000e0000 */
[----:B------:R-:W1:Y:S01]  /*1cbd0*/  SHFL.IDX PT, R3, R3, 0x1, 0x181f ;  /* 0x00381f0003037f89 */ /* 0x000e6200000e0000 */
[----:B0-----:R-:W-:-:S05]  /*1cbe0*/  IADD3 R10, P1, R30, R10, RZ ;  /* 0x0000000a1e0a7210 */ /* 0x001fca0007f3e0ff */
[----:B------:R-:W-:Y:S01]  /*1cbf0*/  IMAD.X R11, RZ, RZ, R9, P1 ;  /* 0x000000ffff0b7224 */ /* 0x000fe200008e0609 */
[----:B------:R-:W-:Y:S01]  /*1cc00*/  ISETP.LT.OR P1, PT, R20, 0x81, P0 ;  /* 0x000000811400780c */ /* 0x000fe20000721670 */
[----:B------:R0:W2:-:S12]  /*1cc10*/  SHFL.IDX PT, R9, R2, 0x1, 0x181f ;  /* 0x00381f0002097f89 */ /* 0x00009800000e0000 */
[----:B------:R0:W-:Y:S01]  /*1cc20*/  LDGSTS.E.BYPASS.LTC128B.128 [R0+0xe400], desc[UR36][R10.64], !P1 ;  /* 0x0e4000000a007fae */ /* 0x0001e2000c901d64 */
[----:B------:R-:W-:-:S13]  /*1cc30*/  ISETP.GE.AND P1, PT, R20, 0x11, PT ;  /* 0x000000111400780c */ /* 0x000fda0003f26270 */
        /* <DEDUP_REMOVED lines=12> */
[----:B012---:R-:W-:-:S07]  /*1cd00*/  @P3 LOP3.LUT R22, R22, 0x100, RZ, 0xfc, !PT ;  /* 0x0000010016163812 */ /* 0x007fce00078efcff */
.L_x_1015:
        /* <DEDUP_REMOVED lines=9> */
.L_x_750:
[----:B------:R-:W-:Y:S02]  /*1cda0*/  PLOP3.LUT P3, PT, P3, P0, PT, 0xa2, 0x0 ;  /* 0x000000000000781c */ /* 0x000fe40001f61472 */
[----:B------:R-:W-:-:S08]  /*1cdb0*/  @P0 R2UR P3, UR4, R4 ;  /* 0x00000000040402ca */ /* 0x000fd00000060000 */
[----:B------:R-:W-:-:S05]  /*1cdc0*/  @P0 PLOP3.LUT P0, PT, P3, PT, PT, 0x80, 0x0 ;  /* 0x000000000000081c */ /* 0x000fca0001f0f070 */
[----:B------:R-:W-:Y:S01]  /*1cdd0*/  @!P3 SYNCS.ARRIVE.TRANS64.RED.A0T1 RZ, [UR4+0x22870], RZ ;  /* 0x022870ffffffb9a7 */ /* 0x000fe20008200404 */
[----:B------:R-:W-:Y:S07]  /*1cde0*/  @!P3 ARRIVES.LDGSTSBAR.64.TRANSCNT [UR4+0x22870] ;  /* 0x02287000ff00b9b0 */ /* 0x000fee0008000a84 */
[----:B------:R-:W-:Y:S05]  /*1cdf0*/  @P0 BRA.U.ANY `(.L_x_750) ;  /* 0xfffffffd00e80947 */ /* 0x000fea000393ffff */
[----:B------:R-:W-:Y:S01]  /*1ce00*/  NOP ;  /* 0x0000000000007918 */ /* 0x000fe20000000000 */
[----:B------:R-:W-:-:S13]  /*1ce10*/  LOP3.LUT P6, RZ, R22, 0x4, RZ, 0xc0, !PT ;  /* 0x0000000416ff7812 */ /* 0x000fda00078cc0ff */
[----:B------:R-:W-:Y:S05]  /*1ce20*/  @!P6 BRA `(.L_x_751) ;  /* 0x000000000004e947 */ /* 0x000fea0003800000 */
[----:B------:R-:W-:Y:S01]  /*1ce30*/  BPT.TRAP 0x1 ;  /* 0x000000040000795c */ /* 0x000fe20000300000 */
.L_x_751:
[----:B------:R1:W-:Y:S01]  /*1ce40*/  SYNCS.ARRIVE.TRANS64.A1T0 RZ, [R4+URZ+0x22870], RZ ;  /* 0x022870ff04ff79a7 */ /* 0x0003e2000810003f */
[----:B------:R-:W-:Y:S05]  /*1ce50*/  @!P6 BRA `(.L_x_752) ;  /* 0x000000000004e947 */ /* 0x000fea0003800000 */
[----:B------:R-:W-:Y:S01]  /*1ce60*/  BPT.TRAP 0x1 ;  /* 0x000000040000795c */ /* 0x000fe20000300000 */
.L_x_752:
[----:B0-----:R-:W2:Y:S01]  /*1ce70*/  LDL R2, [R1+0x28] ;  /* 0x0000280001027983 */ /* 0x001ea20000100800 */
[----:B------:R-:W-:Y:S01]  /*1ce80*/  BSSY B0, `(.L_x_753) ;  /* 0x0000003000007945 */ /* 0x000fe20003800000 */
[----:B--2---:R-:W0:Y:S03]  /*1ce90*/  SYNCS.PHASECHK.TRANS64.TRYWAIT P0, [R4+URZ+0x22840], R2 ;  /* 0x02284002040075a7 */ /* 0x004e26000800017f */
[----:B0-----:R-:W-:Y:S05]  /*1cea0*/  @!P0 BRA `(.L_x_754) ;  /* 0x0000008c00bc8947 */ /* 0x001fea0003800000 */
.L_x_1016:
[----:B------:R-:W-:Y:S05]  /*1ceb0*/  BSYNC B0 ;  /* 0x0000000000007941 */ /* 0x000fea0003800000 */
.L_x_753:
[----:B------:R-:W2:Y:S01]  /*1cec0*/  LDL.LU R10, [R1+0x20] ;  /* 0x00002000010a7983 */ /* 0x000ea20000300800 */
[----:B------:R-:W-:Y:S01]  /*1ced0*/  ULDC.64 UR4, c[0x0][0x300] ;  /* 0x0000c00000047ab9 */ /* 0x000fe20000000a00 */
[----:B------:R-:W-:Y:S01]  /*1cee0*/  ULDC.64 UR6, c[0x0][0x310] ;  /* 0x0000c40000067ab9 */ /* 0x000fe20000000a00 */
[----:B------:R-:W-:Y:S01]  /*1cef0*/  IMAD R9, R25, UR4, RZ ;  /* 0x0000000419097c24 */ /* 0x000fe2000f8e02ff */
[----:B------:R-:W3:Y:S01]  /*1cf00*/  LDC R11, c[0x0][0x2f4] ;  /* 0x0000bd00ff0b7b82 */ /* 0x000ee20000000800 */
[----:B0-----:R-:W-:-:S04]  /*1cf10*/  IMAD.WIDE.U32 R2, R7, UR4, RZ ;  /* 0x0000000407027c25 */ /* 0x001fc8000f8e00ff */
[----:B------:R-:W-:Y:S02]  /*1cf20*/  IMAD R9, R7, UR5, R9 ;  /* 0x0000000507097c24 */ /* 0x000fe4000f8e0209 */
[----:B------:R-:W-:Y:S02]  /*1cf30*/  IMAD R33, R33, UR6, RZ ;  /* 0x0000000621217c24 */ /* 0x000fe4000f8e02ff */
[----:B------:R-:W-:Y:S02]  /*1cf40*/  IMAD.IADD R3, R3, 0x1, R9 ;  /* 0x0000000103037824 */ /* 0x000fe400078e0209 */
[----:B------:R-:W-:Y:S02]  /*1cf50*/  IMAD R9, R32, UR4, RZ ;  /* 0x0000000420097c24 */ /* 0x000fe4000f8e02ff */
[----:B------:R-:W-:-:S04]  /*1cf60*/  IMAD.WIDE.U32 R2, R6, UR6, R2 ;  /* 0x0000000606027c25 */ /* 0x000fc8000f8e0002 */
[----:B------:R-:W-:Y:S02]  /*1cf70*/  IMAD R6, R6, UR7, R33 ;  /* 0x0000000706067c24 */ /* 0x000fe4000f8e0221 */
[C---:B------:R-:W-:Y:S02]  /*1cf80*/  IMAD R9, R8.reuse, UR5, R9 ;  /* 0x0000000508097c24 */ /* 0x040fe4000f8e0209 */
[----:B------:R-:W-:Y:S01]  /*1cf90*/  IMAD.IADD R7, R3, 0x1, R6 ;  /* 0x0000000103077824 */ /* 0x000fe200078e0206 */
[----:B------:R-:W-:Y:S01]  /*1cfa0*/  MOV R6, R2 ;  /* 0x0000000200067202 */ /* 0x000fe20000000f00 */
[----:B------:R-:W-:Y:S01]  /*1cfb0*/  IMAD.WIDE.U32 R2, R8, UR4, RZ ;  /* 0x0000000408027c25 */ /* 0x000fe2000f8e00ff */
[----:B------:R-:W-:Y:S01]  /*1cfc0*/  ULDC.64 UR4, c[0x0][0x308] ;  /* 0x0000c20000047ab9 */ /* 0x000fe20000000a00 */
[----:B---3--:R-:W-:Y:S02]  /*1cfd0*/  ISETP.GE.AND P3, PT, R30, R11, PT ;  /* 0x0000000b1e00720c */ /* 0x008fe40003f66270 */
[----:B------:R-:W-:-:S02]  /*1cfe0*/  IMAD.IADD R3, R3, 0x1, R9 ;  /* 0x0000000103037824 */ /* 0x000fc400078e0209 */
[----:B------:R-:W-:-:S04]  /*1cff0*/  IMAD.WIDE.U32 R6, R18, UR4, R6 ;  /* 0x0000000412067c25 */ /* 0x000fc8000f8e0006 */
[----:B------:R-:W-:-:S04]  /*1d000*/  IMAD.WIDE.U32 R2, R5, UR6, R2 ;  /* 0x0000000605027c25 */ /* 0x000fc8000f8e0002 */
[----:B------:R-:W-:Y:S02]  /*1d010*/  IMAD R9, R18, UR5, RZ ;  /* 0x0000000512097c24 */ /* 0x000fe4000f8e02ff */
[----:B--2---:R-:W-:-:S04]  /*1d020*/  IMAD R10, R10, UR6, RZ ;  /* 0x000000060a0a7c24 */ /* 0x004fc8000f8e02ff */
[----:B------:R-:W-:Y:S01]  /*1d030*/  IMAD R10, R5, UR7, R10 ;  /* 0x00000007050a7c24 */ /* 0x000fe2000f8e020a */
[----:B------:R-:W-:Y:S02]  /*1d040*/  ULDC.64 UR6, c[0x0][0x2e8] ;  /* 0x0000ba0000067ab9 */ /* 0x000fe40000000a00 */
[----:B------:R-:W-:Y:S01]  /*1d050*/  IADD3 R8, P0, R6, UR6, RZ ;  /* 0x0000000606087c10 */ /* 0x000fe2000ff1e0ff */
[----:B------:R-:W-:-:S03]  /*1d060*/  IMAD.IADD R3, R3, 0x1, R10 ;  /* 0x0000000103037824 */ /* 0x000fc600078e020a */
[----:B------:R-:W-:Y:S01]  /*1d070*/  IADD3.X R7, R7, UR7, R9, P0, !PT ;  /* 0x0000000707077c10 */ /* 0x000fe200087fe409 */
[----:B------:R-:W-:Y:S01]  /*1d080*/  IMAD.WIDE.U32 R2, R18, UR4, R2 ;  /* 0x0000000412027c25 */ /* 0x000fe2000f8e0002 */
[----:B------:R-:W-:Y:S02]  /*1d090*/  UMOV UR4, 0xffffffff ;  /* 0xffffffff00047882 */ /* 0x000fe40000000000 */
[----:B------:R-:W-:-:S04]  /*1d0a0*/  IADD3 R5, P0, R2, UR6, RZ ;  /* 0x0000000602057c10 */ /* 0x000fc8000ff1e0ff */
[----:B------:R-:W-:Y:S01]  /*1d0b0*/  IADD3.X R6, R9, UR7, R3, P0, !PT ;  /* 0x0000000709067c10 */ /* 0x000fe200087fe403 */
[----:B------:R-:W-:Y:S08]  /*1d0c0*/  BRA.DIV UR4, `(.L_x_755) ;  /* 0x0000008e044c7947 */ /* 0x000ff0000b800000 */
[----:B------:R-:W0:Y:S01]  /*1d0d0*/  SHFL.IDX PT, R3, R8, RZ, 0x181f ;  /* 0x00181fff08037589 */ /* 0x000e2200000e0000 */
[----:B------:R-:W-:-:S03]  /*1d0e0*/  LOP3.LUT R22, R22, 0xffffefff, RZ, 0xc0, !PT ;  /* 0xffffefff16167812 */ /* 0x000fc600078ec0ff */
[----:B------:R-:W2:Y:S01]  /*1d0f0*/  SHFL.IDX PT, R2, R7, RZ, 0x181f ;  /* 0x00181fff07027589 */ /* 0x000ea200000e0000 */
[----:B------:R-:W-:-:S04]  /*1d100*/  @P4 LOP3.LUT R22, R22, 0x1000, RZ, 0xfc, !PT ;  /* 0x0000100016164812 */ /* 0x000fc800078efcff */
[C---:B------:R-:W-:Y:S02]  /*1d110*/  LOP3.LUT P4, RZ, R22.reuse, 0x40, RZ, 0xc0, !PT ;  /* 0x0000004016ff7812 */ /* 0x040fe4000788c0ff */
[----:B------:R-:W-:-:S04]  /*1d120*/  LOP3.LUT R22, R22, 0xfffff7ff, RZ, 0xc0, !PT ;  /* 0xfffff7ff16167812 */ /* 0x000fc800078ec0ff */
[----:B------:R-:W-:-:S04]  /*1d130*/  @P1 LOP3.LUT R22, R22, 0x800, RZ, 0xfc, !PT ;  /* 0x0000080016161812 */ /* 0x000fc800078efcff */
[C---:B------:R-:W-:Y:S02]  /*1d140*/  LOP3.LUT P1, RZ, R22.reuse, 0x10, RZ, 0xc0, !PT ;  /* 0x0000001016ff7812 */ /* 0x040fe4000782c0ff */
[----:B------:R-:W-:Y:S02]  /*1d150*/  LOP3.LUT R22, R22, 0xfffffbff, RZ, 0xc0, !PT ;  /* 0xfffffbff16167812 */ /* 0x000fe400078ec0ff */
[----:B0-----:R-:W-:Y:S02]  /*1d160*/  @P4 IADD3 R3, P0, R30, R3, RZ ;  /* 0x000000031e034210 */ /* 0x001fe40007f1e0ff */
[----:B------:R-:W-:-:S03]  /*1d170*/  @P2 LOP3.LUT R22, R22, 0x400, RZ, 0xfc, !PT ;  /* 0x0000040016162812 */ /* 0x000fc600078efcff */
[----:B--2---:R-:W-:Y:S01]  /*1d180*/  @P4 IMAD.X R2, RZ, RZ, R2, P0 ;  /* 0x000000ffff024224 */ /* 0x004fe200000e0602 */
[C---:B------:R-:W-:Y:S02]  /*1d190*/  LOP3.LUT P2, RZ, R22.reuse, 0x8, RZ, 0xc0, !PT ;  /* 0x0000000816ff7812 */ /* 0x040fe4000784c0ff */
[----:B------:R-:W-:Y:S02]  /*1d1a0*/  LOP3.LUT P6, RZ, R22, 0x80, RZ, 0xc0, !PT ;  /* 0x0000008016ff7812 */ /* 0x000fe400078cc0ff */
[----:B------:R-:W-:-:S04]  /*1d1b0*/  @P4 LOP3.LUT R3, R3, R2, RZ, 0x3c, !PT ;  /* 0x0000000203034212 */ /* 0x000fc800078e3cff */
[----:B------:R-:W-:-:S04]  /*1d1c0*/  @P4 LOP3.LUT R2, R3, R2, RZ, 0x3c, !PT ;  /* 0x0000000203024212 */ /* 0x000fc800078e3cff */
[----:B------:R-:W-:-:S05]  /*1d1d0*/  @P4 LOP3.LUT R3, R3, R2, RZ, 0x3c, !PT ;  /* 0x0000000203034212 */ /* 0x000fca00078e3cff */
[----:B------:R-:W-:Y:S01]  /*1d1e0*/  @!PT LDS RZ, [RZ] ;  /* 0x00000000fffff984 */ /* 0x000fe20000000800 */
[----:B------:R0:W-:Y:S01]  /*1d1f0*/  @P4 LDGSTS.E.BYPASS.LTC128B.128 [R0+0x18400], desc[UR36][R2.64], !P3 ;  /* 0x1840000002004fae */ /* 0x0001e2000d901d64 */
[----:B------:R-:W-:-:S03]  /*1d200*/  LOP3.LUT P4, RZ, R22, 0x1000, RZ, 0xc0, !PT ;  /* 0x0000100016ff7812 */ /* 0x000fc6000788c0ff */
[----:B0-----:R-:W0:Y:S04]  /*1d210*/  SHFL.IDX PT, R3, R8, 0x1, 0x181f ;  /* 0x00381f0008037f89 */ /* 0x001e2800000e0000 */
[----:B------:R-:W2:Y:S01]  /*1d220*/  SHFL.IDX PT, R2, R7, 0x1, 0x181f ;  /* 0x00381f0007027f89 */ /* 0x000ea200000e0000 */
[----:B0-----:R-:W-:-:S05]  /*1d230*/  @P1 IADD3 R3, P0, R30, R3, RZ ;  /* 0x000000031e031210 */ /* 0x001fca0007f1e0ff */
[----:B--2---:R-:W-:-:S05]  /*1d240*/  @P1 IMAD.X R2, RZ, RZ, R2, P0 ;  /* 0x000000ffff021224 */ /* 0x004fca00000e0602 */
[----:B------:R-:W-:-:S04]  /*1d250*/  @P1 LOP3.LUT R3, R3, R2, RZ, 0x3c, !PT ;  /* 0x0000000203031212 */ /* 0x000fc800078e3cff */
[----:B------:R-:W-:-:S04]  /*1d260*/  @P1 LOP3.LUT R2, R3, R2, RZ, 0x3c, !PT ;  /* 0x0000000203021212 */ /* 0x000fc800078e3cff */
[----:B------:R-:W-:-:S05]  /*1d270*/  @P1 LOP3.LUT R3, R3, R2, RZ, 0x3c, !PT ;  /* 0x0000000203031212 */ /* 0x000fca00078e3cff */
        /* <DEDUP_REMOVED lines=13> */
[----:B0-----:R-:W-:-:S04]  /*1d350*/  @P5 IADD3 R3, P0, R30, R3, RZ ;  /* 0x000000031e035210 */ /* 0x001fc80007f1e0ff */
[----:B--2---:R-:W-:-:S04]  /*1d360*/  @P5 IADD3.X R2, RZ, R2, RZ, P0, !PT ;  /* 0x00000002ff025210 */ /* 0x004fc800007fe4ff */
[----:B------:R-:W-:-:S04]  /*1d370*/  @P5 LOP3.LUT R3, R3, R2, RZ, 0x3c, !PT ;  /* 0x0000000203035212 */ /* 0x000fc800078e3cff */
[----:B------:R-:W-:-:S04]  /*1d380*/  @P5 LOP3.LUT R2, R3, R2, RZ, 0x3c, !PT ;  /* 0x0000000203025212 */ /* 0x000fc800078e3cff */
[----:B------:R-:W-:-:S05]  /*1d390*/  @P5 LOP3.LUT R3, R3, R2, RZ, 0x3c, !PT ;  /* 0x0000000203035212 */ /* 0x000fca00078e3cff */
[----:B------:R0:W-:Y:S01]  /*1d3a0*/  @P5 LDGSTS.E.BYPASS.LTC128B.128 [R0+0x19c00], desc[UR36][R2.64], !P3 ;  /* 0x19c0000002005fae */ /* 0x0001e2000d901d64 */
[----:B------:R-:W-:-:S03]  /*1d3b0*/  LOP3.LUT P5, RZ, R22, 0x20, RZ, 0xc0, !PT ;  /* 0x0000002016ff7812 */ /* 0x000fc600078ac0ff */
[----:B0-----:R-:W0:Y:S04]  /*1d3c0*/  SHFL.IDX PT, R3, R8, 0x4, 0x181f ;  /* 0x00981f0008037f89 */ /* 0x001e2800000e0000 */
[----:B------:R-:W2:Y:S06]  /*1d3d0*/  SHFL.IDX PT, R2, R7, 0x4, 0x181f ;  /* 0x00981f0007027f89 */ /* 0x000eac00000e0000 */
[----:B0-----:R-:W-:-:S05]  /*1d3e0*/  @P5 IADD3 R3, P0, R30, R3, RZ ;  /* 0x000000031e035210 */ /* 0x001fca0007f1e0ff */
[----:B--2---:R-:W-:-:S05]  /*1d3f0*/  @P5 IMAD.X R2, RZ, RZ, R2, P0 ;  /* 0x000000ffff025224 */ /* 0x004fca00000e0602 */
[----:B------:R-:W-:-:S04]  /*1d400*/  @P5 LOP3.LUT R3, R3, R2, RZ, 0x3c, !PT ;  /* 0x0000000203035212 */ /* 0x000fc800078e3cff */
[----:B------:R-:W-:-:S04]  /*1d410*/  @P5 LOP3.LUT R2, R3, R2, RZ, 0x3c, !PT ;  /* 0x0000000203025212 */ /* 0x000fc800078e3cff */
[----:B------:R-:W-:-:S05]  /*1d420*/  @P5 LOP3.LUT R3, R3, R2, RZ, 0x3c, !PT ;  /* 0x0000000203035212 */ /* 0x000fca00078e3cff */
[----:B------:R0:W-:Y:S04]  /*1d430*/  @P5 LDGSTS.E.BYPASS.LTC128B.128 [R0+0x1a400], desc[UR36][R2.64], !P3 ;  /* 0x1a40000002005fae */ /* 0x0001e8000d901d64 */
[----:B0-----:R-:W0:Y:S04]  /*1d440*/  SHFL.IDX PT, R3, R8, 0x5, 0x181f ;  /* 0x00b81f0008037f89 */ /* 0x001e2800000e0000 */
[----:B------:R-:W2:Y:S01]  /*1d450*/  SHFL.IDX PT, R2, R7, 0x5, 0x181f ;  /* 0x00b81f0007027f89 */ /* 0x000ea200000e0000 */
[----:B0-----:R-:W-:-:S05]  /*1d460*/  @P6 IADD3 R3, P0, R30, R3, RZ ;  /* 0x000000031e036210 */ /* 0x001fca0007f1e0ff */
[----:B--2---:R-:W-:-:S05]  /*1d470*/  @P6 IMAD.X R2, RZ, RZ, R2, P0 ;  /* 0x000000ffff026224 */ /* 0x004fca00000e0602 */
[----:B------:R-:W-:-:S04]  /*1d480*/  @P6 LOP3.LUT R3, R3, R2, RZ, 0x3c, !PT ;  /* 0x0000000203036212 */ /* 0x000fc800078e3cff */
[----:B------:R-:W-:-:S04]  /*1d490*/  @P6 LOP3.LUT R2, R3, R2, RZ, 0x3c, !PT ;  /* 0x0000000203026212 */ /* 0x000fc800078e3cff */
[----:B------:R-:W-:-:S05]  /*1d4a0*/  @P6 LOP3.LUT R3, R3, R2, RZ, 0x3c, !PT ;  /* 0x0000000203036212 */ /* 0x000fca00078e3cff */
[----:B------:R0:W-:Y:S04]  /*1d4b0*/  @P6 LDGSTS.E.BYPASS.LTC128B.128 [R0+0x1ac00], desc[UR36][R2.64], !P3 ;  /* 0x1ac0000002006fae */ /* 0x0001e8000d901d64 */
[----:B0-----:R-:W0:Y:S04]  /*1d4c0*/  SHFL.IDX PT, R3, R8, 0x6, 0x181f ;  /* 0x00d81f0008037f89 */ /* 0x001e2800000e0000 */
[----:B------:R-:W2:Y:S04]  /*1d4d0*/  SHFL.IDX PT, R2, R7, 0x6, 0x181f ;  /* 0x00d81f0007027f89 */ /* 0x000ea800000e0000 */
[----:B------:R-:W-:Y:S01]  /*1d4e0*/  SHFL.IDX PT, R7, R7, 0x7, 0x181f ;  /* 0x00f81f0007077f89 */ /* 0x000fe200000e0000 */
[----:B0-----:R-:W-:-:S05]  /*1d4f0*/  @P4 IADD3 R3, P0, R30, R3, RZ ;  /* 0x000000031e034210 */ /* 0x001fca0007f1e0ff */
[----:B--2---:R-:W-:-:S05]  /*1d500*/  @P4 IMAD.X R2, RZ, RZ, R2, P0 ;  /* 0x000000ffff024224 */ /* 0x004fca00000e0602 */
[----:B------:R-:W-:-:S04]  /*1d510*/  @P4 LOP3.LUT R3, R3, R2, RZ, 0x3c, !PT ;  /* 0x0000000203034212 */ /* 0x000fc800078e3cff */
[----:B------:R-:W-:-:S04]  /*1d520*/  @P4 LOP3.LUT R2, R3, R2, RZ, 0x3c, !PT ;  /* 0x0000000203024212 */ /* 0x000fc800078e3cff */
[----:B------:R-:W-:-:S05]  /*1d530*/  @P4 LOP3.LUT R3, R3, R2, RZ, 0x3c, !PT ;  /* 0x0000000203034212 */ /* 0x000fca00078e3cff */
[----:B------:R0:W-:Y:S04]  /*1d540*/  @P4 LDGSTS.E.BYPASS.LTC128B.128 [R0+0x1b400], desc[UR36][R2.64], !P3 ;  /* 0x1b40000002004fae */ /* 0x0001e8000d901d64 */
[----:B0-----:R-:W0:Y:S04]  /*1d550*/  SHFL.IDX PT, R2, R8, 0x7, 0x181f ;  /* 0x00f81f0008027f89 */ /* 0x001e2800000e0000 */
[----:B------:R-:W2:Y:S04]  /*1d560*/  SHFL.IDX PT, R8, R5, RZ, 0x181f ;  /* 0x00181fff05087589 */ /* 0x000ea800000e0000 */
[----:B------:R-:W-:Y:S01]  /*1d570*/  SHFL.IDX PT, R5, R5, 0x1, 0x181f ;  /* 0x00381f0005057f89 */ /* 0x000fe200000e0000 */
[----:B0-----:R-:W-:-:S05]  /*1d580*/  @P1 IADD3 R2, P0, R30, R2, RZ ;  /* 0x000000021e021210 */ /* 0x001fca0007f1e0ff */
[----:B------:R-:W-:Y:S02]  /*1d590*/  @P1 IMAD.X R3, RZ, RZ, R7, P0 ;  /* 0x000000ffff031224 */ /* 0x000fe400000e0607 */
[----:B------:R-:W0:Y:S04]  /*1d5a0*/  SHFL.IDX PT, R7, R6, RZ, 0x181f ;  /* 0x00181fff06077589 */ /* 0x000e2800000e0000 */
[----:B------:R2:W-:Y:S04]  /*1d5b0*/  @P1 LDGSTS.E.BYPASS.LTC128B.128 [R0+0x1bc00], desc[UR36][R2.64], !P3 ;  /* 0x1bc0000002001fae */ /* 0x0005e8000d901d64 */
[----:B------:R-:W3:Y:S01]  /*1d5c0*/  SHFL.IDX PT, R6, R6, 0x1, 0x181f ;  /* 0x00381f0006067f89 */ /* 0x000ee200000e0000 */
[----:B--2---:R-:W-:-:S05]  /*1d5d0*/  @P2 IADD3 R2, P0, R30, R8, RZ ;  /* 0x000000081e022210 */ /* 0x004fca0007f1e0ff */
[----:B0-----:R-:W-:-:S05]  /*1d5e0*/  @P2 IMAD.X R3, RZ, RZ, R7, P0 ;  /* 0x000000ffff032224 */ /* 0x001fca00000e0607 */
[----:B------:R0:W-:Y:S03]  /*1d5f0*/  @P2 LDGSTS.E.BYPASS.LTC128B.128 [R0+0x1c400], desc[UR36][R2.64], !P3 ;  /* 0x1c40000002002fae */ /* 0x0001e6000d901d64 */
.L_x_1038:
[----:B------:R-:W-:-:S13]  /*1d600*/  LOP3.LUT P1, RZ, R22, 0x100, RZ, 0xc0, !PT ;  /* 0x0000010016ff7812 */ /* 0x000fda000782c0ff */
[----:B0-----:R-:W-:-:S04]  /*1d610*/  @P1 IADD3 R2, P0, R30, R5, RZ ;  /* 0x000000051e021210 */ /* 0x001fc80007f1e0ff */
[----:B---3--:R-:W-:Y:S02]  /*1d620*/  @P1 IADD3.X R3, RZ, R6, RZ, P0, !PT ;  /* 0x00000006ff031210 */ /* 0x008fe400007fe4ff */
[----:B------:R-:W-:-:S03]  /*1d630*/  PLOP3.LUT P0, PT, PT, PT, PT, 0x80, 0x0 ;  /* 0x000000000000781c */ /* 0x000fc60003f0f070 */
[----:B------:R-:W-:Y:S01]  /*1d640*/  @!PT LDS RZ, [RZ] ;  /* 0x00000000fffff984 */ /* 0x000fe20000000800 */
[----:B------:R-:W-:Y:S01]  /*1d650*/  @!PT LDS RZ, [RZ] ;  /* 0x00000000fffff984 */ /* 0x000fe20000000800 */
[----:B------:R-:W-:Y:S01]  /*1d660*/  @!PT LDS RZ, [RZ] ;  /* 0x00000000fffff984 */ /* 0x000fe20000000800 */
[----:B------:R0:W-:Y:S01]  /*1d670*/  @P1 LDGSTS.E.BYPASS.LTC128B.128 [R0+0x1cc00], desc[UR36][R2.64], !P3 ;  /* 0x1cc0000002001fae */ /* 0x0001e2000d901d64 */
[----:B------:R-:W-:-:S09]  /*1d680*/  NOP ;  /* 0x0000000000007918 */ /* 0x000fd20000000000 */
.L_x_756:
        /* <DEDUP_REMOVED lines=10> */
.L_x_757:
[----:B0-----:R0:W5:Y:S01]  /*1d730*/  LDL.LU R3, [R1+0x2c] ;  /* 0x00002c0001037983 */ /* 0x0011620000300800 */
[----:B------:R-:W-:Y:S01]  /*1d740*/  VIADD R2, R23, 0x14400 ;  /* 0x0001440017027836 */ /* 0x000fe20000000000 */
[----:B------:R-:W-:Y:S01]  /*1d750*/  SHF.R.S32.HI R0, RZ, 0x1f, R28 ;  /* 0x0000001fff007819 */ /* 0x000fe2000001141c */
[----:B------:R0:W-:Y:S06]  /*1d760*/  SYNCS.ARRIVE.TRANS64.A1T0 RZ, [R4+URZ+0x22830], RZ ;  /* 0x022830ff04ff79a7 */ /* 0x0001ec000810003f */
[----:B------:R-:W-:Y:S05]  /*1d770*/  WARPSYNC.ALL ;  /* 0x0000000000007948 */ /* 0x000fea0003800000 */
[----:B------:R-:W-:Y:S01]  /*1d780*/  BAR.SYNC.DEFER_BLOCKING 0x8, 0x180 ;  /* 0x0206000000007b1d */ /* 0x000fe20000010000 */
[----:B------:R-:W-:-:S05]  /*1d790*/  LOP3.LUT P1, RZ, R2, 0x3ff, RZ, 0xc0, !PT ;  /* 0x000003ff02ff7812 */ /* 0x000fca000782c0ff */
[----:B------:R-:W-:Y:S01]  /*1d7a0*/  ULDC.64 UR4, c[0x0][0x298] ;  /* 0x0000a60000047ab9 */ /* 0x000fe20000000a00 */
[----:B------:R-:W-:Y:S01]  /*1d7b0*/  ULDC.64 UR6, c[0x0][0xa00] ;  /* 0x0002800000067ab9 */ /* 0x000fe20000000a00 */
[----:B------:R-:W-:Y:S01]  /*1d7c0*/  IMAD R25, R0, UR4, RZ ;  /* 0x0000000400197c24 */ /* 0x000fe2000f8e02ff */
[----:B------:R-:W-:Y:S01]  /*1d7d0*/  ISETP.NE.U32.AND P0, PT, RZ, UR6, PT ;  /* 0x00000006ff007c0c */ /* 0x000fe2000bf05070 */
[C---:B------:R-:W-:Y:S01]  /*1d7e0*/  IMAD.WIDE.U32 R26, R28.reuse, UR4, RZ ;  /* 0x000000041c1a7c25 */ /* 0x040fe2000f8e00ff */
[----:B------:R-:W-:Y:S02]  /*1d7f0*/  BSSY B6, `(.L_x_758) ;  /* 0x0000017000067945 */ /* 0x000fe40003800000 */
[----:B------:R-:W-:Y:S01]  /*1d800*/  ISETP.NE.AND.EX P0, PT, RZ, UR7, PT, P0 ;  /* 0x00000007ff007c0c */ /* 0x000fe2000bf05300 */
[----:B------:R-:W-:-:S03]  /*1d810*/  IMAD R25, R28, UR5, R25 ;  /* 0x000000051c197c24 */ /* 0x000fc6000f8e0219 */
[----:B------:R-:W-:Y:S01]  /*1d820*/  SEL R24, R24, RZ, !P0 ;  /* 0x000000ff18187207 */ /* 0x000fe20004000000 */
[----:B------:R-:W-:Y:S01]  /*1d830*/  IMAD.IADD R25, R27, 0x1, R25 ;  /* 0x000000011b197824 */ /* 0x000fe200078e0219 */
[----:B-----5:R-:W-:Y:S01]  /*1d840*/  SEL R28, R3, RZ, !P0 ;  /* 0x000000ff031c7207 */ /* 0x020fe20004000000 */
[----:B------:R-:W-:Y:S06]  /*1d850*/  @!P1 BRA `(.L_x_759) ;  /* 0x0000000000409947 */ /* 0x000fec0003800000 */
[----:B------:R-:W-:Y:S01]  /*1d860*/  MOV R2, 0x0 ;  /* 0x0000000000027802 */ /* 0x000fe20000000f00 */
[----:B------:R-:W-:Y:S01]  /*1d870*/  ULDC.64 UR4, c[0x4][0x98] ;  /* 0x0100260000047ab9 */ /* 0x000fe20000000a00 */
[----:B------:R-:W-:Y:S01]  /*1d880*/  ULDC.64 UR6, c[0x4][0xa0] ;  /* 0x0100280000067ab9 */ /* 0x000fe20000000a00 */
[----:B------:R-:W-:Y:S01]  /*1d890*/  ULDC.64 UR8, c[0x4][0x28] ;  /* 0x01000a0000087ab9 */ /* 0x000fe20000000a00 */
[----:B01----:R-:W-:Y:S01]  /*1d8a0*/  IMAD.U32 R4, RZ, RZ, UR4 ;  /* 0x00000004ff047e24 */ /* 0x003fe2000f8e00ff */
        /* <DEDUP_REMOVED lines=11> */
.L_x_759:
[----:B------:R-:W-:Y:S05]  /*1d960*/  BSYNC B6 ;  /* 0x0000000000067941 */ /* 0x000fea0003800000 */
.L_x_758:
[----:B------:R2:W5:Y:S01]  /*1d970*/  LDL R20, [R1+0x30] ;  /* 0x0000300001147983 */ /* 0x0005620000100800 */
[----:B------:R-:W3:Y:S01]  /*1d980*/  LDC R6, c[0x0][0x448] ;  /* 0x00011200ff067b82 */ /* 0x000ee20000000800 */
[----:B------:R-:W-:Y:S01]  /*1d990*/  MOV R2, R26 ;  /* 0x0000001a00027202 */ /* 0x000fe20000000f00 */
[----:B------:R-:W-:Y:S01]  /*1d9a0*/  IMAD.MOV.U32 R3, RZ, RZ, R25 ;  /* 0x000000ffff037224 */ /* 0x000fe200078e0019 */
[----:B------:R2:W5:Y:S01]  /*1d9b0*/  LDL R9, [R1+0x24] ;  /* 0x0000240001097983 */ /* 0x0005620000100800 */
[----:B------:R-:W-:Y:S01]  /*1d9c0*/  ULDC.64 UR4, c[0x0][0x2d8] ;  /* 0x0000b60000047ab9 */ /* 0x000fe20000000a00 */
[----:B------:R-:W-:Y:S01]  /*1d9d0*/  IMAD.SHL.U32 R17, R17, 0x80, RZ ;  /* 0x0000008011117824 */ /* 0x000fe200078e00ff */
[----:B------:R-:W-:Y:S01]  /*1d9e0*/  ULDC.64 UR6, c[0x0][0x280] ;  /* 0x0000a00000067ab9 */ /* 0x000fe20000000a00 */
[----:B------:R-:W4:Y:S01]  /*1d9f0*/  S2R R21, SR_TID.X ;  /* 0x0000000000157919 */ /* 0x000f220000002100 */
[----:B------:R-:W-:-:S04]  /*1da00*/  IMAD.WIDE.U32 R2, R18, UR4, R2 ;  /* 0x0000000412027c25 */ /* 0x000fc8000f8e0002 */
[----:B------:R-:W-:Y:S01]  /*1da10*/  IMAD R3, R18, UR5, R3 ;  /* 0x0000000512037c24 */ /* 0x000fe2000f8e0203 */
[----:B------:R-:W-:Y:S02]  /*1da20*/  ULDC.64 UR4, c[0x0][0x2e0] ;  /* 0x0000b80000047ab9 */ /* 0x000fe40000000a00 */
[----:B------:R-:W-:Y:S02]  /*1da30*/  IMAD R5, R28, UR4, RZ ;  /* 0x000000041c057c24 */ /* 0x000fe4000f8e02ff */
[----:B------:R-:W-:-:S04]  /*1da40*/  IMAD.WIDE.U32 R2, R24, UR4, R2 ;  /* 0x0000000418027c25 */ /* 0x000fc8000f8e0002 */
[----:B------:R-:W-:Y:S01]  /*1da50*/  IMAD R0, R24, UR5, R5 ;  /* 0x0000000518007c24 */ /* 0x000fe2000f8e0205 */
[----:B------:R-:W-:Y:S01]  /*1da60*/  ULDC.64 UR4, c[0x0][0x2d0] ;  /* 0x0000b40000047ab9 */ /* 0x000fe20000000a00 */
[----:B---3--:R-:W-:Y:S02]  /*1da70*/  ISETP.NE.AND P0, PT, R6, 0x1, PT ;  /* 0x000000010600780c */ /* 0x008fe40003f05270 */
[----:B------:R-:W-:-:S11]  /*1da80*/  IMAD.IADD R3, R3, 0x1, R0 ;  /* 0x0000000103037824 */ /* 0x000fd600078e0200 */
[----:B01----:R-:W0:Y:S01]  /*1da90*/  @P0 LDC R4, c[0x0][0x44c] ;  /* 0x00011300ff040b82 */ /* 0x003e220000000800 */
[C---:B----4-:R-:W-:Y:S01]  /*1daa0*/  LOP3.LUT R32, R21.reuse, 0x7f, RZ, 0xc0, !PT ;  /* 0x0000007f15207812 */ /* 0x050fe200078ec0ff */
[----:B------:R-:W-:-:S03]  /*1dab0*/  IMAD.SHL.U32 R21, R21, 0x10, RZ ;  /* 0x0000001015157824 */ /* 0x000fc600078e00ff */
[----:B------:R-:W-:-:S03]  /*1dac0*/  SHF.R.U32.HI R32, RZ, 0x3, R32 ;  /* 0x00000003ff207819 */ /* 0x000fc60000011620 */
[----:B------:R-:W1:Y:S01]  /*1dad0*/  @P0 LDC R0, c[0x0][0x450] ;  /* 0x00011400ff000b82 */ /* 0x000e620000000800 */
[----:B------:R-:W-:-:S04]  /*1dae0*/  LOP3.LUT R21, R32, 0x70, R21, 0xf8, !PT ;  /* 0x0000007020157812 */ /* 0x000fc800078ef815 */
[----:B------:R-:W-:Y:S02]  /*1daf0*/  LOP3.LUT R5, R21, R17, RZ, 0xfc, !PT ;  /* 0x0000001115057212 */ /* 0x000fe400078efcff */
[----:B------:R-:W3:Y:S03]  /*1db00*/  S2R R21, SR_TID.X ;  /* 0x0000000000157919 */ /* 0x000ee60000002100 */
[----:B0-----:R-:W-:-:S04]  /*1db10*/  @P0 IMAD.HI.U32 R7, R5, R4, RZ ;  /* 0x0000000405070227 */ /* 0x001fc800078e00ff */
[----:B------:R-:W-:Y:S01]  /*1db20*/  IMAD.MOV.U32 R4, RZ, RZ, R5 ;  /* 0x000000ffff047224 */ /* 0x000fe200078e0005 */
[----:B-1----:R-:W-:-:S04]  /*1db30*/  @P0 SHF.R.U32.HI R4, RZ, R0, R7 ;  /* 0x00000000ff040219 */ /* 0x002fc80000011607 */
[----:B------:R-:W-:-:S05]  /*1db40*/  IADD3 R0, -R4, RZ, RZ ;  /* 0x000000ff04007210 */ /* 0x000fca0007ffe1ff */
[----:B------:R-:W-:Y:S01]  /*1db50*/  IMAD R0, R6, R0, R5 ;  /* 0x0000000006007224 */ /* 0x000fe200078e0205 */
[----:B------:R-:W-:Y:S01]  /*1db60*/  SHF.R.S32.HI R5, RZ, 0x1f, R4 ;  /* 0x0000001fff057819 */ /* 0x000fe20000011404 */
[----:B------:R-:W-:-:S04]  /*1db70*/  IMAD.WIDE.U32 R2, R4, UR4, R2 ;  /* 0x0000000404027c25 */ /* 0x000fc8000f8e0002 */
[----:B------:R-:W-:-:S04]  /*1db80*/  IMAD R5, R5, UR4, RZ ;  /* 0x0000000405057c24 */ /* 0x000fc8000f8e02ff */
[----:B------:R-:W-:Y:S01]  /*1db90*/  IMAD R5, R4, UR5, R5 ;  /* 0x0000000504057c24 */ /* 0x000fe2000f8e0205 */
[----:B------:R-:W-:Y:S01]  /*1dba0*/  SHF.R.S32.HI R4, RZ, 0x1f, R0 ;  /* 0x0000001fff047819 */ /* 0x000fe20000011400 */
[----:B------:R-:W-:Y:S02]  /*1dbb0*/  ULDC.64 UR4, c[0x0][0x2c8] ;  /* 0x0000b20000047ab9 */ /* 0x000fe40000000a00 */
[----:B------:R-:W-:Y:S02]  /*1dbc0*/  IMAD.IADD R3, R3, 0x1, R5 ;  /* 0x0000000103037824 */ /* 0x000fe400078e0205 */
[----:B------:R-:W-:Y:S02]  /*1dbd0*/  IMAD R4, R4, UR4, RZ ;  /* 0x0000000404047c24 */ /* 0x000fe4000f8e02ff */
[----:B------:R-:W-:Y:S01]  /*1dbe0*/  IMAD.WIDE.U32 R2, R0, UR4, R2 ;  /* 0x0000000400027c25 */ /* 0x000fe2000f8e0002 */
[----:B------:R-:W-:-:S03]  /*1dbf0*/  ULDC UR4, c[0x0][0x2b8] ;  /* 0x0000ae0000047ab9 */ /* 0x000fc60000000800 */
[----:B------:R-:W-:Y:S01]  /*1dc00*/  IMAD R5, R0, UR5, R4 ;  /* 0x0000000500057c24 */ /* 0x000fe2000f8e0204 */
[----:B------:R-:W-:Y:S02]  /*1dc10*/  IADD3 R0, P1, R2, UR6, RZ ;  /* 0x0000000602007c10 */ /* 0x000fe4000ff3e0ff */
[----:B------:R-:W-:Y:S01]  /*1dc20*/  ISETP.GE.AND P0, PT, R30, UR4, PT ;  /* 0x000000041e007c0c */ /* 0x000fe2000bf06270 */
[----:B------:R-:W-:Y:S01]  /*1dc30*/  UMOV UR4, 0xffffffff ;  /* 0xffffffff00047882 */ /* 0x000fe20000000000 */
[----:B---3--:R-:W-:Y:S02]  /*1dc40*/  LOP3.LUT R21, R21, 0x7f, RZ, 0xc0, !PT ;  /* 0x0000007f15157812 */ /* 0x008fe400078ec0ff */
[----:B------:R-:W-:Y:S02]  /*1dc50*/  IADD3.X R4, R3, UR7, R5, P1, !PT ;  /* 0x0000000703047c10 */ /* 0x000fe40008ffe405 */
[----:B------:R-:W-:Y:S01]  /*1dc60*/  SHF.R.U32.HI R10, RZ, 0x3, R21 ;  /* 0x00000003ff0a7819 */ /* 0x000fe20000011615 */
[----:B--2---:R-:W-:Y:S06]  /*1dc70*/  BRA.DIV UR4, `(.L_x_760) ;  /* 0x0000008e04787947 */ /* 0x004fec000b800000 */
[----:B------:R-:W0:Y:S01]  /*1dc80*/  SHFL.IDX PT, R14, R0, RZ, 0x181f ;  /* 0x00181fff000e7589 */ /* 0x000e2200000e0000 */
[----:B-----5:R-:W-:Y:S02]  /*1dc90*/  IMAD R5, R20, R6, RZ ;  /* 0x0000000614057224 */ /* 0x020fe400078e02ff */
[----:B------:R-:W-:Y:S01]  /*1dca0*/  IMAD.IADD R17, R10, 0x1, R17 ;  /* 0x000000010a117824 */ /* 0x000fe200078e0211 */
[----:B------:R-:W1:Y:S03]  /*1dcb0*/  SHFL.IDX PT, R2, R4, RZ, 0x181f ;  /* 0x00181fff04027589 */ /* 0x000e6600000e0000 */
[C---:B------:R-:W-:Y:S01]  /*1dcc0*/  VIADD R6, R17.reuse, 0x10 ;  /* 0x0000001011067836 */ /* 0x040fe20000000000 */
[----:B------:R-:W-:-:S04]  /*1dcd0*/  ISETP.GE.AND P2, PT, R17, R5, PT ;  /* 0x000000051100720c */ /* 0x000fc80003f46270 */
[----:B------:R-:W-:Y:S02]  /*1dce0*/  ISETP.GE.AND P3, PT, R6, R5, PT ;  /* 0x000000050600720c */ /* 0x000fe40003f66270 */
[----:B------:R-:W2:Y:S07]  /*1dcf0*/  SHFL.IDX PT, R6, R0, 0x1, 0x181f ;  /* 0x00381f0000067f89 */ /* 0x000eae00000e0000 */
[----:B0-----:R-:W-:Y:S02]  /*1dd00*/  @!P2 IADD3 R3, P1, R30, R14, RZ ;  /* 0x0000000e1e03a210 */ /* 0x001fe40007f3e0ff */
[----:B------:R-:W-:Y:S03]  /*1dd10*/  SHFL.IDX PT, R14, R0, 0x2, 0x181f ;  /* 0x00581f00000e7f89 */ /* 0x000fe600000e0000 */
[----:B-1----:R-:W-:-:S02]  /*1dd20*/  @!P2 IMAD.X R8, RZ, RZ, R2, P1 ;  /* 0x000000ffff08a224 */ /* 0x002fc400008e0602 */
[----:B------:R-:W0:Y:S01]  /*1dd30*/  SHFL.IDX PT, R2, R4, 0x1, 0x181f ;  /* 0x00381f0004027f89 */ /* 0x000e2200000e0000 */
[----:B--2---:R-:W-:-:S05]  /*1dd40*/  @!P3 IADD3 R6, P1, R30, R6, RZ ;  /* 0x000000061e06b210 */ /* 0x004fca0007f3e0ff */
[----:B0-----:R-:W-:Y:S01]  /*1dd50*/  @!P3 IMAD.X R7, RZ, RZ, R2, P1 ;  /* 0x000000ffff07b224 */ /* 0x001fe200008e0602 */
[----:B------:R-:W-:Y:S01]  /*1dd60*/  @!P2 MOV R2, R3 ;  /* 0x000000030002a202 */ /* 0x000fe20000000f00 */
[----:B------:R-:W-:-:S05]  /*1dd70*/  @!P2 IMAD.MOV.U32 R3, RZ, RZ, R8 ;  /* 0x000000ffff03a224 */ /* 0x000fca00078e0008 */
[----:B------:R0:W-:Y:S02]  /*1dd80*/  @!P2 LDGSTS.E.BYPASS.LTC128B.128 [R9+0x14400], desc[UR36][R2.64], !P0 ;  /* 0x144000000209afae */ /* 0x0001e4000c101d64 */
[----:B0-----:R-:W-:Y:S02]  /*1dd90*/  @!P3 IMAD.MOV.U32 R2, RZ, RZ, R6 ;  /* 0x000000ffff02b224 */ /* 0x001fe400078e0006 */
[----:B------:R-:W-:Y:S02]  /*1dda0*/  @!P3 IMAD.MOV.U32 R3, RZ, RZ, R7 ;  /* 0x000000ffff03b224 */ /* 0x000fe400078e0007 */
[----:B------:R-:W-:-:S03]  /*1ddb0*/  VIADD R6, R17, 0x20 ;  /* 0x0000002011067836 */ /* 0x000fc60000000000 */
[----:B------:R0:W-:Y:S02]  /*1ddc0*/  @!P3 LDGSTS.E.BYPASS.LTC128B.128 [R9+0x14c00], desc[UR36][R2.64], !P0 ;  /* 0x14c000000209bfae */ /* 0x0001e4000c101d64 */
[----:B------:R-:W-:Y:S01]  /*1ddd0*/  ISETP.GE.AND P1, PT, R6, R5, PT ;  /* 0x000000050600720c */ /* 0x000fe20003f26270 */
[----:B------:R-:W-:Y:S01]  /*1dde0*/  VIADD R6, R17, 0x30 ;  /* 0x0000003011067836 */ /* 0x000fe20000000000 */
[----:B0-----:R-:W0:Y:S11]  /*1ddf0*/  SHFL.IDX PT, R2, R4, 0x2, 0x181f ;  /* 0x00581f0004027f89 */ /* 0x001e3600000e0000 */
[----:B------:R-:W-:-:S05]  /*1de00*/  @!P1 IADD3 R14, P2, R30, R14, RZ ;  /* 0x0000000e1e0e9210 */ /* 0x000fca0007f5e0ff */
[----:B0-----:R-:W-:Y:S01]  /*1de10*/  @!P1 IMAD.X R7, RZ, RZ, R2, P2 ;  /* 0x000000ffff079224 */ /* 0x001fe200010e0602 */
[----:B------:R-:W-:Y:S02]  /*1de20*/  @!P1 MOV R2, R14 ;  /* 0x0000000e00029202 */ /* 0x000fe40000000f00 */
[----:B------:R-:W0:Y:S01]  /*1de30*/  SHFL.IDX PT, R14, R0, 0x3, 0x181f ;  /* 0x00781f00000e7f89 */ /* 0x000e2200000e0000 */
[----:B------:R-:W-:-:S05]  /*1de40*/  @!P1 IMAD.MOV.U32 R3, RZ, RZ, R7 ;  /* 0x000000ffff039224 */ /* 0x000fca00078e0007 */
[----:B------:R1:W-:Y:S01]  /*1de50*/  @!P1 LDGSTS.E.BYPASS.LTC128B.128 [R9+0x15400], desc[UR36][R2.64], !P0 ;  /* 0x1540000002099fae */ /* 0x0003e2000c101d64 */
[----:B------:R-:W-:Y:S01]  /*1de60*/  ISETP.GE.AND P1, PT, R6, R5, PT ;  /* 0x000000050600720c */ /* 0x000fe20003f26270 */
[----:B------:R-:W-:Y:S02]  /*1de70*/  VIADD R6, R17, 0x40 ;  /* 0x0000004011067836 */ /* 0x000fe40000000000 */
[----:B-1----:R-:W1:Y:S10]  /*1de80*/  SHFL.IDX PT, R2, R4, 0x3, 0x181f ;  /* 0x00781f0004027f89 */ /* 0x002e7400000e0000 */
[----:B0-----:R-:W-:-:S05]  /*1de90*/  @!P1 IADD3 R14, P2, R30, R14, RZ ;  /* 0x0000000e1e0e9210 */ /* 0x001fca0007f5e0ff */
[----:B-1----:R-:W-:Y:S02]  /*1dea0*/  @!P1 IMAD.X R3, RZ, RZ, R2, P2 ;  /* 0x000000ffff039224 */ /* 0x002fe400010e0602 */
[----:B------:R-:W-:Y:S02]  /*1deb0*/  @!P1 IMAD.MOV.U32 R2, RZ, RZ, R14 ;  /* 0x000000ffff029224 */ /* 0x000fe400078e000e */
[----:B------:R-:W0:Y:S04]  /*1dec0*/  SHFL.IDX PT, R14, R0, 0x4, 0x181f ;  /* 0x00981f00000e7f89 */ /* 0x000e2800000e0000 */
[----:B------:R1:W-:Y:S01]  /*1ded0*/  @!P1 LDGSTS.E.BYPASS.LTC128B.128 [R9+0x15c00], desc[UR36][R2.64], !P0 ;  /* 0x15c0000002099fae */ /* 0x0003e2000c101d64 */
[----:B------:R-:W-:Y:S01]  /*1dee0*/  ISETP.GE.AND P1, PT, R6, R5, PT ;  /* 0x000000050600720c */ /* 0x000fe20003f26270 */
[----:B------:R-:W-:-:S02]  /*1def0*/  VIADD R6, R17, 0x50 ;  /* 0x0000005011067836 */ /* 0x000fc40000000000 */
[----:B-1----:R-:W1:Y:S10]  /*1df00*/  SHFL.IDX PT, R2, R4, 0x4, 0x181f ;  /* 0x00981f0004027f89 */ /* 0x002e7400000e0000 */
[----:B0-----:R-:W-:-:S04]  /*1df10*/  @!P1 IADD3 R14, P2, R30, R14, RZ ;  /* 0x0000000e1e0e9210 */ /* 0x001fc80007f5e0ff */
[----:B-1----:R-:W-:Y:S01]  /*1df20*/  @!P1 IADD3.X R3, RZ, R2, RZ, P2, !PT ;  /* 0x00000002ff039210 */ /* 0x002fe200017fe4ff */
[----:B------:R-:W-:Y:S02]  /*1df30*/  @!P1 IMAD.MOV.U32 R2, RZ, RZ, R14 ;  /* 0x000000ffff029224 */ /* 0x000fe400078e000e */
[----:B------:R-:W0:Y:S04]  /*1df40*/  SHFL.IDX PT, R14, R0, 0x5, 0x181f ;  /* 0x00b81f00000e7f89 */ /* 0x000e2800000e0000 */
[----:B------:R1:W-:Y:S01]  /*1df50*/  @!P1 LDGSTS.E.BYPASS.LTC128B.128 [R9+0x16400], desc[UR36][R2.64], !P0 ;  /* 0x1640000002099fae */ /* 0x0003e2000c101d64 */
[----:B------:R-:W-:Y:S01]  /*1df60*/  ISETP.GE.AND P1, PT, R6, R5, PT ;  /* 0x000000050600720c */ /* 0x000fe20003f26270 */
[----:B------:R-:W-:Y:S02]  /*1df70*/  VIADD R6, R17, 0x60 ;  /* 0x0000006011067836 */ /* 0x000fe40000000000 */
[----:B-1----:R-:W1:Y:S10]  /*1df80*/  SHFL.IDX PT, R2, R4, 0x5, 0x181f ;  /* 0x00b81f0004027f89 */ /* 0x002e7400000e0000 */
[----:B0-----:R-:W-:-:S05]  /*1df90*/  @!P1 IADD3 R14, P2, R30, R14, RZ ;  /* 0x0000000e1e0e9210 */ /* 0x001fca0007f5e0ff */
[----:B-1----:R-:W-:Y:S01]  /*1dfa0*/  @!P1 IMAD.X R3, RZ, RZ, R2, P2 ;  /* 0x000000ffff039224 */ /* 0x002fe200010e0602 */
[----:B------:R-:W-:Y:S01]  /*1dfb0*/  ISETP.GE.AND P2, PT, R6, R5, PT ;  /* 0x000000050600720c */ /* 0x000fe20003f46270 */
[----:B------:R-:W-:Y:S02]  /*1dfc0*/  @!P1 IMAD.MOV.U32 R2, RZ, RZ, R14 ;  /* 0x000000ffff029224 */ /* 0x000fe400078e000e */
[----:B------:R-:W0:Y:S04]  /*1dfd0*/  SHFL.IDX PT, R14, R0, 0x6, 0x181f ;  /* 0x00d81f00000e7f89 */ /* 0x000e2800000e0000 */
[----:B------:R1:W-:Y:S04]  /*1dfe0*/  @!P1 LDGSTS.E.BYPASS.LTC128B.128 [R9+0x16c00], desc[UR36][R2.64], !P0 ;  /* 0x16c0000002099fae */ /* 0x0003e8000c101d64 */
[----:B-1----:R-:W1:Y:S04]  /*1dff0*/  SHFL.IDX PT, R2, R4, 0x6, 0x181f ;  /* 0x00d81f0004027f89 */ /* 0x002e6800000e0000 */
[----:B------:R-:W2:Y:S01]  /*1e000*/  SHFL.IDX PT, R4, R4, 0x7, 0x181f ;  /* 0x00f81f0004047f89 */ /* 0x000ea200000e0000 */
[----:B0-----:R-:W-:-:S04]  /*1e010*/  @!P2 IADD3 R14, P1, R30, R14, RZ ;  /* 0x0000000e1e0ea210 */ /* 0x001fc80007f3e0ff */
[----:B-1----:R-:W-:Y:S01]  /*1e020*/  @!P2 IADD3.X R3, RZ, R2, RZ, P1, !PT ;  /* 0x00000002ff03a210 */ /* 0x002fe20000ffe4ff */
[----:B------:R-:W-:Y:S02]  /*1e030*/  @!P2 IMAD.MOV.U32 R2, RZ, RZ, R14 ;  /* 0x000000ffff02a224 */ /* 0x000fe400078e000e */
[----:B------:R0:W1:Y:S04]  /*1e040*/  SHFL.IDX PT, R14, R0, 0x7, 0x181f ;  /* 0x00f81f00000e7f89 */ /* 0x00006800000e0000 */
[----:B--2---:R0:W-:Y:S02]  /*1e050*/  @!P2 LDGSTS.E.BYPASS.LTC128B.128 [R9+0x17400], desc[UR36][R2.64], !P0 ;  /* 0x174000000209afae */ /* 0x0041e4000c101d64 */
.L_x_1055:
[----:B0-----:R-:W-:-:S05]  /*1e060*/  VIADD R0, R17, 0x70 ;  /* 0x0000007011007836 */ /* 0x001fca0000000000 */
[----:B------:R-:W-:-:S13]  /*1e070*/  ISETP.GE.AND P1, PT, R0, R5, PT ;  /* 0x000000050000720c */ /* 0x000fda0003f26270 */
[----:B-1----:R-:W-:-:S05]  /*1e080*/  @!P1 IADD3 R2, P2, R30, R14, RZ ;  /* 0x0000000e1e029210 */ /* 0x002fca0007f5e0ff */
[----:B------:R-:W-:-:S05]  /*1e090*/  @!P1 IMAD.X R3, RZ, RZ, R4, P2 ;  /* 0x000000ffff039224 */ /* 0x000fca00010e0604 */
[----:B------:R-:W-:Y:S01]  /*1e0a0*/  @!PT LDS RZ, [RZ] ;  /* 0x00000000fffff984 */ /* 0x000fe20000000800 */
[----:B------:R-:W-:Y:S01]  /*1e0b0*/  @!PT LDS RZ, [RZ] ;  /* 0x00000000fffff984 */ /* 0x000fe20000000800 */
[----:B------:R-:W-:Y:S01]  /*1e0c0*/  @!PT LDS RZ, [RZ] ;  /* 0x00000000fffff984 */ /* 0x000fe20000000800 */
[----:B------:R0:W-:Y:S01]  /*1e0d0*/  @!P1 LDGSTS.E.BYPASS.LTC128B.128 [R9+0x17c00], desc[UR36][R2.64], !P0 ;  /* 0x17c0000002099fae */ /* 0x0001e2000c101d64 */
[----:B------:R-:W-:Y:S01]  /*1e0e0*/  PLOP3.LUT P0, PT, PT, PT, PT, 0x80, 0x0 ;  /* 0x000000000000781c */ /* 0x000fe20003f0f070 */
[----:B------:R-:W-:-:S12]  /*1e0f0*/  NOP ;  /* 0x0000000000007918 */ /* 0x000fd80000000000 */
.L_x_761:
        /* <DEDUP_REMOVED lines=14> */
[----:B0-----:R-:W2:Y:S01]  /*1e1e0*/  LDL R2, [R1+0x8] ;  /* 0x0000080001027983 */ /* 0x001ea20000100800 */
[----:B------:R0:W-:Y:S01]  /*1e1f0*/  SYNCS.ARRIVE.TRANS64.A1T0 RZ, [R23+URZ+0x22800], RZ ;  /* 0x022800ff17ff79a7 */ /* 0x0001e2000810003f */
[----:B------:R-:W-:Y:S01]  /*1e200*/  IADD3 R32, R29, -0x2, RZ ;  /* 0xfffffffe1d207810 */ /* 0x000fe20007ffe0ff */
[----:B------:R-:W-:Y:S01]  /*1e210*/  BSSY B0, `(.L_x_762) ;  /* 0x0000004000007945 */ /* 0x000fe20003800000 */
[----:B------:R-:W1:Y:S02]  /*1e220*/  SYNCS.PHASECHK.TRANS64.TRYWAIT P0, [R23+URZ+0x22820], R0 ;  /* 0x02282000170075a7 */ /* 0x000e64000800017f */
[----:B--2---:R-:W-:Y:S01]  /*1e230*/  ISETP.GE.AND P1, PT, R32, R2, PT ;  /* 0x000000022000720c */ /* 0x004fe20003f26270 */
[----:B01----:R-:W-:-:S12]  /*1e240*/  @!P0 BRA `(.L_x_763) ;  /* 0x0000009000608947 */ /* 0x003fd80003800000 */
.L_x_1056:
[----:B------:R-:W-:Y:S05]  /*1e250*/  BSYNC B0 ;  /* 0x0000000000007941 */ /* 0x000fea0003800000 */
.L_x_762:
[----:B------:R-:W-:Y:S05]  /*1e260*/  @!P1 BRA `(.L_x_764) ;  /* 0x00000018000c9947 */ /* 0x000fea0003800000 */
[----:B------:R-:W-:Y:S02]  /*1e270*/  IMAD.MOV.U32 R21, RZ, RZ, R31 ;  /* 0x000000ffff157224 */ /* 0x000fe400078e001f */
[----:B------:R-:W-:-:S07]  /*1e280*/  IMAD.MOV.U32 R24, RZ, RZ, R36 ;  /* 0x000000ffff187224 */ /* 0x000fce00078e0024 */
.L_x_784:
[----:B0-----:R-:W2:Y:S01]  /*1e290*/  LDL R0, [R1] ;  /* 0x0000000001007983 */ /* 0x001ea20000100800 */
[----:B------:R-:W0:Y:S03]  /*1e2a0*/  LDC R7, c[0x0][0x430] ;  /* 0x00010c00ff077b82 */ /* 0x000e260000000800 */
[----:B------:R-:W3:Y:S01]  /*1e2b0*/  LDL R11, [R1+0x4] ;  /* 0x00000400010b7983 */ /* 0x000ee20000100800 */
[----:B-1----:R-:W1:Y:S01]  /*1e2c0*/  S2R R2, SR_TID.X ;  /* 0x0000000000027919 */ /* 0x002e620000002100 */
[----:B------:R-:W4:Y:S02]  /*1e2d0*/  S2R R8, SR_TID.X ;  /* 0x0000000000087919 */ /* 0x000f240000002100 */
[----:B------:R-:W3:Y:S01]  /*1e2e0*/  LDL R12, [R1+0x8] ;  /* 0x00000800010c7983 */ /* 0x000ee20000100800 */
[----:B0-----:R-:W-:Y:S02]  /*1e2f0*/  ISETP.NE.AND P0, PT, R7, 0x1, PT ;  /* 0x000000010700780c */ /* 0x001fe40003f05270 */
[C---:B-1----:R-:W-:Y:S01]  /*1e300*/  LOP3.LUT R3, R2.reuse, 0x7f, RZ, 0xc0, !PT ;  /* 0x0000007f02037812 */ /* 0x042fe200078ec0ff */
[----:B------:R-:W-:-:S03]  /*1e310*/  IMAD.SHL.U32 R5, R2, 0x10, RZ ;  /* 0x0000001002057824 */ /* 0x000fc600078e00ff */
[----:B------:R-:W-:-:S07]  /*1e320*/  SHF.R.U32.HI R4, RZ, 0x3, R3 ;  /* 0x00000003ff047819 */ /* 0x000fce0000011603 */
[----:B------:R-:W0:Y:S01]  /*1e330*/  @P0 LDC R3, c[0x0][0x434] ;  /* 0x00010d00ff030b82 */ /* 0x000e220000000800 */
[----:B------:R-:W-:-:S07]  /*1e340*/  LOP3.LUT R5, R4, 0x70, R5, 0xf8, !PT ;  /* 0x0000007004057812 */ /* 0x000fce00078ef805 */
[----:B------:R-:W1:Y:S01]  /*1e350*/  @P0 LDC R4, c[0x0][0x438] ;  /* 0x00010e00ff040b82 */ /* 0x000e620000000800 */
[----:B------:R-:W-:Y:S02]  /*1e360*/  LOP3.LUT R2, R2, 0x7f, RZ, 0xc0, !PT ;  /* 0x0000007f02027812 */ /* 0x000fe400078ec0ff */
[----:B----4-:R-:W-:Y:S01]  /*1e370*/  SHF.L.U32 R10, R8, 0x4, RZ ;  /* 0x00000004080a7819 */ /* 0x010fe200000006ff */
[----:B------:R-:W-:Y:S05]  /*1e380*/  YIELD ;  /* 0x0000000000007946 */ /* 0x000fea0003800000 */
[----:B------:R-:W-:Y:S01]  /*1e390*/  ULDC.64 UR4, c[0x0][0x428] ;  /* 0x00010a0000047ab9 */ /* 0x000fe20000000a00 */
[----:B------:R-:W-:Y:S01]  /*1e3a0*/  ULDC.64 UR6, c[0x0][0x418] ;  /* 0x0001060000067ab9 */ /* 0x000fe20000000a00 */
[----:B--2---:R-:W-:-:S04]  /*1e3b0*/  IMAD R0, R32, 0xa0, R0 ;  /* 0x000000a020007824 */ /* 0x004fc800078e0200 */
[----:B------:R-:W-:Y:S01]  /*1e3c0*/  IMAD.IADD R6, R5, 0x1, R0 ;  /* 0x0000000105067824 */ /* 0x000fe200078e0200 */
[----:B------:R-:W-:-:S03]  /*1e3d0*/  SHF.R.U32.HI R5, RZ, 0x3, R2 ;  /* 0x00000003ff057819 */ /* 0x000fc60000011602 */
[----:B0-----:R-:W-:Y:S01]  /*1e3e0*/  @P0 IMAD.HI.U32 R3, R6, R3, RZ ;  /* 0x0000000306030227 */ /* 0x001fe200078e00ff */
[----:B------:R-:W-:Y:S02]  /*1e3f0*/  LOP3.LUT R10, R5, 0x70, R10, 0xf8, !PT ;  /* 0x00000070050a7812 */ /* 0x000fe400078ef80a */
[----:B------:R-:W0:Y:S01]  /*1e400*/  @P0 LDC R5, c[0x0][0x434] ;  /* 0x00010d00ff050b82 */ /* 0x000e220000000800 */
[----:B------:R-:W-:Y:S01]  /*1e410*/  IMAD.MOV.U32 R2, RZ, RZ, R6 ;  /* 0x000000ffff027224 */ /* 0x000fe200078e0006 */
[----:B-1----:R-:W-:-:S06]  /*1e420*/  @P0 SHF.R.U32.HI R2, RZ, R4, R3 ;  /* 0x00000004ff020219 */ /* 0x002fcc0000011603 */
[----:B------:R-:W1:Y:S01]  /*1e430*/  @P0 LDC R3, c[0x0][0x438] ;  /* 0x00010e00ff030b82 */ /* 0x000e620000000800 */
[----:B------:R-:W-:-:S05]  /*1e440*/  LOP3.LUT R10, R10, 0x80, RZ, 0xfc, !PT ;  /* 0x000000800a0a7812 */ /* 0x000fca00078efcff */
[----:B------:R-:W-:-:S04]  /*1e450*/  IMAD.IADD R0, R10, 0x1, R0 ;  /* 0x000000010a007824 */ /* 0x000fc800078e0200 */
[----:B------:R-:W-:Y:S02]  /*1e460*/  IMAD.MOV.U32 R4, RZ, RZ, R0 ;  /* 0x000000ffff047224 */ /* 0x000fe400078e0000 */
[----:B0-----:R-:W-:-:S04]  /*1e470*/  @P0 IMAD.HI.U32 R8, R0, R5, RZ ;  /* 0x0000000500080227 */ /* 0x001fc800078e00ff */
[----:B------:R-:W-:Y:S01]  /*1e480*/  IMAD.MOV R9, RZ, RZ, -R2 ;  /* 0x000000ffff097224 */ /* 0x000fe200078e0a02 */
[----:B-1----:R-:W-:-:S03]  /*1e490*/  @P0 SHF.R.U32.HI R4, RZ, R3, R8 ;  /* 0x00000003ff040219 */ /* 0x002fc60000011608 */
[----:B------:R-:W-:Y:S02]  /*1e4a0*/  IMAD R9, R7, R9, R6 ;  /* 0x0000000907097224 */ /* 0x000fe400078e0206 */
[----:B------:R-:W-:-:S04]  /*1e4b0*/  IMAD.MOV R3, RZ, RZ, -R4 ;  /* 0x000000ffff037224 */ /* 0x000fc800078e0a04 */
[----:B------:R-:W-:Y:S01]  /*1e4c0*/  IMAD R7, R7, R3, R0 ;  /* 0x0000000307077224 */ /* 0x000fe200078e0200 */
[----:B------:R-:W-:Y:S01]  /*1e4d0*/  SHF.R.S32.HI R3, RZ, 0x1f, R2 ;  /* 0x0000001fff037819 */ /* 0x000fe20000011402 */
[----:B---3--:R-:W-:-:S04]  /*1e4e0*/  IMAD R0, R11, UR4, RZ ;  /* 0x000000040b007c24 */ /* 0x008fc8000f8e02ff */
[C---:B------:R-:W-:Y:S02]  /*1e4f0*/  IMAD R0, R35.reuse, UR5, R0 ;  /* 0x0000000523007c24 */ /* 0x040fe4000f8e0200 */
[----:B------:R-:W-:Y:S01]  /*1e500*/  IMAD.WIDE.U32 R2, R35, UR4, R2 ;  /* 0x0000000423027c25 */ /* 0x000fe2000f8e0002 */
[----:B------:R-:W-:-:S03]  /*1e510*/  ISETP.GT.U32.AND P1, PT, R10, 0x9f, PT ;  /* 0x0000009f0a00780c */ /* 0x000fc60003f24070 */
[----:B------:R-:W-:Y:S01]  /*1e520*/  IMAD.IADD R3, R0, 0x1, R3 ;  /* 0x0000000100037824 */ /* 0x000fe200078e0203 */
[----:B------:R-:W-:-:S04]  /*1e530*/  LEA R10, P0, R2, UR6, 0x2 ;  /* 0x00000006020a7c11 */ /* 0x000fc8000f8010ff */
[----:B------:R-:W-:-:S05]  /*1e540*/  LEA.HI.X R11, R2, UR7, R3, 0x2, P0 ;  /* 0x00000007020b7c11 */ /* 0x000fca00080f1403 */
[----:B------:R-:W2:Y:S01]  /*1e550*/  LDG.E R10, desc[UR36][R10.64] ;  /* 0x000000240a0a7981 */ /* 0x000ea2000c1e1900 */
[----:B------:R-:W-:Y:S02]  /*1e560*/  @!P1 SHF.R.S32.HI R3, RZ, 0x1f, R4 ;  /* 0x0000001fff039819 */ /* 0x000fe40000011404 */
[----:B------:R-:W-:Y:S02]  /*1e570*/  @!P1 MOV R2, R4 ;  /* 0x0000000400029202 */ /* 0x000fe40000000f00 */
[----:B------:R-:W-:-:S03]  /*1e580*/  LOP3.LUT P2, RZ, R22, 0x4, RZ, 0xc0, !PT ;  /* 0x0000000416ff7812 */ /* 0x000fc6000784c0ff */
[----:B------:R-:W-:-:S04]  /*1e590*/  @!P1 IMAD.WIDE.U32 R2, R35, UR4, R2 ;  /* 0x0000000423029c25 */ /* 0x000fc8000f8e0002 */
[----:B------:R-:W-:Y:S01]  /*1e5a0*/  @!P1 IMAD.IADD R0, R0, 0x1, R3 ;  /* 0x0000000100009824 */ /* 0x000fe200078e0203 */
[C---:B------:R-:W-:Y:S01]  /*1e5b0*/  @!P1 LEA R4, P0, R2.reuse, UR6, 0x2 ;  /* 0x0000000602049c11 */ /* 0x040fe2000f8010ff */
[----:B------:R-:W-:Y:S02]  /*1e5c0*/  VIADD R31, R21, 0x1 ;  /* 0x00000001151f7836 */ /* 0x000fe40000000000 */
[----:B------:R-:W-:Y:S01]  /*1e5d0*/  IMAD.MOV.U32 R8, RZ, RZ, RZ ;  /* 0x000000ffff087224 */ /* 0x000fe200078e00ff */
[----:B------:R-:W-:Y:S02]  /*1e5e0*/  @!P1 LEA.HI.X R5, R2, UR7, R0, 0x2, P0 ;  /* 0x0000000702059c11 */ /* 0x000fe400080f1400 */
[----:B------:R-:W-:-:S03]  /*1e5f0*/  ISETP.NE.AND P0, PT, R31, 0x2, PT ;  /* 0x000000021f00780c */ /* 0x000fc60003f05270 */
[----:B------:R0:W5:Y:S01]  /*1e600*/  @!P1 LDG.E R8, desc[UR36][R4.64] ;  /* 0x0000002404089981 */ /* 0x000162000c1e1900 */
[----:B------:R-:W-:Y:S02]  /*1e610*/  SEL R3, RZ, 0x1, P0 ;  /* 0x00000001ff037807 */ /* 0x000fe40000000000 */
[C---:B------:R-:W-:Y:S01]  /*1e620*/  ISETP.GT.AND P1, PT, R32.reuse, R12, PT ;  /* 0x0000000c2000720c */ /* 0x040fe20003f24270 */
[----:B------:R-:W-:Y:S01]  /*1e630*/  VIADD R32, R32, 0xffffffff ;  /* 0xffffffff20207836 */ /* 0x000fe20000000000 */
[----:B------:R-:W-:Y:S02]  /*1e640*/  SEL R31, R31, RZ, P0 ;  /* 0x000000ff1f1f7207 */ /* 0x000fe40000000000 */
[----:B------:R-:W-:Y:S02]  /*1e650*/  LOP3.LUT R36, R24, R3, RZ, 0x3c, !PT ;  /* 0x0000000318247212 */ /* 0x000fe400078e3cff */
[----:B--2---:R-:W-:Y:S01]  /*1e660*/  SHF.R.S32.HI R28, RZ, 0x1f, R10 ;  /* 0x0000001fff1c7819 */ /* 0x004fe2000001140a */
[----:B0-----:R-:W-:Y:S06]  /*1e670*/  @!P2 BRA `(.L_x_765) ;  /* 0x000000000004a947 */ /* 0x001fec0003800000 */
[----:B------:R-:W-:Y:S01]  /*1e680*/  BPT.TRAP 0x1 ;  /* 0x000000040000795c */ /* 0x000fe20000300000 */
.L_x_765:
[----:B------:R-:W-:Y:S01]  /*1e690*/  IMAD R0, R31, 0x8, R23 ;  /* 0x000000081f007824 */ /* 0x000fe200078e0217 */
[----:B------:R-:W-:Y:S01]  /*1e6a0*/  SHF.L.U32 R29, R36, 0x1f, RZ ;  /* 0x0000001f241d7819 */ /* 0x000fe200000006ff */
[----:B------:R-:W-:Y:S01]  /*1e6b0*/  BSSY B0, `(.L_x_766) ;  /* 0x0000004000007945 */ /* 0x000fe20003800000 */
[----:B------:R-:W-:Y:S02]  /*1e6c0*/  SHF.R.S32.HI R25, RZ, 0x1f, R9 ;  /* 0x0000001fff197819 */ /* 0x000fe40000011409 */
[----:B------:R-:W0:Y:S02]  /*1e6d0*/  SYNCS.PHASECHK.TRANS64.TRYWAIT P0, [R0+URZ+0x22880], R29 ;  /* 0x0228801d000075a7 */ /* 0x000e24000800017f */
[----:B0-----:R-:W-:Y:S05]  /*1e6e0*/  @!P0 BRA `(.L_x_767) ;  /* 0x0000008c004c8947 */ /* 0x001fea0003800000 */
.L_x_1057:
[----:B------:R-:W-:Y:S05]  /*1e6f0*/  BSYNC B0 ;  /* 0x0000000000007941 */ /* 0x000fea0003800000 */
.L_x_766:
        /* <DEDUP_REMOVED lines=9> */
[----:B------:R-:W-:-:S03]  /*1e790*/  IMAD R6, R26, UR4, RZ ;  /* 0x000000041a067c24 */ /* 0x000fc6000f8e02ff */
[----:B------:R-:W-:Y:S01]  /*1e7a0*/  IADD3 R3, R3, R4, RZ ;  /* 0x0000000403037210 */ /* 0x000fe20007ffe0ff */
[----:B------:R-:W-:Y:S02]  /*1e7b0*/  IMAD R4, R28, UR6, RZ ;  /* 0x000000061c047c24 */ /* 0x000fe4000f8e02ff */
[----:B------:R-:W-:Y:S02]  /*1e7c0*/  IMAD R6, R7, UR5, R6 ;  /* 0x0000000507067c24 */ /* 0x000fe4000f8e0206 */
[C---:B------:R-:W-:Y:S02]  /*1e7d0*/  IMAD R4, R10.reuse, UR7, R4 ;  /* 0x000000070a047c24 */ /* 0x040fe4000f8e0204 */
[----:B------:R-:W-:-:S04]  /*1e7e0*/  IMAD.WIDE.U32 R2, R10, UR6, R2 ;  /* 0x000000060a027c25 */ /* 0x000fc8000f8e0002 */
[----:B------:R-:W-:Y:S02]  /*1e7f0*/  IMAD.IADD R5, R3, 0x1, R4 ;  /* 0x0000000103057824 */ /* 0x000fe400078e0204 */
[----:B------:R-:W-:Y:S02]  /*1e800*/  IMAD.MOV.U32 R4, RZ, RZ, R2 ;  /* 0x000000ffff047224 */ /* 0x000fe400078e0002 */
[----:B------:R-:W-:Y:S01]  /*1e810*/  IMAD.WIDE.U32 R2, R7, UR4, RZ ;  /* 0x0000000407027c25 */ /* 0x000fe2000f8e00ff */
[----:B------:R-:W-:Y:S01]  /*1e820*/  ULDC.64 UR4, c[0x0][0x330] ;  /* 0x0000cc0000047ab9 */ /* 0x000fe20000000a00 */
[----:B-1----:R-:W-:Y:S02]  /*1e830*/  ISETP.GE.AND P2, PT, R30, R11, PT ;  /* 0x0000000b1e00720c */ /* 0x002fe40003f46270 */
[----:B------:R-:W-:Y:S02]  /*1e840*/  IMAD.IADD R3, R3, 0x1, R6 ;  /* 0x0000000103037824 */ /* 0x000fe400078e0206 */
[----:B------:R-:W-:-:S02]  /*1e850*/  IMAD R6, R27, UR6, RZ ;  /* 0x000000061b067c24 */ /* 0x000fc4000f8e02ff */
        /* <DEDUP_REMOVED lines=15> */
[----:B------:R-:W-:-:S03]  /*1e950*/  IADD3 R6, R23, R6, RZ ;  /* 0x0000000617067210 */ /* 0x000fc60007ffe0ff */
[----:B------:R-:W2:Y:S04]  /*1e960*/  SHFL.IDX PT, R3, R5, RZ, 0x181f ;  /* 0x00181fff05037589 */ /* 0x000ea800000e0000 */
[----:B------:R-:W3:Y:S04]  /*1e970*/  SHFL.IDX PT, R11, R4, 0x1, 0x181f ;  /* 0x00381f00040b7f89 */ /* 0x000ee800000e0000 */
[----:B------:R-:W4:Y:S01]  /*1e980*/  SHFL.IDX PT, R33, R5, 0x1, 0x181f ;  /* 0x00381f0005217f89 */ /* 0x000f2200000e0000 */
        /* <DEDUP_REMOVED lines=29> */
[----:B------:R-:W-:Y:S04]  /*1eb60*/  SHFL.IDX PT, R4, R20, RZ, 0x181f ;  /* 0x00181fff14047589 */ /* 0x000fe800000e0000 */
[----:B------:R-:W-:Y:S01]  /*1eb70*/  SHFL.IDX PT, R20, R20, 0x1, 0x181f ;  /* 0x00381f0014147f89 */ /* 0x000fe200000e0000 */
[----:B-1----:R-:W-:-:S04]  /*1eb80*/  IADD3 R2, P0, R30, R2, RZ ;  /* 0x000000021e027210 */ /* 0x002fc80007f1e0ff */
[----:B------:R-:W-:-:S05]  /*1eb90*/  IADD3.X R3, RZ, R33, RZ, P0, !PT ;  /* 0x00000021ff037210 */ /* 0x000fca00007fe4ff */
        /* <DEDUP_REMOVED lines=8> */
[----:B------:R1:W-:Y:S04]  /*1ec20*/  LDGSTS.E.BYPASS.LTC128B.128 [R6+0xe400], desc[UR36][R2.64], !P2 ;  /* 0x0e40000002067fae */ /* 0x0003e8000d101d64 */
[----:B-1----:R1:W2:Y:S02]  /*1ec30*/  SHFL.IDX PT, R2, R17, 0x1, 0x181f ;  /* 0x00381f0011027f89 */ /* 0x0022a400000e0000 */
.L_x_1079:
[----:B--2---:R-:W-:-:S05]  /*1ec40*/  IADD3 R2, P0, R30, R2, RZ ;  /* 0x000000021e027210 */ /* 0x004fca0007f1e0ff */
[----:B------:R-:W-:Y:S01]  /*1ec50*/  IMAD.X R3, RZ, RZ, R20, P0 ;  /* 0x000000ffff037224 */ /* 0x000fe200000e0614 */
[----:B------:R-:W-:-:S04]  /*1ec60*/  PLOP3.LUT P0, PT, PT, PT, PT, 0x80, 0x0 ;  /* 0x000000000000781c */ /* 0x000fc80003f0f070 */
[----:B------:R-:W-:Y:S01]  /*1ec70*/  @!PT LDS RZ, [RZ] ;  /* 0x00000000fffff984 */ /* 0x000fe20000000800 */
[----:B------:R-:W-:Y:S01]  /*1ec80*/  @!PT LDS RZ, [RZ] ;  /* 0x00000000fffff984 */ /* 0x000fe20000000800 */
[----:B------:R-:W-:Y:S01]  /*1ec90*/  @!PT LDS RZ, [RZ] ;  /* 0x00000000fffff984 */ /* 0x000fe20000000800 */
[----:B------:R2:W-:Y:S01]  /*1eca0*/  LDGSTS.E.BYPASS.LTC128B.128 [R6+0xec00], desc[UR36][R2.64], !P2 ;  /* 0x0ec0000002067fae */ /* 0x0005e2000d101d64 */
[----:B------:R-:W-:-:S08]  /*1ecb0*/  NOP ;  /* 0x0000000000007918 */ /* 0x000fd00000000000 */
.L_x_769:
        /* <DEDUP_REMOVED lines=10> */
.L_x_770:
[----:B------:R3:W-:Y:S01]  /*1ed60*/  SYNCS.ARRIVE.TRANS64.A1T0 RZ, [R0+URZ+0x22870], RZ ;  /* 0x022870ff00ff79a7 */ /* 0x0007e2000810003f */
[----:B------:R-:W-:Y:S05]  /*1ed70*/  @!P3 BRA `(.L_x_771) ;  /* 0x000000000004b947 */ /* 0x000fea0003800000 */
[----:B------:R-:W-:Y:S01]  /*1ed80*/  BPT.TRAP 0x1 ;  /* 0x000000040000795c */ /* 0x000fe20000300000 */
.L_x_771:
[----:B------:R-:W4:Y:S01]  /*1ed90*/  SYNCS.PHASECHK.TRANS64.TRYWAIT P0, [R0+URZ+0x22840], R29 ;  /* 0x0228401d000075a7 */ /* 0x000f22000800017f */
[----:B------:R-:W-:Y:S04]  /*1eda0*/  BSSY B0, `(.L_x_772) ;  /* 0x0000002000007945 */ /* 0x000fe80003800000 */
[----:B----4-:R-:W-:Y:S05]  /*1edb0*/  @!P0 BRA `(.L_x_773) ;  /* 0x0000009000688947 */ /* 0x010fea0003800000 */
.L_x_1080:
[----:B------:R-:W-:Y:S05]  /*1edc0*/  BSYNC B0 ;  /* 0x0000000000007941 */ /* 0x000fea0003800000 */
.L_x_772:
[----:B------:R-:W-:Y:S01]  /*1edd0*/  ULDC.64 UR4, c[0x0][0x300] ;  /* 0x0000c00000047ab9 */ /* 0x000fe20000000a00 */
[----:B------:R-:W-:Y:S01]  /*1ede0*/  ULDC.64 UR6, c[0x0][0x310] ;  /* 0x0000c40000067ab9 */ /* 0x000fe20000000a00 */
[----:B------:R-:W-:Y:S01]  /*1edf0*/  IMAD R4, R25, UR4, RZ ;  /* 0x0000000419047c24 */ /* 0x000fe2000f8e02ff */
[----:B------:R-:W5:Y:S01]  /*1ee00*/  LDC R11, c[0x0][0x2f4] ;  /* 0x0000bd00ff0b7b82 */ /* 0x000f620000000800 */
[----:B--2---:R-:W-:-:S04]  /*1ee10*/  IMAD.WIDE.U32 R2, R9, UR4, RZ ;  /* 0x0000000409027c25 */ /* 0x004fc8000f8e00ff */
[----:B------:R-:W-:Y:S02]  /*1ee20*/  IMAD R4, R9, UR5, R4 ;  /* 0x0000000509047c24 */ /* 0x000fe4000f8e0204 */
[----:B------:R-:W-:Y:S02]  /*1ee30*/  IMAD R28, R28, UR6, RZ ;  /* 0x000000061c1c7c24 */ /* 0x000fe4000f8e02ff */
[----:B------:R-:W-:Y:S02]  /*1ee40*/  IMAD.IADD R3, R3, 0x1, R4 ;  /* 0x0000000103037824 */ /* 0x000fe400078e0204 */
[C---:B------:R-:W-:Y:S02]  /*1ee50*/  IMAD R28, R10.reuse, UR7, R28 ;  /* 0x000000070a1c7c24 */ /* 0x040fe4000f8e021c */
[----:B------:R-:W-:-:S04]  /*1ee60*/  IMAD.WIDE.U32 R2, R10, UR6, R2 ;  /* 0x000000060a027c25 */ /* 0x000fc8000f8e0002 */
[----:B------:R-:W-:Y:S01]  /*1ee70*/  IMAD R9, R26, UR4, RZ ;  /* 0x000000041a097c24 */ /* 0x000fe2000f8e02ff */
[----:B------:R-:W-:Y:S01]  /*1ee80*/  MOV R4, R2 ;  /* 0x0000000200047202 */ /* 0x000fe20000000f00 */
[----:B------:R-:W-:Y:S02]  /*1ee90*/  IMAD.IADD R5, R3, 0x1, R28 ;  /* 0x0000000103057824 */ /* 0x000fe400078e021c */
[C---:B------:R-:W-:Y:S02]  /*1eea0*/  IMAD R9, R7.reuse, UR5, R9 ;  /* 0x0000000507097c24 */ /* 0x040fe4000f8e0209 */
[----:B------:R-:W-:Y:S01]  /*1eeb0*/  IMAD.WIDE.U32 R2, R7, UR4, RZ ;  /* 0x0000000407027c25 */ /* 0x000fe2000f8e00ff */
[----:B------:R-:W-:Y:S01]  /*1eec0*/  ULDC.64 UR4, c[0x0][0x308] ;  /* 0x0000c20000047ab9 */ /* 0x000fe20000000a00 */
[----:B-----5:R-:W-:Y:S02]  /*1eed0*/  ISETP.GE.AND P2, PT, R30, R11, PT ;  /* 0x0000000b1e00720c */ /* 0x020fe40003f46270 */
[----:B------:R-:W-:-:S02]  /*1eee0*/  IMAD.IADD R3, R3, 0x1, R9 ;  /* 0x0000000103037824 */ /* 0x000fc400078e0209 */
        /* <DEDUP_REMOVED lines=14> */
[----:B------:R-:W2:Y:S04]  /*1efd0*/  SHFL.IDX PT, R2, R4, RZ, 0x181f ;  /* 0x00181fff04027589 */ /* 0x000ea800000e0000 */
[----:B------:R-:W5:Y:S04]  /*1efe0*/  SHFL.IDX PT, R3, R5, RZ, 0x181f ;  /* 0x00181fff05037589 */ /* 0x000f6800000e0000 */
[----:B------:R-:W0:Y:S04]  /*1eff0*/  SHFL.IDX PT, R10, R4, 0x1, 0x181f ;  /* 0x00381f00040a7f89 */ /* 0x000e2800000e0000 */
[----:B------:R-:W1:Y:S04]  /*1f000*/  SHFL.IDX PT, R9, R5, 0x1, 0x181f ;  /* 0x00381f0005097f89 */ /* 0x000e6800000e0000 */
[----:B------:R-:W-:Y:S01]  /*1f010*/  SHFL.IDX PT, R14, R7, 0x1, 0x181f ;  /* 0x00381f00070e7f89 */ /* 0x000fe200000e0000 */
[----:B--2---:R-:W-:-:S05]  /*1f020*/  IADD3 R2, P0, R30, R2, RZ ;  /* 0x000000021e027210 */ /* 0x004fca0007f1e0ff */
[----:B-----5:R-:W-:-:S05]  /*1f030*/  IMAD.X R3, RZ, RZ, R3, P0 ;  /* 0x000000ffff037224 */ /* 0x020fca00000e0603 */
[----:B------:R0:W-:Y:S02]  /*1f040*/  LDGSTS.E.BYPASS.LTC128B.128 [R6+0x18400], desc[UR36][R2.64], !P2 ;  /* 0x1840000002067fae */ /* 0x0001e4000d101d64 */
[C---:B0-----:R-:W-:Y:S02]  /*1f050*/  IADD3 R2, P0, R30.reuse, R10, RZ ;  /* 0x0000000a1e027210 */ /* 0x041fe40007f1e0ff */
[----:B------:R-:W-:Y:S03]  /*1f060*/  SHFL.IDX PT, R10, R4, 0x7, 0x181f ;  /* 0x00f81f00040a7f89 */ /* 0x000fe600000e0000 */
[----:B-1----:R-:W-:Y:S02]  /*1f070*/  IMAD.X R3, RZ, RZ, R9, P0 ;  /* 0x000000ffff037224 */ /* 0x002fe400000e0609 */
[----:B------:R-:W-:Y:S04]  /*1f080*/  SHFL.IDX PT, R9, R5, 0x6, 0x181f ;  /* 0x00d81f0005097f89 */ /* 0x000fe800000e0000 */
        /* <DEDUP_REMOVED lines=8> */
[----:B0-----:R-:W-:-:S04]  /*1f110*/  IADD3 R2, P0, R30, R2, RZ ;  /* 0x000000021e027210 */ /* 0x001fc80007f1e0ff */
[----:B-1----:R-:W-:-:S05]  /*1f120*/  IADD3.X R3, RZ, R3, RZ, P0, !PT ;  /* 0x00000003ff037210 */ /* 0x002fca00007fe4ff */
        /* <DEDUP_REMOVED lines=12> */
[----:B------:R-:W-:Y:S04]  /*1f1f0*/  SHFL.IDX PT, R4, R8, RZ, 0x181f ;  /* 0x00181fff08047589 */ /* 0x000fe800000e0000 */
[----:B------:R-:W-:Y:S01]  /*1f200*/  SHFL.IDX PT, R8, R8, 0x1, 0x181f ;  /* 0x00381f0008087f89 */ /* 0x000fe200000e0000 */
[----:B0-----:R-:W-:-:S05]  /*1f210*/  IADD3 R2, P0, R30, R2, RZ ;  /* 0x000000021e027210 */ /* 0x001fca0007f1e0ff */
[----:B------:R-:W-:-:S05]  /*1f220*/  IMAD.X R3, RZ, RZ, R9, P0 ;  /* 0x000000ffff037224 */ /* 0x000fca00000e0609 */
[----:B------:R0:W-:Y:S04]  /*1f230*/  LDGSTS.E.BYPASS.LTC128B.128 [R6+0x1b400], desc[UR36][R2.64], !P2 ;  /* 0x1b40000002067fae */ /* 0x0001e8000d101d64 */
[----:B0-----:R-:W0:Y:S01]  /*1f240*/  SHFL.IDX PT, R3, R5, 0x7, 0x181f ;  /* 0x00f81f0005037f89 */ /* 0x001e2200000e0000 */
[----:B------:R-:W-:-:S03]  /*1f250*/  IADD3 R2, P0, R30, R10, RZ ;  /* 0x0000000a1e027210 */ /* 0x000fc60007f1e0ff */
[----:B------:R-:W1:Y:S02]  /*1f260*/  SHFL.IDX PT, R5, R7, RZ, 0x181f ;  /* 0x00181fff07057589 */ /* 0x000e6400000e0000 */
[----:B0-----:R-:W-:-:S05]  /*1f270*/  IMAD.X R3, RZ, RZ, R3, P0 ;  /* 0x000000ffff037224 */ /* 0x001fca00000e0603 */
[----:B------:R1:W-:Y:S02]  /*1f280*/  LDGSTS.E.BYPASS.LTC128B.128 [R6+0x1bc00], desc[UR36][R2.64], !P2 ;  /* 0x1bc0000002067fae */ /* 0x0003e4000d101d64 */
[----:B-1----:R-:W-:-:S05]  /*1f290*/  IADD3 R2, P0, R30, R5, RZ ;  /* 0x000000051e027210 */ /* 0x002fca0007f1e0ff */
[----:B------:R-:W-:-:S05]  /*1f2a0*/  IMAD.X R3, RZ, RZ, R4, P0 ;  /* 0x000000ffff037224 */ /* 0x000fca00000e0604 */
[----:B------:R0:W-:Y:S03]  /*1f2b0*/  LDGSTS.E.BYPASS.LTC128B.128 [R6+0x1c400], desc[UR36][R2.64], !P2 ;  /* 0x1c40000002067fae */ /* 0x0001e6000d101d64 */
.L_x_1102:
[----:B0-----:R-:W-:-:S04]  /*1f2c0*/  IADD3 R2, P0, R30, R14, RZ ;  /* 0x0000000e1e027210 */ /* 0x001fc80007f1e0ff */
[----:B------:R-:W-:Y:S02]  /*1f2d0*/  IADD3.X R3, RZ, R8, RZ, P0, !PT ;  /* 0x00000008ff037210 */ /* 0x000fe400007fe4ff */
[----:B------:R-:W-:-:S03]  /*1f2e0*/  PLOP3.LUT P0, PT, PT, PT, PT, 0x80, 0x0 ;  /* 0x000000000000781c */ /* 0x000fc60003f0f070 */
[----:B------:R-:W-:Y:S01]  /*1f2f0*/  @!PT LDS RZ, [RZ] ;  /* 0x00000000fffff984 */ /* 0x000fe20000000800 */
[----:B------:R-:W-:Y:S01]  /*1f300*/  @!PT LDS RZ, [RZ] ;  /* 0x00000000fffff984 */ /* 0x000fe20000000800 */
[----:B------:R-:W-:Y:S01]  /*1f310*/  @!PT LDS RZ, [RZ] ;  /* 0x00000000fffff984 */ /* 0x000fe20000000800 */
[----:B------:R0:W-:Y:S01]  /*1f320*/  LDGSTS.E.BYPASS.LTC128B.128 [R6+0x1cc00], desc[UR36][R2.64], !P2 ;  /* 0x1cc0000002067fae */ /* 0x0001e2000d101d64 */
[----:B------:R-:W-:-:S09]  /*1f330*/  NOP ;  /* 0x0000000000007918 */ /* 0x000fd20000000000 */
.L_x_775:
        /* <DEDUP_REMOVED lines=10> */
.L_x_776:
[----:B------:R3:W-:Y:S02]  /*1f3e0*/  SYNCS.ARRIVE.TRANS64.A1T0 RZ, [R0+URZ+0x22830], RZ ;  /* 0x022830ff00ff79a7 */ /* 0x0007e4000810003f */
[----:B---34-:R-:W-:-:S05]  /*1f3f0*/  IMAD.U32 R0, RZ, RZ, UR38 ;  /* 0x00000026ff007e24 */ /* 0x018fca000f8e00ff */
[----:B------:R-:W-:-:S13]  /*1f400*/  ISETP.NE.AND P0, PT, R0, 0x3, PT ;  /* 0x000000030000780c */ /* 0x000fda0003f05270 */
[----:B------:R-:W-:Y:S05]  /*1f410*/  @!P0 BRA `(.L_x_777) ;  /* 0x0000000000048947 */ /* 0x000fea0003800000 */
[----:B------:R-:W-:Y:S01]  /*1f420*/  BPT.TRAP 0x1 ;  /* 0x000000040000795c */ /* 0x000fe20000300000 */
.L_x_777:
[----:B------:R-:W-:Y:S01]  /*1f430*/  LOP3.LUT R0, R24, 0x1, RZ, 0x3c, !PT ;  /* 0x0000000118007812 */ /* 0x000fe200078e3cff */
[----:B0-----:R-:W-:Y:S01]  /*1f440*/  IMAD R3, R21, 0x8, R23 ;  /* 0x0000000815037824 */ /* 0x001fe200078e0217 */
[----:B------:R-:W-:Y:S02]  /*1f450*/  BSSY B0, `(.L_x_778) ;  /* 0x0000004000007945 */ /* 0x000fe40003800000 */
[----:B------:R-:W-:-:S04]  /*1f460*/  SHF.L.U32 R0, R0, 0x1f, RZ ;  /* 0x0000001f00007819 */ /* 0x000fc800000006ff */
[----:B------:R-:W0:Y:S02]  /*1f470*/  SYNCS.PHASECHK.TRANS64.TRYWAIT P2, [R3+URZ+0x22870], R0 ;  /* 0x02287000030075a7 */ /* 0x000e24000804017f */
[----:B0-----:R-:W-:Y:S05]  /*1f480*/  @!P2 BRA `(.L_x_779) ;  /* 0x000000940074a947 */ /* 0x001fea0003800000 */
.L_x_1103:
[----:B------:R-:W-:Y:S05]  /*1f490*/  BSYNC B0 ;  /* 0x0000000000007941 */ /* 0x000fea0003800000 */
.L_x_778:
[----:B------:R-:W-:-:S13]  /*1f4a0*/  LOP3.LUT P2, RZ, R22, 0x4, RZ, 0xc0, !PT ;  /* 0x0000000416ff7812 */ /* 0x000fda000784c0ff */
[----:B------:R-:W-:Y:S05]  /*1f4b0*/  @!P2 BRA `(.L_x_780) ;  /* 0x000000000004a947 */ /* 0x000fea0003800000 */
[----:B------:R-:W-:Y:S01]  /*1f4c0*/  BPT.TRAP 0x1 ;  /* 0x000000040000795c */ /* 0x000fe20000300000 */
.L_x_780:
[----:B0-----:R-:W-:Y:S01]  /*1f4d0*/  SHF.L.U32 R0, R24, 0x1f, RZ ;  /* 0x0000001f18007819 */ /* 0x001fe200000006ff */
[----:B------:R-:W-:-:S03]  /*1f4e0*/  IMAD R12, R21, 0x5000, RZ ;  /* 0x00005000150c7824 */ /* 0x000fc600078e02ff */
[----:B------:R-:W0:Y:S02]  /*1f4f0*/  SYNCS.PHASECHK.TRANS64.TRYWAIT P2, [R3+URZ+0x22860], R0 ;  /* 0x02286000030075a7 */ /* 0x000e24000804017f */
[----:B0-----:R-:W-:Y:S05]  /*1f500*/  @!P2 BRA `(.L_x_781) ;  /* 0x000000940068a947 */ /* 0x001fea0003800000 */
.L_x_1104:
[----:B------:R-:W0:Y:S04]  /*1f510*/  LDL R4, [R1+0x18] ;  /* 0x0000180001047983 */ /* 0x000e280000100800 */
[----:B------:R-:W2:Y:S04]  /*1f520*/  LDL R2, [R1+0x1c] ;  /* 0x00001c0001027983 */ /* 0x000ea80000100800 */
[----:B------:R-:W3:Y:S01]  /*1f530*/  LDL R13, [R1+0x14] ;  /* 0x00001400010d7983 */ /* 0x000ee20000100800 */
[----:B------:R-:W-:Y:S05]  /*1f540*/  WARPSYNC.ALL ;  /* 0x0000000000007948 */ /* 0x000fea0003800000 */
[----:B------:R-:W-:-:S02]  /*1f550*/  LOP3.LUT P2, RZ, R22, 0x4, RZ, 0xc0, !PT ;  /* 0x0000000416ff7812 */ /* 0x000fc4000784c0ff */
[----:B0-----:R-:W-:-:S05]  /*1f560*/  LOP3.LUT R0, R12, R4, RZ, 0xfc, !PT ;  /* 0x000000040c007212 */ /* 0x001fca00078efcff */
[----:B------:R-:W-:Y:S01]  /*1f570*/  IMAD.IADD R0, R23, 0x1, R0 ;  /* 0x0000000117007824 */ /* 0x000fe200078e0200 */
[----:B---3--:R-:W-:-:S03]  /*1f580*/  LOP3.LUT R17, R12, R13, RZ, 0xfc, !PT ;  /* 0x0000000d0c117212 */ /* 0x008fc600078efcff */
[----:B--2---:R-:W-:Y:S01]  /*1f590*/  IMAD.IADD R2, R2, 0x1, R0 ;  /* 0x0000000102027824 */ /* 0x004fe200078e0200 */
[----:B------:R-:W0:Y:S01]  /*1f5a0*/  LDSM.16.MT88.4 R4, [R0+0xa400] ;  /* 0x00a400000004783b */ /* 0x000e220000004200 */
[----:B------:R-:W-:Y:S01]  /*1f5b0*/  IMAD.IADD R17, R23, 0x1, R17 ;  /* 0x0000000117117824 */ /* 0x000fe200078e0211 */
        /* <DEDUP_REMOVED lines=67> */
.L_x_782:
[----:B-1----:R1:W-:Y:S01]  /*1f9f0*/  SYNCS.ARRIVE.TRANS64.A1T0 RZ, [R3+URZ+0x22850], RZ ;  /* 0x022850ff03ff79a7 */ /* 0x0023e2000810003f */
[----:B------:R-:W-:Y:S06]  /*1fa00*/  BAR.SYNC.DEFER_BLOCKING 0x2, 0x80 ;  /* 0x0082000000007b1d */ /* 0x000fec0000010000 */
[----:B------:R-:W-:Y:S05]  /*1fa10*/  @!P0 BRA `(.L_x_783) ;  /* 0x0000000000048947 */ /* 0x000fea0003800000 */
[----:B------:R-:W-:Y:S01]  /*1fa20*/  BPT.TRAP 0x1 ;  /* 0x000000040000795c */ /* 0x000fe20000300000 */
.L_x_783:
[----:B------:R-:W2:Y:S01]  /*1fa30*/  LDL R0, [R1+0xc] ;  /* 0x00000c0001007983 */ /* 0x000ea20000100800 */
[----:B-1----:R-:W-:Y:S01]  /*1fa40*/  IADD3 R3, R3, 0x22880, RZ ;  /* 0x0002288003037810 */ /* 0x002fe20007ffe0ff */
[----:B------:R-:W-:Y:S02]  /*1fa50*/  IMAD.MOV.U32 R21, RZ, RZ, R31 ;  /* 0x000000ffff157224 */ /* 0x000fe400078e001f */
[----:B------:R-:W-:Y:S01]  /*1fa60*/  IMAD.MOV.U32 R24, RZ, RZ, R36 ;  /* 0x000000ffff187224 */ /* 0x000fe200078e0024 */
[----:B--2---:R-:W-:-:S04]  /*1fa70*/  PRMT R3, R0, 0x654, R3 ;  /* 0x0000065400037816 */ /* 0x004fc80000000003 */
[----:B------:R1:W-:Y:S01]  /*1fa80*/  SYNCS.ARRIVE.TRANS64.RED.A1T0 RZ, [R3+URZ], RZ ;  /* 0x000000ff03ff79a7 */ /* 0x0003e2000810043f */
[----:B------:R-:W-:Y:S05]  /*1fa90*/  @P1 BRA `(.L_x_784) ;  /* 0xffffffe400fc1947 */ /* 0x000fea000383ffff */
.L_x_764:
[----:B0-----:R-:W0:Y:S01]  /*1faa0*/  S2R R0, SR_TID.X ;  /* 0x0000000000007919 */ /* 0x001e220000002100 */
        /* <DEDUP_REMOVED lines=8> */
[----:B-1----:R-:W1:Y:S01]  /*1fb30*/  LDC.64 R2, c[0x0][0xc60] ;  /* 0x00031800ff027b82 */ /* 0x002e620000000a00 */
        /* <DEDUP_REMOVED lines=8> */
[----:B0-----:R-:W-:-:S07]  /*1fbc0*/  IADD3 R16, R0, UR39, R7 ;  /* 0x0000002700107c10 */ /* 0x001fce000fffe007 */
.L_x_786:
[----:B------:R-:W-:Y:S05]  /*1fbd0*/  BSYNC B0 ;  /* 0x0000000000007941 */ /* 0x000fea0003800000 */
.L_x_785:
[----:B------:R-:W-:Y:S05]  /*1fbe0*/  @!P0 BRA `(.L_x_787) ;  /* 0x0000000000048947 */ /* 0x000fea0003800000 */
[----:B------:R-:W-:Y:S01]  /*1fbf0*/  BPT.TRAP 0x1 ;  /* 0x000000040000795c */ /* 0x000fe20000300000 */
.L_x_787:
[----:B------:R-:W-:Y:S01]  /*1fc00*/  LOP3.LUT R0, R36, 0x1, RZ, 0x3c, !PT ;  /* 0x0000000124007812 */ /* 0x000fe200078e3cff */
[----:B------:R-:W-:Y:S01]  /*1fc10*/  IMAD R17, R31, 0x8, R23 ;  /* 0x000000081f117824 */ /* 0x000fe200078e0217 */
[----:B------:R-:W-:Y:S02]  /*1fc20*/  BSSY B0, `(.L_x_788) ;  /* 0x0000004000007945 */ /* 0x000fe40003800000 */
[----:B------:R-:W-:-:S04]  /*1fc30*/  SHF.L.U32 R0, R0, 0x1f, RZ ;  /* 0x0000001f00007819 */ /* 0x000fc800000006ff */
[----:B------:R-:W0:Y:S02]  /*1fc40*/  SYNCS.PHASECHK.TRANS64.TRYWAIT P1, [R17+URZ+0x22870], R0 ;  /* 0x02287000110075a7 */ /* 0x000e24000802017f */
[----:B0-----:R-:W-:Y:S05]  /*1fc50*/  @!P1 BRA `(.L_x_789) ;  /* 0x0000008c00a89947 */ /* 0x001fea0003800000 */
.L_x_1105:
[----:B------:R-:W-:Y:S05]  /*1fc60*/  BSYNC B0 ;  /* 0x0000000000007941 */ /* 0x000fea0003800000 */
.L_x_788:
[----:B------:R-:W-:-:S13]  /*1fc70*/  LOP3.LUT P1, RZ, R22, 0x4, RZ, 0xc0, !PT ;  /* 0x0000000416ff7812 */ /* 0x000fda000782c0ff */
[----:B------:R-:W-:Y:S05]  /*1fc80*/  @!P1 BRA `(.L_x_790) ;  /* 0x0000000000049947 */ /* 0x000fea0003800000 */
[----:B------:R-:W-:Y:S01]  /*1fc90*/  BPT.TRAP 0x1 ;  /* 0x000000040000795c */ /* 0x000fe20000300000 */
.L_x_790:
[----:B0-----:R-:W-:-:S04]  /*1fca0*/  SHF.L.U32 R0, R36, 0x1f, RZ ;  /* 0x0000001f24007819 */ /* 0x001fc800000006ff */
[----:B------:R-:W0:Y:S02]  /*1fcb0*/  SYNCS.PHASECHK.TRANS64.TRYWAIT P1, [R17+URZ+0x22860], R0 ;  /* 0x02286000110075a7 */ /* 0x000e24000802017f */
[----:B0-----:R-:W-:Y:S05]  /*1fcc0*/  @!P1 BRA `(.L_x_791) ;  /* 0x0000008c00a09947 */ /* 0x001fea0003800000 */
.L_x_1106:
[----:B------:R-:W2:Y:S04]  /*1fcd0*/  LDL R2, [R1+0x18] ;  /* 0x0000180001027983 */ /* 0x000ea80000100800 */
[----:B-1----:R-:W3:Y:S04]  /*1fce0*/  LDL R3, [R1+0x1c] ;  /* 0x00001c0001037983 */ /* 0x002ee80000100800 */
[----:B------:R-:W4:Y:S01]  /*1fcf0*/  LDL R14, [R1+0x14] ;  /* 0x00001400010e7983 */ /* 0x000f220000100800 */
[----:B0-----:R-:W-:Y:S01]  /*1fd00*/  IMAD R0, R31, 0x5000, RZ ;  /* 0x000050001f007824 */ /* 0x001fe200078e02ff */
[----:B------:R-:W-:Y:S05]  /*1fd10*/  WARPSYNC.ALL ;  /* 0x0000000000007948 */ /* 0x000fea0003800000 */
[----:B------:R-:W-:-:S02]  /*1fd20*/  LOP3.LUT P1, RZ, R22, 0x4, RZ, 0xc0, !PT ;  /* 0x0000000416ff7812 */ /* 0x000fc4000782c0ff */
[----:B--2---:R-:W-:-:S05]  /*1fd30*/  LOP3.LUT R2, R0, R2, RZ, 0xfc, !PT ;  /* 0x0000000200027212 */ /* 0x004fca00078efcff */
[----:B------:R-:W-:Y:S01]  /*1fd40*/  IMAD.IADD R2, R23, 0x1, R2 ;  /* 0x0000000117027824 */ /* 0x000fe200078e0202 */
[----:B----4-:R-:W-:-:S04]  /*1fd50*/  LOP3.LUT R0, R0, R14, RZ, 0xfc, !PT ;  /* 0x0000000e00007212 */ /* 0x010fc800078efcff */
[----:B---3--:R-:W-:Y:S01]  /*1fd60*/  IADD3 R3, R3, R2, RZ ;  /* 0x0000000203037210 */ /* 0x008fe20007ffe0ff */
[----:B------:R-:W0:Y:S01]  /*1fd70*/  LDSM.16.MT88.4 R8, [R2+0xa400] ;  /* 0x00a400000208783b */ /* 0x000e220000004200 */
[----:B------:R-:W-:-:S03]  /*1fd80*/  IMAD.IADD R0, R23, 0x1, R0 ;  /* 0x0000000117007824 */ /* 0x000fc600078e0200 */
[----:B------:R-:W1:Y:S01]  /*1fd90*/  LDSM.16.MT88.4 R4, [R3+0xa400] ;  /* 0x00a400000304783b */ /* 0x000e620000004200 */
[C-C-:B0-----:R-:W-:Y:S02]  /*1fda0*/  PRMT R12, R8.reuse, 0x6420, R9.reuse ;  /* 0x00006420080c7816 */ /* 0x141fe40000000009 */
[----:B------:R-:W-:Y:S02]  /*1fdb0*/  PRMT R13, R8, 0x7531, R9 ;  /* 0x00007531080d7816 */ /* 0x000fe40000000009 */
[C-C-:B------:R-:W-:Y:S02]  /*1fdc0*/  PRMT R14, R10.reuse, 0x6420, R11.reuse ;  /* 0x000064200a0e7816 */ /* 0x140fe4000000000b */
[----:B------:R-:W-:Y:S02]  /*1fdd0*/  PRMT R15, R10, 0x7531, R11 ;  /* 0x000075310a0f7816 */ /* 0x000fe4000000000b */
[C-C-:B-1----:R-:W-:Y:S02]  /*1fde0*/  PRMT R8, R4.reuse, 0x6420, R5.reuse ;  /* 0x0000642004087816 */ /* 0x142fe40000000005 */
[----:B------:R-:W-:Y:S01]  /*1fdf0*/  PRMT R9, R4, 0x7531, R5 ;  /* 0x0000753104097816 */ /* 0x000fe20000000005 */
[----:B------:R-:W-:Y:S01]  /*1fe00*/  STSM.16.M88.4 [R0+0x400], R12 ;  /* 0x0004000c00007844 */ /* 0x000fe20000000200 */
[----:B------:R-:W-:-:S02]  /*1fe10*/  PRMT R10, R6, 0x6420, R7 ;  /* 0x00006420060a7816 */ /* 0x000fc40000000007 */
        /* <DEDUP_REMOVED lines=58> */
.L_x_792:
[----:B-1----:R1:W-:Y:S01]  /*201c0*/  SYNCS.ARRIVE.TRANS64.A1T0 RZ, [R17+URZ+0x22850], RZ ;  /* 0x022850ff11ff79a7 */ /* 0x0023e2000810003f */
[----:B------:R-:W-:Y:S06]  /*201d0*/  BAR.SYNC.DEFER_BLOCKING 0x2, 0x80 ;  /* 0x0082000000007b1d */ /* 0x000fec0000010000 */
[----:B------:R-:W-:Y:S05]  /*201e0*/  @!P0 BRA `(.L_x_793) ;  /* 0x0000000000048947 */ /* 0x000fea0003800000 */
[----:B------:R-:W-:Y:S01]  /*201f0*/  BPT.TRAP 0x1 ;  /* 0x000000040000795c */ /* 0x000fe20000300000 */
.L_x_793:
        /* <DEDUP_REMOVED lines=9> */
.L_x_736:
[----:B------:R-:W-:-:S13]  /*20290*/  LOP3.LUT P0, RZ, R22, 0x200, RZ, 0xc0, !PT ;  /* 0x0000020016ff7812 */ /* 0x000fda000780c0ff */
[----:B------:R-:W-:Y:S05]  /*202a0*/  @!P0 BRA `(.L_x_794) ;  /* 0x0000000000288947 */ /* 0x000fea0003800000 */
[----:B------:R-:W-:Y:S05]  /*202b0*/  WARPSYNC.ALL ;  /* 0x0000000000007948 */ /* 0x000fea0003800000 */
[----:B------:R-:W1:Y:S08]  /*202c0*/  S2UR UR4, SR_CgaCtaId ;  /* 0x00000000000479c3 */ /* 0x000e700000008800 */
[----:B------:R-:W-:Y:S01]  /*202d0*/  BAR.SYNC.DEFER_BLOCKING 0x5, 0x180 ;  /* 0x0146000000007b1d */ /* 0x000fe20000010000 */
[----:B------:R-:W-:Y:S01]  /*202e0*/  MOV R23, 0x400 ;  /* 0x0000040000177802 */ /* 0x000fe20000000f00 */
[----:B-1----:R-:W-:-:S05]  /*202f0*/  IMAD.U32 R0, RZ, RZ, UR4 ;  /* 0x00000004ff007e24 */ /* 0x002fca000f8e00ff */
[----:B------:R-:W-:Y:S01]  /*20300*/  LEA R23, R0, R23, 0x18 ;  /* 0x0000001700177211 */ /* 0x000fe200078ec0ff */
[----:B------:R1:W-:Y:S04]  /*20310*/  STL [R1+0xc], R0 ;  /* 0x00000c0001007387 */ /* 0x0003e80000100800 */
[----:B0-----:R1:W0:Y:S01]  /*20320*/  LDS.128 R16, [R23+0x228d0] ;  /* 0x0228d00017107984 */ /* 0x0012220000000c00 */
[----:B------:R-:W-:Y:S06]  /*20330*/  BAR.ARV 0x4, 0x180 ;  /* 0x0106000000007b1d */ /* 0x000fec0000002000 */
[----:B------:R-:W-:Y:S05]  /*20340*/  BRA `(.L_x_795) ;  /* 0x0000000800d87947 */ /* 0x000fea0003800000 */
.L_x_794:
[----:B------:R-:W1:Y:S01]  /*20350*/  S2R R0, SR_TID.X ;  /* 0x0000000000007919 */ /* 0x000e620000002100 */
[----:B------:R-:W-:Y:S01]  /*20360*/  UMOV UR4, 0xffffffff ;  /* 0xffffffff00047882 */ /* 0x000fe20000000000 */
[----:B-1----:R-:W-:-:S04]  /*20370*/  LOP3.LUT R9, R0, 0x1f, RZ, 0xc0, !PT ;  /* 0x0000001f00097812 */ /* 0x002fc800078ec0ff */
[----:B------:R-:W-:Y:S01]  /*20380*/  ISETP.NE.AND P0, PT, R9, 0x1f, PT ;  /* 0x0000001f0900780c */ /* 0x000fe20003f05270 */
[----:B------:R-:W-:-:S12]  /*20390*/  BRA.DIV UR4, `(.L_x_796) ;  /* 0x0000008a04007947 */ /* 0x000fd8000b800000 */
[----:B------:R-:W-:Y:S01]  /*203a0*/  IMAD.IADD R7, R19, 0x1, R9 ;  /* 0x0000000113077824 */ /* 0x000fe200078e0209 */
[----:B------:R-:W-:-:S04]  /*203b0*/  ULDC UR4, c[0x0][0xc3c] ;  /* 0x00030f0000047ab9 */ /* 0x000fc80000000800 */
[----:B------:R-:W-:-:S13]  /*203c0*/  ISETP.GE.OR P1, PT, R7, UR4, !P0 ;  /* 0x0000000407007c0c */ /* 0x000fda000c726670 */
[----:B------:R-:W1:Y:S08]  /*203d0*/  @!P1 LDC.64 R2, c[0x0][0xc80] ;  /* 0x00032000ff029b82 */ /* 0x000e700000000a00 */
[----:B------:R-:W2:Y:S01]  /*203e0*/  @!P1 LDC.64 R4, c[0x0][0xc78] ;  /* 0x00031e00ff049b82 */ /* 0x000ea20000000a00 */
[----:B-1----:R-:W-:-:S05]  /*203f0*/  @!P1 IMAD.WIDE R2, R7, 0x4, R2 ;  /* 0x0000000407029825 */ /* 0x002fca00078e0202 */
[----:B------:R2:W3:Y:S02]  /*20400*/  @!P1 LDG.E R8, desc[UR36][R2.64] ;  /* 0x0000002402089981 */ /* 0x0004e4000c1e1900 */
[----:B--2---:R-:W-:-:S05]  /*20410*/  @!P1 IMAD.WIDE R2, R7, 0x4, R4 ;  /* 0x0000000407029825 */ /* 0x004fca00078e0204 */
[----:B------:R-:W2:Y:S01]  /*20420*/  @!P1 LDG.E R5, desc[UR36][R2.64] ;  /* 0x0000002402059981 */ /* 0x000ea2000c1e1900 */
[----:B------:R-:W-:Y:S01]  /*20430*/  MOV R7, RZ ;  /* 0x000000ff00077202 */ /* 0x000fe20000000f00 */
[----:B------:R-:W-:Y:S01]  /*20440*/  IMAD.MOV.U32 R4, RZ, RZ, RZ ;  /* 0x000000ffff047224 */ /* 0x000fe200078e00ff */
[C---:B------:R-:W-:Y:S01]  /*20450*/  ISETP.GE.U32.AND P2, PT, R9.reuse, 0x2, PT ;  /* 0x000000020900780c */ /* 0x040fe20003f46070 */
[----:B------:R-:W-:Y:S01]  /*20460*/  SHFL.IDX PT, R0, R16, RZ, 0x1f ;  /* 0x00001fff10007589 */ /* 0x000fe200000e0000 */
[C---:B------:R-:W-:Y:S02]  /*20470*/  ISETP.GE.U32.AND P3, PT, R9.reuse, 0x4, PT ;  /* 0x000000040900780c */ /* 0x040fe40003f66070 */
[C---:B------:R-:W-:Y:S01]  /*20480*/  ISETP.GE.U32.AND P4, PT, R9.reuse, 0x8, PT ;  /* 0x000000080900780c */ /* 0x040fe20003f86070 */
[----:B------:R1:W-:Y:S01]  /*20490*/  SHFL.IDX PT, R6, R16, 0x1, 0x1f ;  /* 0x00201f0010067f89 */ /* 0x0003e200000e0000 */
[----:B------:R-:W-:Y:S01]  /*204a0*/  ISETP.GE.U32.AND P5, PT, R9, 0x10, PT ;  /* 0x000000100900780c */ /* 0x000fe20003fa6070 */
[----:B-1----:R-:W-:-:S02]  /*204b0*/  IMAD.MOV.U32 R16, RZ, RZ, RZ ;  /* 0x000000ffff107224 */ /* 0x002fc400078e00ff */
[----:B---3--:R-:W-:Y:S02]  /*204c0*/  @!P1 IMAD.MOV.U32 R7, RZ, RZ, R8 ;  /* 0x000000ffff079224 */ /* 0x008fe400078e0008 */
[----:B--2---:R-:W-:Y:S01]  /*204d0*/  @!P1 IMAD.MOV.U32 R4, RZ, RZ, R5 ;  /* 0x000000ffff049224 */ /* 0x004fe200078e0005 */
[----:B------:R-:W-:-:S03]  /*204e0*/  ISETP.NE.AND P1, PT, R9, RZ, PT ;  /* 0x000000ff0900720c */ /* 0x000fc60003f25270 */
[----:B------:R-:W-:-:S05]  /*204f0*/  IMAD R13, R4, R7, RZ ;  /* 0x00000007040d7224 */ /* 0x000fca00078e02ff */
[----:B------:R-:W1:Y:S02]  /*20500*/  SHFL.UP PT, R14, R13, 0x1, RZ ;  /* 0x042000000d0e7989 */ /* 0x000e6400000e00ff */
[----:B-1----:R-:W-:-:S05]  /*20510*/  SEL R14, R14, RZ, P1 ;  /* 0x000000ff0e0e7207 */ /* 0x002fca0000800000 */
[----:B------:R-:W-:-:S05]  /*20520*/  IMAD.IADD R5, R13, 0x1, R14 ;  /* 0x000000010d057824 */ /* 0x000fca00078e020e */
[----:B------:R-:W1:Y:S02]  /*20530*/  SHFL.UP PT, R14, R5, 0x2, RZ ;  /* 0x04400000050e7989 */ /* 0x000e6400000e00ff */
[----:B-1----:R-:W-:-:S05]  /*20540*/  SEL R2, R14, RZ, P2 ;  /* 0x000000ff0e027207 */ /* 0x002fca0001000000 */
[----:B------:R-:W-:-:S05]  /*20550*/  IMAD.IADD R2, R5, 0x1, R2 ;  /* 0x0000000105027824 */ /* 0x000fca00078e0202 */
[----:B------:R-:W1:Y:S02]  /*20560*/  SHFL.UP PT, R14, R2, 0x4, RZ ;  /* 0x04800000020e7989 */ /* 0x000e6400000e00ff */
[----:B-1----:R-:W-:-:S04]  /*20570*/  SEL R3, R14, RZ, P3 ;  /* 0x000000ff0e037207 */ /* 0x002fc80001800000 */
[----:B------:R-:W-:-:S05]  /*20580*/  IADD3 R3, R2, R3, RZ ;  /* 0x0000000302037210 */ /* 0x000fca0007ffe0ff */
[----:B------:R-:W1:Y:S02]  /*20590*/  SHFL.UP PT, R14, R3, 0x8, RZ ;  /* 0x05000000030e7989 */ /* 0x000e6400000e00ff */
[----:B-1----:R-:W-:-:S05]  /*205a0*/  SEL R14, R14, RZ, P4 ;  /* 0x000000ff0e0e7207 */ /* 0x002fca0002000000 */
[----:B------:R-:W-:-:S05]  /*205b0*/  IMAD.IADD R5, R3, 0x1, R14 ;  /* 0x0000000103057824 */ /* 0x000fca00078e020e */
[----:B------:R-:W1:Y:S02]  /*205c0*/  SHFL.UP PT, R14, R5, 0x10, RZ ;  /* 0x06000000050e7989 */ /* 0x000e6400000e00ff */
[----:B-1----:R-:W-:-:S05]  /*205d0*/  SEL R14, R14, RZ, P5 ;  /* 0x000000ff0e0e7207 */ /* 0x002fca0002800000 */
[----:B------:R-:W-:-:S05]  /*205e0*/  IMAD.IADD R3, R5, 0x1, R14 ;  /* 0x0000000105037824 */ /* 0x000fca00078e020e */
[----:B------:R1:W2:Y:S02]  /*205f0*/  SHFL.IDX PT, R14, R3, 0x1f, 0x1f ;  /* 0x03e01f00030e7f89 */ /* 0x0002a400000e0000 */
.L_x_1116:
[----:B------:R-:W-:Y:S02]  /*20600*/  ULDC UR4, c[0x0][0xc38] ;  /* 0x00030e0000047ab9 */ /* 0x000fe40000000800 */
[----:B------:R-:W-:-:S04]  /*20610*/  IMAD.U32 R2, RZ, RZ, UR4 ;  /* 0x00000004ff027e24 */ /* 0x000fc8000f8e00ff */
[----:B--2---:R-:W-:-:S04]  /*20620*/  IMAD R5, R14, R2, RZ ;  /* 0x000000020e057224 */ /* 0x004fc800078e02ff */
[----:B------:R-:W-:-:S05]  /*20630*/  IMAD.IADD R6, R6, 0x1, R5 ;  /* 0x0000000106067824 */ /* 0x000fca00078e0205 */
[----:B------:R-:W-:-:S13]  /*20640*/  ISETP.GT.AND P6, PT, R6, R0, PT ;  /* 0x000000000600720c */ /* 0x000fda0003fc4270 */
[----:B------:R-:W-:Y:S05]  /*20650*/  @P6 BRA `(.L_x_797) ;  /* 0x0000000000a46947 */ /* 0x000fea0003800000 */
.L_x_800:
[----:B------:R-:W2:Y:S01]  /*20660*/  LDC R2, c[0x0][0xc3c] ;  /* 0x00030f00ff027b82 */ /* 0x000ea20000000800 */
[----:B------:R-:W-:-:S04]  /*20670*/  IADD3 R19, R19, 0x1f, RZ ;  /* 0x0000001f13137810 */ /* 0x000fc80007ffe0ff */
[----:B--2---:R-:W-:-:S13]  /*20680*/  ISETP.GE.AND P6, PT, R19, R2, PT ;  /* 0x000000021300720c */ /* 0x004fda0003fc6270 */
[----:B------:R-:W-:Y:S05]  /*20690*/  @P6 BRA `(.L_x_798) ;  /* 0x0000000400b86947 */ /* 0x000fea0003800000 */
[----:B-1----:R-:W1:Y:S01]  /*206a0*/  S2R R3, SR_TID.X ;  /* 0x0000000000037919 */ /* 0x002e620000002100 */
[----:B------:R-:W-:Y:S01]  /*206b0*/  IMAD.MOV.U32 R7, RZ, RZ, RZ ;  /* 0x000000ffff077224 */ /* 0x000fe200078e00ff */
[----:B-1----:R-:W-:-:S05]  /*206c0*/  LOP3.LUT R3, R3, 0x1f, RZ, 0xc0, !PT ;  /* 0x0000001f03037812 */ /* 0x002fca00078ec0ff */
[----:B------:R-:W-:-:S05]  /*206d0*/  IMAD.IADD R9, R19, 0x1, R3 ;  /* 0x0000000113097824 */ /* 0x000fca00078e0203 */
[----:B------:R-:W-:-:S13]  /*206e0*/  ISETP.GE.OR P6, PT, R9, R2, !P0 ;  /* 0x000000020900720c */ /* 0x000fda00047c6670 */
[----:B------:R-:W1:Y:S08]  /*206f0*/  @!P6 LDC.64 R2, c[0x0][0xc80] ;  /* 0x00032000ff02eb82 */ /* 0x000e700000000a00 */
[----:B------:R-:W2:Y:S01]  /*20700*/  @!P6 LDC.64 R4, c[0x0][0xc78] ;  /* 0x00031e00ff04eb82 */ /* 0x000ea20000000a00 */
[----:B-1----:R-:W-:-:S05]  /*20710*/  @!P6 IMAD.WIDE R2, R9, 0x4, R2 ;  /* 0x000000040902e825 */ /* 0x002fca00078e0202 */
[----:B------:R2:W3:Y:S02]  /*20720*/  @!P6 LDG.E R7, desc[UR36][R2.64] ;  /* 0x000000240207e981 */ /* 0x0004e4000c1e1900 */
[----:B--2---:R-:W-:-:S04]  /*20730*/  @!P6 IMAD.WIDE R2, R9, 0x4, R4 ;  /* 0x000000040902e825 */ /* 0x004fc800078e0204 */
[----:B------:R-:W-:-:S06]  /*20740*/  IMAD.MOV.U32 R4, RZ, RZ, RZ ;  /* 0x000000ffff047224 */ /* 0x000fcc00078e00ff */
[----:B------:R-:W3:Y:S01]  /*20750*/  @!P6 LDG.E R4, desc[UR36][R2.64] ;  /* 0x000000240204e981 */ /* 0x000ee2000c1e1900 */
[----:B------:R-:W-:Y:S01]  /*20760*/  UMOV UR4, 0xffffffff ;  /* 0xffffffff00047882 */ /* 0x000fe20000000000 */
[----:B---3--:R-:W-:Y:S02]  /*20770*/  IMAD R13, R4, R7, RZ ;  /* 0x00000007040d7224 */ /* 0x008fe400078e02ff */
[----:B------:R-:W-:Y:S05]  /*20780*/  BRA.DIV UR4, `(.L_x_799) ;  /* 0x0000008a04407947 */ /* 0x000fea000b800000 */
        /* <DEDUP_REMOVED lines=16> */
.L_x_1124:
[----:B------:R-:W-:Y:S02]  /*20890*/  ULDC UR4, c[0x0][0xc38] ;  /* 0x00030e0000047ab9 */ /* 0x000fe40000000800 */
[----:B------:R-:W-:-:S04]  /*208a0*/  IMAD.U32 R2, RZ, RZ, UR4 ;  /* 0x00000004ff027e24 */ /* 0x000fc8000f8e00ff */
[----:B--2---:R-:W-:-:S04]  /*208b0*/  IMAD R5, R14, R2, RZ ;  /* 0x000000020e057224 */ /* 0x004fc800078e02ff */
[----:B------:R-:W-:-:S05]  /*208c0*/  IMAD.IADD R6, R5, 0x1, R6 ;  /* 0x0000000105067824 */ /* 0x000fca00078e0206 */
[----:B------:R-:W-:-:S13]  /*208d0*/  ISETP.GT.AND P6, PT, R6, R0, PT ;  /* 0x000000000600720c */ /* 0x000fda0003fc4270 */
[----:B------:R-:W-:Y:S05]  /*208e0*/  @!P6 BRA `(.L_x_800) ;  /* 0xfffffffc005ce947 */ /* 0x000fea000383ffff */
.L_x_797:
[----:B------:R-:W-:Y:S01]  /*208f0*/  IMAD.IADD R6, R6, 0x1, -R5 ;  /* 0x0000000106067824 */ /* 0x000fe200078e0a05 */
[----:B------:R-:W-:-:S03]  /*20900*/  UMOV UR4, 0xffffffff ;  /* 0xffffffff00047882 */ /* 0x000fc60000000000 */
[----:B------:R-:W-:-:S05]  /*20910*/  IMAD R5, R3, R2, R6 ;  /* 0x0000000203057224 */ /* 0x000fca00078e0206 */
[----:B------:R-:W-:Y:S01]  /*20920*/  ISETP.GT.AND P6, PT, R5, R0, PT ;  /* 0x000000000500720c */ /* 0x000fe20003fc4270 */
[----:B------:R-:W-:-:S12]  /*20930*/  BRA.DIV UR4, `(.L_x_801) ;  /* 0x0000008a048c7947 */ /* 0x000fd8000b800000 */
[----:B------:R-:W-:-:S04]  /*20940*/  VOTE.ANY R8, PT, !P6 ;  /* 0x0000000000087806 */ /* 0x000fc800070e0100 */
[----:B------:R-:W2:Y:S02]  /*20950*/  POPC R5, R8 ;  /* 0x0000000800057309 */ /* 0x000ea40000000000 */
[----:B--2---:R2:W3:Y:S04]  /*20960*/  SHFL.IDX PT, R7, R7, R5, 0x1f ;  /* 0x00001f0507077589 */ /* 0x0044e800000e0000 */
[----:B------:R2:W4:Y:S02]  /*20970*/  SHFL.IDX PT, R4, R4, R5, 0x1f ;  /* 0x00001f0504047589 */ /* 0x00052400000e0000 */
.L_x_1129:
[----:B------:R-:W-:-:S13]  /*20980*/  ISETP.NE.AND P0, PT, R8, RZ, PT ;  /* 0x000000ff0800720c */ /* 0x000fda0003f05270 */
[----:B------:R-:W-:Y:S05]  /*20990*/  @!P0 BRA `(.L_x_802) ;  /* 0x0000000000108947 */ /* 0x000fea0003800000 */
[----:B------:R-:W-:Y:S01]  /*209a0*/  UMOV UR4, 0xffffffff ;  /* 0xffffffff00047882 */ /* 0x000fe20000000000 */
[----:B------:R-:W-:Y:S02]  /*209b0*/  IADD3 R12, R5, -0x1, RZ ;  /* 0xffffffff050c7810 */ /* 0x000fe40007ffe0ff */
[----:B------:R-:W-:Y:S05]  /*209c0*/  BRA.DIV UR4, `(.L_x_803) ;  /* 0x0000008a04c47947 */ /* 0x000fea000b800000 */
[----:B------:R0:W0:Y:S02]  /*209d0*/  SHFL.IDX PT, R16, R3, R12, 0x1f ;  /* 0x00001f0c03107589 */ /* 0x00002400000e0000 */
.L_x_802:
[----:B---3--:R-:W-:Y:S01]  /*209e0*/  IABS R8, R7 ;  /* 0x0000000700087213 */ /* 0x008fe20000000000 */
[----:B0-----:R-:W-:Y:S01]  /*209f0*/  IMAD R16, R16, R2, R6 ;  /* 0x0000000210107224 */ /* 0x001fe200078e0206 */
[----:B----4-:R-:W-:Y:S01]  /*20a00*/  IABS R6, R4 ;  /* 0x0000000400067213 */ /* 0x010fe20000000000 */
[----:B------:R-:W-:Y:S01]  /*20a10*/  IMAD.MOV.U32 R2, RZ, RZ, RZ ;  /* 0x000000ffff027224 */ /* 0x000fe200078e00ff */
[----:B------:R-:W0:Y:S01]  /*20a20*/  I2F.RP R9, R8 ;  /* 0x0000000800097306 */ /* 0x000e220000209400 */
[----:B------:R-:W-:Y:S02]  /*20a30*/  IMAD.IADD R0, R0, 0x1, -R16 ;  /* 0x0000000100007824 */ /* 0x000fe400078e0a10 */
[----:B------:R-:W-:-:S05]  /*20a40*/  IMAD.IADD R19, R5, 0x1, R19 ;  /* 0x0000000105137824 */ /* 0x000fca00078e0213 */
[----:B------:R-:W-:Y:S08]  /*20a50*/  I2F.RP R12, R6 ;  /* 0x00000006000c7306 */ /* 0x000ff00000209400 */
[----:B0-----:R-:W0:Y:S02]  /*20a60*/  MUFU.RCP R9, R9 ;  /* 0x0000000900097308 */ /* 0x001e240000001000 */
[----:B0-----:R-:W-:Y:S01]  /*20a70*/  VIADD R10, R9, 0xffffffe ;  /* 0x0ffffffe090a7836 */ /* 0x001fe20000000000 */
[----:B------:R-:W-:-:S05]  /*20a80*/  IABS R9, R7 ;  /* 0x0000000700097213 */ /* 0x000fca0000000000 */
[----:B-1----:R0:W1:Y:S02]  /*20a90*/  F2I.FTZ.U32.TRUNC.NTZ R3, R10 ;  /* 0x0000000a00037305 */ /* 0x002064000021f000 */
[----:B0-----:R-:W-:Y:S01]  /*20aa0*/  IABS R10, R0 ;  /* 0x00000000000a7213 */ /* 0x001fe20000000000 */
[----:B-1----:R-:W-:-:S04]  /*20ab0*/  IMAD.MOV R11, RZ, RZ, -R3 ;  /* 0x000000ffff0b7224 */ /* 0x002fc800078e0a03 */
[----:B------:R-:W-:-:S04]  /*20ac0*/  IMAD R11, R11, R8, RZ ;  /* 0x000000080b0b7224 */ /* 0x000fc800078e02ff */
[----:B------:R-:W-:Y:S02]  /*20ad0*/  IMAD.HI.U32 R3, R3, R11, R2 ;  /* 0x0000000b03037227 */ /* 0x000fe400078e0002 */
[----:B------:R-:W0:Y:S02]  /*20ae0*/  MUFU.RCP R2, R12 ;  /* 0x0000000c00027308 */ /* 0x000e240000001000 */
[----:B------:R-:W-:Y:S02]  /*20af0*/  IMAD.MOV R11, RZ, RZ, -R9 ;  /* 0x000000ffff0b7224 */ /* 0x000fe400078e0a09 */
[----:B------:R-:W-:-:S04]  /*20b00*/  IMAD.HI.U32 R9, R3, R10, RZ ;  /* 0x0000000a03097227 */ /* 0x000fc800078e00ff */
[----:B------:R-:W-:-:S05]  /*20b10*/  IMAD R11, R9, R11, R10 ;  /* 0x0000000b090b7224 */ /* 0x000fca00078e020a */
[----:B------:R-:W-:Y:S02]  /*20b20*/  ISETP.GT.U32.AND P1, PT, R8, R11, PT ;  /* 0x0000000b0800720c */ /* 0x000fe40003f24070 */
[----:B0-----:R-:W-:Y:S01]  /*20b30*/  IADD3 R3, R2, 0xffffffe, RZ ;  /* 0x0ffffffe02037810 */ /* 0x001fe20007ffe0ff */
[----:B------:R-:W-:-:S05]  /*20b40*/  IMAD.MOV.U32 R2, RZ, RZ, RZ ;  /* 0x000000ffff027224 */ /* 0x000fca00078e00ff */
[----:B------:R-:W0:Y:S05]  /*20b50*/  F2I.FTZ.U32.TRUNC.NTZ R3, R3 ;  /* 0x0000000300037305 */ /* 0x000e2a000021f000 */
[----:B------:R-:W-:Y:S02]  /*20b60*/  @!P1 IMAD.IADD R11, R11, 0x1, -R8 ;  /* 0x000000010b0b9824 */ /* 0x000fe400078e0a08 */
[----:B------:R-:W-:Y:S01]  /*20b70*/  @!P1 VIADD R9, R9, 0x1 ;  /* 0x0000000109099836 */ /* 0x000fe20000000000 */
[----:B------:R-:W-:Y:S02]  /*20b80*/  ISETP.NE.AND P1, PT, R7, RZ, PT ;  /* 0x000000ff0700720c */ /* 0x000fe40003f25270 */
[----:B------:R-:W-:Y:S01]  /*20b90*/  ISETP.GE.U32.AND P0, PT, R11, R8, PT ;  /* 0x000000080b00720c */ /* 0x000fe20003f06070 */
[----:B0-----:R-:W-:-:S04]  /*20ba0*/  IMAD.MOV R11, RZ, RZ, -R3 ;  /* 0x000000ffff0b7224 */ /* 0x001fc800078e0a03 */
[----:B------:R-:W-:-:S08]  /*20bb0*/  IMAD R11, R11, R6, RZ ;  /* 0x000000060b0b7224 */ /* 0x000fd000078e02ff */
[----:B------:R-:W-:Y:S02]  /*20bc0*/  @P0 VIADD R9, R9, 0x1 ;  /* 0x0000000109090836 */ /* 0x000fe40000000000 */
[----:B------:R-:W-:Y:S01]  /*20bd0*/  IMAD.HI.U32 R8, R3, R11, R2 ;  /* 0x0000000b03087227 */ /* 0x000fe200078e0002 */
[----:B------:R-:W-:-:S04]  /*20be0*/  LOP3.LUT R2, R0, R7, RZ, 0x3c, !PT ;  /* 0x0000000700027212 */ /* 0x000fc800078e3cff */
[----:B------:R-:W-:Y:S02]  /*20bf0*/  ISETP.GE.AND P2, PT, R2, RZ, PT ;  /* 0x000000ff0200720c */ /* 0x000fe40003f46270 */
[----:B------:R-:W-:-:S05]  /*20c00*/  IABS R2, R4 ;  /* 0x0000000400027213 */ /* 0x000fca0000000000 */
[----:B------:R-:W-:-:S06]  /*20c10*/  IMAD.MOV R2, RZ, RZ, -R2 ;  /* 0x000000ffff027224 */ /* 0x000fcc00078e0a02 */
[----:B------:R-:W-:Y:S02]  /*20c20*/  @!P2 IADD3 R9, -R9, RZ, RZ ;  /* 0x000000ff0909a210 */ /* 0x000fe40007ffe1ff */
[----:B------:R-:W-:-:S04]  /*20c30*/  @!P1 LOP3.LUT R9, RZ, R7, RZ, 0x33, !PT ;  /* 0x00000007ff099212 */ /* 0x000fc800078e33ff */
[-C--:B------:R-:W-:Y:S01]  /*20c40*/  IABS R3, R9.reuse ;  /* 0x0000000900037213 */ /* 0x080fe20000000000 */
[----:B------:R-:W-:-:S04]  /*20c50*/  IMAD R7, R7, R9, RZ ;  /* 0x0000000907077224 */ /* 0x000fc800078e02ff */
[----:B------:R-:W-:-:S04]  /*20c60*/  IMAD.HI.U32 R8, R8, R3, RZ ;  /* 0x0000000308087227 */ /* 0x000fc800078e00ff */
[----:B------:R-:W-:Y:S01]  /*20c70*/  IMAD R3, R8, R2, R3 ;  /* 0x0000000208037224 */ /* 0x000fe200078e0203 */
[----:B------:R-:W-:Y:S01]  /*20c80*/  LOP3.LUT R2, R9, R4, RZ, 0x3c, !PT ;  /* 0x0000000409027212 */ /* 0x000fe200078e3cff */
[----:B------:R-:W-:-:S03]  /*20c90*/  IMAD.IADD R17, R0, 0x1, -R7 ;  /* 0x0000000100117824 */ /* 0x000fc600078e0a07 */
        /* <DEDUP_REMOVED lines=8> */
[----:B------:R-:W-:-:S04]  /*20d20*/  @!P1 LOP3.LUT R8, RZ, R4, RZ, 0x33, !PT ;  /* 0x00000004ff089212 */ /* 0x000fc800078e33ff */
[----:B------:R-:W-:-:S05]  /*20d30*/  IADD3 R2, -R8, RZ, RZ ;  /* 0x000000ff08027210 */ /* 0x000fca0007ffe1ff */
[C---:B------:R-:W-:Y:S02]  /*20d40*/  IMAD R9, R4.reuse, R2, R9 ;  /* 0x0000000204097224 */ /* 0x040fe400078e0209 */
[----:B------:R-:W-:-:S04]  /*20d50*/  IMAD R4, R4, 0x1000000, R8 ;  /* 0x0100000004047824 */ /* 0x000fc800078e0208 */
[----:B------:R-:W-:Y:S01]  /*20d60*/  IMAD R18, R9, 0x10000, R4 ;  /* 0x0001000009127824 */ /* 0x000fe200078e0204 */
[----:B------:R-:W-:Y:S06]  /*20d70*/  BRA `(.L_x_804) ;  /* 0x00000000001c7947 */ /* 0x000fec0003800000 */
.L_x_798:
[----:B------:R-:W-:Y:S01]  /*20d80*/  UMOV UR4, URZ ;  /* 0x0000003f00047c82 */ /* 0x000fe20008000000 */
[----:B------:R-:W-:Y:S01]  /*20d90*/  UMOV UR5, URZ ;  /* 0x0000003f00057c82 */ /* 0x000fe20008000000 */
[----:B------:R-:W-:Y:S01]  /*20da0*/  ULDC UR6, c[0x0][0xc3c] ;  /* 0x00030f0000067ab9 */ /* 0x000fe20000000800 */
[----:B------:R-:W-:Y:S01]  /*20db0*/  IMAD.MOV.U32 R16, RZ, RZ, R0 ;  /* 0x000000ffff107224 */ /* 0x000fe200078e0000 */
[----:B0-----:R-:W-:Y:S01]  /*20dc0*/  MOV R17, UR4 ;  /* 0x0000000400117c02 */ /* 0x001fe20008000f00 */
[----:B------:R-:W-:Y:S02]  /*20dd0*/  IMAD.U32 R18, RZ, RZ, UR5 ;  /* 0x00000005ff127e24 */ /* 0x000fe4000f8e00ff */
[----:B------:R-:W-:-:S07]  /*20de0*/  IMAD.U32 R19, RZ, RZ, UR6 ;  /* 0x00000006ff137e24 */ /* 0x000fce000f8e00ff */
.L_x_804:
[----:B------:R3:W4:Y:S01]  /*20df0*/  LDL R2, [R1+0xc] ;  /* 0x00000c0001027983 */ /* 0x0007220000100800 */
[----:B------:R-:W0:Y:S01]  /*20e00*/  S2R R0, SR_TID.X ;  /* 0x0000000000007919 */ /* 0x000e220000002100 */
[----:B------:R-:W-:Y:S05]  /*20e10*/  WARPSYNC.ALL ;  /* 0x0000000000007948 */ /* 0x000fea0003800000 */
[----:B0-----:R-:W-:Y:S01]  /*20e20*/  LOP3.LUT R0, R0, 0x1f, RZ, 0xc0, !PT ;  /* 0x0000001f00007812 */ /* 0x001fe200078ec0ff */
[----:B------:R-:W-:Y:S03]  /*20e30*/  BAR.SYNC.DEFER_BLOCKING 0x4, 0x180 ;  /* 0x0106000000007b1d */ /* 0x000fe60000010000 */
[----:B------:R-:W-:-:S13]  /*20e40*/  ISETP.NE.AND P0, PT, R0, RZ, PT ;  /* 0x000000ff0000720c */ /* 0x000fda0003f05270 */
[----:B------:R-:W-:Y:S01]  /*20e50*/  @!P0 MOV R0, 0x400 ;  /* 0x0000040000008802 */ /* 0x000fe20000000f00 */
[----:B----4-:R-:W0:Y:S03]  /*20e60*/  @!P0 S2R R2, SR_CgaCtaId ;  /* 0x0000000000028919 */ /* 0x010e260000008800 */
[----:B0-----:R-:W-:Y:S01]  /*20e70*/  @!P0 LEA R23, R2, R0, 0x18 ;  /* 0x0000000002178211 */ /* 0x001fe200078ec0ff */
[----:B------:R3:W-:Y:S04]  /*20e80*/  @!P0 STL [R1+0xc], R2 ;  /* 0x00000c0201008387 */ /* 0x0007e80000100800 */
[----:B------:R3:W-:Y:S01]  /*20e90*/  @!P0 STS.128 [R23+0x228d0], R16 ;  /* 0x0228d01017008388 */ /* 0x0007e20000000c00 */
[----:B------:R-:W-:Y:S06]  /*20ea0*/  BAR.ARV 0x5, 0x180 ;  /* 0x0146000000007b1d */ /* 0x000fec0000002000 */
.L_x_795:
[----:B------:R-:W-:Y:S02]  /*20eb0*/  ULDC UR4, c[0x0][0xc3c] ;  /* 0x00030f0000047ab9 */ /* 0x000fe40000000800 */
[----:B0-----:R-:W-:-:S13]  /*20ec0*/  ISETP.GE.AND P0, PT, R19, UR4, PT ;  /* 0x0000000413007c0c */ /* 0x001fda000bf06270 */
[----:B------:R-:W-:Y:S05]  /*20ed0*/  @!P0 BRA `(.L_x_805) ;  /* 0xffffff9000b88947 */ /* 0x000fea000383ffff */
[----:B------:R-:W-:Y:S05]  /*20ee0*/  BSYNC B7 ;  /* 0x0000000000077941 */ /* 0x000fea0003800000 */
.L_x_695:
[----:B-12---:R-:W2:Y:S01]  /*20ef0*/  LDL.LU R0, [R1+0x34] ;  /* 0x0000340001007983 */ /* 0x006ea20000300800 */
[----:B------:R-:W-:Y:S01]  /*20f00*/  BSSY B0, `(.L_x_806) ;  /* 0x000000b000007945 */ /* 0x000fe20003800000 */
[----:B------:R-:W1:Y:S01]  /*20f10*/  S2R R5, SR_CgaCtaId ;  /* 0x0000000000057919 */ /* 0x000e620000008800 */
[----:B--2---:R-:W-:-:S05]  /*20f20*/  VIADD R0, R0, 0x1 ;  /* 0x0000000100007836 */ /* 0x004fca0000000000 */
[----:B0--3--:R-:W-:-:S04]  /*20f30*/  LEA.HI R2, R0, R0, RZ, 0x1 ;  /* 0x0000000000027211 */ /* 0x009fc800078f08ff */
[----:B------:R-:W-:Y:S02]  /*20f40*/  LOP3.LUT R3, R2, 0xfffffffe, RZ, 0xc0, !PT ;  /* 0xfffffffe02037812 */ /* 0x000fe400078ec0ff */
[----:B------:R-:W-:-:S03]  /*20f50*/  MOV R2, 0x400 ;  /* 0x0000040000027802 */ /* 0x000fc60000000f00 */
[----:B------:R-:W-:Y:S01]  /*20f60*/  IMAD.IADD R0, R0, 0x1, -R3 ;  /* 0x0000000100007824 */ /* 0x000fe200078e0a03 */
[----:B-1----:R-:W-:-:S04]  /*20f70*/  LEA R4, R5, R2, 0x18 ;  /* 0x0000000205047211 */ /* 0x002fc800078ec0ff */
[----:B------:R-:W-:-:S04]  /*20f80*/  SHF.L.U32 R0, R0, 0x1f, RZ ;  /* 0x0000001f00007819 */ /* 0x000fc800000006ff */
[----:B------:R-:W0:Y:S02]  /*20f90*/  SYNCS.PHASECHK.TRANS64.TRYWAIT P0, [R4+URZ+0x22820], R0 ;  /* 0x02282000040075a7 */ /* 0x000e24000800017f */
[----:B0-----:R-:W-:Y:S05]  /*20fa0*/  @!P0 BRA `(.L_x_807) ;  /* 0x0000008400748947 */ /* 0x001fea0003800000 */
.L_x_1132:
[----:B------:R-:W-:Y:S05]  /*20fb0*/  BSYNC B0 ;  /* 0x0000000000007941 */ /* 0x000fea0003800000 */
.L_x_806:
[----:B------:R-:W-:-:S03]  /*20fc0*/  UMOV UR4, 0xffffffff ;  /* 0xffffffff00047882 */ /* 0x000fc60000000000 */
[----:B------:R-:W-:Y:S05]  /*20fd0*/  BRA.DIV UR4, `(.L_x_808) ;  /* 0x00000086047c7947 */ /* 0x000fea000b800000 */
[----:B0-----:R-:W0:Y:S02]  /*20fe0*/  S2R R0, SR_TID.X ;  /* 0x0000000000007919 */ /* 0x001e240000002100 */
[----:B0-----:R-:W-:-:S04]  /*20ff0*/  SHF.R.U32.HI R0, RZ, 0x5, R0 ;  /* 0x00000005ff007819 */ /* 0x001fc80000011600 */
[----:B------:R-:W-:-:S05]  /*21000*/  LOP3.LUT R0, R0, 0x3, RZ, 0xc0, !PT ;  /* 0x0000000300007812 */ /* 0x000fca00078ec0ff */
[----:B------:R0:W1:Y:S02]  /*21010*/  SHFL.IDX PT, R14, R0, RZ, 0x1f ;  /* 0x00001fff000e7589 */ /* 0x00006400000e0000 */
.L_x_1135:
[----:B-1----:R-:W-:-:S13]  /*21020*/  ISETP.NE.AND P0, PT, R14, RZ, PT ;  /* 0x000000ff0e00720c */ /* 0x002fda0003f05270 */
[----:B------:R-:W-:Y:S05]  /*21030*/  @P0 BRA `(.L_x_511) ;  /* 0x0000000000b00947 */ /* 0x000fea0003800000 */
[----:B------:R-:W-:-:S03]  /*21040*/  UMOV UR4, 0xffffffff ;  /* 0xffffffff00047882 */ /* 0x000fc60000000000 */
[----:B------:R-:W-:Y:S05]  /*21050*/  BRA.DIV UR4, `(.L_x_809) ;  /* 0x0000008604907947 */ /* 0x000fea000b800000 */
[----:B------:R-:W-:-:S13]  /*21060*/  ELECT P6, URZ, PT ;  /* 0x00000000003f782f */ /* 0x000fda00038c0000 */
.L_x_1138:
[----:B------:R-:W-:Y:S05]  /*21070*/  @!P6 BRA `(.L_x_511) ;  /* 0x0000000000a0e947 */ /* 0x000fea0003800000 */
[----:B0-----:R-:W2:Y:S02]  /*21080*/  LDL R0, [R1+0x48] ;  /* 0x0000480001007983 */ /* 0x001ea40000100800 */
[----:B--2---:R-:W-:-:S13]  /*21090*/  R2UR UR4, R0 ;  /* 0x00000000000472ca */ /* 0x004fda00000e0000 */
[----:B------:R-:W-:-:S06]  /*210a0*/  ULOP3.LUT UR4, UR4, 0x2, URZ, 0xfc, !UPT ;  /* 0x0000000204047892 */ /* 0x000fcc000f8efc3f */
[----:B------:R-:W-:-:S05]  /*210b0*/  IMAD.U32 R0, RZ, RZ, UR4 ;  /* 0x00000004ff007e24 */ /* 0x000fca000f8e00ff */
[----:B------:R-:W-:-:S13]  /*210c0*/  ISETP.NE.AND P0, PT, R0, 0x3, PT ;  /* 0x000000030000780c */ /* 0x000fda0003f05270 */
[----:B------:R-:W-:Y:S05]  /*210d0*/  @!P0 BRA `(.L_x_810) ;  /* 0x0000000000048947 */ /* 0x000fea0003800000 */
[----:B------:R-:W-:Y:S01]  /*210e0*/  BPT.TRAP 0x1 ;  /* 0x000000040000795c */ /* 0x000fe20000300000 */
.L_x_810:
[C---:B------:R-:W-:Y:S01]  /*210f0*/  LEA R5, R31.reuse, R4, 0x3 ;  /* 0x000000041f057211 */ /* 0x040fe200078e18ff */
[----:B------:R-:W-:Y:S01]  /*21100*/  VIADD R31, R31, 0x1 ;  /* 0x000000011f1f7836 */ /* 0x000fe20000000000 */
[----:B------:R-:W-:-:S04]  /*21110*/  SHF.L.U32 R0, R36, 0x1f, RZ ;  /* 0x0000001f24007819 */ /* 0x000fc800000006ff */
[----:B------:R-:W0:Y:S01]  /*21120*/  SYNCS.PHASECHK.TRANS64.TRYWAIT P1, [R5+URZ+0x22840], R0 ;  /* 0x02284000050075a7 */ /* 0x000e22000802017f */
[----:B------:R-:W-:-:S04]  /*21130*/  ISETP.NE.AND P2, PT, R31, 0x2, PT ;  /* 0x000000021f00780c */ /* 0x000fc80003f45270 */
[----:B------:R-:W-:Y:S01]  /*21140*/  SEL R3, RZ, 0x1, P2 ;  /* 0x00000001ff037807 */ /* 0x000fe20001000000 */
[----:B0-----:R-:W-:Y:S08]  /*21150*/  @!P1 BRA `(.L_x_811) ;  /* 0x0000008400709947 */ /* 0x001ff00003800000 */
.L_x_1139:
[----:B------:R-:W-:Y:S02]  /*21160*/  SEL R31, R31, RZ, P2 ;  /* 0x000000ff1f1f7207 */ /* 0x000fe40001000000 */
[----:B------:R-:W-:Y:S01]  /*21170*/  LOP3.LUT R2, R36, R3, RZ, 0x3c, !PT ;  /* 0x0000000324027212 */ /* 0x000fe200078e3cff */
[----:B------:R-:W-:Y:S06]  /*21180*/  @!P0 BRA `(.L_x_812) ;  /* 0x0000000000048947 */ /* 0x000fec0003800000 */
[----:B------:R-:W-:Y:S01]  /*21190*/  BPT.TRAP 0x1 ;  /* 0x000000040000795c */ /* 0x000fe20000300000 */
.L_x_812:
[----:B------:R-:W-:Y:S01]  /*211a0*/  IMAD R31, R31, 0x8, R4 ;  /* 0x000000081f1f7824 */ /* 0x000fe200078e0204 */
[----:B------:R-:W-:-:S04]  /*211b0*/  SHF.L.U32 R2, R2, 0x1f, RZ ;  /* 0x0000001f02027819 */ /* 0x000fc800000006ff */
[----:B------:R-:W1:Y:S02]  /*211c0*/  SYNCS.PHASECHK.TRANS64.TRYWAIT P1, [R31+URZ+0x22840], R2 ;  /* 0x022840021f0075a7 */ /* 0x000e64000802017f */
[----:B-1----:R-:W-:Y:S05]  /*211d0*/  @!P1 BRA `(.L_x_813) ;  /* 0x0000008400649947 */ /* 0x002fea0003800000 */
.L_x_1140:
[----:B------:R-:W-:Y:S05]  /*211e0*/  @!P0 BRA `(.L_x_814) ;  /* 0x0000000000048947 */ /* 0x000fea0003800000 */
[----:B------:R-:W-:Y:S01]  /*211f0*/  BPT.TRAP 0x1 ;  /* 0x000000040000795c */ /* 0x000fe20000300000 */
.L_x_814:
[----:B------:R-:W2:Y:S02]  /*21200*/  SYNCS.PHASECHK.TRANS64.TRYWAIT P1, [R5+URZ+0x22860], R0 ;  /* 0x02286000050075a7 */ /* 0x000ea4000802017f */
[----:B--2---:R-:W-:Y:S05]  /*21210*/  @!P1 BRA `(.L_x_815) ;  /* 0x0000008400689947 */ /* 0x004fea0003800000 */
.L_x_1141:
[----:B------:R-:W-:Y:S05]  /*21220*/  @!P0 BRA `(.L_x_816) ;  /* 0x0000000000048947 */ /* 0x000fea0003800000 */
[----:B------:R-:W-:Y:S01]  /*21230*/  BPT.TRAP 0x1 ;  /* 0x000000040000795c */ /* 0x000fe20000300000 */
.L_x_816:
[----:B------:R-:W3:Y:S02]  /*21240*/  SYNCS.PHASECHK.TRANS64.TRYWAIT P1, [R31+URZ+0x22860], R2 ;  /* 0x022860021f0075a7 */ /* 0x000ee4000802017f */
[----:B---3--:R-:W-:Y:S05]  /*21250*/  @!P1 BRA `(.L_x_817) ;  /* 0x00000084006c9947 */ /* 0x008fea0003800000 */
.L_x_1142:
[----:B------:R-:W-:Y:S05]  /*21260*/  @!P0 BRA `(.L_x_818) ;  /* 0x0000000000048947 */ /* 0x000fea0003800000 */
[----:B------:R-:W-:Y:S01]  /*21270*/  BPT.TRAP 0x1 ;  /* 0x000000040000795c */ /* 0x000fe20000300000 */
.L_x_818:
[----:B------:R-:W4:Y:S02]  /*21280*/  SYNCS.PHASECHK.TRANS64.TRYWAIT P1, [R5+URZ+0x22880], R0 ;  /* 0x02288000050075a7 */ /* 0x000f24000802017f */
[----:B----4-:R-:W-:Y:S05]  /*21290*/  @!P1 BRA `(.L_x_819) ;  /* 0x0000008400709947 */ /* 0x010fea0003800000 */
.L_x_1143:
[----:B------:R-:W-:Y:S05]  /*212a0*/  @!P0 BRA `(.L_x_820) ;  /* 0x0000000000048947 */ /* 0x000fea0003800000 */
[----:B------:R-:W-:Y:S01]  /*212b0*/  BPT.TRAP 0x1 ;  /* 0x000000040000795c */ /* 0x000fe20000300000 */
.L_x_820:
[----:B------:R0:W0:Y:S02]  /*212c0*/  SYNCS.PHASECHK.TRANS64.TRYWAIT P0, [R31+URZ+0x22880], R2 ;  /* 0x022880021f0075a7 */ /* 0x000024000800017f */
[----:B0-----:R-:W-:Y:S05]  /*212d0*/  @!P0 NANOSLEEP.SYNCS 0x989680 ;  /* 0x009896800000895d */ /* 0x001fea0003900000 */
[----:B------:R-:W0:Y:S02]  /*212e0*/  @!P0 SYNCS.PHASECHK.TRANS64 P0, [R31+URZ+0x22880], R2 ;  /* 0x022880021f0085a7 */ /* 0x000e24000800007f */
[----:B0-----:R-:W-:Y:S05]  /*212f0*/  @!P0 BRA `(.L_x_820) ;  /* 0xfffffffc00f08947 */ /* 0x001fea000383ffff */
.L_x_511:
[----:B------:R-:W-:Y:S05]  /*21300*/  BSYNC B8 ;  /* 0x0000000000087941 */ /* 0x000fea0003800000 */
.L_x_508:
[----:B------:R-:W-:Y:S05]  /*21310*/  EXIT ;  /* 0x000000000000794d */ /* 0x000fea0003800000 */
.L_x_533:
[----:B-1----:R1:W2:Y:S02]  /*21320*/  SYNCS.PHASECHK.TRANS64.TRYWAIT P6, [R88+URZ+0x22890], R93 ;  /* 0x0228905d580075a7 */ /* 0x0022a400080c017f */
[----:B--2---:R-:W-:Y:S05]  /*21330*/  @!P6 NANOSLEEP.SYNCS 0x989680 ;  /* 0x009896800000e95d */ /* 0x004fea0003900000 */
[----:B------:R-:W2:Y:S02]  /*21340*/  @!P6 SYNCS.PHASECHK.TRANS64 P6, [R88+URZ+0x22890], R93 ;  /* 0x0228905d5800e5a7 */ /* 0x000ea400080c007f */
[----:B--2---:R-:W-:Y:S05]  /*21350*/  @!P6 BRA `(.L_x_533) ;  /* 0xfffffffc00f0e947 */ /* 0x004fea000383ffff */
[----:B------:R-:W-:Y:S05]  /*21360*/  BRA `(.L_x_821) ;  /* 0xfffffe1800b47947 */ /* 0x000fea000383ffff */
.L_x_534:
[----:B------:R-:W-:Y:S01]  /*21370*/  BSSY B1, `(.L_x_822) ;  /* 0x0000008000017945 */ /* 0x000fe20003800000 */
[----:B------:R-:W-:Y:S01]  /*21380*/  IMAD.MOV.U32 R13, RZ, RZ, R104 ;  /* 0x000000ffff0d7224 */ /* 0x000fe200078e0068 */
[----:B------:R-:W-:Y:S01]  /*21390*/  MOV R15, 0xffffffff ;  /* 0xffffffff000f7802 */ /* 0x000fe20000000f00 */
[----:B------:R-:W-:Y:S02]  /*213a0*/  IMAD.MOV.U32 R12, RZ, RZ, RZ ;  /* 0x000000ffff0c7224 */ /* 0x000fe400078e00ff */
[----:B------:R-:W-:-:S07]  /*213b0*/  IMAD.MOV.U32 R11, RZ, RZ, 0x1c1f ;  /* 0x00001c1fff0b7424 */ /* 0x000fce00078e00ff */
[----:B01----:R-:W-:Y:S05]  /*213c0*/  WARPSYNC.COLLECTIVE R15, `(.L_x_823) ;  /* 0x000000000f087348 */ /* 0x003fea0003c00000 */
[----:B------:R2:W3:Y:S02]  /*213d0*/  SHFL.IDX P6, R14, R13, R12, R11 ;  /* 0x0000000c0d0e7389 */ /* 0x0004e400000c000b */
[----:B0123--:R-:W-:Y:S01]  /*213e0*/  ENDCOLLECTIVE ;  /* 0x000000000000791b */ /* 0x00ffe20003800000 */
.L_x_823:
[----:B------:R-:W-:Y:S05]  /*213f0*/  BSYNC B1 ;  /* 0x0000000000017941 */ /* 0x000fea0003800000 */
.L_x_822:
        /* <DEDUP_REMOVED lines=8> */
.L_x_824:
[----:B------:R-:W-:Y:S05]  /*21480*/  BRA `(.L_x_825) ;  /* 0xfffffe1800807947 */ /* 0x000fea000383ffff */
.L_x_543:
[----:B------:R-:W-:Y:S01]  /*21490*/  BSSY B1, `(.L_x_826) ;  /* 0x0000008000017945 */ /* 0x000fe20003800000 */
[----:B------:R-:W-:Y:S01]  /*214a0*/  MOV R13, R104 ;  /* 0x00000068000d7202 */ /* 0x000fe20000000f00 */
[----:B------:R-:W-:Y:S02]  /*214b0*/  IMAD.MOV.U32 R12, RZ, RZ, 0x1 ;  /* 0x00000001ff0c7424 */ /* 0x000fe400078e00ff */
[----:B0-----:R-:W-:Y:S02]  /*214c0*/  IMAD.MOV.U32 R11, RZ, RZ, 0x1c1f ;  /* 0x00001c1fff0b7424 */ /* 0x001fe400078e00ff */
[----:B------:R-:W-:-:S07]  /*214d0*/  IMAD.MOV.U32 R15, RZ, RZ, -0x1 ;  /* 0xffffffffff0f7424 */ /* 0x000fce00078e00ff */
[----:B-1234-:R-:W-:Y:S05]  /*214e0*/  WARPSYNC.COLLECTIVE R15, `(.L_x_827) ;  /* 0x000000000f087348 */ /* 0x01efea0003c00000 */
[----:B----4-:R0:W4:Y:S02]  /*214f0*/  SHFL.IDX P6, R14, R13, R12, R11 ;  /* 0x0000000c0d0e7389 */ /* 0x01012400000c000b */
[----:B01234-:R-:W-:Y:S01]  /*21500*/  ENDCOLLECTIVE ;  /* 0x000000000000791b */ /* 0x01ffe20003800000 */
.L_x_827:
[----:B------:R-:W-:Y:S05]  /*21510*/  BSYNC B1 ;  /* 0x0000000000017941 */ /* 0x000fea0003800000 */
.L_x_826:
[----:B------:R-:W-:Y:S01]  /*21520*/  IMAD.MOV.U32 R13, RZ, RZ, R103 ;  /* 0x000000ffff0d7224 */ /* 0x000fe200078e0067 */
[----:B------:R-:W-:Y:S01]  /*21530*/  MOV R12, 0x1 ;  /* 0x00000001000c7802 */ /* 0x000fe20000000f00 */
[----:B------:R-:W-:Y:S02]  /*21540*/  IMAD.MOV.U32 R11, RZ, RZ, 0x1c1f ;  /* 0x00001c1fff0b7424 */ /* 0x000fe400078e00ff */
[----:B------:R-:W-:Y:S02]  /*21550*/  IMAD.MOV.U32 R15, RZ, RZ, -0x1 ;  /* 0xffffffffff0f7424 */ /* 0x000fe400078e00ff */
[----:B------:R-:W-:-:S07]  /*21560*/  IMAD.MOV.U32 R46, RZ, RZ, R14 ;  /* 0x000000ffff2e7224 */ /* 0x000fce00078e000e */
[----:B------:R-:W-:Y:S05]  /*21570*/  WARPSYNC.COLLECTIVE R15, `(.L_x_828) ;  /* 0x000000000f087348 */ /* 0x000fea0003c00000 */
[----:B------:R0:W1:Y:S02]  /*21580*/  SHFL.IDX P6, R14, R13, R12, R11 ;  /* 0x0000000c0d0e7389 */ /* 0x00006400000c000b */
[----:B01----:R-:W-:Y:S01]  /*21590*/  ENDCOLLECTIVE ;  /* 0x000000000000791b */ /* 0x003fe20003800000 */
.L_x_828:
[----:B------:R-:W-:Y:S05]  /*215a0*/  BRA `(.L_x_829) ;  /* 0xfffffe2400e07947 */ /* 0x000fea000383ffff */
.L_x_552:
[----:B------:R-:W-:Y:S01]  /*215b0*/  BSSY B1, `(.L_x_830) ;  /* 0x0000008000017945 */ /* 0x000fe20003800000 */
[----:B------:R-:W-:Y:S01]  /*215c0*/  IMAD.MOV.U32 R13, RZ, RZ, R104 ;  /* 0x000000ffff0d7224 */ /* 0x000fe200078e0068 */
[----:B------:R-:W-:Y:S01]  /*215d0*/  MOV R15, 0xffffffff ;  /* 0xffffffff000f7802 */ /* 0x000fe20000000f00 */
[----:B------:R-:W-:Y:S02]  /*215e0*/  IMAD.MOV.U32 R12, RZ, RZ, 0x2 ;  /* 0x00000002ff0c7424 */ /* 0x000fe400078e00ff */
[----:B0-----:R-:W-:-:S07]  /*215f0*/  IMAD.MOV.U32 R11, RZ, RZ, 0x1c1f ;  /* 0x00001c1fff0b7424 */ /* 0x001fce00078e00ff */
[----:B-1234-:R-:W-:Y:S05]  /*21600*/  WARPSYNC.COLLECTIVE R15, `(.L_x_831) ;  /* 0x000000000f087348 */ /* 0x01efea0003c00000 */
[----:B------:R0:W0:Y:S02]  /*21610*/  SHFL.IDX P6, R14, R13, R12, R11 ;  /* 0x0000000c0d0e7389 */ /* 0x00002400000c000b */
[----:B01234-:R-:W-:Y:S01]  /*21620*/  ENDCOLLECTIVE ;  /* 0x000000000000791b */ /* 0x01ffe20003800000 */
.L_x_831:
[----:B------:R-:W-:Y:S05]  /*21630*/  BSYNC B1 ;  /* 0x0000000000017941 */ /* 0x000fea0003800000 */
.L_x_830:
[----:B------:R-:W-:Y:S02]  /*21640*/  IMAD.MOV.U32 R13, RZ, RZ, R103 ;  /* 0x000000ffff0d7224 */ /* 0x000fe400078e0067 */
[----:B------:R-:W-:Y:S02]  /*21650*/  IMAD.MOV.U32 R12, RZ, RZ, 0x2 ;  /* 0x00000002ff0c7424 */ /* 0x000fe400078e00ff */
[----:B------:R-:W-:Y:S02]  /*21660*/  IMAD.MOV.U32 R11, RZ, RZ, 0x1c1f ;  /* 0x00001c1fff0b7424 */ /* 0x000fe400078e00ff */
[----:B------:R-:W-:Y:S02]  /*21670*/  IMAD.MOV.U32 R15, RZ, RZ, -0x1 ;  /* 0xffffffffff0f7424 */ /* 0x000fe400078e00ff */
[----:B------:R-:W-:-:S07]  /*21680*/  IMAD.MOV.U32 R104, RZ, RZ, R14 ;  /* 0x000000ffff687224 */ /* 0x000fce00078e000e */
[----:B------:R-:W-:Y:S05]  /*21690*/  WARPSYNC.COLLECTIVE R15, `(.L_x_832) ;  /* 0x000000000f087348 */ /* 0x000fea0003c00000 */
[----:B------:R0:W1:Y:S02]  /*216a0*/  SHFL.IDX P6, R14, R13, R12, R11 ;  /* 0x0000000c0d0e7389 */ /* 0x00006400000c000b */
[----:B01----:R-:W-:Y:S01]  /*216b0*/  ENDCOLLECTIVE ;  /* 0x000000000000791b */ /* 0x003fe20003800000 */
.L_x_832:
[----:B------:R-:W-:Y:S05]  /*216c0*/  BRA `(.L_x_833) ;  /* 0xfffffe3400407947 */ /* 0x000fea000383ffff */
.L_x_562:
[----:B-1----:R1:W2:Y:S02]  /*216d0*/  SYNCS.PHASECHK.TRANS64.TRYWAIT P3, [R88+URZ+0x22890], R93 ;  /* 0x0228905d580075a7 */ /* 0x0022a4000806017f */
[----:B--2---:R-:W-:Y:S05]  /*216e0*/  @!P3 NANOSLEEP.SYNCS 0x989680 ;  /* 0x009896800000b95d */ /* 0x004fea0003900000 */
[----:B------:R-:W2:Y:S02]  /*216f0*/  @!P3 SYNCS.PHASECHK.TRANS64 P3, [R88+URZ+0x22890], R93 ;  /* 0x0228905d5800b5a7 */ /* 0x000ea4000806007f */
[----:B--2---:R-:W-:Y:S05]  /*21700*/  @!P3 BRA `(.L_x_562) ;  /* 0xfffffffc00f0b947 */ /* 0x004fea000383ffff */
[----:B------:R-:W-:Y:S05]  /*21710*/  BRA `(.L_x_834) ;  /* 0xfffffe4400f87947 */ /* 0x000fea000383ffff */
.L_x_563:
[----:B------:R-:W-:Y:S01]  /*21720*/  BSSY B1, `(.L_x_835) ;  /* 0x0000008000017945 */ /* 0x000fe20003800000 */
[----:B------:R-:W-:Y:S01]  /*21730*/  MOV R13, R104 ;  /* 0x00000068000d7202 */ /* 0x000fe20000000f00 */
[----:B------:R-:W-:Y:S02]  /*21740*/  IMAD.MOV.U32 R12, RZ, RZ, RZ ;  /* 0x000000ffff0c7224 */ /* 0x000fe400078e00ff */
[----:B------:R-:W-:Y:S02]  /*21750*/  IMAD.MOV.U32 R11, RZ, RZ, 0x1c1f ;  /* 0x00001c1fff0b7424 */ /* 0x000fe400078e00ff */
[----:B------:R-:W-:-:S07]  /*21760*/  IMAD.MOV.U32 R15, RZ, RZ, -0x1 ;  /* 0xffffffffff0f7424 */ /* 0x000fce00078e00ff */
[----:B-1----:R-:W-:Y:S05]  /*21770*/  WARPSYNC.COLLECTIVE R15, `(.L_x_836) ;  /* 0x000000000f087348 */ /* 0x002fea0003c00000 */
[----:B------:R0:W2:Y:S02]  /*21780*/  SHFL.IDX P6, R14, R13, R12, R11 ;  /* 0x0000000c0d0e7389 */ /* 0x0000a400000c000b */
[----:B012---:R-:W-:Y:S01]  /*21790*/  ENDCOLLECTIVE ;  /* 0x000000000000791b */ /* 0x007fe20003800000 */
.L_x_836:
[----:B------:R-:W-:Y:S05]  /*217a0*/  BSYNC B1 ;  /* 0x0000000000017941 */ /* 0x000fea0003800000 */
.L_x_835:
[----:B------:R-:W-:Y:S01]  /*217b0*/  IMAD.MOV.U32 R13, RZ, RZ, R103 ;  /* 0x000000ffff0d7224 */ /* 0x000fe200078e0067 */
[----:B------:R-:W-:Y:S01]  /*217c0*/  MOV R12, RZ ;  /* 0x000000ff000c7202 */ /* 0x000fe20000000f00 */
[----:B------:R-:W-:Y:S02]  /*217d0*/  IMAD.MOV.U32 R11, RZ, RZ, 0x1c1f ;  /* 0x00001c1fff0b7424 */ /* 0x000fe400078e00ff */
[----:B------:R-:W-:Y:S02]  /*217e0*/  IMAD.MOV.U32 R15, RZ, RZ, -0x1 ;  /* 0xffffffffff0f7424 */ /* 0x000fe400078e00ff */
[----:B------:R-:W-:-:S07]  /*217f0*/  IMAD.MOV.U32 R105, RZ, RZ, R14 ;  /* 0x000000ffff697224 */ /* 0x000fce00078e000e */
[----:B------:R-:W-:Y:S05]  /*21800*/  WARPSYNC.COLLECTIVE R15, `(.L_x_837) ;  /* 0x000000000f087348 */ /* 0x000fea0003c00000 */
[----:B------:R0:W1:Y:S02]  /*21810*/  SHFL.IDX P6, R14, R13, R12, R11 ;  /* 0x0000000c0d0e7389 */ /* 0x00006400000c000b */
[----:B01----:R-:W-:Y:S01]  /*21820*/  ENDCOLLECTIVE ;  /* 0x000000000000791b */ /* 0x003fe20003800000 */
.L_x_837:
[----:B------:R-:W-:Y:S01]  /*21830*/  IMAD.MOV.U32 R107, RZ, RZ, R14 ;  /* 0x000000ffff6b7224 */ /* 0x000fe200078e000e */
[----:B------:R-:W-:Y:S06]  /*21840*/  BRA `(.L_x_838) ;  /* 0xfffffe4400c47947 */ /* 0x000fec000383ffff */
.L_x_568:
[----:B------:R-:W-:Y:S01]  /*21850*/  BSSY B1, `(.L_x_839) ;  /* 0x0000008000017945 */ /* 0x000fe20003800000 */
[----:B----4-:R-:W-:Y:S01]  /*21860*/  IMAD.MOV.U32 R13, RZ, RZ, R104 ;  /* 0x000000ffff0d7224 */ /* 0x010fe200078e0068 */
[----:B------:R-:W-:Y:S01]  /*21870*/  MOV R11, 0x1c1f ;  /* 0x00001c1f000b7802 */ /* 0x000fe20000000f00 */
[----:B------:R-:W-:Y:S02]  /*21880*/  IMAD.MOV.U32 R12, RZ, RZ, 0x1 ;  /* 0x00000001ff0c7424 */ /* 0x000fe400078e00ff */
[----:B------:R-:W-:-:S07]  /*21890*/  IMAD.MOV.U32 R15, RZ, RZ, -0x1 ;  /* 0xffffffffff0f7424 */ /* 0x000fce00078e00ff */
[----:B0123--:R-:W-:Y:S05]  /*218a0*/  WARPSYNC.COLLECTIVE R15, `(.L_x_840) ;  /* 0x000000000f087348 */ /* 0x00ffea0003c00000 */
[----:B------:R4:W0:Y:S02]  /*218b0*/  SHFL.IDX P6, R14, R13, R12, R11 ;  /* 0x0000000c0d0e7389 */ /* 0x00082400000c000b */
[----:B01234-:R-:W-:Y:S01]  /*218c0*/  ENDCOLLECTIVE ;  /* 0x000000000000791b */ /* 0x01ffe20003800000 */
.L_x_840:
[----:B------:R-:W-:Y:S05]  /*218d0*/  BSYNC B1 ;  /* 0x0000000000017941 */ /* 0x000fea0003800000 */
.L_x_839:
[----:B------:R-:W-:Y:S01]  /*218e0*/  IMAD.MOV.U32 R13, RZ, RZ, R103 ;  /* 0x000000ffff0d7224 */ /* 0x000fe200078e0067 */
[----:B------:R-:W-:Y:S01]  /*218f0*/  MOV R15, 0xffffffff ;  /* 0xffffffff000f7802 */ /* 0x000fe20000000f00 */
[----:B------:R-:W-:Y:S02]  /*21900*/  IMAD.MOV.U32 R12, RZ, RZ, 0x1 ;  /* 0x00000001ff0c7424 */ /* 0x000fe400078e00ff */
[----:B------:R-:W-:Y:S02]  /*21910*/  IMAD.MOV.U32 R11, RZ, RZ, 0x1c1f ;  /* 0x00001c1fff0b7424 */ /* 0x000fe400078e00ff */
[----:B------:R-:W-:-:S07]  /*21920*/  IMAD.MOV.U32 R33, RZ, RZ, R14 ;  /* 0x000000ffff217224 */ /* 0x000fce00078e000e */
[----:B------:R-:W-:Y:S05]  /*21930*/  WARPSYNC.COLLECTIVE R15, `(.L_x_841) ;  /* 0x000000000f087348 */ /* 0x000fea0003c00000 */
[----:B------:R0:W1:Y:S02]  /*21940*/  SHFL.IDX P6, R14, R13, R12, R11 ;  /* 0x0000000c0d0e7389 */ /* 0x00006400000c000b */
[----:B01----:R-:W-:Y:S01]  /*21950*/  ENDCOLLECTIVE ;  /* 0x000000000000791b */ /* 0x003fe20003800000 */
.L_x_841:
[----:B------:R-:W-:Y:S05]  /*21960*/  BRA `(.L_x_842) ;  /* 0xfffffe5400347947 */ /* 0x000fea000383ffff */
.L_x_573:
[----:B------:R-:W-:Y:S01]  /*21970*/  BSSY B1, `(.L_x_843) ;  /* 0x0000008000017945 */ /* 0x000fe20003800000 */
[----:B0-----:R-:W-:Y:S02]  /*21980*/  IMAD.MOV.U32 R13, RZ, RZ, R104 ;  /* 0x000000ffff0d7224 */ /* 0x001fe400078e0068 */
[----:B------:R-:W-:Y:S02]  /*21990*/  IMAD.MOV.U32 R12, RZ, RZ, 0x2 ;  /* 0x00000002ff0c7424 */ /* 0x000fe400078e00ff */
[----:B------:R-:W-:Y:S02]  /*219a0*/  IMAD.MOV.U32 R11, RZ, RZ, 0x1c1f ;  /* 0x00001c1fff0b7424 */ /* 0x000fe400078e00ff */
[----:B------:R-:W-:-:S07]  /*219b0*/  IMAD.MOV.U32 R15, RZ, RZ, -0x1 ;  /* 0xffffffffff0f7424 */ /* 0x000fce00078e00ff */
[----:B-1234-:R-:W-:Y:S05]  /*219c0*/  WARPSYNC.COLLECTIVE R15, `(.L_x_844) ;  /* 0x000000000f087348 */ /* 0x01efea0003c00000 */
[----:B------:R0:W0:Y:S02]  /*219d0*/  SHFL.IDX P6, R14, R13, R12, R11 ;  /* 0x0000000c0d0e7389 */ /* 0x00002400000c000b */
[----:B01234-:R-:W-:Y:S01]  /*219e0*/  ENDCOLLECTIVE ;  /* 0x000000000000791b */ /* 0x01ffe20003800000 */
.L_x_844:
[----:B------:R-:W-:Y:S05]  /*219f0*/  BSYNC B1 ;  /* 0x0000000000017941 */ /* 0x000fea0003800000 */
.L_x_843:
[----:B------:R-:W-:Y:S01]  /*21a00*/  MOV R13, R103 ;  /* 0x00000067000d7202 */ /* 0x000fe20000000f00 */
[----:B------:R-:W-:Y:S02]  /*21a10*/  IMAD.MOV.U32 R12, RZ, RZ, 0x2 ;  /* 0x00000002ff0c7424 */ /* 0x000fe400078e00ff */
[----:B------:R-:W-:Y:S02]  /*21a20*/  IMAD.MOV.U32 R11, RZ, RZ, 0x1c1f ;  /* 0x00001c1fff0b7424 */ /* 0x000fe400078e00ff */
[----:B------:R-:W-:Y:S02]  /*21a30*/  IMAD.MOV.U32 R15, RZ, RZ, -0x1 ;  /* 0xffffffffff0f7424 */ /* 0x000fe400078e00ff */
[----:B------:R-:W-:-:S07]  /*21a40*/  IMAD.MOV.U32 R33, RZ, RZ, R14 ;  /* 0x000000ffff217224 */ /* 0x000fce00078e000e */
[----:B------:R-:W-:Y:S05]  /*21a50*/  WARPSYNC.COLLECTIVE R15, `(.L_x_845) ;  /* 0x000000000f087348 */ /* 0x000fea0003c00000 */
[----:B------:R0:W1:Y:S02]  /*21a60*/  SHFL.IDX P6, R14, R13, R12, R11 ;  /* 0x0000000c0d0e7389 */ /* 0x00006400000c000b */
[----:B01----:R-:W-:Y:S01]  /*21a70*/  ENDCOLLECTIVE ;  /* 0x000000000000791b */ /* 0x003fe20003800000 */
.L_x_845:
[----:B------:R-:W-:Y:S05]  /*21a80*/  BRA `(.L_x_846) ;  /* 0xfffffe6000c07947 */ /* 0x000fea000383ffff */
.L_x_578:
[----:B0-----:R0:W1:Y:S02]  /*21a90*/  SYNCS.PHASECHK.TRANS64.TRYWAIT P2, [R88+URZ+0x22890], R93 ;  /* 0x0228905d580075a7 */ /* 0x001064000804017f */
[----:B-1----:R-:W-:Y:S05]  /*21aa0*/  @!P2 NANOSLEEP.SYNCS 0x989680 ;  /* 0x009896800000a95d */ /* 0x002fea0003900000 */
[----:B------:R-:W1:Y:S02]  /*21ab0*/  @!P2 SYNCS.PHASECHK.TRANS64 P2, [R88+URZ+0x22890], R93 ;  /* 0x0228905d5800a5a7 */ /* 0x000e64000804007f */
[----:B-1----:R-:W-:Y:S05]  /*21ac0*/  @!P2 BRA `(.L_x_578) ;  /* 0xfffffffc00f0a947 */ /* 0x002fea000383ffff */
[----:B------:R-:W-:Y:S05]  /*21ad0*/  BRA `(.L_x_847) ;  /* 0xfffffe7000987947 */ /* 0x000fea000383ffff */
.L_x_579:
[----:B------:R-:W-:Y:S01]  /*21ae0*/  BSSY B1, `(.L_x_848) ;  /* 0x0000008000017945 */ /* 0x000fe20003800000 */
[----:B------:R-:W-:Y:S01]  /*21af0*/  IMAD.MOV.U32 R13, RZ, RZ, R33 ;  /* 0x000000ffff0d7224 */ /* 0x000fe200078e0021 */
[----:B------:R-:W-:Y:S01]  /*21b00*/  MOV R11, 0x1c1f ;  /* 0x00001c1f000b7802 */ /* 0x000fe20000000f00 */
[----:B------:R-:W-:Y:S02]  /*21b10*/  IMAD.MOV.U32 R12, RZ, RZ, RZ ;  /* 0x000000ffff0c7224 */ /* 0x000fe400078e00ff */
[----:B------:R-:W-:-:S07]  /*21b20*/  IMAD.MOV.U32 R15, RZ, RZ, -0x1 ;  /* 0xffffffffff0f7424 */ /* 0x000fce00078e00ff */
[----:B0-----:R-:W-:Y:S05]  /*21b30*/  WARPSYNC.COLLECTIVE R15, `(.L_x_849) ;  /* 0x000000000f087348 */ /* 0x001fea0003c00000 */
[----:B------:R1:W2:Y:S02]  /*21b40*/  SHFL.IDX P6, R14, R13, R12, R11 ;  /* 0x0000000c0d0e7389 */ /* 0x0002a400000c000b */
[----:B012---:R-:W-:Y:S01]  /*21b50*/  ENDCOLLECTIVE ;  /* 0x000000000000791b */ /* 0x007fe20003800000 */
.L_x_849:
[----:B------:R-:W-:Y:S05]  /*21b60*/  BSYNC B1 ;  /* 0x0000000000017941 */ /* 0x000fea0003800000 */
.L_x_848:
[----:B------:R-:W-:Y:S01]  /*21b70*/  IMAD.MOV.U32 R13, RZ, RZ, R32 ;  /* 0x000000ffff0d7224 */ /* 0x000fe200078e0020 */
[----:B------:R-:W-:Y:S01]  /*21b80*/  MOV R15, 0xffffffff ;  /* 0xffffffff000f7802 */ /* 0x000fe20000000f00 */
[----:B------:R-:W-:Y:S02]  /*21b90*/  IMAD.MOV.U32 R12, RZ, RZ, RZ ;  /* 0x000000ffff0c7224 */ /* 0x000fe400078e00ff */
[----:B------:R-:W-:Y:S02]  /*21ba0*/  IMAD.MOV.U32 R11, RZ, RZ, 0x1c1f ;  /* 0x00001c1fff0b7424 */ /* 0x000fe400078e00ff */
[----:B------:R-:W-:-:S07]  /*21bb0*/  IMAD.MOV.U32 R4, RZ, RZ, R14 ;  /* 0x000000ffff047224 */ /* 0x000fce00078e000e */
[----:B------:R-:W-:Y:S05]  /*21bc0*/  WARPSYNC.COLLECTIVE R15, `(.L_x_850) ;  /* 0x000000000f087348 */ /* 0x000fea0003c00000 */
[----:B------:R0:W1:Y:S02]  /*21bd0*/  SHFL.IDX P6, R14, R13, R12, R11 ;  /* 0x0000000c0d0e7389 */ /* 0x00006400000c000b */
[----:B01----:R-:W-:Y:S01]  /*21be0*/  ENDCOLLECTIVE ;  /* 0x000000000000791b */ /* 0x003fe20003800000 */
.L_x_850:
[----:B------:R-:W-:Y:S05]  /*21bf0*/  BRA `(.L_x_851) ;  /* 0xfffffe7000b87947 */ /* 0x000fea000383ffff */
.L_x_582:
[----:B------:R-:W-:Y:S01]  /*21c00*/  BSSY B1, `(.L_x_852) ;  /* 0x0000008000017945 */ /* 0x000fe20003800000 */
[----:B------:R-:W-:Y:S02]  /*21c10*/  IMAD.MOV.U32 R13, RZ, RZ, R33 ;  /* 0x000000ffff0d7224 */ /* 0x000fe400078e0021 */
[----:B------:R-:W-:Y:S02]  /*21c20*/  IMAD.MOV.U32 R12, RZ, RZ, 0x1 ;  /* 0x00000001ff0c7424 */ /* 0x000fe400078e00ff */
[----:B------:R-:W-:Y:S02]  /*21c30*/  IMAD.MOV.U32 R11, RZ, RZ, 0x1c1f ;  /* 0x00001c1fff0b7424 */ /* 0x000fe400078e00ff */
[----:B------:R-:W-:-:S07]  /*21c40*/  IMAD.MOV.U32 R15, RZ, RZ, -0x1 ;  /* 0xffffffffff0f7424 */ /* 0x000fce00078e00ff */
[----:B01234-:R-:W-:Y:S05]  /*21c50*/  WARPSYNC.COLLECTIVE R15, `(.L_x_853) ;  /* 0x000000000f087348 */ /* 0x01ffea0003c00000 */
[----:B---3--:R3:W0:Y:S02]  /*21c60*/  SHFL.IDX P6, R14, R13, R12, R11 ;  /* 0x0000000c0d0e7389 */ /* 0x00862400000c000b */
[----:B01234-:R-:W-:Y:S01]  /*21c70*/  ENDCOLLECTIVE ;  /* 0x000000000000791b */ /* 0x01ffe20003800000 */
.L_x_853:
[----:B------:R-:W-:Y:S05]  /*21c80*/  BSYNC B1 ;  /* 0x0000000000017941 */ /* 0x000fea0003800000 */
.L_x_852:
        /* <DEDUP_REMOVED lines=8> */
.L_x_854:
[----:B------:R-:W-:Y:S05]  /*21d10*/  BRA `(.L_x_855) ;  /* 0xfffffe7000b87947 */ /* 0x000fea000383ffff */
.L_x_585:
[----:B------:R-:W-:Y:S01]  /*21d20*/  BSSY B1, `(.L_x_856) ;  /* 0x0000008000017945 */ /* 0x000fe20003800000 */
[----:B------:R-:W-:Y:S01]  /*21d30*/  IMAD.MOV.U32 R13, RZ, RZ, R33 ;  /* 0x000000ffff0d7224 */ /* 0x000fe200078e0021 */
[----:B------:R-:W-:Y:S01]  /*21d40*/  MOV R11, 0x1c1f ;  /* 0x00001c1f000b7802 */ /* 0x000fe20000000f00 */
[----:B------:R-:W-:Y:S02]  /*21d50*/  IMAD.MOV.U32 R12, RZ, RZ, 0x2 ;  /* 0x00000002ff0c7424 */ /* 0x000fe400078e00ff */
[----:B------:R-:W-:-:S07]  /*21d60*/  IMAD.MOV.U32 R15, RZ, RZ, -0x1 ;  /* 0xffffffffff0f7424 */ /* 0x000fce00078e00ff */
[----:B01234-:R-:W-:Y:S05]  /*21d70*/  WARPSYNC.COLLECTIVE R15, `(.L_x_857) ;  /* 0x000000000f087348 */ /* 0x01ffea0003c00000 */
[----:B---3--:R3:W0:Y:S02]  /*21d80*/  SHFL.IDX P6, R14, R13, R12, R11 ;  /* 0x0000000c0d0e7389 */ /* 0x00862400000c000b */
[----:B01234-:R-:W-:Y:S01]  /*21d90*/  ENDCOLLECTIVE ;  /* 0x000000000000791b */ /* 0x01ffe20003800000 */
.L_x_857:
[----:B------:R-:W-:Y:S05]  /*21da0*/  BSYNC B1 ;  /* 0x0000000000017941 */ /* 0x000fea0003800000 */
.L_x_856:
        /* <DEDUP_REMOVED lines=8> */
.L_x_858:
[----:B------:R-:W-:Y:S05]  /*21e30*/  BRA `(.L_x_859) ;  /* 0xfffffe7000bc7947 */ /* 0x000fea000383ffff */
.L_x_589:
[----:B------:R0:W0:Y:S02]  /*21e40*/  SYNCS.PHASECHK.TRANS64.TRYWAIT P3, [R88+URZ+0x228b0], R93 ;  /* 0x0228b05d580075a7 */ /* 0x000024000806017f */
[----:B0-----:R-:W-:Y:S05]  /*21e50*/  @!P3 NANOSLEEP.SYNCS 0x989680 ;  /* 0x009896800000b95d */ /* 0x001fea0003900000 */
[----:B------:R-:W0:Y:S02]  /*21e60*/  @!P3 SYNCS.PHASECHK.TRANS64 P3, [R88+URZ+0x228b0], R93 ;  /* 0x0228b05d5800b5a7 */ /* 0x000e24000806007f */
[----:B0-----:R-:W-:Y:S05]  /*21e70*/  @!P3 BRA `(.L_x_589) ;  /* 0xfffffffc00f0b947 */ /* 0x001fea000383ffff */
[----:B------:R-:W-:Y:S05]  /*21e80*/  BRA `(.L_x_860) ;  /* 0xfffffe7400347947 */ /* 0x000fea000383ffff */
.L_x_601:
[----:B------:R-:W0:Y:S01]  /*21e90*/  S2R R3, SR_TID.X ;  /* 0x0000000000037919 */ /* 0x000e220000002100 */
[----:B------:R-:W-:Y:S01]  /*21ea0*/  BSSY B0, `(.L_x_861) ;  /* 0x000000c000007945 */ /* 0x000fe20003800000 */
[----:B------:R-:W-:Y:S02]  /*21eb0*/  IMAD.MOV.U32 R12, RZ, RZ, RZ ;  /* 0x000000ffff0c7224 */ /* 0x000fe400078e00ff */
[----:B------:R-:W-:Y:S02]  /*21ec0*/  IMAD.MOV.U32 R11, RZ, RZ, 0x1f ;  /* 0x0000001fff0b7424 */ /* 0x000fe400078e00ff */
[----:B------:R-:W-:Y:S02]  /*21ed0*/  IMAD.MOV.U32 R15, RZ, RZ, -0x1 ;  /* 0xffffffffff0f7424 */ /* 0x000fe400078e00ff */
[----:B0-----:R-:W-:-:S05]  /*21ee0*/  VIADD R5, R3, 0xffffff80 ;  /* 0xffffff8003057836 */ /* 0x001fca0000000000 */
[----:B------:R-:W-:-:S04]  /*21ef0*/  SHF.R.S32.HI R3, RZ, 0x1f, R5 ;  /* 0x0000001fff037819 */ /* 0x000fc80000011405 */
[----:B------:R-:W-:-:S04]  /*21f00*/  LEA.HI R3, R3, R5, RZ, 0x7 ;  /* 0x0000000503037211 */ /* 0x000fc800078f38ff */
[----:B------:R-:W-:-:S05]  /*21f10*/  SHF.R.S32.HI R3, RZ, 0x7, R3 ;  /* 0x00000007ff037819 */ /* 0x000fca0000011403 */
[----:B------:R-:W-:-:S07]  /*21f20*/  IMAD.MOV.U32 R13, RZ, RZ, R3 ;  /* 0x000000ffff0d7224 */ /* 0x000fce00078e0003 */
[----:B-----5:R-:W-:Y:S05]  /*21f30*/  WARPSYNC.COLLECTIVE R15, `(.L_x_862) ;  /* 0x000000000f087348 */ /* 0x020fea0003c00000 */
[----:B------:R0:W1:Y:S02]  /*21f40*/  SHFL.IDX P6, R14, R13, R12, R11 ;  /* 0x0000000c0d0e7389 */ /* 0x00006400000c000b */
[----:B01---5:R-:W-:Y:S01]  /*21f50*/  ENDCOLLECTIVE ;  /* 0x000000000000791b */ /* 0x023fe20003800000 */
.L_x_862:
[----:B------:R-:W-:Y:S05]  /*21f60*/  BSYNC B0 ;  /* 0x0000000000007941 */ /* 0x000fea0003800000 */
.L_x_861:
[----:B------:R-:W-:Y:S01]  /*21f70*/  MOV R202, R14 ;  /* 0x0000000e00ca7202 */ /* 0x000fe20000000f00 */
[----:B------:R-:W-:Y:S06]  /*21f80*/  BRA `(.L_x_863) ;  /* 0xfffffe8000447947 */ /* 0x000fec000383ffff */
.L_x_613:
        /* <DEDUP_REMOVED lines=8> */
.L_x_865:
[----:B------:R-:W-:Y:S05]  /*22010*/  BSYNC B1 ;  /* 0x0000000000017941 */ /* 0x000fea0003800000 */
.L_x_864:
[----:B------:R-:W-:Y:S01]  /*22020*/  MOV R13, R30 ;  /* 0x0000001e000d7202 */ /* 0x000fe20000000f00 */
[----:B------:R-:W-:Y:S02]  /*22030*/  IMAD.MOV.U32 R12, RZ, RZ, RZ ;  /* 0x000000ffff0c7224 */ /* 0x000fe400078e00ff */
[----:B------:R-:W-:Y:S02]  /*22040*/  IMAD.MOV.U32 R11, RZ, RZ, 0x1c1f ;  /* 0x00001c1fff0b7424 */ /* 0x000fe400078e00ff */
[----:B------:R-:W-:Y:S02]  /*22050*/  IMAD.MOV.U32 R15, RZ, RZ, -0x1 ;  /* 0xffffffffff0f7424 */ /* 0x000fe400078e00ff */
[----:B------:R-:W-:-:S07]  /*22060*/  IMAD.MOV.U32 R0, RZ, RZ, R14 ;  /* 0x000000ffff007224 */ /* 0x000fce00078e000e */
[----:B------:R-:W-:Y:S05]  /*22070*/  WARPSYNC.COLLECTIVE R15, `(.L_x_866) ;  /* 0x000000000f087348 */ /* 0x000fea0003c00000 */
[----:B------:R0:W1:Y:S02]  /*22080*/  SHFL.IDX P6, R14, R13, R12, R11 ;  /* 0x0000000c0d0e7389 */ /* 0x00006400000c000b */
[----:B01----:R-:W-:Y:S01]  /*22090*/  ENDCOLLECTIVE ;  /* 0x000000000000791b */ /* 0x003fe20003800000 */
.L_x_866:
[----:B------:R-:W-:Y:S02]  /*220a0*/  IMAD.MOV.U32 R13, RZ, RZ, R28 ;  /* 0x000000ffff0d7224 */ /* 0x000fe400078e001c */
[----:B------:R-:W-:-:S07]  /*220b0*/  IMAD.MOV.U32 R3, RZ, RZ, R14 ;  /* 0x000000ffff037224 */ /* 0x000fce00078e000e */
[----:B------:R-:W-:Y:S05]  /*220c0*/  WARPSYNC.COLLECTIVE R15, `(.L_x_867) ;  /* 0x000000000f087348 */ /* 0x000fea0003c00000 */
[----:B------:R0:W1:Y:S02]  /*220d0*/  SHFL.IDX P6, R14, R13, R12, R11 ;  /* 0x0000000c0d0e7389 */ /* 0x00006400000c000b */
[----:B01----:R-:W-:Y:S01]  /*220e0*/  ENDCOLLECTIVE ;  /* 0x000000000000791b */ /* 0x003fe20003800000 */
.L_x_867:
[----:B------:R-:W-:Y:S01]  /*220f0*/  IMAD.MOV.U32 R13, RZ, RZ, R32 ;  /* 0x000000ffff0d7224 */ /* 0x000fe200078e0020 */
[----:B------:R-:W-:-:S07]  /*22100*/  MOV R4, R14 ;  /* 0x0000000e00047202 */ /* 0x000fce0000000f00 */
[----:B------:R-:W-:Y:S05]  /*22110*/  WARPSYNC.COLLECTIVE R15, `(.L_x_868) ;  /* 0x000000000f087348 */ /* 0x000fea0003c00000 */
[----:B------:R0:W1:Y:S02]  /*22120*/  SHFL.IDX P6, R14, R13, R12, R11 ;  /* 0x0000000c0d0e7389 */ /* 0x00006400000c000b */
[----:B01----:R-:W-:Y:S01]  /*22130*/  ENDCOLLECTIVE ;  /* 0x000000000000791b */ /* 0x003fe20003800000 */
.L_x_868:
[----:B------:R-:W-:Y:S05]  /*22140*/  BRA `(.L_x_869) ;  /* 0xfffffe84003c7947 */ /* 0x000fea000383ffff */
.L_x_617:
[----:B0-----:R0:W1:Y:S02]  /*22150*/  SYNCS.PHASECHK.TRANS64.TRYWAIT P0, [R18+URZ+0x22800], R39 ;  /* 0x02280027120075a7 */ /* 0x001064000800017f */
[----:B-1----:R-:W-:Y:S05]  /*22160*/  @!P0 NANOSLEEP.SYNCS 0x989680 ;  /* 0x009896800000895d */ /* 0x002fea0003900000 */
[----:B------:R-:W1:Y:S02]  /*22170*/  @!P0 SYNCS.PHASECHK.TRANS64 P0, [R18+URZ+0x22800], R39 ;  /* 0x02280027120085a7 */ /* 0x000e64000800007f */
[----:B-1----:R-:W-:Y:S05]  /*22180*/  @!P0 BRA `(.L_x_617) ;  /* 0xfffffffc00f08947 */ /* 0x002fea000383ffff */
[----:B------:R-:W-:Y:S05]  /*22190*/  BRA `(.L_x_870) ;  /* 0xfffffe8800d07947 */ /* 0x000fea000383ffff */
.L_x_625:
        /* <DEDUP_REMOVED lines=8> */
.L_x_872:
[----:B------:R-:W-:Y:S05]  /*22220*/  BSYNC B1 ;  /* 0x0000000000017941 */ /* 0x000fea0003800000 */
.L_x_871:
[----:B------:R-:W-:Y:S01]  /*22230*/  IMAD.MOV.U32 R13, RZ, RZ, R30 ;  /* 0x000000ffff0d7224 */ /* 0x000fe200078e001e */
[----:B------:R-:W-:Y:S01]  /*22240*/  MOV R3, R14 ;  /* 0x0000000e00037202 */ /* 0x000fe20000000f00 */
[----:B------:R-:W-:Y:S02]  /*22250*/  IMAD.MOV.U32 R12, RZ, RZ, RZ ;  /* 0x000000ffff0c7224 */ /* 0x000fe400078e00ff */
[----:B------:R-:W-:Y:S02]  /*22260*/  IMAD.MOV.U32 R11, RZ, RZ, 0x1c1f ;  /* 0x00001c1fff0b7424 */ /* 0x000fe400078e00ff */
[----:B------:R-:W-:-:S07]  /*22270*/  IMAD.MOV.U32 R15, RZ, RZ, -0x1 ;  /* 0xffffffffff0f7424 */ /* 0x000fce00078e00ff */
[----:B------:R-:W-:Y:S05]  /*22280*/  WARPSYNC.COLLECTIVE R15, `(.L_x_873) ;  /* 0x000000000f087348 */ /* 0x000fea0003c00000 */
[----:B------:R0:W1:Y:S02]  /*22290*/  SHFL.IDX P6, R14, R13, R12, R11 ;  /* 0x0000000c0d0e7389 */ /* 0x00006400000c000b */
[----:B01----:R-:W-:Y:S01]  /*222a0*/  ENDCOLLECTIVE ;  /* 0x000000000000791b */ /* 0x003fe20003800000 */
.L_x_873:
[----:B------:R-:W-:Y:S01]  /*222b0*/  MOV R13, R28 ;  /* 0x0000001c000d7202 */ /* 0x000fe20000000f00 */
[----:B------:R-:W-:-:S07]  /*222c0*/  IMAD.MOV.U32 R21, RZ, RZ, R14 ;  /* 0x000000ffff157224 */ /* 0x000fce00078e000e */
[----:B------:R-:W-:Y:S05]  /*222d0*/  WARPSYNC.COLLECTIVE R15, `(.L_x_874) ;  /* 0x000000000f087348 */ /* 0x000fea0003c00000 */
[----:B------:R0:W1:Y:S02]  /*222e0*/  SHFL.IDX P6, R14, R13, R12, R11 ;  /* 0x0000000c0d0e7389 */ /* 0x00006400000c000b */
[----:B01----:R-:W-:Y:S01]  /*222f0*/  ENDCOLLECTIVE ;  /* 0x000000000000791b */ /* 0x003fe20003800000 */
.L_x_874:
[----:B------:R-:W-:Y:S02]  /*22300*/  IMAD.MOV.U32 R13, RZ, RZ, R32 ;  /* 0x000000ffff0d7224 */ /* 0x000fe400078e0020 */
[----:B------:R-:W-:-:S07]  /*22310*/  IMAD.MOV.U32 R31, RZ, RZ, R14 ;  /* 0x000000ffff1f7224 */ /* 0x000fce00078e000e */
[----:B------:R-:W-:Y:S05]  /*22320*/  WARPSYNC.COLLECTIVE R15, `(.L_x_875) ;  /* 0x000000000f087348 */ /* 0x000fea0003c00000 */
[----:B------:R0:W1:Y:S02]  /*22330*/  SHFL.IDX P6, R14, R13, R12, R11 ;  /* 0x0000000c0d0e7389 */ /* 0x00006400000c000b */
[----:B01----:R-:W-:Y:S01]  /*22340*/  ENDCOLLECTIVE ;  /* 0x000000000000791b */ /* 0x003fe20003800000 */
.L_x_875:
[----:B------:R-:W-:Y:S05]  /*22350*/  BRA `(.L_x_876) ;  /* 0xfffffea000787947 */ /* 0x000fea000383ffff */
.L_x_629:
[----:B0-----:R0:W1:Y:S02]  /*22360*/  SYNCS.PHASECHK.TRANS64.TRYWAIT P1, [R18+URZ+0x22800], R37 ;  /* 0x02280025120075a7 */ /* 0x001064000802017f */
[----:B-1----:R-:W-:Y:S05]  /*22370*/  @!P1 NANOSLEEP.SYNCS 0x989680 ;  /* 0x009896800000995d */ /* 0x002fea0003900000 */
[----:B------:R-:W1:Y:S02]  /*22380*/  @!P1 SYNCS.PHASECHK.TRANS64 P1, [R18+URZ+0x22800], R37 ;  /* 0x02280025120095a7 */ /* 0x000e64000802007f */
[----:B-1----:R-:W-:Y:S05]  /*22390*/  @!P1 BRA `(.L_x_629) ;  /* 0xfffffffc00f09947 */ /* 0x002fea000383ffff */
[----:B------:R-:W-:Y:S05]  /*223a0*/  BRA `(.L_x_877) ;  /* 0xfffffea400d07947 */ /* 0x000fea000383ffff */
.L_x_635:
[----:B-1----:R1:W2:Y:S02]  /*223b0*/  SYNCS.PHASECHK.TRANS64.TRYWAIT P1, [R3+URZ+0x22830], R4 ;  /* 0x02283004030075a7 */ /* 0x0022a4000802017f */
[----:B--2---:R-:W-:Y:S05]  /*223c0*/  @!P1 NANOSLEEP.SYNCS 0x989680 ;  /* 0x009896800000995d */ /* 0x004fea0003900000 */
[----:B------:R-:W2:Y:S02]  /*223d0*/  @!P1 SYNCS.PHASECHK.TRANS64 P1, [R3+URZ+0x22830], R4 ;  /* 0x02283004030095a7 */ /* 0x000ea4000802007f */
[----:B--2---:R-:W-:Y:S05]  /*223e0*/  @!P1 BRA `(.L_x_635) ;  /* 0xfffffffc00f09947 */ /* 0x004fea000383ffff */
[----:B------:R-:W-:Y:S05]  /*223f0*/  BRA `(.L_x_634) ;  /* 0xfffffec000187947 */ /* 0x000fea000383ffff */
.L_x_642:
[----:B-1----:R1:W2:Y:S02]  /*22400*/  SYNCS.PHASECHK.TRANS64.TRYWAIT P2, [R13+URZ+0x22830], R14 ;  /* 0x0228300e0d0075a7 */ /* 0x0022a4000804017f */
[----:B--2---:R-:W-:Y:S05]  /*22410*/  @!P2 NANOSLEEP.SYNCS 0x989680 ;  /* 0x009896800000a95d */ /* 0x004fea0003900000 */
[----:B------:R-:W2:Y:S02]  /*22420*/  @!P2 SYNCS.PHASECHK.TRANS64 P2, [R13+URZ+0x22830], R14 ;  /* 0x0228300e0d00a5a7 */ /* 0x000ea4000804007f */
[----:B--2---:R-:W-:Y:S05]  /*22430*/  @!P2 BRA `(.L_x_642) ;  /* 0xfffffffc00f0a947 */ /* 0x004fea000383ffff */
[----:B------:R-:W-:Y:S05]  /*22440*/  BRA `(.L_x_641) ;  /* 0xfffffef000cc7947 */ /* 0x000fea000383ffff */
.L_x_646:
[----:B-1----:R1:W2:Y:S02]  /*22450*/  SYNCS.PHASECHK.TRANS64.TRYWAIT P1, [R13+URZ+0x22850], R12 ;  /* 0x0228500c0d0075a7 */ /* 0x0022a4000802017f */
[----:B--2---:R-:W-:Y:S05]  /*22460*/  @!P1 NANOSLEEP.SYNCS 0x989680 ;  /* 0x009896800000995d */ /* 0x004fea0003900000 */
[----:B------:R-:W2:Y:S02]  /*22470*/  @!P1 SYNCS.PHASECHK.TRANS64 P1, [R13+URZ+0x22850], R12 ;  /* 0x0228500c0d0095a7 */ /* 0x000ea4000802007f */
[----:B--2---:R-:W-:Y:S05]  /*22480*/  @!P1 BRA `(.L_x_646) ;  /* 0xfffffffc00f09947 */ /* 0x004fea000383ffff */
[----:B------:R-:W-:Y:S05]  /*22490*/  BRA `(.L_x_643) ;  /* 0xffffff0000107947 */ /* 0x000fea000383ffff */
.L_x_653:
[----:B-1----:R1:W2:Y:S02]  /*224a0*/  SYNCS.PHASECHK.TRANS64.TRYWAIT P1, [R15+URZ+0x22850], R0 ;  /* 0x022850000f0075a7 */ /* 0x0022a4000802017f */
[----:B--2---:R-:W-:Y:S05]  /*224b0*/  @!P1 NANOSLEEP.SYNCS 0x989680 ;  /* 0x009896800000995d */ /* 0x004fea0003900000 */
[----:B------:R-:W2:Y:S02]  /*224c0*/  @!P1 SYNCS.PHASECHK.TRANS64 P1, [R15+URZ+0x22850], R0 ;  /* 0x022850000f0095a7 */ /* 0x000ea4000802007f */
[----:B--2---:R-:W-:Y:S05]  /*224d0*/  @!P1 BRA `(.L_x_653) ;  /* 0xfffffffc00f09947 */ /* 0x004fea000383ffff */
[----:B------:R-:W-:Y:S05]  /*224e0*/  BRA `(.L_x_652) ;  /* 0xffffff2000247947 */ /* 0x000fea000383ffff */
.L_x_657:
[----:B------:R-:W-:Y:S01]  /*224f0*/  SEL R82, R12, R73, P0 ;  /* 0x000000490c527207 */ /* 0x000fe20000000000 */
[----:B------:R-:W-:Y:S01]  /*22500*/  IMAD.MOV.U32 R11, RZ, RZ, 0x1c1f ;  /* 0x00001c1fff0b7424 */ /* 0x000fe200078e00ff */
[----:B------:R-:W-:Y:S01]  /*22510*/  SEL R87, R73, R12, P0 ;  /* 0x0000000c49577207 */ /* 0x000fe20000000000 */
[----:B------:R-:W-:Y:S01]  /*22520*/  IMAD.MOV.U32 R12, RZ, RZ, R5 ;  /* 0x000000ffff0c7224 */ /* 0x000fe200078e0005 */
[----:B------:R-:W-:Y:S01]  /*22530*/  SEL R78, R77, R90, P0 ;  /* 0x0000005a4d4e7207 */ /* 0x000fe20000000000 */
[----:B------:R-:W-:Y:S01]  /*22540*/  IMAD.MOV.U32 R15, RZ, RZ, -0x1 ;  /* 0xffffffffff0f7424 */ /* 0x000fe200078e00ff */
[----:B------:R-:W-:Y:S02]  /*22550*/  SEL R47, R90, R77, P0 ;  /* 0x0000004d5a2f7207 */ /* 0x000fe40000000000 */
[----:B------:R-:W-:-:S07]  /*22560*/  SEL R20, R0, R99, P0 ;  /* 0x0000006300147207 */ /* 0x000fce0000000000 */
[----:B-12---:R-:W-:Y:S05]  /*22570*/  WARPSYNC.COLLECTIVE R15, `(.L_x_878) ;  /* 0x000000000f087348 */ /* 0x006fea0003c00000 */
[----:B------:R0:W3:Y:S02]  /*22580*/  SHFL.IDX P6, R14, R13, R12, R11 ;  /* 0x0000000c0d0e7389 */ /* 0x0000e400000c000b */
[----:B0123--:R-:W-:Y:S01]  /*22590*/  ENDCOLLECTIVE ;  /* 0x000000000000791b */ /* 0x00ffe20003800000 */
.L_x_878:
[----:B------:R-:W-:Y:S02]  /*225a0*/  SEL R77, R99, R0, P0 ;  /* 0x00000000634d7207 */ /* 0x000fe40000000000 */
[----:B------:R-:W-:Y:S02]  /*225b0*/  SEL R0, R95, R40, P0 ;  /* 0x000000285f007207 */ /* 0x000fe40000000000 */
[----:B------:R-:W-:Y:S02]  /*225c0*/  SEL R49, R40, R95, P0 ;  /* 0x0000005f28317207 */ /* 0x000fe40000000000 */
[----:B------:R-:W-:Y:S02]  /*225d0*/  SEL R40, R119, R44, P0 ;  /* 0x0000002c77287207 */ /* 0x000fe40000000000 */
[----:B------:R-:W-:Y:S02]  /*225e0*/  SEL R119, R44, R119, P0 ;  /* 0x000000772c777207 */ /* 0x000fe40000000000 */
[----:B------:R-:W-:-:S02]  /*225f0*/  SEL R44, R111, R98, P0 ;  /* 0x000000626f2c7207 */ /* 0x000fc40000000000 */
[----:B------:R-:W-:Y:S01]  /*22600*/  SEL R111, R98, R111, P0 ;  /* 0x0000006f626f7207 */ /* 0x000fe20000000000 */
[----:B------:R-:W-:Y:S01]  /*22610*/  IMAD.MOV.U32 R13, RZ, RZ, R100 ;  /* 0x000000ffff0d7224 */ /* 0x000fe200078e0064 */
[----:B------:R-:W-:Y:S02]  /*22620*/  SEL R86, R6, R81, P0 ;  /* 0x0000005106567207 */ /* 0x000fe40000000000 */
[----:B------:R-:W-:Y:S02]  /*22630*/  SEL R83, R81, R6, P0 ;  /* 0x0000000651537207 */ /* 0x000fe40000000000 */
[----:B------:R-:W-:Y:S02]  /*22640*/  LOP3.LUT R6, R5, 0x2, RZ, 0x3c, !PT ;  /* 0x0000000205067812 */ /* 0x000fe400078e3cff */
[----:B------:R-:W-:Y:S02]  /*22650*/  SEL R80, R91, R112, P0 ;  /* 0x000000705b507207 */ /* 0x000fe40000000000 */
[----:B------:R-:W-:-:S02]  /*22660*/  SEL R67, R112, R91, P0 ;  /* 0x0000005b70437207 */ /* 0x000fc40000000000 */
[----:B------:R-:W-:-:S07]  /*22670*/  MOV R98, R14 ;  /* 0x0000000e00627202 */ /* 0x000fce0000000f00 */
[----:B------:R-:W-:Y:S05]  /*22680*/  WARPSYNC.COLLECTIVE R15, `(.L_x_879) ;  /* 0x000000000f087348 */ /* 0x000fea0003c00000 */
[----:B------:R0:W1:Y:S02]  /*22690*/  SHFL.IDX P6, R14, R13, R12, R11 ;  /* 0x0000000c0d0e7389 */ /* 0x00006400000c000b */
[----:B01----:R-:W-:Y:S01]  /*226a0*/  ENDCOLLECTIVE ;  /* 0x000000000000791b */ /* 0x003fe20003800000 */
.L_x_879:
        /* <DEDUP_REMOVED lines=8> */
[----:B------:R-:W-:Y:S01]  /*22730*/  SEL R48, R101, R94, P0 ;  /* 0x0000005e65307207 */ /* 0x000fe20000000000 */
[----:B------:R-:W-:Y:S01]  /*22740*/  IMAD.MOV.U32 R12, RZ, RZ, R6 ;  /* 0x000000ffff0c7224 */ /* 0x000fe200078e0006 */
[----:B------:R-:W-:Y:S02]  /*22750*/  SEL R113, R113, R64, P0 ;  /* 0x0000004071717207 */ /* 0x000fe40000000000 */
[----:B------:R-:W-:Y:S02]  /*22760*/  SEL R101, R94, R101, P0 ;  /* 0x000000655e657207 */ /* 0x000fe40000000000 */
[----:B------:R-:W-:Y:S02]  /*22770*/  SEL R50, R76, R115, P0 ;  /* 0x000000734c327207 */ /* 0x000fe40000000000 */
[----:B------:R-:W-:Y:S01]  /*22780*/  SEL R115, R115, R76, P0 ;  /* 0x0000004c73737207 */ /* 0x000fe20000000000 */
[----:B------:R-:W-:Y:S01]  /*22790*/  IMAD.MOV.U32 R100, RZ, RZ, R14 ;  /* 0x000000ffff647224 */ /* 0x000fe200078e000e */
[----:B------:R-:W-:-:S07]  /*227a0*/  SEL R84, R60, R117, P0 ;  /* 0x000000753c547207 */ /* 0x000fce0000000000 */
[----:B------:R-:W-:Y:S05]  /*227b0*/  WARPSYNC.COLLECTIVE R15, `(.L_x_880) ;  /* 0x000000000f087348 */ /* 0x000fea0003c00000 */
[----:B------:R0:W1:Y:S02]  /*227c0*/  SHFL.IDX P6, R14, R13, R12, R11 ;  /* 0x0000000c0d0e7389 */ /* 0x00006400000c000b */
[----:B01----:R-:W-:Y:S01]  /*227d0*/  ENDCOLLECTIVE ;  /* 0x000000000000791b */ /* 0x003fe20003800000 */
.L_x_880:
[----:B------:R-:W-:Y:S02]  /*227e0*/  SEL R117, R117, R60, P0 ;  /* 0x0000003c75757207 */ /* 0x000fe40000000000 */
[----:B------:R-:W-:Y:S02]  /*227f0*/  SEL R90, R58, R85, P0 ;  /* 0x000000553a5a7207 */ /* 0x000fe40000000000 */
[----:B------:R-:W-:Y:S02]  /*22800*/  SEL R54, R45, R116, P0 ;  /* 0x000000742d367207 */ /* 0x000fe40000000000 */
[----:B------:R-:W-:Y:S02]  /*22810*/  SEL R85, R85, R58, P0 ;  /* 0x0000003a55557207 */ /* 0x000fe40000000000 */
[----:B------:R-:W-:Y:S02]  /*22820*/  SEL R45, R116, R45, P0 ;  /* 0x0000002d742d7207 */ /* 0x000fe40000000000 */
[----:B------:R-:W-:-:S02]  /*22830*/  SEL R60, R97, R52, P0 ;  /* 0x00000034613c7207 */ /* 0x000fc40000000000 */
[----:B------:R-:W-:Y:S02]  /*22840*/  SEL R58, R61, R114, P0 ;  /* 0x000000723d3a7207 */ /* 0x000fe40000000000 */
[----:B------:R-:W-:Y:S02]  /*22850*/  MOV R13, R51 ;  /* 0x00000033000d7202 */ /* 0x000fe40000000f00 */
        /* <DEDUP_REMOVED lines=9> */
.L_x_881:
        /* <DEDUP_REMOVED lines=19> */
.L_x_882:
        /* <DEDUP_REMOVED lines=10> */
[----:B------:R-:W-:Y:S01]  /*22ac0*/  SEL R98, R41, R98, P0 ;  /* 0x0000006229627207 */ /* 0x000fe20000000000 */
[----:B------:R-:W-:-:S07]  /*22ad0*/  IMAD.MOV.U32 R78, RZ, RZ, R14 ;  /* 0x000000ffff4e7224 */ /* 0x000fce00078e000e */
[----:B------:R-:W-:Y:S05]  /*22ae0*/  WARPSYNC.COLLECTIVE R15, `(.L_x_883) ;  /* 0x000000000f087348 */ /* 0x000fea0003c00000 */
[----:B------:R0:W1:Y:S02]  /*22af0*/  SHFL.IDX P6, R14, R13, R12, R11 ;  /* 0x0000000c0d0e7389 */ /* 0x00006400000c000b */
[----:B01----:R-:W-:Y:S01]  /*22b00*/  ENDCOLLECTIVE ;  /* 0x000000000000791b */ /* 0x003fe20003800000 */
.L_x_883:
[----:B------:R-:W-:Y:S02]  /*22b10*/  IMAD.MOV.U32 R13, RZ, RZ, R47 ;  /* 0x000000ffff0d7224 */ /* 0x000fe400078e002f */
[----:B------:R-:W-:Y:S01]  /*22b20*/  IMAD.MOV.U32 R12, RZ, RZ, R6 ;  /* 0x000000ffff0c7224 */ /* 0x000fe200078e0006 */
[----:B------:R-:W-:-:S07]  /*22b30*/  MOV R80, R14 ;  /* 0x0000000e00507202 */ /* 0x000fce0000000f00 */
[----:B------:R-:W-:Y:S05]  /*22b40*/  WARPSYNC.COLLECTIVE R15, `(.L_x_884) ;  /* 0x000000000f087348 */ /* 0x000fea0003c00000 */
[----:B------:R0:W1:Y:S02]  /*22b50*/  SHFL.IDX P6, R14, R13, R12, R11 ;  /* 0x0000000c0d0e7389 */ /* 0x00006400000c000b */
[----:B01----:R-:W-:Y:S01]  /*22b60*/  ENDCOLLECTIVE ;  /* 0x000000000000791b */ /* 0x003fe20003800000 */
.L_x_884:
[----:B------:R-:W-:Y:S02]  /*22b70*/  IMAD.MOV.U32 R13, RZ, RZ, R67 ;  /* 0x000000ffff0d7224 */ /* 0x000fe400078e0043 */
[----:B------:R-:W-:-:S07]  /*22b80*/  IMAD.MOV.U32 R47, RZ, RZ, R14 ;  /* 0x000000ffff2f7224 */ /* 0x000fce00078e000e */
[----:B------:R-:W-:Y:S05]  /*22b90*/  WARPSYNC.COLLECTIVE R15, `(.L_x_885) ;  /* 0x000000000f087348 */ /* 0x000fea0003c00000 */
[----:B------:R0:W1:Y:S02]  /*22ba0*/  SHFL.IDX P6, R14, R13, R12, R11 ;  /* 0x0000000c0d0e7389 */ /* 0x00006400000c000b */
[----:B01----:R-:W-:Y:S01]  /*22bb0*/  ENDCOLLECTIVE ;  /* 0x000000000000791b */ /* 0x003fe20003800000 */
.L_x_885:
[----:B------:R-:W-:Y:S01]  /*22bc0*/  MOV R13, R0 ;  /* 0x00000000000d7202 */ /* 0x000fe20000000f00 */
[----:B------:R-:W-:Y:S02]  /*22bd0*/  IMAD.MOV.U32 R12, RZ, RZ, R5 ;  /* 0x000000ffff0c7224 */ /* 0x000fe400078e0005 */
[----:B------:R-:W-:-:S07]  /*22be0*/  IMAD.MOV.U32 R67, RZ, RZ, R14 ;  /* 0x000000ffff437224 */ /* 0x000fce00078e000e */
[----:B------:R-:W-:Y:S05]  /*22bf0*/  WARPSYNC.COLLECTIVE R15, `(.L_x_886) ;  /* 0x000000000f087348 */ /* 0x000fea0003c00000 */
[----:B------:R0:W1:Y:S02]  /*22c00*/  SHFL.IDX P6, R14, R13, R12, R11 ;  /* 0x0000000c0d0e7389 */ /* 0x00006400000c000b */
[----:B01----:R-:W-:Y:S01]  /*22c10*/  ENDCOLLECTIVE ;  /* 0x000000000000791b */ /* 0x003fe20003800000 */
.L_x_886:
[----:B------:R-:W-:Y:S02]  /*22c20*/  IMAD.MOV.U32 R13, RZ, RZ, R20 ;  /* 0x000000ffff0d7224 */ /* 0x000fe400078e0014 */
[----:B------:R-:W-:-:S07]  /*22c30*/  IMAD.MOV.U32 R0, RZ, RZ, R14 ;  /* 0x000000ffff007224 */ /* 0x000fce00078e000e */
[----:B------:R-:W-:Y:S05]  /*22c40*/  WARPSYNC.COLLECTIVE R15, `(.L_x_887) ;  /* 0x000000000f087348 */ /* 0x000fea0003c00000 */
[----:B------:R0:W1:Y:S02]  /*22c50*/  SHFL.IDX P6, R14, R13, R12, R11 ;  /* 0x0000000c0d0e7389 */ /* 0x00006400000c000b */
[----:B01----:R-:W-:Y:S01]  /*22c60*/  ENDCOLLECTIVE ;  /* 0x000000000000791b */ /* 0x003fe20003800000 */
.L_x_887:
[----:B------:R-:W-:Y:S01]  /*22c70*/  IMAD.MOV.U32 R13, RZ, RZ, R49 ;  /* 0x000000ffff0d7224 */ /* 0x000fe200078e0031 */
[----:B------:R-:W-:Y:S01]  /*22c80*/  MOV R12, R6 ;  /* 0x00000006000c7202 */ /* 0x000fe20000000f00 */
[----:B------:R-:W-:-:S07]  /*22c90*/  IMAD.MOV.U32 R3, RZ, RZ, R14 ;  /* 0x000000ffff037224 */ /* 0x000fce00078e000e */
[----:B------:R-:W-:Y:S05]  /*22ca0*/  WARPSYNC.COLLECTIVE R15, `(.L_x_888) ;  /* 0x000000000f087348 */ /* 0x000fea0003c00000 */
[----:B------:R0:W1:Y:S02]  /*22cb0*/  SHFL.IDX P6, R14, R13, R12, R11 ;  /* 0x0000000c0d0e7389 */ /* 0x00006400000c000b */
[----:B01----:R-:W-:Y:S01]  /*22cc0*/  ENDCOLLECTIVE ;  /* 0x000000000000791b */ /* 0x003fe20003800000 */
.L_x_888:
[----:B------:R-:W-:Y:S01]  /*22cd0*/  IMAD.MOV.U32 R13, RZ, RZ, R77 ;  /* 0x000000ffff0d7224 */ /* 0x000fe200078e004d */
[----:B------:R-:W-:Y:S02]  /*22ce0*/  SEL R77, R78, R47, P0 ;  /* 0x0000002f4e4d7207 */ /* 0x000fe40000000000 */
[----:B------:R-:W-:Y:S01]  /*22cf0*/  SEL R78, R47, R78, P0 ;  /* 0x0000004e2f4e7207 */ /* 0x000fe20000000000 */
[----:B------:R-:W-:-:S07]  /*22d00*/  IMAD.MOV.U32 R49, RZ, RZ, R14 ;  /* 0x000000ffff317224 */ /* 0x000fce00078e000e */
[----:B------:R-:W-:Y:S05]  /*22d10*/  WARPSYNC.COLLECTIVE R15, `(.L_x_889) ;  /* 0x000000000f087348 */ /* 0x000fea0003c00000 */
[----:B------:R0:W1:Y:S02]  /*22d20*/  SHFL.IDX P6, R14, R13, R12, R11 ;  /* 0x0000000c0d0e7389 */ /* 0x00006400000c000b */
[----:B01----:R-:W-:Y:S01]  /*22d30*/  ENDCOLLECTIVE ;  /* 0x000000000000791b */ /* 0x003fe20003800000 */
.L_x_889:
[----:B------:R-:W-:Y:S02]  /*22d40*/  SEL R81, R0, R49, P0 ;  /* 0x0000003100517207 */ /* 0x000fe40000000000 */
[----:B------:R-:W-:Y:S01]  /*22d50*/  SEL R0, R49, R0, P0 ;  /* 0x0000000031007207 */ /* 0x000fe20000000000 */
[----:B------:R-:W-:Y:S02]  /*22d60*/  IMAD.MOV.U32 R13, RZ, RZ, R2 ;  /* 0x000000ffff0d7224 */ /* 0x000fe400078e0002 */
[----:B------:R-:W-:Y:S02]  /*22d70*/  IMAD.MOV.U32 R12, RZ, RZ, R5 ;  /* 0x000000ffff0c7224 */ /* 0x000fe400078e0005 */
[----:B------:R-:W-:-:S07]  /*22d80*/  IMAD.MOV.U32 R20, RZ, RZ, R14 ;  /* 0x000000ffff147224 */ /* 0x000fce00078e000e */
[----:B------:R-:W-:Y:S05]  /*22d90*/  WARPSYNC.COLLECTIVE R15, `(.L_x_890) ;  /* 0x000000000f087348 */ /* 0x000fea0003c00000 */
[----:B------:R0:W1:Y:S02]  /*22da0*/  SHFL.IDX P6, R14, R13, R12, R11 ;  /* 0x0000000c0d0e7389 */ /* 0x00006400000c000b */
[----:B01----:R-:W-:Y:S01]  /*22db0*/  ENDCOLLECTIVE ;  /* 0x000000000000791b */ /* 0x003fe20003800000 */
.L_x_890:
[----:B------:R-:W-:Y:S02]  /*22dc0*/  SEL R2, R3, R20, P0 ;  /* 0x0000001403027207 */ /* 0x000fe40000000000 */
[----:B------:R-:W-:Y:S01]  /*22dd0*/  SEL R3, R20, R3, P0 ;  /* 0x0000000314037207 */ /* 0x000fe20000000000 */
[----:B------:R-:W-:Y:S01]  /*22de0*/  IMAD.MOV.U32 R13, RZ, RZ, R40 ;  /* 0x000000ffff0d7224 */ /* 0x000fe200078e0028 */
[----:B------:R-:W-:-:S07]  /*22df0*/  MOV R21, R14 ;  /* 0x0000000e00157202 */ /* 0x000fce0000000f00 */
[----:B------:R-:W-:Y:S05]  /*22e00*/  WARPSYNC.COLLECTIVE R15, `(.L_x_891) ;  /* 0x000000000f087348 */ /* 0x000fea0003c00000 */
[----:B------:R0:W1:Y:S02]  /*22e10*/  SHFL.IDX P6, R14, R13, R12, R11 ;  /* 0x0000000c0d0e7389 */ /* 0x00006400000c000b */
[----:B01----:R-:W-:Y:S01]  /*22e20*/  ENDCOLLECTIVE ;  /* 0x000000000000791b */ /* 0x003fe20003800000 */
.L_x_891:
[----:B------:R-:W-:Y:S01]  /*22e30*/  IMAD.MOV.U32 R13, RZ, RZ, R79 ;  /* 0x000000ffff0d7224 */ /* 0x000fe200078e004f */
[----:B------:R-:W-:Y:S01]  /*22e40*/  SEL R79, R80, R67, P0 ;  /* 0x00000043504f7207 */ /* 0x000fe20000000000 */
[----:B------:R-:W-:Y:S01]  /*22e50*/  IMAD.MOV.U32 R12, RZ, RZ, R6 ;  /* 0x000000ffff0c7224 */ /* 0x000fe200078e0006 */
[----:B------:R-:W-:Y:S01]  /*22e60*/  SEL R80, R67, R80, P0 ;  /* 0x0000005043507207 */ /* 0x000fe20000000000 */
[----:B------:R-:W-:-:S07]  /*22e70*/  IMAD.MOV.U32 R40, RZ, RZ, R14 ;  /* 0x000000ffff287224 */ /* 0x000fce00078e000e */
[----:B------:R-:W-:Y:S05]  /*22e80*/  WARPSYNC.COLLECTIVE R15, `(.L_x_892) ;  /* 0x000000000f087348 */ /* 0x000fea0003c00000 */
[----:B------:R0:W1:Y:S02]  /*22e90*/  SHFL.IDX P6, R14, R13, R12, R11 ;  /* 0x0000000c0d0e7389 */ /* 0x00006400000c000b */
[----:B01----:R-:W-:Y:S01]  /*22ea0*/  ENDCOLLECTIVE ;  /* 0x000000000000791b */ /* 0x003fe20003800000 */
.L_x_892:
[----:B------:R-:W-:Y:S01]  /*22eb0*/  MOV R13, R119 ;  /* 0x00000077000d7202 */ /* 0x000fe20000000f00 */
[----:B------:R-:W-:-:S07]  /*22ec0*/  IMAD.MOV.U32 R56, RZ, RZ, R14 ;  /* 0x000000ffff387224 */ /* 0x000fce00078e000e */
[----:B------:R-:W-:Y:S05]  /*22ed0*/  WARPSYNC.COLLECTIVE R15, `(.L_x_893) ;  /* 0x000000000f087348 */ /* 0x000fea0003c00000 */
[----:B------:R0:W1:Y:S02]  /*22ee0*/  SHFL.IDX P6, R14, R13, R12, R11 ;  /* 0x0000000c0d0e7389 */ /* 0x00006400000c000b */
[----:B01----:R-:W-:Y:S01]  /*22ef0*/  ENDCOLLECTIVE ;  /* 0x000000000000791b */ /* 0x003fe20003800000 */
.L_x_893:
        /* <DEDUP_REMOVED lines=8> */
.L_x_894:
[----:B------:R-:W-:Y:S02]  /*22f80*/  SEL R28, R40, R119, P0 ;  /* 0x00000077281c7207 */ /* 0x000fe40000000000 */
[----:B------:R-:W-:Y:S01]  /*22f90*/  SEL R40, R119, R40, P0 ;  /* 0x0000002877287207 */ /* 0x000fe20000000000 */
[----:B------:R-:W-:Y:S02]  /*22fa0*/  IMAD.MOV.U32 R13, RZ, RZ, R44 ;  /* 0x000000ffff0d7224 */ /* 0x000fe400078e002c */
[----:B------:R-:W-:-:S07]  /*22fb0*/  IMAD.MOV.U32 R42, RZ, RZ, R14 ;  /* 0x000000ffff2a7224 */ /* 0x000fce00078e000e */
[----:B------:R-:W-:Y:S05]  /*22fc0*/  WARPSYNC.COLLECTIVE R15, `(.L_x_895) ;  /* 0x000000000f087348 */ /* 0x000fea0003c00000 */
[----:B------:R0:W1:Y:S02]  /*22fd0*/  SHFL.IDX P6, R14, R13, R12, R11 ;  /* 0x0000000c0d0e7389 */ /* 0x00006400000c000b */
[----:B01----:R-:W-:Y:S01]  /*22fe0*/  ENDCOLLECTIVE ;  /* 0x000000000000791b */ /* 0x003fe20003800000 */
.L_x_895:
[----:B------:R-:W-:Y:S02]  /*22ff0*/  IMAD.MOV.U32 R13, RZ, RZ, R121 ;  /* 0x000000ffff0d7224 */ /* 0x000fe400078e0079 */
[----:B------:R-:W-:Y:S01]  /*23000*/  IMAD.MOV.U32 R12, RZ, RZ, R6 ;  /* 0x000000ffff0c7224 */ /* 0x000fe200078e0006 */
[----:B------:R-:W-:-:S07]  /*23010*/  MOV R44, R14 ;  /* 0x0000000e002c7202 */ /* 0x000fce0000000f00 */
[----:B------:R-:W-:Y:S05]  /*23020*/  WARPSYNC.COLLECTIVE R15, `(.L_x_896) ;  /* 0x000000000f087348 */ /* 0x000fea0003c00000 */
[----:B------:R0:W1:Y:S02]  /*23030*/  SHFL.IDX P6, R14, R13, R12, R11 ;  /* 0x0000000c0d0e7389 */ /* 0x00006400000c000b */
[----:B01----:R-:W-:Y:S01]  /*23040*/  ENDCOLLECTIVE ;  /* 0x000000000000791b */ /* 0x003fe20003800000 */
.L_x_896:
[----:B------:R-:W-:Y:S02]  /*23050*/  IMAD.MOV.U32 R13, RZ, RZ, R111 ;  /* 0x000000ffff0d7224 */ /* 0x000fe400078e006f */
[----:B------:R-:W-:-:S07]  /*23060*/  IMAD.MOV.U32 R121, RZ, RZ, R14 ;  /* 0x000000ffff797224 */ /* 0x000fce00078e000e */
[----:B------:R-:W-:Y:S05]  /*23070*/  WARPSYNC.COLLECTIVE R15, `(.L_x_897) ;  /* 0x000000000f087348 */ /* 0x000fea0003c00000 */
[----:B------:R0:W1:Y:S02]  /*23080*/  SHFL.IDX P6, R14, R13, R12, R11 ;  /* 0x0000000c0d0e7389 */ /* 0x00006400000c000b */
[----:B01----:R-:W-:Y:S01]  /*23090*/  ENDCOLLECTIVE ;  /* 0x000000000000791b */ /* 0x003fe20003800000 */
.L_x_897:
[----:B------:R-:W-:Y:S02]  /*230a0*/  SEL R41, R42, R121, P0 ;  /* 0x000000792a297207 */ /* 0x000fe40000000000 */
[----:B------:R-:W-:Y:S02]  /*230b0*/  SEL R42, R121, R42, P0 ;  /* 0x0000002a792a7207 */ /* 0x000fe40000000000 */
[----:B------:R-:W-:Y:S01]  /*230c0*/  MOV R13, R46 ;  /* 0x0000002e000d7202 */ /* 0x000fe20000000f00 */
[----:B------:R-:W-:Y:S02]  /*230d0*/  IMAD.MOV.U32 R12, RZ, RZ, R5 ;  /* 0x000000ffff0c7224 */ /* 0x000fe400078e0005 */
[----:B------:R-:W-:-:S07]  /*230e0*/  IMAD.MOV.U32 R111, RZ, RZ, R14 ;  /* 0x000000ffff6f7224 */ /* 0x000fce00078e000e */
[----:B------:R-:W-:Y:S05]  /*230f0*/  WARPSYNC.COLLECTIVE R15, `(.L_x_898) ;  /* 0x000000000f087348 */ /* 0x000fea0003c00000 */
[----:B------:R0:W1:Y:S02]  /*23100*/  SHFL.IDX P6, R14, R13, R12, R11 ;  /* 0x0000000c0d0e7389 */ /* 0x00006400000c000b */
[----:B01----:R-:W-:Y:S01]  /*23110*/  ENDCOLLECTIVE ;  /* 0x000000000000791b */ /* 0x003fe20003800000 */
.L_x_898:
[----:B------:R-:W-:Y:S02]  /*23120*/  IMAD.MOV.U32 R13, RZ, RZ, R48 ;  /* 0x000000ffff0d7224 */ /* 0x000fe400078e0030 */
[----:B------:R-:W-:-:S07]  /*23130*/  IMAD.MOV.U32 R46, RZ, RZ, R14 ;  /* 0x000000ffff2e7224 */ /* 0x000fce00078e000e */
[----:B------:R-:W-:Y:S05]  /*23140*/  WARPSYNC.COLLECTIVE R15, `(.L_x_899) ;  /* 0x000000000f087348 */ /* 0x000fea0003c00000 */
[----:B------:R0:W1:Y:S02]  /*23150*/  SHFL.IDX P6, R14, R13, R12, R11 ;  /* 0x0000000c0d0e7389 */ /* 0x00006400000c000b */
[----:B01----:R-:W-:Y:S01]  /*23160*/  ENDCOLLECTIVE ;  /* 0x000000000000791b */ /* 0x003fe20003800000 */
.L_x_899:
[----:B------:R-:W-:Y:S01]  /*23170*/  IMAD.MOV.U32 R13, RZ, RZ, R113 ;  /* 0x000000ffff0d7224 */ /* 0x000fe200078e0071 */
[----:B------:R-:W-:Y:S01]  /*23180*/  MOV R12, R6 ;  /* 0x00000006000c7202 */ /* 0x000fe20000000f00 */
[----:B------:R-:W-:-:S07]  /*23190*/  IMAD.MOV.U32 R48, RZ, RZ, R14 ;  /* 0x000000ffff307224 */ /* 0x000fce00078e000e */
[----:B------:R-:W-:Y:S05]  /*231a0*/  WARPSYNC.COLLECTIVE R15, `(.L_x_900) ;  /* 0x000000000f087348 */ /* 0x000fea0003c00000 */
[----:B------:R0:W1:Y:S02]  /*231b0*/  SHFL.IDX P6, R14, R13, R12, R11 ;  /* 0x0000000c0d0e7389 */ /* 0x00006400000c000b */
[----:B01----:R-:W-:Y:S01]  /*231c0*/  ENDCOLLECTIVE ;  /* 0x000000000000791b */ /* 0x003fe20003800000 */
.L_x_900:
[----:B------:R-:W-:Y:S02]  /*231d0*/  IMAD.MOV.U32 R13, RZ, RZ, R101 ;  /* 0x000000ffff0d7224 */ /* 0x000fe400078e0065 */
[----:B------:R-:W-:-:S07]  /*231e0*/  IMAD.MOV.U32 R113, RZ, RZ, R14 ;  /* 0x000000ffff717224 */ /* 0x000fce00078e000e */
[----:B------:R-:W-:Y:S05]  /*231f0*/  WARPSYNC.COLLECTIVE R15, `(.L_x_901) ;  /* 0x000000000f087348 */ /* 0x000fea0003c00000 */
[----:B------:R0:W1:Y:S02]  /*23200*/  SHFL.IDX P6, R14, R13, R12, R11 ;  /* 0x0000000c0d0e7389 */ /* 0x00006400000c000b */
[----:B01----:R-:W-:Y:S01]  /*23210*/  ENDCOLLECTIVE ;  /* 0x000000000000791b */ /* 0x003fe20003800000 */
.L_x_901:
[----:B------:R-:W-:Y:S02]  /*23220*/  IMAD.MOV.U32 R13, RZ, RZ, R50 ;  /* 0x000000ffff0d7224 */ /* 0x000fe400078e0032 */
[----:B------:R-:W-:Y:S02]  /*23230*/  IMAD.MOV.U32 R12, RZ, RZ, R5 ;  /* 0x000000ffff0c7224 */ /* 0x000fe400078e0005 */
[----:B------:R-:W-:-:S07]  /*23240*/  IMAD.MOV.U32 R101, RZ, RZ, R14 ;  /* 0x000000ffff657224 */ /* 0x000fce00078e000e */
[----:B------:R-:W-:Y:S05]  /*23250*/  WARPSYNC.COLLECTIVE R15, `(.L_x_902) ;  /* 0x000000000f087348 */ /* 0x000fea0003c00000 */
[----:B------:R0:W1:Y:S02]  /*23260*/  SHFL.IDX P6, R14, R13, R12, R11 ;  /* 0x0000000c0d0e7389 */ /* 0x00006400000c000b */
[----:B01----:R-:W-:Y:S01]  /*23270*/  ENDCOLLECTIVE ;  /* 0x000000000000791b */ /* 0x003fe20003800000 */
.L_x_902:
[----:B------:R-:W-:Y:S02]  /*23280*/  SEL R47, R48, R101, P0 ;  /* 0x00000065302f7207 */ /* 0x000fe40000000000 */
[----:B------:R-:W-:Y:S01]  /*23290*/  SEL R48, R101, R48, P0 ;  /* 0x0000003065307207 */ /* 0x000fe20000000000 */
[----:B------:R-:W-:Y:S02]  /*232a0*/  IMAD.MOV.U32 R101, RZ, RZ, RZ ;  /* 0x000000ffff657224 */ /* 0x000fe400078e00ff */
[----:B------:R-:W-:Y:S01]  /*232b0*/  IMAD.MOV.U32 R13, RZ, RZ, R82 ;  /* 0x000000ffff0d7224 */ /* 0x000fe200078e0052 */
[----:B------:R-:W-:-:S07]  /*232c0*/  MOV R50, R14 ;  /* 0x0000000e00327202 */ /* 0x000fce0000000f00 */
[----:B------:R-:W-:Y:S05]  /*232d0*/  WARPSYNC.COLLECTIVE R15, `(.L_x_903) ;  /* 0x000000000f087348 */ /* 0x000fea0003c00000 */
[----:B------:R0:W1:Y:S02]  /*232e0*/  SHFL.IDX P6, R14, R13, R12, R11 ;  /* 0x0000000c0d0e7389 */ /* 0x00006400000c000b */
[----:B01----:R-:W-:Y:S01]  /*232f0*/  ENDCOLLECTIVE ;  /* 0x000000000000791b */ /* 0x003fe20003800000 */
.L_x_903:
[----:B------:R-:W-:Y:S02]  /*23300*/  IMAD.MOV.U32 R13, RZ, RZ, R115 ;  /* 0x000000ffff0d7224 */ /* 0x000fe400078e0073 */
[----:B------:R-:W-:Y:S02]  /*23310*/  IMAD.MOV.U32 R12, RZ, RZ, R6 ;  /* 0x000000ffff0c7224 */ /* 0x000fe400078e0006 */
[----:B------:R-:W-:-:S07]  /*23320*/  IMAD.MOV.U32 R82, RZ, RZ, R14 ;  /* 0x000000ffff527224 */ /* 0x000fce00078e000e */
[----:B------:R-:W-:Y:S05]  /*23330*/  WARPSYNC.COLLECTIVE R15, `(.L_x_904) ;  /* 0x000000000f087348 */ /* 0x000fea0003c00000 */
[----:B------:R0:W1:Y:S02]  /*23340*/  SHFL.IDX P6, R14, R13, R12, R11 ;  /* 0x0000000c0d0e7389 */ /* 0x00006400000c000b */
[----:B01----:R-:W-:Y:S01]  /*23350*/  ENDCOLLECTIVE ;  /* 0x000000000000791b */ /* 0x003fe20003800000 */
.L_x_904:
[----:B------:R-:W-:Y:S01]  /*23360*/  MOV R13, R87 ;  /* 0x00000057000d7202 */ /* 0x000fe20000000f00 */
[----:B------:R-:W-:-:S07]  /*23370*/  IMAD.MOV.U32 R115, RZ, RZ, R14 ;  /* 0x000000ffff737224 */ /* 0x000fce00078e000e */
[----:B------:R-:W-:Y:S05]  /*23380*/  WARPSYNC.COLLECTIVE R15, `(.L_x_905) ;  /* 0x000000000f087348 */ /* 0x000fea0003c00000 */
[----:B------:R0:W1:Y:S02]  /*23390*/  SHFL.IDX P6, R14, R13, R12, R11 ;  /* 0x0000000c0d0e7389 */ /* 0x00006400000c000b */
[----:B01----:R-:W-:Y:S01]  /*233a0*/  ENDCOLLECTIVE ;  /* 0x000000000000791b */ /* 0x003fe20003800000 */
.L_x_905:
        /* <DEDUP_REMOVED lines=8> */
.L_x_906:
[----:B------:R-:W-:Y:S02]  /*23430*/  SEL R51, R82, R87, P0 ;  /* 0x0000005752337207 */ /* 0x000fe40000000000 */
[----:B------:R-:W-:Y:S01]  /*23440*/  SEL R82, R87, R82, P0 ;  /* 0x0000005257527207 */ /* 0x000fe20000000000 */
[----:B------:R-:W-:Y:S02]  /*23450*/  IMAD.MOV.U32 R13, RZ, RZ, R86 ;  /* 0x000000ffff0d7224 */ /* 0x000fe400078e0056 */
[----:B------:R-:W-:-:S07]  /*23460*/  IMAD.MOV.U32 R84, RZ, RZ, R14 ;  /* 0x000000ffff547224 */ /* 0x000fce00078e000e */
[----:B------:R-:W-:Y:S05]  /*23470*/  WARPSYNC.COLLECTIVE R15, `(.L_x_907) ;  /* 0x000000000f087348 */ /* 0x000fea0003c00000 */
[----:B------:R0:W1:Y:S02]  /*23480*/  SHFL.IDX P6, R14, R13, R12, R11 ;  /* 0x0000000c0d0e7389 */ /* 0x00006400000c000b */
[----:B01----:R-:W-:Y:S01]  /*23490*/  ENDCOLLECTIVE ;  /* 0x000000000000791b */ /* 0x003fe20003800000 */
.L_x_907:
[----:B------:R-:W-:Y:S02]  /*234a0*/  IMAD.MOV.U32 R13, RZ, RZ, R117 ;  /* 0x000000ffff0d7224 */ /* 0x000fe400078e0075 */
[----:B------:R-:W-:Y:S01]  /*234b0*/  IMAD.MOV.U32 R12, RZ, RZ, R6 ;  /* 0x000000ffff0c7224 */ /* 0x000fe200078e0006 */
[----:B------:R-:W-:-:S07]  /*234c0*/  MOV R86, R14 ;  /* 0x0000000e00567202 */ /* 0x000fce0000000f00 */
[----:B------:R-:W-:Y:S05]  /*234d0*/  WARPSYNC.COLLECTIVE R15, `(.L_x_908) ;  /* 0x000000000f087348 */ /* 0x000fea0003c00000 */
[----:B------:R0:W1:Y:S02]  /*234e0*/  SHFL.IDX P6, R14, R13, R12, R11 ;  /* 0x0000000c0d0e7389 */ /* 0x00006400000c000b */
[----:B01----:R-:W-:Y:S01]  /*234f0*/  ENDCOLLECTIVE ;  /* 0x000000000000791b */ /* 0x003fe20003800000 */
.L_x_908:
[----:B------:R-:W-:Y:S02]  /*23500*/  IMAD.MOV.U32 R13, RZ, RZ, R83 ;  /* 0x000000ffff0d7224 */ /* 0x000fe400078e0053 */
[----:B------:R-:W-:-:S07]  /*23510*/  IMAD.MOV.U32 R117, RZ, RZ, R14 ;  /* 0x000000ffff757224 */ /* 0x000fce00078e000e */
[----:B------:R-:W-:Y:S05]  /*23520*/  WARPSYNC.COLLECTIVE R15, `(.L_x_909) ;  /* 0x000000000f087348 */ /* 0x000fea0003c00000 */
[----:B------:R0:W1:Y:S02]  /*23530*/  SHFL.IDX P6, R14, R13, R12, R11 ;  /* 0x0000000c0d0e7389 */ /* 0x00006400000c000b */
[----:B01----:R-:W-:Y:S01]  /*23540*/  ENDCOLLECTIVE ;  /* 0x000000000000791b */ /* 0x003fe20003800000 */
.L_x_909:
        /* <DEDUP_REMOVED lines=8> */
.L_x_910:
[----:B------:R-:W-:Y:S02]  /*235d0*/  IMAD.MOV.U32 R13, RZ, RZ, R54 ;  /* 0x000000ffff0d7224 */ /* 0x000fe400078e0036 */
[----:B------:R-:W-:-:S07]  /*235e0*/  IMAD.MOV.U32 R90, RZ, RZ, R14 ;  /* 0x000000ffff5a7224 */ /* 0x000fce00078e000e */
[----:B------:R-:W-:Y:S05]  /*235f0*/  WARPSYNC.COLLECTIVE R15, `(.L_x_911) ;  /* 0x000000000f087348 */ /* 0x000fea0003c00000 */
[----:B------:R0:W1:Y:S02]  /*23600*/  SHFL.IDX P6, R14, R13, R12, R11 ;  /* 0x0000000c0d0e7389 */ /* 0x00006400000c000b */
[----:B01----:R-:W-:Y:S01]  /*23610*/  ENDCOLLECTIVE ;  /* 0x000000000000791b */ /* 0x003fe20003800000 */
.L_x_911:
[----:B------:R-:W-:Y:S01]  /*23620*/  IMAD.MOV.U32 R13, RZ, RZ, R85 ;  /* 0x000000ffff0d7224 */ /* 0x000fe200078e0055 */
[----:B------:R-:W-:Y:S02]  /*23630*/  MOV R12, R6 ;  /* 0x00000006000c7202 */ /* 0x000fe40000000f00 */
[----:B------:R-:W-:Y:S02]  /*23640*/  SEL R85, R86, R123, P0 ;  /* 0x0000007b56557207 */ /* 0x000fe40000000000 */
[----:B------:R-:W-:Y:S01]  /*23650*/  SEL R86, R123, R86, P0 ;  /* 0x000000567b567207 */ /* 0x000fe20000000000 */
[----:B------:R-:W-:-:S07]  /*23660*/  IMAD.MOV.U32 R54, RZ, RZ, R14 ;  /* 0x000000ffff367224 */ /* 0x000fce00078e000e */
[----:B------:R-:W-:Y:S05]  /*23670*/  WARPSYNC.COLLECTIVE R15, `(.L_x_912) ;  /* 0x000000000f087348 */ /* 0x000fea0003c00000 */
[----:B------:R0:W1:Y:S02]  /*23680*/  SHFL.IDX P6, R14, R13, R12, R11 ;  /* 0x0000000c0d0e7389 */ /* 0x00006400000c000b */
[----:B01----:R-:W-:Y:S01]  /*23690*/  ENDCOLLECTIVE ;  /* 0x000000000000791b */ /* 0x003fe20003800000 */
.L_x_912:
[----:B------:R-:W-:Y:S01]  /*236a0*/  IMAD.MOV.U32 R13, RZ, RZ, R45 ;  /* 0x000000ffff0d7224 */ /* 0x000fe200078e002d */
[----:B------:R-:W-:Y:S02]  /*236b0*/  SEL R45, R46, R113, P0 ;  /* 0x000000712e2d7207 */ /* 0x000fe40000000000 */
[----:B------:R-:W-:Y:S01]  /*236c0*/  SEL R46, R113, R46, P0 ;  /* 0x0000002e712e7207 */ /* 0x000fe20000000000 */
[----:B------:R-:W-:-:S07]  /*236d0*/  IMAD.MOV.U32 R125, RZ, RZ, R14 ;  /* 0x000000ffff7d7224 */ /* 0x000fce00078e000e */
[----:B------:R-:W-:Y:S05]  /*236e0*/  WARPSYNC.COLLECTIVE R15, `(.L_x_913) ;  /* 0x000000000f087348 */ /* 0x000fea0003c00000 */
[----:B------:R0:W1:Y:S02]  /*236f0*/  SHFL.IDX P6, R14, R13, R12, R11 ;  /* 0x0000000c0d0e7389 */ /* 0x00006400000c000b */
[----:B01----:R-:W-:Y:S01]  /*23700*/  ENDCOLLECTIVE ;  /* 0x000000000000791b */ /* 0x003fe20003800000 */
.L_x_913:
        /* <DEDUP_REMOVED lines=8> */
.L_x_914:
[----:B------:R-:W-:Y:S01]  /*23790*/  IMAD.MOV.U32 R13, RZ, RZ, R58 ;  /* 0x000000ffff0d7224 */ /* 0x000fe200078e003a */
[----:B------:R-:W-:-:S07]  /*237a0*/  MOV R60, R14 ;  /* 0x0000000e003c7202 */ /* 0x000fce0000000f00 */
[----:B------:R-:W-:Y:S05]  /*237b0*/  WARPSYNC.COLLECTIVE R15, `(.L_x_915) ;  /* 0x000000000f087348 */ /* 0x000fea0003c00000 */
[----:B------:R0:W1:Y:S02]  /*237c0*/  SHFL.IDX P6, R14, R13, R12, R11 ;  /* 0x0000000c0d0e7389 */ /* 0x00006400000c000b */
[----:B01----:R-:W-:Y:S01]  /*237d0*/  ENDCOLLECTIVE ;  /* 0x000000000000791b */ /* 0x003fe20003800000 */
.L_x_915:
        /* <DEDUP_REMOVED lines=8> */
.L_x_916:
[----:B------:R-:W-:Y:S01]  /*23860*/  MOV R13, R61 ;  /* 0x0000003d000d7202 */ /* 0x000fe20000000f00 */
[----:B------:R-:W-:-:S07]  /*23870*/  IMAD.MOV.U32 R129, RZ, RZ, R14 ;  /* 0x000000ffff817224 */ /* 0x000fce00078e000e */
[----:B------:R-:W-:Y:S05]  /*23880*/  WARPSYNC.COLLECTIVE R15, `(.L_x_917) ;  /* 0x000000000f087348 */ /* 0x000fea0003c00000 */
[----:B------:R0:W1:Y:S02]  /*23890*/  SHFL.IDX P6, R14, R13, R12, R11 ;  /* 0x0000000c0d0e7389 */ /* 0x00006400000c000b */
[----:B01----:R-:W-:Y:S01]  /*238a0*/  ENDCOLLECTIVE ;  /* 0x000000000000791b */ /* 0x003fe20003800000 */
.L_x_917:
[----:B------:R-:W-:Y:S02]  /*238b0*/  IMAD.MOV.U32 R13, RZ, RZ, R64 ;  /* 0x000000ffff0d7224 */ /* 0x000fe400078e0040 */
[----:B------:R-:W-:Y:S02]  /*238c0*/  IMAD.MOV.U32 R12, RZ, RZ, R5 ;  /* 0x000000ffff0c7224 */ /* 0x000fe400078e0005 */
[----:B------:R-:W-:-:S07]  /*238d0*/  IMAD.MOV.U32 R61, RZ, RZ, R14 ;  /* 0x000000ffff3d7224 */ /* 0x000fce00078e000e */
[----:B------:R-:W-:Y:S05]  /*238e0*/  WARPSYNC.COLLECTIVE R15, `(.L_x_918) ;  /* 0x000000000f087348 */ /* 0x000fea0003c00000 */
[----:B------:R0:W1:Y:S02]  /*238f0*/  SHFL.IDX P6, R14, R13, R12, R11 ;  /* 0x0000000c0d0e7389 */ /* 0x00006400000c000b */
[----:B01----:R-:W-:Y:S01]  /*23900*/  ENDCOLLECTIVE ;  /* 0x000000000000791b */ /* 0x003fe20003800000 */
.L_x_918:
[----:B------:R-:W-:Y:S01]  /*23910*/  SEL R56, R58, R61, P0 ;  /* 0x0000003d3a387207 */ /* 0x000fe20000000000 */
[----:B------:R-:W-:Y:S01]  /*23920*/  IMAD.MOV.U32 R13, RZ, RZ, R52 ;  /* 0x000000ffff0d7224 */ /* 0x000fe200078e0034 */
[----:B------:R-:W-:Y:S01]  /*23930*/  SEL R52, R54, R127, P0 ;  /* 0x0000007f36347207 */ /* 0x000fe20000000000 */
[----:B------:R-:W-:-:S07]  /*23940*/  IMAD.MOV.U32 R64, RZ, RZ, R14 ;  /* 0x000000ffff407224 */ /* 0x000fce00078e000e */
[----:B------:R-:W-:Y:S05]  /*23950*/  WARPSYNC.COLLECTIVE R15, `(.L_x_919) ;  /* 0x000000000f087348 */ /* 0x000fea0003c00000 */
[----:B------:R0:W1:Y:S02]  /*23960*/  SHFL.IDX P6, R14, R13, R12, R11 ;  /* 0x0000000c0d0e7389 */ /* 0x00006400000c000b */
[----:B01----:R-:W-:Y:S01]  /*23970*/  ENDCOLLECTIVE ;  /* 0x000000000000791b */ /* 0x003fe20003800000 */
.L_x_919:
[----:B------:R-:W-:Y:S01]  /*23980*/  IMAD.MOV.U32 R13, RZ, RZ, R55 ;  /* 0x000000ffff0d7224 */ /* 0x000fe200078e0037 */
[----:B------:R-:W-:Y:S01]  /*23990*/  SEL R55, R129, R60, P0 ;  /* 0x0000003c81377207 */ /* 0x000fe20000000000 */
[----:B------:R-:W-:Y:S01]  /*239a0*/  IMAD.MOV.U32 R12, RZ, RZ, R6 ;  /* 0x000000ffff0c7224 */ /* 0x000fe200078e0006 */
[----:B------:R-:W-:-:S07]  /*239b0*/  MOV R65, R14 ;  /* 0x0000000e00417202 */ /* 0x000fce0000000f00 */
[----:B------:R-:W-:Y:S05]  /*239c0*/  WARPSYNC.COLLECTIVE R15, `(.L_x_920) ;  /* 0x000000000f087348 */ /* 0x000fea0003c00000 */
[----:B------:R0:W1:Y:S02]  /*239d0*/  SHFL.IDX P6, R14, R13, R12, R11 ;  /* 0x0000000c0d0e7389 */ /* 0x00006400000c000b */
[----:B01----:R-:W-:Y:S01]  /*239e0*/  ENDCOLLECTIVE ;  /* 0x000000000000791b */ /* 0x003fe20003800000 */
.L_x_920:
[----:B------:R-:W-:Y:S01]  /*239f0*/  IMAD.MOV.U32 R13, RZ, RZ, R53 ;  /* 0x000000ffff0d7224 */ /* 0x000fe200078e0035 */
[----:B------:R-:W-:Y:S02]  /*23a00*/  SEL R53, R127, R54, P0 ;  /* 0x000000367f357207 */ /* 0x000fe40000000000 */
[----:B------:R-:W-:Y:S01]  /*23a10*/  SEL R54, R60, R129, P0 ;  /* 0x000000813c367207 */ /* 0x000fe20000000000 */
[----:B------:R-:W-:-:S07]  /*23a20*/  IMAD.MOV.U32 R131, RZ, RZ, R14 ;  /* 0x000000ffff837224 */ /* 0x000fce00078e000e */
[----:B------:R-:W-:Y:S05]  /*23a30*/  WARPSYNC.COLLECTIVE R15, `(.L_x_921) ;  /* 0x000000000f087348 */ /* 0x000fea0003c00000 */
[----:B------:R0:W1:Y:S02]  /*23a40*/  SHFL.IDX P6, R14, R13, R12, R11 ;  /* 0x0000000c0d0e7389 */ /* 0x00006400000c000b */
[----:B01----:R-:W-:Y:S01]  /*23a50*/  ENDCOLLECTIVE ;  /* 0x000000000000791b */ /* 0x003fe20003800000 */
.L_x_921:
[----:B------:R-:W-:Y:S01]  /*23a60*/  MOV R13, R36 ;  /* 0x00000024000d7202 */ /* 0x000fe20000000f00 */
[----:B------:R-:W-:Y:S02]  /*23a70*/  IMAD.MOV.U32 R12, RZ, RZ, R5 ;  /* 0x000000ffff0c7224 */ /* 0x000fe400078e0005 */
[----:B------:R-:W-:-:S07]  /*23a80*/  IMAD.MOV.U32 R68, RZ, RZ, R14 ;  /* 0x000000ffff447224 */ /* 0x000fce00078e000e */
[----:B------:R-:W-:Y:S05]  /*23a90*/  WARPSYNC.COLLECTIVE R15, `(.L_x_922) ;  /* 0x000000000f087348 */ /* 0x000fea0003c00000 */
[----:B------:R0:W1:Y:S02]  /*23aa0*/  SHFL.IDX P6, R14, R13, R12, R11 ;  /* 0x0000000c0d0e7389 */ /* 0x00006400000c000b */
[----:B01----:R-:W-:Y:S01]  /*23ab0*/  ENDCOLLECTIVE ;  /* 0x000000000000791b */ /* 0x003fe20003800000 */
.L_x_922:
[----:B------:R-:W-:Y:S01]  /*23ac0*/  SEL R60, R65, R68, P0 ;  /* 0x00000044413c7207 */ /* 0x000fe20000000000 */
[----:B------:R-:W-:Y:S02]  /*23ad0*/  IMAD.MOV.U32 R13, RZ, RZ, R38 ;  /* 0x000000ffff0d7224 */ /* 0x000fe400078e0026 */
[----:B------:R-:W-:-:S07]  /*23ae0*/  IMAD.MOV.U32 R69, RZ, RZ, R14 ;  /* 0x000000ffff457224 */ /* 0x000fce00078e000e */
[----:B------:R-:W-:Y:S05]  /*23af0*/  WARPSYNC.COLLECTIVE R15, `(.L_x_923) ;  /* 0x000000000f087348 */ /* 0x000fea0003c00000 */
[----:B------:R0:W1:Y:S02]  /*23b00*/  SHFL.IDX P6, R14, R13, R12, R11 ;  /* 0x0000000c0d0e7389 */ /* 0x00006400000c000b */
[----:B01----:R-:W-:Y:S01]  /*23b10*/  ENDCOLLECTIVE ;  /* 0x000000000000791b */ /* 0x003fe20003800000 */
.L_x_923:
[----:B------:R-:W-:Y:S01]  /*23b20*/  IMAD.MOV.U32 R13, RZ, RZ, R57 ;  /* 0x000000ffff0d7224 */ /* 0x000fe200078e0039 */
[----:B------:R-:W-:Y:S02]  /*23b30*/  MOV R12, R6 ;  /* 0x00000006000c7202 */ /* 0x000fe40000000f00 */
[----:B------:R-:W-:Y:S02]  /*23b40*/  SEL R57, R61, R58, P0 ;  /* 0x0000003a3d397207 */ /* 0x000fe40000000000 */
[----:B------:R-:W-:Y:S02]  /*23b50*/  SEL R61, R68, R65, P0 ;  /* 0x00000041443d7207 */ /* 0x000fe40000000000 */
[----:B------:R-:W-:Y:S01]  /*23b60*/  SEL R58, R64, R131, P0 ;  /* 0x00000083403a7207 */ /* 0x000fe20000000000 */
[----:B------:R-:W-:-:S07]  /*23b70*/  IMAD.MOV.U32 R71, RZ, RZ, R14 ;  /* 0x000000ffff477224 */ /* 0x000fce00078e000e */
[----:B------:R-:W-:Y:S05]  /*23b80*/  WARPSYNC.COLLECTIVE R15, `(.L_x_924) ;  /* 0x000000000f087348 */ /* 0x000fea0003c00000 */
[----:B------:R0:W1:Y:S02]  /*23b90*/  SHFL.IDX P6, R14, R13, R12, R11 ;  /* 0x0000000c0d0e7389 */ /* 0x00006400000c000b */
[----:B01----:R-:W-:Y:S01]  /*23ba0*/  ENDCOLLECTIVE ;  /* 0x000000000000791b */ /* 0x003fe20003800000 */
.L_x_924:
[----:B------:R-:W-:Y:S01]  /*23bb0*/  IMAD.MOV.U32 R13, RZ, RZ, R59 ;  /* 0x000000ffff0d7224 */ /* 0x000fe200078e003b */
[----:B------:R-:W-:Y:S01]  /*23bc0*/  SEL R59, R131, R64, P0 ;  /* 0x00000040833b7207 */ /* 0x000fe20000000000 */
[----:B------:R-:W-:-:S07]  /*23bd0*/  IMAD.MOV.U32 R36, RZ, RZ, R14 ;  /* 0x000000ffff247224 */ /* 0x000fce00078e000e */
[----:B------:R-:W-:Y:S05]  /*23be0*/  WARPSYNC.COLLECTIVE R15, `(.L_x_925) ;  /* 0x000000000f087348 */ /* 0x000fea0003c00000 */
[----:B------:R0:W1:Y:S02]  /*23bf0*/  SHFL.IDX P6, R14, R13, R12, R11 ;  /* 0x0000000c0d0e7389 */ /* 0x00006400000c000b */
[----:B01----:R-:W-:Y:S01]  /*23c00*/  ENDCOLLECTIVE ;  /* 0x000000000000791b */ /* 0x003fe20003800000 */
.L_x_925:
[----:B------:R-:W-:Y:S02]  /*23c10*/  SEL R68, R69, R36, P0 ;  /* 0x0000002445447207 */ /* 0x000fe40000000000 */
[----:B------:R-:W-:Y:S01]  /*23c20*/  SEL R69, R36, R69, P0 ;  /* 0x0000004524457207 */ /* 0x000fe20000000000 */
[----:B------:R-:W-:Y:S01]  /*23c30*/  IMAD.MOV.U32 R13, RZ, RZ, R32 ;  /* 0x000000ffff0d7224 */ /* 0x000fe200078e0020 */
[----:B------:R-:W-:Y:S01]  /*23c40*/  MOV R12, R5 ;  /* 0x00000005000c7202 */ /* 0x000fe20000000f00 */
[----:B------:R-:W-:-:S07]  /*23c50*/  IMAD.MOV.U32 R38, RZ, RZ, R14 ;  /* 0x000000ffff267224 */ /* 0x000fce00078e000e */
[----:B------:R-:W-:Y:S05]  /*23c60*/  WARPSYNC.COLLECTIVE R15, `(.L_x_926) ;  /* 0x000000000f087348 */ /* 0x000fea0003c00000 */
[----:B------:R0:W1:Y:S02]  /*23c70*/  SHFL.IDX P6, R14, R13, R12, R11 ;  /* 0x0000000c0d0e7389 */ /* 0x00006400000c000b */
[----:B01----:R-:W-:Y:S01]  /*23c80*/  ENDCOLLECTIVE ;  /* 0x000000000000791b */ /* 0x003fe20003800000 */
.L_x_926:
[----:B------:R-:W-:Y:S02]  /*23c90*/  SEL R70, R71, R38, P0 ;  /* 0x0000002647467207 */ /* 0x000fe40000000000 */
[----:B------:R-:W-:Y:S01]  /*23ca0*/  SEL R71, R38, R71, P0 ;  /* 0x0000004726477207 */ /* 0x000fe20000000000 */
[----:B------:R-:W-:Y:S02]  /*23cb0*/  IMAD.MOV.U32 R13, RZ, RZ, R34 ;  /* 0x000000ffff0d7224 */ /* 0x000fe400078e0022 */
[----:B------:R-:W-:-:S07]  /*23cc0*/  IMAD.MOV.U32 R73, RZ, RZ, R14 ;  /* 0x000000ffff497224 */ /* 0x000fce00078e000e */
[----:B------:R-:W-:Y:S05]  /*23cd0*/  WARPSYNC.COLLECTIVE R15, `(.L_x_927) ;  /* 0x000000000f087348 */ /* 0x000fea0003c00000 */
[----:B------:R0:W1:Y:S02]  /*23ce0*/  SHFL.IDX P6, R14, R13, R12, R11 ;  /* 0x0000000c0d0e7389 */ /* 0x00006400000c000b */
[----:B01----:R-:W-:Y:S01]  /*23cf0*/  ENDCOLLECTIVE ;  /* 0x000000000000791b */ /* 0x003fe20003800000 */
.L_x_927:
[----:B------:R-:W-:Y:S01]  /*23d00*/  IMAD.MOV.U32 R13, RZ, RZ, R37 ;  /* 0x000000ffff0d7224 */ /* 0x000fe200078e0025 */
[----:B------:R-:W-:Y:S01]  /*23d10*/  MOV R12, R6 ;  /* 0x00000006000c7202 */ /* 0x000fe20000000f00 */
[----:B------:R-:W-:-:S07]  /*23d20*/  IMAD.MOV.U32 R75, RZ, RZ, R14 ;  /* 0x000000ffff4b7224 */ /* 0x000fce00078e000e */
[----:B------:R-:W-:Y:S05]  /*23d30*/  WARPSYNC.COLLECTIVE R15, `(.L_x_928) ;  /* 0x000000000f087348 */ /* 0x000fea0003c00000 */
[----:B------:R0:W1:Y:S02]  /*23d40*/  SHFL.IDX P6, R14, R13, R12, R11 ;  /* 0x0000000c0d0e7389 */ /* 0x00006400000c000b */
[----:B01----:R-:W-:Y:S01]  /*23d50*/  ENDCOLLECTIVE ;  /* 0x000000000000791b */ /* 0x003fe20003800000 */
.L_x_928:
[----:B------:R-:W-:Y:S02]  /*23d60*/  IMAD.MOV.U32 R13, RZ, RZ, R39 ;  /* 0x000000ffff0d7224 */ /* 0x000fe400078e0027 */
[----:B------:R-:W-:-:S07]  /*23d70*/  IMAD.MOV.U32 R32, RZ, RZ, R14 ;  /* 0x000000ffff207224 */ /* 0x000fce00078e000e */
[----:B------:R-:W-:Y:S05]  /*23d80*/  WARPSYNC.COLLECTIVE R15, `(.L_x_929) ;  /* 0x000000000f087348 */ /* 0x000fea0003c00000 */
[----:B------:R0:W1:Y:S02]  /*23d90*/  SHFL.IDX P6, R14, R13, R12, R11 ;  /* 0x0000000c0d0e7389 */ /* 0x00006400000c000b */
[----:B01----:R-:W-:Y:S01]  /*23da0*/  ENDCOLLECTIVE ;  /* 0x000000000000791b */ /* 0x003fe20003800000 */
.L_x_929:
        /* <DEDUP_REMOVED lines=8> */
.L_x_930:
[----:B------:R-:W-:Y:S02]  /*23e30*/  SEL R74, R75, R34, P0 ;  /* 0x000000224b4a7207 */ /* 0x000fe40000000000 */
[----:B------:R-:W-:Y:S01]  /*23e40*/  SEL R75, R34, R75, P0 ;  /* 0x0000004b224b7207 */ /* 0x000fe20000000000 */
[----:B------:R-:W-:Y:S02]  /*23e50*/  IMAD.MOV.U32 R13, RZ, RZ, R26 ;  /* 0x000000ffff0d7224 */ /* 0x000fe400078e001a */
[----:B------:R-:W-:-:S07]  /*23e60*/  IMAD.MOV.U32 R91, RZ, RZ, R14 ;  /* 0x000000ffff5b7224 */ /* 0x000fce00078e000e */
[----:B------:R-:W-:Y:S05]  /*23e70*/  WARPSYNC.COLLECTIVE R15, `(.L_x_931) ;  /* 0x000000000f087348 */ /* 0x000fea0003c00000 */
[----:B------:R0:W1:Y:S02]  /*23e80*/  SHFL.IDX P6, R14, R13, R12, R11 ;  /* 0x0000000c0d0e7389 */ /* 0x00006400000c000b */
[----:B01----:R-:W-:Y:S01]  /*23e90*/  ENDCOLLECTIVE ;  /* 0x000000000000791b */ /* 0x003fe20003800000 */
.L_x_931:
[----:B------:R-:W-:Y:S01]  /*23ea0*/  IMAD.MOV.U32 R13, RZ, RZ, R33 ;  /* 0x000000ffff0d7224 */ /* 0x000fe200078e0021 */
[----:B------:R-:W-:Y:S01]  /*23eb0*/  MOV R12, R6 ;  /* 0x00000006000c7202 */ /* 0x000fe20000000f00 */
[----:B------:R-:W-:-:S07]  /*23ec0*/  IMAD.MOV.U32 R93, RZ, RZ, R14 ;  /* 0x000000ffff5d7224 */ /* 0x000fce00078e000e */
[----:B------:R-:W-:Y:S05]  /*23ed0*/  WARPSYNC.COLLECTIVE R15, `(.L_x_932) ;  /* 0x000000000f087348 */ /* 0x000fea0003c00000 */
[----:B------:R0:W1:Y:S02]  /*23ee0*/  SHFL.IDX P6, R14, R13, R12, R11 ;  /* 0x0000000c0d0e7389 */ /* 0x00006400000c000b */
[----:B01----:R-:W-:Y:S01]  /*23ef0*/  ENDCOLLECTIVE ;  /* 0x000000000000791b */ /* 0x003fe20003800000 */
.L_x_932:
[----:B------:R-:W-:Y:S02]  /*23f00*/  IMAD.MOV.U32 R13, RZ, RZ, R35 ;  /* 0x000000ffff0d7224 */ /* 0x000fe400078e0023 */
[----:B------:R-:W-:-:S07]  /*23f10*/  IMAD.MOV.U32 R24, RZ, RZ, R14 ;  /* 0x000000ffff187224 */ /* 0x000fce00078e000e */
[----:B------:R-:W-:Y:S05]  /*23f20*/  WARPSYNC.COLLECTIVE R15, `(.L_x_933) ;  /* 0x000000000f087348 */ /* 0x000fea0003c00000 */
[----:B------:R0:W1:Y:S02]  /*23f30*/  SHFL.IDX P6, R14, R13, R12, R11 ;  /* 0x0000000c0d0e7389 */ /* 0x00006400000c000b */
[----:B01----:R-:W-:Y:S01]  /*23f40*/  ENDCOLLECTIVE ;  /* 0x000000000000791b */ /* 0x003fe20003800000 */
.L_x_933:
        /* <DEDUP_REMOVED lines=8> */
.L_x_934:
[----:B------:R-:W-:Y:S02]  /*23fd0*/  SEL R92, R93, R26, P0 ;  /* 0x0000001a5d5c7207 */ /* 0x000fe40000000000 */
[----:B------:R-:W-:Y:S01]  /*23fe0*/  SEL R93, R26, R93, P0 ;  /* 0x0000005d1a5d7207 */ /* 0x000fe20000000000 */
[----:B------:R-:W-:Y:S02]  /*23ff0*/  IMAD.MOV.U32 R13, RZ, RZ, R10 ;  /* 0x000000ffff0d7224 */ /* 0x000fe400078e000a */
[----:B------:R-:W-:-:S07]  /*24000*/  IMAD.MOV.U32 R95, RZ, RZ, R14 ;  /* 0x000000ffff5f7224 */ /* 0x000fce00078e000e */
[----:B------:R-:W-:Y:S05]  /*24010*/  WARPSYNC.COLLECTIVE R15, `(.L_x_935) ;  /* 0x000000000f087348 */ /* 0x000fea0003c00000 */
[----:B------:R0:W1:Y:S02]  /*24020*/  SHFL.IDX P6, R14, R13, R12, R11 ;  /* 0x0000000c0d0e7389 */ /* 0x00006400000c000b */
[----:B01----:R-:W-:Y:S01]  /*24030*/  ENDCOLLECTIVE ;  /* 0x000000000000791b */ /* 0x003fe20003800000 */
.L_x_935:
[----:B------:R-:W-:Y:S01]  /*24040*/  IMAD.MOV.U32 R13, RZ, RZ, R27 ;  /* 0x000000ffff0d7224 */ /* 0x000fe200078e001b */
[----:B------:R-:W-:Y:S01]  /*24050*/  MOV R12, R6 ;  /* 0x00000006000c7202 */ /* 0x000fe20000000f00 */
[----:B------:R-:W-:-:S07]  /*24060*/  IMAD.MOV.U32 R97, RZ, RZ, R14 ;  /* 0x000000ffff617224 */ /* 0x000fce00078e000e */
[----:B------:R-:W-:Y:S05]  /*24070*/  WARPSYNC.COLLECTIVE R15, `(.L_x_936) ;  /* 0x000000000f087348 */ /* 0x000fea0003c00000 */
[----:B------:R0:W1:Y:S02]  /*24080*/  SHFL.IDX P6, R14, R13, R12, R11 ;  /* 0x0000000c0d0e7389 */ /* 0x00006400000c000b */
[----:B01----:R-:W-:Y:S01]  /*24090*/  ENDCOLLECTIVE ;  /* 0x000000000000791b */ /* 0x003fe20003800000 */
.L_x_936:
[----:B------:R-:W-:Y:S02]  /*240a0*/  IMAD.MOV.U32 R13, RZ, RZ, R25 ;  /* 0x000000ffff0d7224 */ /* 0x000fe400078e0019 */
[----:B------:R-:W-:-:S07]  /*240b0*/  IMAD.MOV.U32 R8, RZ, RZ, R14 ;  /* 0x000000ffff087224 */ /* 0x000fce00078e000e */
[----:B------:R-:W-:Y:S05]  /*240c0*/  WARPSYNC.COLLECTIVE R15, `(.L_x_937) ;  /* 0x000000000f087348 */ /* 0x000fea0003c00000 */
[----:B------:R0:W1:Y:S02]  /*240d0*/  SHFL.IDX P6, R14, R13, R12, R11 ;  /* 0x0000000c0d0e7389 */ /* 0x00006400000c000b */
[----:B01----:R-:W-:Y:S01]  /*240e0*/  ENDCOLLECTIVE ;  /* 0x000000000000791b */ /* 0x003fe20003800000 */
.L_x_937:
        /* <DEDUP_REMOVED lines=8> */
.L_x_938:
[----:B------:R-:W-:Y:S02]  /*24170*/  SEL R96, R97, R10, P0 ;  /* 0x0000000a61607207 */ /* 0x000fe40000000000 */
[----:B------:R-:W-:Y:S01]  /*24180*/  SEL R97, R10, R97, P0 ;  /* 0x000000610a617207 */ /* 0x000fe20000000000 */
[----:B------:R-:W-:Y:S02]  /*24190*/  IMAD.MOV.U32 R13, RZ, RZ, R66 ;  /* 0x000000ffff0d7224 */ /* 0x000fe400078e0042 */
[----:B------:R-:W-:-:S07]  /*241a0*/  IMAD.MOV.U32 R4, RZ, RZ, R14 ;  /* 0x000000ffff047224 */ /* 0x000fce00078e000e */
[----:B------:R-:W-:Y:S05]  /*241b0*/  WARPSYNC.COLLECTIVE R15, `(.L_x_939) ;  /* 0x000000000f087348 */ /* 0x000fea0003c00000 */
[----:B------:R0:W1:Y:S02]  /*241c0*/  SHFL.IDX P6, R14, R13, R12, R11 ;  /* 0x0000000c0d0e7389 */ /* 0x00006400000c000b */
[----:B01----:R-:W-:Y:S01]  /*241d0*/  ENDCOLLECTIVE ;  /* 0x000000000000791b */ /* 0x003fe20003800000 */
.L_x_939:
[----:B------:R-:W-:Y:S01]  /*241e0*/  IMAD.MOV.U32 R13, RZ, RZ, R9 ;  /* 0x000000ffff0d7224 */ /* 0x000fe200078e0009 */
[----:B------:R-:W-:Y:S01]  /*241f0*/  MOV R12, R6 ;  /* 0x00000006000c7202 */ /* 0x000fe20000000f00 */
[----:B------:R-:W-:-:S07]  /*24200*/  IMAD.MOV.U32 R66, RZ, RZ, R14 ;  /* 0x000000ffff427224 */ /* 0x000fce00078e000e */
[----:B------:R-:W-:Y:S05]  /*24210*/  WARPSYNC.COLLECTIVE R15, `(.L_x_940) ;  /* 0x000000000f087348 */ /* 0x000fea0003c00000 */
[----:B------:R0:W1:Y:S02]  /*24220*/  SHFL.IDX P6, R14, R13, R12, R11 ;  /* 0x0000000c0d0e7389 */ /* 0x00006400000c000b */
[----:B01----:R-:W-:Y:S01]  /*24230*/  ENDCOLLECTIVE ;  /* 0x000000000000791b */ /* 0x003fe20003800000 */
.L_x_940:
[----:B------:R-:W-:Y:S02]  /*24240*/  IMAD.MOV.U32 R13, RZ, RZ, R7 ;  /* 0x000000ffff0d7224 */ /* 0x000fe400078e0007 */
[----:B------:R-:W-:-:S07]  /*24250*/  IMAD.MOV.U32 R9, RZ, RZ, R14 ;  /* 0x000000ffff097224 */ /* 0x000fce00078e000e */
[----:B------:R-:W-:Y:S05]  /*24260*/  WARPSYNC.COLLECTIVE R15, `(.L_x_941) ;  /* 0x000000000f087348 */ /* 0x000fea0003c00000 */
[----:B------:R0:W1:Y:S02]  /*24270*/  SHFL.IDX P6, R14, R13, R12, R11 ;  /* 0x0000000c0d0e7389 */ /* 0x00006400000c000b */
[----:B01----:R-:W-:Y:S01]  /*24280*/  ENDCOLLECTIVE ;  /* 0x000000000000791b */ /* 0x003fe20003800000 */
.L_x_941:
[----:B------:R-:W-:Y:S05]  /*24290*/  BRA `(.L_x_942) ;  /* 0xffffff1c00507947 */ /* 0x000fea000383ffff */
.L_x_660:
[----:B------:R-:W-:Y:S01]  /*242a0*/  IMAD.MOV.U32 R13, RZ, RZ, R2 ;  /* 0x000000ffff0d7224 */ /* 0x000fe200078e0002 */
[----:B------:R-:W-:Y:S01]  /*242b0*/  MOV R12, RZ ;  /* 0x000000ff000c7202 */ /* 0x000fe20000000f00 */
[----:B------:R-:W-:Y:S02]  /*242c0*/  IMAD.MOV.U32 R11, RZ, RZ, 0x181f ;  /* 0x0000181fff0b7424 */ /* 0x000fe400078e00ff */
[----:B------:R-:W-:-:S07]  /*242d0*/  IMAD.MOV.U32 R15, RZ, RZ, -0x1 ;  /* 0xffffffffff0f7424 */ /* 0x000fce00078e00ff */
[----:B-----5:R-:W-:Y:S05]  /*242e0*/  WARPSYNC.COLLECTIVE R15, `(.L_x_943) ;  /* 0x000000000f087348 */ /* 0x020fea0003c00000 */
[----:B------:R0:W1:Y:S02]  /*242f0*/  SHFL.IDX P6, R14, R13, R12, R11 ;  /* 0x0000000c0d0e7389 */ /* 0x00006400000c000b */
[----:B01---5:R-:W-:Y:S01]  /*24300*/  ENDCOLLECTIVE ;  /* 0x000000000000791b */ /* 0x023fe20003800000 */
.L_x_943:
[----:B------:R-:W-:Y:S02]  /*24310*/  IMAD.MOV.U32 R13, RZ, RZ, R0 ;  /* 0x000000ffff0d7224 */ /* 0x000fe400078e0000 */
[----:B------:R-:W-:-:S07]  /*24320*/  IMAD.MOV.U32 R3, RZ, RZ, R14 ;  /* 0x000000ffff037224 */ /* 0x000fce00078e000e */
[----:B------:R-:W-:Y:S05]  /*24330*/  WARPSYNC.COLLECTIVE R15, `(.L_x_944) ;  /* 0x000000000f087348 */ /* 0x000fea0003c00000 */
[----:B------:R0:W1:Y:S02]  /*24340*/  SHFL.IDX P6, R14, R13, R12, R11 ;  /* 0x0000000c0d0e7389 */ /* 0x00006400000c000b */
[----:B01----:R-:W-:Y:S01]  /*24350*/  ENDCOLLECTIVE ;  /* 0x000000000000791b */ /* 0x003fe20003800000 */
.L_x_944:
[----:B------:R-:W-:Y:S05]  /*24360*/  BRA `(.L_x_945) ;  /* 0xffffff2800d87947 */ /* 0x000fea000383ffff */
.L_x_663:
[----:B------:R-:W-:Y:S01]  /*24370*/  BSSY B1, `(.L_x_946) ;  /* 0x0000008000017945 */ /* 0x000fe20003800000 */
[----:B------:R-:W-:Y:S01]  /*24380*/  MOV R13, R2 ;  /* 0x00000002000d7202 */ /* 0x000fe20000000f00 */
[----:B------:R-:W-:Y:S02]  /*24390*/  IMAD.MOV.U32 R12, RZ, RZ, 0x1 ;  /* 0x00000001ff0c7424 */ /* 0x000fe400078e00ff */
[----:B------:R-:W-:Y:S02]  /*243a0*/  IMAD.MOV.U32 R11, RZ, RZ, 0x181f ;  /* 0x0000181fff0b7424 */ /* 0x000fe400078e00ff */
[----:B---3--:R-:W-:-:S07]  /*243b0*/  IMAD.MOV.U32 R15, RZ, RZ, -0x1 ;  /* 0xffffffffff0f7424 */ /* 0x008fce00078e00ff */
[----:B012--5:R-:W-:Y:S05]  /*243c0*/  WARPSYNC.COLLECTIVE R15, `(.L_x_947) ;  /* 0x000000000f087348 */ /* 0x027fea0003c00000 */
[----:B--2---:R2:W3:Y:S02]  /*243d0*/  SHFL.IDX P6, R14, R13, R12, R11 ;  /* 0x0000000c0d0e7389 */ /* 0x0044e400000c000b */
[----:B0123-5:R-:W-:Y:S01]  /*243e0*/  ENDCOLLECTIVE ;  /* 0x000000000000791b */ /* 0x02ffe20003800000 */
.L_x_947:
[----:B------:R-:W-:Y:S05]  /*243f0*/  BSYNC B1 ;  /* 0x0000000000017941 */ /* 0x000fea0003800000 */
.L_x_946:
        /* <DEDUP_REMOVED lines=8> */
.L_x_948:
[----:B------:R-:W-:Y:S05]  /*24480*/  BRA `(.L_x_949) ;  /* 0xffffff2800e07947 */ /* 0x000fea000383ffff */
.L_x_666:
[----:B------:R-:W-:Y:S01]  /*24490*/  BSSY B1, `(.L_x_950) ;  /* 0x0000008000017945 */ /* 0x000fe20003800000 */
[----:B------:R-:W-:Y:S01]  /*244a0*/  IMAD.MOV.U32 R13, RZ, RZ, R2 ;  /* 0x000000ffff0d7224 */ /* 0x000fe200078e0002 */
[----:B------:R-:W-:Y:S01]  /*244b0*/  MOV R12, 0x2 ;  /* 0x00000002000c7802 */ /* 0x000fe20000000f00 */
[----:B------:R-:W-:Y:S02]  /*244c0*/  IMAD.MOV.U32 R11, RZ, RZ, 0x181f ;  /* 0x0000181fff0b7424 */ /* 0x000fe400078e00ff */
[----:B---3--:R-:W-:-:S07]  /*244d0*/  IMAD.MOV.U32 R15, RZ, RZ, -0x1 ;  /* 0xffffffffff0f7424 */ /* 0x008fce00078e00ff */
[----:B012-4-:R-:W-:Y:S05]  /*244e0*/  WARPSYNC.COLLECTIVE R15, `(.L_x_951) ;  /* 0x000000000f087348 */ /* 0x017fea0003c00000 */
[----:B--2---:R2:W3:Y:S02]  /*244f0*/  SHFL.IDX P6, R14, R13, R12, R11 ;  /* 0x0000000c0d0e7389 */ /* 0x0044e400000c000b */
[----:B01234-:R-:W-:Y:S01]  /*24500*/  ENDCOLLECTIVE ;  /* 0x000000000000791b */ /* 0x01ffe20003800000 */
.L_x_951:
[----:B------:R-:W-:Y:S05]  /*24510*/  BSYNC B1 ;  /* 0x0000000000017941 */ /* 0x000fea0003800000 */
.L_x_950:
        /* <DEDUP_REMOVED lines=8> */
.L_x_952:
[----:B------:R-:W-:Y:S05]  /*245a0*/  BRA `(.L_x_953) ;  /* 0xffffff2800e87947 */ /* 0x000fea000383ffff */
.L_x_669:
        /* <DEDUP_REMOVED lines=8> */
.L_x_955:
[----:B------:R-:W-:Y:S05]  /*24630*/  BSYNC B1 ;  /* 0x0000000000017941 */ /* 0x000fea0003800000 */
.L_x_954:
        /* <DEDUP_REMOVED lines=8> */
.L_x_956:
[----:B------:R-:W-:Y:S05]  /*246c0*/  BRA `(.L_x_957) ;  /* 0xffffff2800f07947 */ /* 0x000fea000383ffff */
.L_x_671:
[----:B------:R-:W-:Y:S01]  /*246d0*/  IMAD.MOV.U32 R13, RZ, RZ, R27 ;  /* 0x000000ffff0d7224 */ /* 0x000fe200078e001b */
[----:B------:R-:W-:Y:S01]  /*246e0*/  MOV R15, 0xffffffff ;  /* 0xffffffff000f7802 */ /* 0x000fe20000000f00 */
[----:B------:R-:W-:Y:S02]  /*246f0*/  IMAD.MOV.U32 R12, RZ, RZ, RZ ;  /* 0x000000ffff0c7224 */ /* 0x000fe400078e00ff */
[----:B------:R-:W-:-:S07]  /*24700*/  IMAD.MOV.U32 R11, RZ, RZ, 0x1c1f ;  /* 0x00001c1fff0b7424 */ /* 0x000fce00078e00ff */
[----:B------:R-:W-:Y:S05]  /*24710*/  WARPSYNC.COLLECTIVE R15, `(.L_x_958) ;  /* 0x000000000f087348 */ /* 0x000fea0003c00000 */
[----:B------:R0:W1:Y:S02]  /*24720*/  SHFL.IDX P6, R14, R13, R12, R11 ;  /* 0x0000000c0d0e7389 */ /* 0x00006400000c000b */
[----:B01----:R-:W-:Y:S01]  /*24730*/  ENDCOLLECTIVE ;  /* 0x000000000000791b */ /* 0x003fe20003800000 */
.L_x_958:
[----:B------:R-:W-:Y:S02]  /*24740*/  IMAD.MOV.U32 R13, RZ, RZ, R26 ;  /* 0x000000ffff0d7224 */ /* 0x000fe400078e001a */
[----:B------:R-:W-:-:S07]  /*24750*/  IMAD.MOV.U32 R24, RZ, RZ, R14 ;  /* 0x000000ffff187224 */ /* 0x000fce00078e000e */
[----:B------:R-:W-:Y:S05]  /*24760*/  WARPSYNC.COLLECTIVE R15, `(.L_x_959) ;  /* 0x000000000f087348 */ /* 0x000fea0003c00000 */
[----:B------:R0:W1:Y:S02]  /*24770*/  SHFL.IDX P6, R14, R13, R12, R11 ;  /* 0x0000000c0d0e7389 */ /* 0x00006400000c000b */
[----:B01----:R-:W-:Y:S01]  /*24780*/  ENDCOLLECTIVE ;  /* 0x000000000000791b */ /* 0x003fe20003800000 */
.L_x_959:
[----:B------:R-:W-:Y:S01]  /*24790*/  IMAD.MOV.U32 R25, RZ, RZ, R14 ;  /* 0x000000ffff197224 */ /* 0x000fe200078e000e */
[----:B------:R-:W-:Y:S06]  /*247a0*/  BRA `(.L_x_960) ;  /* 0xffffff2c00c87947 */ /* 0x000fec000383ffff */
.L_x_674:
[----:B------:R-:W-:Y:S01]  /*247b0*/  BSSY B1, `(.L_x_961) ;  /* 0x0000008000017945 */ /* 0x000fe20003800000 */
[----:B----4-:R-:W-:Y:S01]  /*247c0*/  IMAD.MOV.U32 R13, RZ, RZ, R27 ;  /* 0x000000ffff0d7224 */ /* 0x010fe200078e001b */
[----:B------:R-:W-:Y:S01]  /*247d0*/  MOV R12, 0x1 ;  /* 0x00000001000c7802 */ /* 0x000fe20000000f00 */
[----:B------:R-:W-:Y:S02]  /*247e0*/  IMAD.MOV.U32 R11, RZ, RZ, 0x1c1f ;  /* 0x00001c1fff0b7424 */ /* 0x000fe400078e00ff */
[----:B------:R-:W-:-:S07]  /*247f0*/  IMAD.MOV.U32 R15, RZ, RZ, -0x1 ;  /* 0xffffffffff0f7424 */ /* 0x000fce00078e00ff */
[----:B012---:R-:W-:Y:S05]  /*24800*/  WARPSYNC.COLLECTIVE R15, `(.L_x_962) ;  /* 0x000000000f087348 */ /* 0x007fea0003c00000 */
[----:B------:R3:W4:Y:S02]  /*24810*/  SHFL.IDX P6, R14, R13, R12, R11 ;  /* 0x0000000c0d0e7389 */ /* 0x00072400000c000b */
[----:B01234-:R-:W-:Y:S01]  /*24820*/  ENDCOLLECTIVE ;  /* 0x000000000000791b */ /* 0x01ffe20003800000 */
.L_x_962:
[----:B------:R-:W-:Y:S05]  /*24830*/  BSYNC B1 ;  /* 0x0000000000017941 */ /* 0x000fea0003800000 */
.L_x_961:
        /* <DEDUP_REMOVED lines=8> */
.L_x_963:
[----:B------:R-:W-:Y:S05]  /*248c0*/  BRA `(.L_x_964) ;  /* 0xffffff34007c7947 */ /* 0x000fea000383ffff */
.L_x_678:
[----:B------:R-:W-:Y:S01]  /*248d0*/  IMAD.MOV.U32 R13, RZ, RZ, R2 ;  /* 0x000000ffff0d7224 */ /* 0x000fe200078e0002 */
[----:B------:R-:W-:Y:S01]  /*248e0*/  MOV R11, 0x181f ;  /* 0x0000181f000b7802 */ /* 0x000fe20000000f00 */
[----:B------:R-:W-:Y:S02]  /*248f0*/  IMAD.MOV.U32 R12, RZ, RZ, RZ ;  /* 0x000000ffff0c7224 */ /* 0x000fe400078e00ff */
[----:B------:R-:W-:-:S07]  /*24900*/  IMAD.MOV.U32 R15, RZ, RZ, -0x1 ;  /* 0xffffffffff0f7424 */ /* 0x000fce00078e00ff */
[----:B0-2---:R-:W-:Y:S05]  /*24910*/  WARPSYNC.COLLECTIVE R15, `(.L_x_965) ;  /* 0x000000000f087348 */ /* 0x005fea0003c00000 */
[----:B------:R1:W3:Y:S02]  /*24920*/  SHFL.IDX P6, R14, R13, R12, R11 ;  /* 0x0000000c0d0e7389 */ /* 0x0002e400000c000b */
[----:B0123--:R-:W-:Y:S01]  /*24930*/  ENDCOLLECTIVE ;  /* 0x000000000000791b */ /* 0x00ffe20003800000 */
.L_x_965:
[----:B------:R-:W-:Y:S02]  /*24940*/  IMAD.MOV.U32 R13, RZ, RZ, R0 ;  /* 0x000000ffff0d7224 */ /* 0x000fe400078e0000 */
[----:B------:R-:W-:-:S07]  /*24950*/  IMAD.MOV.U32 R3, RZ, RZ, R14 ;  /* 0x000000ffff037224 */ /* 0x000fce00078e000e */
[----:B------:R-:W-:Y:S05]  /*24960*/  WARPSYNC.COLLECTIVE R15, `(.L_x_966) ;  /* 0x000000000f087348 */ /* 0x000fea0003c00000 */
[----:B------:R0:W1:Y:S02]  /*24970*/  SHFL.IDX P6, R14, R13, R12, R11 ;  /* 0x0000000c0d0e7389 */ /* 0x00006400000c000b */
[----:B01----:R-:W-:Y:S01]  /*24980*/  ENDCOLLECTIVE ;  /* 0x000000000000791b */ /* 0x003fe20003800000 */
.L_x_966:
[----:B------:R-:W-:Y:S05]  /*24990*/  BRA `(.L_x_967) ;  /* 0xffffff4400107947 */ /* 0x000fea000383ffff */
.L_x_681:
[----:B------:R-:W-:Y:S01]  /*249a0*/  BSSY B1, `(.L_x_968) ;  /* 0x0000008000017945 */ /* 0x000fe20003800000 */
[----:B------:R-:W-:Y:S01]  /*249b0*/  IMAD.MOV.U32 R13, RZ, RZ, R2 ;  /* 0x000000ffff0d7224 */ /* 0x000fe200078e0002 */
[----:B------:R-:W-:Y:S01]  /*249c0*/  MOV R12, 0x1 ;  /* 0x00000001000c7802 */ /* 0x000fe20000000f00 */
[----:B------:R-:W-:Y:S02]  /*249d0*/  IMAD.MOV.U32 R11, RZ, RZ, 0x181f ;  /* 0x0000181fff0b7424 */ /* 0x000fe400078e00ff */
[----:B---3--:R-:W-:-:S07]  /*249e0*/  IMAD.MOV.U32 R15, RZ, RZ, -0x1 ;  /* 0xffffffffff0f7424 */ /* 0x008fce00078e00ff */
[----:B012-4-:R-:W-:Y:S05]  /*249f0*/  WARPSYNC.COLLECTIVE R15, `(.L_x_969) ;  /* 0x000000000f087348 */ /* 0x017fea0003c00000 */
[----:B----4-:R3:W4:Y:S02]  /*24a00*/  SHFL.IDX P6, R14, R13, R12, R11 ;  /* 0x0000000c0d0e7389 */ /* 0x01072400000c000b */
[----:B01234-:R-:W-:Y:S01]  /*24a10*/  ENDCOLLECTIVE ;  /* 0x000000000000791b */ /* 0x01ffe20003800000 */
.L_x_969:
[----:B------:R-:W-:Y:S05]  /*24a20*/  BSYNC B1 ;  /* 0x0000000000017941 */ /* 0x000fea0003800000 */
.L_x_968:
        /* <DEDUP_REMOVED lines=8> */
.L_x_970:
[----:B------:R-:W-:Y:S05]  /*24ab0*/  BRA `(.L_x_971) ;  /* 0xffffff44001c7947 */ /* 0x000fea000383ffff */
.L_x_684:
[----:B------:R-:W-:Y:S01]  /*24ac0*/  BSSY B1, `(.L_x_972) ;  /* 0x0000008000017945 */ /* 0x000fe20003800000 */
[----:B------:R-:W-:Y:S01]  /*24ad0*/  IMAD.MOV.U32 R13, RZ, RZ, R2 ;  /* 0x000000ffff0d7224 */ /* 0x000fe200078e0002 */
[----:B------:R-:W-:Y:S01]  /*24ae0*/  MOV R11, 0x181f ;  /* 0x0000181f000b7802 */ /* 0x000fe20000000f00 */
[----:B------:R-:W-:Y:S02]  /*24af0*/  IMAD.MOV.U32 R12, RZ, RZ, 0x2 ;  /* 0x00000002ff0c7424 */ /* 0x000fe400078e00ff */
[----:B0-----:R-:W-:-:S07]  /*24b00*/  IMAD.MOV.U32 R15, RZ, RZ, -0x1 ;  /* 0xffffffffff0f7424 */ /* 0x001fce00078e00ff */
[----:B-1234-:R-:W-:Y:S05]  /*24b10*/  WARPSYNC.COLLECTIVE R15, `(.L_x_973) ;  /* 0x000000000f087348 */ /* 0x01efea0003c00000 */
[----:B----4-:R0:W4:Y:S02]  /*24b20*/  SHFL.IDX P6, R14, R13, R12, R11 ;  /* 0x0000000c0d0e7389 */ /* 0x01012400000c000b */
[----:B01234-:R-:W-:Y:S01]  /*24b30*/  ENDCOLLECTIVE ;  /* 0x000000000000791b */ /* 0x01ffe20003800000 */
.L_x_973:
[----:B------:R-:W-:Y:S05]  /*24b40*/  BSYNC B1 ;  /* 0x0000000000017941 */ /* 0x000fea0003800000 */
.L_x_972:
        /* <DEDUP_REMOVED lines=8> */
.L_x_974:
[----:B------:R-:W-:Y:S05]  /*24bd0*/  BRA `(.L_x_975) ;  /* 0xffffff4400247947 */ /* 0x000fea000383ffff */
.L_x_687:
[----:B------:R-:W-:Y:S01]  /*24be0*/  BSSY B1, `(.L_x_976) ;  /* 0x0000008000017945 */ /* 0x000fe20003800000 */
[----:B------:R-:W-:Y:S01]  /*24bf0*/  IMAD.MOV.U32 R13, RZ, RZ, R2 ;  /* 0x000000ffff0d7224 */ /* 0x000fe200078e0002 */
[----:B0-----:R-:W-:Y:S01]  /*24c00*/  MOV R15, 0xffffffff ;  /* 0xffffffff000f7802 */ /* 0x001fe20000000f00 */
[----:B------:R-:W-:Y:S02]  /*24c10*/  IMAD.MOV.U32 R12, RZ, RZ, 0x3 ;  /* 0x00000003ff0c7424 */ /* 0x000fe400078e00ff */
[----:B------:R-:W-:-:S07]  /*24c20*/  IMAD.MOV.U32 R11, RZ, RZ, 0x181f ;  /* 0x0000181fff0b7424 */ /* 0x000fce00078e00ff */
[----:B-1234-:R-:W-:Y:S05]  /*24c30*/  WARPSYNC.COLLECTIVE R15, `(.L_x_977) ;  /* 0x000000000f087348 */ /* 0x01efea0003c00000 */
[----:B------:R0:W0:Y:S02]  /*24c40*/  SHFL.IDX P6, R14, R13, R12, R11 ;  /* 0x0000000c0d0e7389 */ /* 0x00002400000c000b */
[----:B01234-:R-:W-:Y:S01]  /*24c50*/  ENDCOLLECTIVE ;  /* 0x000000000000791b */ /* 0x01ffe20003800000 */
.L_x_977:
[----:B------:R-:W-:Y:S05]  /*24c60*/  BSYNC B1 ;  /* 0x0000000000017941 */ /* 0x000fea0003800000 */
.L_x_976:
        /* <DEDUP_REMOVED lines=8> */
.L_x_978:
[----:B------:R-:W-:Y:S05]  /*24cf0*/  BRA `(.L_x_979) ;  /* 0xffffff44002c7947 */ /* 0x000fea000383ffff */
.L_x_703:
[----:B------:R-:W0:Y:S01]  /*24d00*/  S2R R9, SR_TID.X ;  /* 0x0000000000097919 */ /* 0x000e220000002100 */
[----:B------:R-:W-:Y:S01]  /*24d10*/  BSSY B1, `(.L_x_980) ;  /* 0x000000a000017945 */ /* 0x000fe20003800000 */
[----:B------:R-:W-:Y:S02]  /*24d20*/  IMAD.MOV.U32 R12, RZ, RZ, RZ ;  /* 0x000000ffff0c7224 */ /* 0x000fe400078e00ff */
[----:B------:R-:W-:Y:S02]  /*24d30*/  IMAD.MOV.U32 R11, RZ, RZ, 0x1f ;  /* 0x0000001fff0b7424 */ /* 0x000fe400078e00ff */
[----:B------:R-:W-:Y:S01]  /*24d40*/  IMAD.MOV.U32 R15, RZ, RZ, -0x1 ;  /* 0xffffffffff0f7424 */ /* 0x000fe200078e00ff */
[----:B0-----:R-:W-:-:S04]  /*24d50*/  SHF.R.U32.HI R9, RZ, 0x5, R9 ;  /* 0x00000005ff097819 */ /* 0x001fc80000011609 */
[----:B------:R-:W-:-:S05]  /*24d60*/  LOP3.LUT R9, R9, 0x3, RZ, 0xc0, !PT ;  /* 0x0000000309097812 */ /* 0x000fca00078ec0ff */
[----:B------:R-:W-:-:S07]  /*24d70*/  IMAD.MOV.U32 R13, RZ, RZ, R9 ;  /* 0x000000ffff0d7224 */ /* 0x000fce00078e0009 */
[----:B------:R-:W-:Y:S05]  /*24d80*/  WARPSYNC.COLLECTIVE R15, `(.L_x_981) ;  /* 0x000000000f087348 */ /* 0x000fea0003c00000 */
[----:B------:R0:W1:Y:S02]  /*24d90*/  SHFL.IDX P6, R14, R13, R12, R11 ;  /* 0x0000000c0d0e7389 */ /* 0x00006400000c000b */
[----:B01----:R-:W-:Y:S01]  /*24da0*/  ENDCOLLECTIVE ;  /* 0x000000000000791b */ /* 0x003fe20003800000 */
.L_x_981:
[----:B------:R-:W-:Y:S05]  /*24db0*/  BSYNC B1 ;  /* 0x0000000000017941 */ /* 0x000fea0003800000 */
.L_x_980:
[----:B------:R-:W-:Y:S05]  /*24dc0*/  BRA `(.L_x_982) ;  /* 0xffffff5c004c7947 */ /* 0x000fea000383ffff */
.L_x_705:
[----:B------:R-:W-:Y:S01]  /*24dd0*/  BSSY B1, `(.L_x_983) ;  /* 0x0000006000017945 */ /* 0x000fe20003800000 */
[----:B------:R-:W-:-:S07]  /*24de0*/  MOV R15, 0xffffffff ;  /* 0xffffffff000f7802 */ /* 0x000fce0000000f00 */
[----:B0-----:R-:W-:Y:S05]  /*24df0*/  WARPSYNC.COLLECTIVE R15, `(.L_x_984) ;  /* 0x000000000f0c7348 */ /* 0x001fea0003c00000 */
[----:B------:R-:W-:Y:S02]  /*24e00*/  ELECT P6, UR62, PT ;  /* 0x00000000003e782f */ /* 0x000fe400038c0000 */
[----:B------:R-:W-:Y:S01]  /*24e10*/  MOV R14, UR62 ;  /* 0x0000003e000e7c02 */ /* 0x000fe20008000f00 */
[----:B0-----:R-:W-:Y:S10]  /*24e20*/  ENDCOLLECTIVE ;  /* 0x000000000000791b */ /* 0x001ff40003800000 */
.L_x_984:
[----:B------:R-:W-:Y:S05]  /*24e30*/  BSYNC B1 ;  /* 0x0000000000017941 */ /* 0x000fea0003800000 */
.L_x_983:
[----:B------:R-:W-:Y:S05]  /*24e40*/  BRA `(.L_x_704) ;  /* 0xffffff5c00447947 */ /* 0x000fea000383ffff */
.L_x_707:
[----:B0-----:R0:W1:Y:S02]  /*24e50*/  SYNCS.PHASECHK.TRANS64.TRYWAIT P0, [R23+URZ+0x22820], R8 ;  /* 0x02282008170075a7 */ /* 0x001064000800017f */
[----:B-1----:R-:W-:Y:S05]  /*24e60*/  @!P0 NANOSLEEP.SYNCS 0x989680 ;  /* 0x009896800000895d */ /* 0x002fea0003900000 */
[----:B------:R-:W1:Y:S02]  /*24e70*/  @!P0 SYNCS.PHASECHK.TRANS64 P0, [R23+URZ+0x22820], R8 ;  /* 0x02282008170085a7 */ /* 0x000e64000800007f */
[----:B-1----:R-:W-:Y:S05]  /*24e80*/  @!P0 BRA `(.L_x_707) ;  /* 0xfffffffc00f08947 */ /* 0x002fea000383ffff */
[----:B------:R-:W-:Y:S05]  /*24e90*/  BRA `(.L_x_985) ;  /* 0xffffff5c00547947 */ /* 0x000fea000383ffff */
.L_x_711:
[----:B0-----:R0:W1:Y:S02]  /*24ea0*/  SYNCS.PHASECHK.TRANS64.TRYWAIT P0, [R8+URZ+0x228a0], R9 ;  /* 0x0228a009080075a7 */ /* 0x001064000800017f */
[----:B-1----:R-:W-:Y:S05]  /*24eb0*/  @!P0 NANOSLEEP.SYNCS 0x989680 ;  /* 0x009896800000895d */ /* 0x002fea0003900000 */
[----:B------:R-:W1:Y:S02]  /*24ec0*/  @!P0 SYNCS.PHASECHK.TRANS64 P0, [R8+URZ+0x228a0], R9 ;  /* 0x0228a009080085a7 */ /* 0x000e64000800007f */
[----:B-1----:R-:W-:Y:S05]  /*24ed0*/  @!P0 BRA `(.L_x_711) ;  /* 0xfffffffc00f08947 */ /* 0x002fea000383ffff */
[----:B------:R-:W-:Y:S05]  /*24ee0*/  BRA `(.L_x_986) ;  /* 0xffffff5c006c7947 */ /* 0x000fea000383ffff */
.L_x_716:
[----:B-1----:R1:W2:Y:S02]  /*24ef0*/  SYNCS.PHASECHK.TRANS64.TRYWAIT P0, [R8+URZ+0x228c0], R9 ;  /* 0x0228c009080075a7 */ /* 0x0022a4000800017f */
[----:B--2---:R-:W-:Y:S05]  /*24f00*/  @!P0 NANOSLEEP.SYNCS 0x989680 ;  /* 0x009896800000895d */ /* 0x004fea0003900000 */
[----:B------:R-:W2:Y:S02]  /*24f10*/  @!P0 SYNCS.PHASECHK.TRANS64 P0, [R8+URZ+0x228c0], R9 ;  /* 0x0228c009080085a7 */ /* 0x000ea4000800007f */
[----:B--2---:R-:W-:Y:S05]  /*24f20*/  @!P0 BRA `(.L_x_716) ;  /* 0xfffffffc00f08947 */ /* 0x004fea000383ffff */
[----:B------:R-:W-:Y:S05]  /*24f30*/  BRA `(.L_x_987) ;  /* 0xffffff5c00e87947 */ /* 0x000fea000383ffff */
.L_x_723:
[----:B0-----:R0:W1:Y:S02]  /*24f40*/  SYNCS.PHASECHK.TRANS64.TRYWAIT P2, [R8+URZ+0x228a0], R9 ;  /* 0x0228a009080075a7 */ /* 0x001064000804017f */
[----:B-1----:R-:W-:Y:S05]  /*24f50*/  @!P2 NANOSLEEP.SYNCS 0x989680 ;  /* 0x009896800000a95d */ /* 0x002fea0003900000 */
[----:B------:R-:W1:Y:S02]  /*24f60*/  @!P2 SYNCS.PHASECHK.TRANS64 P2, [R8+URZ+0x228a0], R9 ;  /* 0x0228a0090800a5a7 */ /* 0x000e64000804007f */
[----:B-1----:R-:W-:Y:S05]  /*24f70*/  @!P2 BRA `(.L_x_723) ;  /* 0xfffffffc00f0a947 */ /* 0x002fea000383ffff */
[----:B------:R-:W-:Y:S05]  /*24f80*/  BRA `(.L_x_988) ;  /* 0xffffff6000a47947 */ /* 0x000fea000383ffff */
.L_x_728:
[----:B-1----:R1:W2:Y:S02]  /*24f90*/  SYNCS.PHASECHK.TRANS64.TRYWAIT P2, [R8+URZ+0x228c0], R9 ;  /* 0x0228c009080075a7 */ /* 0x0022a4000804017f */
[----:B--2---:R-:W-:Y:S05]  /*24fa0*/  @!P2 NANOSLEEP.SYNCS 0x989680 ;  /* 0x009896800000a95d */ /* 0x004fea0003900000 */
[----:B------:R-:W2:Y:S02]  /*24fb0*/  @!P2 SYNCS.PHASECHK.TRANS64 P2, [R8+URZ+0x228c0], R9 ;  /* 0x0228c0090800a5a7 */ /* 0x000ea4000804007f */
[----:B--2---:R-:W-:Y:S05]  /*24fc0*/  @!P2 BRA `(.L_x_728) ;  /* 0xfffffffc00f0a947 */ /* 0x004fea000383ffff */
[----:B------:R-:W-:Y:S05]  /*24fd0*/  BRA `(.L_x_989) ;  /* 0xffffff64001c7947 */ /* 0x000fea000383ffff */
.L_x_745:
[----:B------:R-:W0:Y:S01]  /*24fe0*/  S2R R20, SR_TID.X ;  /* 0x0000000000147919 */ /* 0x000e220000002100 */
[----:B------:R-:W-:Y:S01]  /*24ff0*/  BSSY B0, `(.L_x_990) ;  /* 0x000000a000007945 */ /* 0x000fe20003800000 */
[----:B------:R-:W-:Y:S02]  /*25000*/  IMAD.MOV.U32 R11, RZ, RZ, 0x1f ;  /* 0x0000001fff0b7424 */ /* 0x000fe400078e00ff */
[----:B------:R-:W-:Y:S01]  /*25010*/  IMAD.MOV.U32 R15, RZ, RZ, -0x1 ;  /* 0xffffffffff0f7424 */ /* 0x000fe200078e00ff */
[----:B0-----:R-:W-:-:S04]  /*25020*/  SHF.R.U32.HI R12, RZ, 0x5, R20 ;  /* 0x00000005ff0c7819 */ /* 0x001fc80000011614 */
[----:B------:R-:W-:-:S05]  /*25030*/  LOP3.LUT R12, R12, 0x3, RZ, 0xc0, !PT ;  /* 0x000000030c0c7812 */ /* 0x000fca00078ec0ff */
[----:B------:R-:W-:Y:S02]  /*25040*/  IMAD.MOV.U32 R13, RZ, RZ, R12 ;  /* 0x000000ffff0d7224 */ /* 0x000fe400078e000c */
[----:B------:R-:W-:-:S07]  /*25050*/  IMAD.MOV.U32 R12, RZ, RZ, RZ ;  /* 0x000000ffff0c7224 */ /* 0x000fce00078e00ff */
[----:B-----5:R-:W-:Y:S05]  /*25060*/  WARPSYNC.COLLECTIVE R15, `(.L_x_991) ;  /* 0x000000000f087348 */ /* 0x020fea0003c00000 */
[----:B------:R0:W1:Y:S02]  /*25070*/  SHFL.IDX P6, R14, R13, R12, R11 ;  /* 0x0000000c0d0e7389 */ /* 0x00006400000c000b */
[----:B01---5:R-:W-:Y:S01]  /*25080*/  ENDCOLLECTIVE ;  /* 0x000000000000791b */ /* 0x023fe20003800000 */
.L_x_991:
[----:B------:R-:W-:Y:S05]  /*25090*/  BSYNC B0 ;  /* 0x0000000000007941 */ /* 0x000fea0003800000 */
.L_x_990:
[----:B------:R-:W-:Y:S05]  /*250a0*/  BRA `(.L_x_992) ;  /* 0xffffff7000f87947 */ /* 0x000fea000383ffff */
.L_x_748:
[----:B0-----:R-:W2:Y:S02]  /*250b0*/  LDL R2, [R1+0x28] ;  /* 0x0000280001027983 */ /* 0x001ea40000100800 */
[----:B--2---:R0:W1:Y:S02]  /*250c0*/  SYNCS.PHASECHK.TRANS64.TRYWAIT P0, [R4+URZ+0x22880], R2 ;  /* 0x02288002040075a7 */ /* 0x004064000800017f */
[----:B-1----:R-:W-:Y:S05]  /*250d0*/  @!P0 NANOSLEEP.SYNCS 0x989680 ;  /* 0x009896800000895d */ /* 0x002fea0003900000 */
[----:B------:R-:W1:Y:S02]  /*250e0*/  @!P0 SYNCS.PHASECHK.TRANS64 P0, [R4+URZ+0x22880], R2 ;  /* 0x02288002040085a7 */ /* 0x000e64000800007f */
[----:B-1----:R-:W-:Y:S05]  /*250f0*/  @!P0 BRA `(.L_x_748) ;  /* 0xfffffffc00ec8947 */ /* 0x002fea000383ffff */
[----:B------:R-:W-:Y:S05]  /*25100*/  BRA `(.L_x_993) ;  /* 0xffffff7400087947 */ /* 0x000fea000383ffff */
.L_x_749:
[----:B------:R-:W-:Y:S01]  /*25110*/  BSSY B0, `(.L_x_994) ;  /* 0x0000008000007945 */ /* 0x000fe20003800000 */
[----:B------:R-:W-:Y:S01]  /*25120*/  MOV R13, R9 ;  /* 0x00000009000d7202 */ /* 0x000fe20000000f00 */
[----:B------:R-:W-:Y:S02]  /*25130*/  IMAD.MOV.U32 R12, RZ, RZ, RZ ;  /* 0x000000ffff0c7224 */ /* 0x000fe400078e00ff */
[----:B------:R-:W-:Y:S02]  /*25140*/  IMAD.MOV.U32 R11, RZ, RZ, 0x181f ;  /* 0x0000181fff0b7424 */ /* 0x000fe400078e00ff */
[----:B------:R-:W-:-:S07]  /*25150*/  IMAD.MOV.U32 R15, RZ, RZ, -0x1 ;  /* 0xffffffffff0f7424 */ /* 0x000fce00078e00ff */
[----:B------:R-:W-:Y:S05]  /*25160*/  WARPSYNC.COLLECTIVE R15, `(.L_x_995) ;  /* 0x000000000f087348 */ /* 0x000fea0003c00000 */
[----:B------:R0:W1:Y:S02]  /*25170*/  SHFL.IDX P6, R14, R13, R12, R11 ;  /* 0x0000000c0d0e7389 */ /* 0x00006400000c000b */
[----:B01----:R-:W-:Y:S01]  /*25180*/  ENDCOLLECTIVE ;  /* 0x000000000000791b */ /* 0x003fe20003800000 */
.L_x_995:
[----:B------:R-:W-:Y:S05]  /*25190*/  BSYNC B0 ;  /* 0x0000000000007941 */ /* 0x000fea0003800000 */
.L_x_994:
[----:B------:R-:W-:Y:S01]  /*251a0*/  MOV R13, R10 ;  /* 0x0000000a000d7202 */ /* 0x000fe20000000f00 */
[----:B------:R-:W-:Y:S01]  /*251b0*/  IMAD.MOV.U32 R12, RZ, RZ, RZ ;  /* 0x000000ffff0c7224 */ /* 0x000fe200078e00ff */
[----:B------:R-:W-:Y:S01]  /*251c0*/  ISETP.GE.AND P2, PT, R20, 0x21, PT ;  /* 0x000000211400780c */ /* 0x000fe20003f46270 */
[----:B------:R-:W-:Y:S01]  /*251d0*/  IMAD.MOV.U32 R11, RZ, RZ, 0x181f ;  /* 0x0000181fff0b7424 */ /* 0x000fe200078e00ff */
[----:B------:R-:W-:Y:S01]  /*251e0*/  LOP3.LUT R22, R22, 0xffffffef, RZ, 0xc0, !PT ;  /* 0xffffffef16167812 */ /* 0x000fe200078ec0ff */
[----:B------:R-:W-:Y:S01]  /*251f0*/  IMAD.MOV.U32 R15, RZ, RZ, -0x1 ;  /* 0xffffffffff0f7424 */ /* 0x000fe200078e00ff */
[C---:B------:R-:W-:Y:S01]  /*25200*/  ISETP.GE.AND P3, PT, R20.reuse, 0x91, PT ;  /* 0x000000911400780c */ /* 0x040fe20003f66270 */
[----:B------:R-:W-:Y:S01]  /*25210*/  IMAD.MOV.U32 R0, RZ, RZ, R14 ;  /* 0x000000ffff007224 */ /* 0x000fe200078e000e */
[----:B------:R-:W-:-:S13]  /*25220*/  ISETP.GE.AND P5, PT, R20, 0x31, PT ;  /* 0x000000311400780c */ /* 0x000fda0003fa6270 */
[----:B------:R-:W-:Y:S05]  /*25230*/  WARPSYNC.COLLECTIVE R15, `(.L_x_996) ;  /* 0x000000000f087348 */ /* 0x000fea0003c00000 */
[----:B------:R0:W1:Y:S02]  /*25240*/  SHFL.IDX P6, R14, R13, R12, R11 ;  /* 0x0000000c0d0e7389 */ /* 0x00006400000c000b */
[----:B01----:R-:W-:Y:S01]  /*25250*/  ENDCOLLECTIVE ;  /* 0x000000000000791b */ /* 0x003fe20003800000 */
.L_x_996:
[----:B------:R-:W-:Y:S01]  /*25260*/  ISETP.GE.AND P4, PT, R20, 0x61, PT ;  /* 0x000000611400780c */ /* 0x000fe20003f86270 */
[----:B------:R-:W-:Y:S02]  /*25270*/  IMAD.MOV.U32 R13, RZ, RZ, R9 ;  /* 0x000000ffff0d7224 */ /* 0x000fe400078e0009 */
[----:B------:R-:W-:-:S05]  /*25280*/  IMAD.MOV.U32 R12, RZ, RZ, R14 ;  /* 0x000000ffff0c7224 */ /* 0x000fca00078e000e */
[----:B------:R-:W-:Y:S01]  /*25290*/  IADD3 R26, P1, R30, R12, RZ ;  /* 0x0000000c1e1a7210 */ /* 0x000fe20007f3e0ff */
[----:B------:R-:W-:-:S03]  /*252a0*/  IMAD.MOV.U32 R12, RZ, RZ, 0x1 ;  /* 0x00000001ff0c7424 */ /* 0x000fc600078e00ff */
[----:B------:R-:W-:Y:S01]  /*252b0*/  IADD3.X R27, RZ, R0, RZ, P1, !PT ;  /* 0x00000000ff1b7210 */ /* 0x000fe20000ffe4ff */
[----:B------:R-:W-:-:S08]  /*252c0*/  IMAD.IADD R0, R23, 0x1, R21 ;  /* 0x0000000117007824 */ /* 0x000fd000078e0215 */
[----:B------:R-:W-:Y:S05]  /*252d0*/  WARPSYNC.COLLECTIVE R15, `(.L_x_997) ;  /* 0x000000000f087348 */ /* 0x000fea0003c00000 */
[----:B------:R0:W1:Y:S02]  /*252e0*/  SHFL.IDX P6, R14, R13, R12, R11 ;  /* 0x0000000c0d0e7389 */ /* 0x00006400000c000b */
[----:B01----:R-:W-:Y:S01]  /*252f0*/  ENDCOLLECTIVE ;  /* 0x000000000000791b */ /* 0x003fe20003800000 */
.L_x_997:
[----:B------:R-:W-:Y:S02]  /*25300*/  ISETP.LT.OR P1, PT, R20, 0x1, P0 ;  /* 0x000000011400780c */ /* 0x000fe40000721670 */
[----:B------:R-:W-:-:S11]  /*25310*/  MOV R13, R10 ;  /* 0x0000000a000d7202 */ /* 0x000fd60000000f00 */
        /* <DEDUP_REMOVED lines=8> */
.L_x_998:
        /* <DEDUP_REMOVED lines=8> */
.L_x_999:
[----:B------:R-:W-:Y:S01]  /*25420*/  ISETP.LT.OR P1, PT, R20, 0x11, P0 ;  /* 0x000000111400780c */ /* 0x000fe20000721670 */
[----:B------:R-:W-:-:S12]  /*25430*/  IMAD.MOV.U32 R13, RZ, RZ, R10 ;  /* 0x000000ffff0d7224 */ /* 0x000fd800078e000a */
[----:B------:R-:W-:Y:S01]  /*25440*/  @!PT LDS RZ, [RZ] ;  /* 0x00000000fffff984 */ /* 0x000fe20000000800 */
[----:B------:R-:W-:Y:S01]  /*25450*/  @!PT LDS RZ, [RZ] ;  /* 0x00000000fffff984 */ /* 0x000fe20000000800 */
[----:B------:R-:W-:Y:S01]  /*25460*/  @!PT LDS RZ, [RZ] ;  /* 0x00000000fffff984 */ /* 0x000fe20000000800 */
[----:B------:R0:W-:Y:S01]  /*25470*/  LDGSTS.E.BYPASS.LTC128B.128 [R0+0xac00], desc[UR36][R26.64], !P1 ;  /* 0x0ac000001a007fae */ /* 0x0001e2000c901d64 */
[----:B------:R-:W-:-:S07]  /*25480*/  MOV R21, R14 ;  /* 0x0000000e00157202 */ /* 0x000fce0000000f00 */
[----:B0-----:R-:W-:Y:S05]  /*25490*/  WARPSYNC.COLLECTIVE R15, `(.L_x_1000) ;  /* 0x000000000f087348 */ /* 0x001fea0003c00000 */
[----:B------:R1:W2:Y:S02]  /*254a0*/  SHFL.IDX P6, R14, R13, R12, R11 ;  /* 0x0000000c0d0e7389 */ /* 0x0002a400000c000b */
[----:B012---:R-:W-:Y:S01]  /*254b0*/  ENDCOLLECTIVE ;  /* 0x000000000000791b */ /* 0x007fe20003800000 */
.L_x_1000:
[----:B------:R-:W-:Y:S02]  /*254c0*/  IMAD.MOV.U32 R13, RZ, RZ, R9 ;  /* 0x000000ffff0d7224 */ /* 0x000fe400078e0009 */
[----:B------:R-:W-:-:S05]  /*254d0*/  IMAD.MOV.U32 R12, RZ, RZ, R14 ;  /* 0x000000ffff0c7224 */ /* 0x000fca00078e000e */
[----:B------:R-:W-:Y:S02]  /*254e0*/  IADD3 R26, P1, R30, R12, RZ ;  /* 0x0000000c1e1a7210 */ /* 0x000fe40007f3e0ff */
[----:B------:R-:W-:-:S03]  /*254f0*/  MOV R12, 0x3 ;  /* 0x00000003000c7802 */ /* 0x000fc60000000f00 */
[----:B------:R-:W-:Y:S01]  /*25500*/  IMAD.X R27, RZ, RZ, R21, P1 ;  /* 0x000000ffff1b7224 */ /* 0x000fe200008e0615 */
[----:B------:R-:W-:-:S13]  /*25510*/  ISETP.LT.OR P1, PT, R20, 0x21, P0 ;  /* 0x000000211400780c */ /* 0x000fda0000721670 */
[----:B------:R-:W-:Y:S05]  /*25520*/  WARPSYNC.COLLECTIVE R15, `(.L_x_1001) ;  /* 0x000000000f087348 */ /* 0x000fea0003c00000 */
[----:B------:R0:W1:Y:S02]  /*25530*/  SHFL.IDX P6, R14, R13, R12, R11 ;  /* 0x0000000c0d0e7389 */ /* 0x00006400000c000b */
[----:B01----:R-:W-:Y:S01]  /*25540*/  ENDCOLLECTIVE ;  /* 0x000000000000791b */ /* 0x003fe20003800000 */
.L_x_1001:
        /* <DEDUP_REMOVED lines=9> */
.L_x_1002:
[----:B------:R-:W-:Y:S01]  /*255e0*/  MOV R13, R9 ;  /* 0x00000009000d7202 */ /* 0x000fe20000000f00 */
[----:B------:R-:W-:-:S05]  /*255f0*/  IMAD.MOV.U32 R12, RZ, RZ, R14 ;  /* 0x000000ffff0c7224 */ /* 0x000fca00078e000e */
[----:B------:R-:W-:Y:S01]  /*25600*/  IADD3 R26, P1, R30, R12, RZ ;  /* 0x0000000c1e1a7210 */ /* 0x000fe20007f3e0ff */
[----:B------:R-:W-:-:S04]  /*25610*/  IMAD.MOV.U32 R12, RZ, RZ, 0x4 ;  /* 0x00000004ff0c7424 */ /* 0x000fc800078e00ff */
[----:B------:R-:W-:-:S08]  /*25620*/  IMAD.X R27, RZ, RZ, R21, P1 ;  /* 0x000000ffff1b7224 */ /* 0x000fd000008e0615 */
[----:B------:R-:W-:Y:S05]  /*25630*/  WARPSYNC.COLLECTIVE R15, `(.L_x_1003) ;  /* 0x000000000f087348 */ /* 0x000fea0003c00000 */
[----:B------:R0:W1:Y:S02]  /*25640*/  SHFL.IDX P6, R14, R13, R12, R11 ;  /* 0x0000000c0d0e7389 */ /* 0x00006400000c000b */
[----:B01----:R-:W-:Y:S01]  /*25650*/  ENDCOLLECTIVE ;  /* 0x000000000000791b */ /* 0x003fe20003800000 */
.L_x_1003:
        /* <DEDUP_REMOVED lines=10> */
.L_x_1004:
        /* <DEDUP_REMOVED lines=8> */
.L_x_1005:
        /* <DEDUP_REMOVED lines=10> */
.L_x_1006:
[----:B------:R-:W-:Y:S01]  /*25820*/  IMAD.MOV.U32 R13, RZ, RZ, R9 ;  /* 0x000000ffff0d7224 */ /* 0x000fe200078e0009 */
[----:B------:R-:W-:-:S04]  /*25830*/  MOV R12, R14 ;  /* 0x0000000e000c7202 */ /* 0x000fc80000000f00 */
[----:B------:R-:W-:Y:S01]  /*25840*/  IADD3 R26, P1, R30, R12, RZ ;  /* 0x0000000c1e1a7210 */ /* 0x000fe20007f3e0ff */
[----:B------:R-:W-:-:S04]  /*25850*/  IMAD.MOV.U32 R12, RZ, RZ, 0x6 ;  /* 0x00000006ff0c7424 */ /* 0x000fc800078e00ff */
[----:B------:R-:W-:-:S08]  /*25860*/  IMAD.X R27, RZ, RZ, R21, P1 ;  /* 0x000000ffff1b7224 */ /* 0x000fd000008e0615 */
[----:B------:R-:W-:Y:S05]  /*25870*/  WARPSYNC.COLLECTIVE R15, `(.L_x_1007) ;  /* 0x000000000f087348 */ /* 0x000fea0003c00000 */
[----:B------:R0:W1:Y:S02]  /*25880*/  SHFL.IDX P6, R14, R13, R12, R11 ;  /* 0x0000000c0d0e7389 */ /* 0x00006400000c000b */
[----:B01----:R-:W-:Y:S01]  /*25890*/  ENDCOLLECTIVE ;  /* 0x000000000000791b */ /* 0x003fe20003800000 */
.L_x_1007:
        /* <DEDUP_REMOVED lines=10> */
.L_x_1008:
        /* <DEDUP_REMOVED lines=8> */
.L_x_1009:
        /* <DEDUP_REMOVED lines=10> */
.L_x_1010:
[----:B------:R-:W-:Y:S01]  /*25a60*/  IMAD.MOV.U32 R13, RZ, RZ, R2 ;  /* 0x000000ffff0d7224 */ /* 0x000fe200078e0002 */
[----:B------:R-:W-:Y:S01]  /*25a70*/  MOV R12, RZ ;  /* 0x000000ff000c7202 */ /* 0x000fe20000000f00 */
[----:B------:R-:W-:-:S07]  /*25a80*/  IMAD.MOV.U32 R10, RZ, RZ, R14 ;  /* 0x000000ffff0a7224 */ /* 0x000fce00078e000e */
[----:B------:R-:W-:Y:S05]  /*25a90*/  WARPSYNC.COLLECTIVE R15, `(.L_x_1011) ;  /* 0x000000000f087348 */ /* 0x000fea0003c00000 */
[----:B------:R0:W1:Y:S02]  /*25aa0*/  SHFL.IDX P6, R14, R13, R12, R11 ;  /* 0x0000000c0d0e7389 */ /* 0x00006400000c000b */
[----:B01----:R-:W-:Y:S01]  /*25ab0*/  ENDCOLLECTIVE ;  /* 0x000000000000791b */ /* 0x003fe20003800000 */
.L_x_1011:
        /* <DEDUP_REMOVED lines=12> */
.L_x_1012:
[----:B------:R-:W-:Y:S01]  /*25b80*/  MOV R13, R2 ;  /* 0x00000002000d7202 */ /* 0x000fe20000000f00 */
[----:B------:R-:W-:Y:S02]  /*25b90*/  IMAD.MOV.U32 R12, RZ, RZ, 0x1 ;  /* 0x00000001ff0c7424 */ /* 0x000fe400078e00ff */
[----:B------:R-:W-:-:S07]  /*25ba0*/  IMAD.MOV.U32 R10, RZ, RZ, R14 ;  /* 0x000000ffff0a7224 */ /* 0x000fce00078e000e */
[----:B------:R-:W-:Y:S05]  /*25bb0*/  WARPSYNC.COLLECTIVE R15, `(.L_x_1013) ;  /* 0x000000000f087348 */ /* 0x000fea0003c00000 */
[----:B------:R0:W1:Y:S02]  /*25bc0*/  SHFL.IDX P6, R14, R13, R12, R11 ;  /* 0x0000000c0d0e7389 */ /* 0x00006400000c000b */
[----:B01----:R-:W-:Y:S01]  /*25bd0*/  ENDCOLLECTIVE ;  /* 0x000000000000791b */ /* 0x003fe20003800000 */
.L_x_1013:
        /* <DEDUP_REMOVED lines=13> */
.L_x_1014:
        /* <DEDUP_REMOVED lines=12> */
[----:B------:R-:W-:-:S04]  /*25d70*/  LOP3.LUT R22, R22, 0xfffffeff, RZ, 0xc0, !PT ;  /* 0xfffffeff16167812 */ /* 0x000fc800078ec0ff */
[----:B------:R-:W-:Y:S01]  /*25d80*/  @P3 LOP3.LUT R22, R22, 0x100, RZ, 0xfc, !PT ;  /* 0x0000010016163812 */ /* 0x000fe200078efcff */
[----:B------:R-:W-:Y:S06]  /*25d90*/  BRA `(.L_x_1015) ;  /* 0xffffff6c00dc7947 */ /* 0x000fec000383ffff */
.L_x_754:
[----:B0-----:R-:W2:Y:S02]  /*25da0*/  LDL R2, [R1+0x28] ;  /* 0x0000280001027983 */ /* 0x001ea40000100800 */
[----:B--2---:R0:W2:Y:S02]  /*25db0*/  SYNCS.PHASECHK.TRANS64.TRYWAIT P0, [R4+URZ+0x22840], R2 ;  /* 0x02284002040075a7 */ /* 0x0040a4000800017f */
[----:B--2---:R-:W-:Y:S05]  /*25dc0*/  @!P0 NANOSLEEP.SYNCS 0x989680 ;  /* 0x009896800000895d */ /* 0x004fea0003900000 */
[----:B------:R-:W2:Y:S02]  /*25dd0*/  @!P0 SYNCS.PHASECHK.TRANS64 P0, [R4+URZ+0x22840], R2 ;  /* 0x02284002040085a7 */ /* 0x000ea4000800007f */
[----:B--2---:R-:W-:Y:S05]  /*25de0*/  @!P0 BRA `(.L_x_754) ;  /* 0xfffffffc00ec8947 */ /* 0x004fea000383ffff */
[----:B------:R-:W-:Y:S05]  /*25df0*/  BRA `(.L_x_1016) ;  /* 0xffffff70002c7947 */ /* 0x000fea000383ffff */
.L_x_755:
        /* <DEDUP_REMOVED lines=8> */
.L_x_1018:
[----:B------:R-:W-:Y:S05]  /*25e80*/  BSYNC B0 ;  /* 0x0000000000007941 */ /* 0x000fea0003800000 */
.L_x_1017:
        /* <DEDUP_REMOVED lines=8> */
.L_x_1019:
[----:B------:R-:W-:Y:S02]  /*25f10*/  IMAD.MOV.U32 R13, RZ, RZ, R7 ;  /* 0x000000ffff0d7224 */ /* 0x000fe400078e0007 */
[----:B------:R-:W-:Y:S01]  /*25f20*/  IMAD.MOV.U32 R12, RZ, RZ, 0x1 ;  /* 0x00000001ff0c7424 */ /* 0x000fe200078e00ff */
[----:B------:R-:W-:Y:S01]  /*25f30*/  LOP3.LUT P6, RZ, R22, 0x40, RZ, 0xc0, !PT ;  /* 0x0000004016ff7812 */ /* 0x000fe200078cc0ff */
[----:B------:R-:W-:-:S12]  /*25f40*/  IMAD.MOV.U32 R3, RZ, RZ, R14 ;  /* 0x000000ffff037224 */ /* 0x000fd800078e000e */
[----:B------:R-:W-:-:S04]  /*25f50*/  @P6 IADD3 R3, P0, R30, R3, RZ ;  /* 0x000000031e036210 */ /* 0x000fc80007f1e0ff */
[----:B------:R-:W-:-:S04]  /*25f60*/  @P6 IADD3.X R2, RZ, R2, RZ, P0, !PT ;  /* 0x00000002ff026210 */ /* 0x000fc800007fe4ff */
[----:B------:R-:W-:-:S04]  /*25f70*/  @P6 LOP3.LUT R3, R3, R2, RZ, 0x3c, !PT ;  /* 0x0000000203036212 */ /* 0x000fc800078e3cff */
[----:B------:R-:W-:-:S04]  /*25f80*/  @P6 LOP3.LUT R2, R3, R2, RZ, 0x3c, !PT ;  /* 0x0000000203026212 */ /* 0x000fc800078e3cff */
[----:B------:R-:W-:-:S05]  /*25f90*/  @P6 LOP3.LUT R3, R3, R2, RZ, 0x3c, !PT ;  /* 0x0000000203036212 */ /* 0x000fca00078e3cff */
[----:B------:R-:W-:Y:S01]  /*25fa0*/  @!PT LDS RZ, [RZ] ;  /* 0x00000000fffff984 */ /* 0x000fe20000000800 */
[----:B------:R-:W-:Y:S01]  /*25fb0*/  @!PT LDS RZ, [RZ] ;  /* 0x00000000fffff984 */ /* 0x000fe20000000800 */
[----:B------:R-:W-:Y:S01]  /*25fc0*/  @!PT LDS RZ, [RZ] ;  /* 0x00000000fffff984 */ /* 0x000fe20000000800 */
[----:B------:R0:W-:Y:S02]  /*25fd0*/  @P6 LDGSTS.E.BYPASS.LTC128B.128 [R0+0x18400], desc[UR36][R2.64], !P3 ;  /* 0x1840000002006fae */ /* 0x0001e4000d901d64 */
[----:B0-----:R-:W-:Y:S05]  /*25fe0*/  WARPSYNC.COLLECTIVE R15, `(.L_x_1020) ;  /* 0x000000000f087348 */ /* 0x001fea0003c00000 */
[----:B------:R1:W2:Y:S02]  /*25ff0*/  SHFL.IDX P6, R14, R13, R12, R11 ;  /* 0x0000000c0d0e7389 */ /* 0x0002a400000c000b */
[----:B012---:R-:W-:Y:S01]  /*26000*/  ENDCOLLECTIVE ;  /* 0x000000000000791b */ /* 0x007fe20003800000 */
.L_x_1020:
[----:B------:R-:W-:Y:S02]  /*26010*/  IMAD.MOV.U32 R13, RZ, RZ, R8 ;  /* 0x000000ffff0d7224 */ /* 0x000fe400078e0008 */
[----:B------:R-:W-:-:S07]  /*26020*/  IMAD.MOV.U32 R2, RZ, RZ, R14 ;  /* 0x000000ffff027224 */ /* 0x000fce00078e000e */
[----:B------:R-:W-:Y:S05]  /*26030*/  WARPSYNC.COLLECTIVE R15, `(.L_x_1021) ;  /* 0x000000000f087348 */ /* 0x000fea0003c00000 */
[----:B------:R0:W1:Y:S02]  /*26040*/  SHFL.IDX P6, R14, R13, R12, R11 ;  /* 0x0000000c0d0e7389 */ /* 0x00006400000c000b */
[----:B01----:R-:W-:Y:S01]  /*26050*/  ENDCOLLECTIVE ;  /* 0x000000000000791b */ /* 0x003fe20003800000 */
.L_x_1021:
[----:B------:R-:W-:Y:S02]  /*26060*/  IMAD.MOV.U32 R13, RZ, RZ, R7 ;  /* 0x000000ffff0d7224 */ /* 0x000fe400078e0007 */
[----:B------:R-:W-:Y:S01]  /*26070*/  IMAD.MOV.U32 R12, RZ, RZ, 0x2 ;  /* 0x00000002ff0c7424 */ /* 0x000fe200078e00ff */
[----:B------:R-:W-:Y:S02]  /*26080*/  LOP3.LUT P6, RZ, R22, 0x10, RZ, 0xc0, !PT ;  /* 0x0000001016ff7812 */ /* 0x000fe400078cc0ff */
[----:B------:R-:W-:-:S11]  /*26090*/  MOV R3, R14 ;  /* 0x0000000e00037202 */ /* 0x000fd60000000f00 */
[----:B------:R-:W-:-:S05]  /*260a0*/  @P6 IADD3 R3, P0, R30, R3, RZ ;  /* 0x000000031e036210 */ /* 0x000fca0007f1e0ff */
[----:B------:R-:W-:-:S05]  /*260b0*/  @P6 IMAD.X R2, RZ, RZ, R2, P0 ;  /* 0x000000ffff026224 */ /* 0x000fca00000e0602 */
        /* <DEDUP_REMOVED lines=10> */
.L_x_1022:
[----:B------:R-:W-:Y:S01]  /*26160*/  MOV R13, R8 ;  /* 0x00000008000d7202 */ /* 0x000fe20000000f00 */
[----:B------:R-:W-:-:S07]  /*26170*/  IMAD.MOV.U32 R2, RZ, RZ, R14 ;  /* 0x000000ffff027224 */ /* 0x000fce00078e000e */
[----:B------:R-:W-:Y:S05]  /*26180*/  WARPSYNC.COLLECTIVE R15, `(.L_x_1023) ;  /* 0x000000000f087348 */ /* 0x000fea0003c00000 */
[----:B------:R0:W1:Y:S02]  /*26190*/  SHFL.IDX P6, R14, R13, R12, R11 ;  /* 0x0000000c0d0e7389 */ /* 0x00006400000c000b */
[----:B01----:R-:W-:Y:S01]  /*261a0*/  ENDCOLLECTIVE ;  /* 0x000000000000791b */ /* 0x003fe20003800000 */
.L_x_1023:
[----:B------:R-:W-:Y:S02]  /*261b0*/  IMAD.MOV.U32 R13, RZ, RZ, R7 ;  /* 0x000000ffff0d7224 */ /* 0x000fe400078e0007 */
[----:B------:R-:W-:Y:S01]  /*261c0*/  IMAD.MOV.U32 R12, RZ, RZ, 0x3 ;  /* 0x00000003ff0c7424 */ /* 0x000fe200078e00ff */
[----:B------:R-:W-:Y:S01]  /*261d0*/  LOP3.LUT P6, RZ, R22, 0x8, RZ, 0xc0, !PT ;  /* 0x0000000816ff7812 */ /* 0x000fe200078cc0ff */
[----:B------:R-:W-:-:S12]  /*261e0*/  IMAD.MOV.U32 R3, RZ, RZ, R14 ;  /* 0x000000ffff037224 */ /* 0x000fd800078e000e */
        /* <DEDUP_REMOVED lines=12> */
.L_x_1024:
[----:B------:R-:W-:Y:S01]  /*262b0*/  IMAD.MOV.U32 R13, RZ, RZ, R8 ;  /* 0x000000ffff0d7224 */ /* 0x000fe200078e0008 */
[----:B------:R-:W-:-:S07]  /*262c0*/  MOV R2, R14 ;  /* 0x0000000e00027202 */ /* 0x000fce0000000f00 */
[----:B------:R-:W-:Y:S05]  /*262d0*/  WARPSYNC.COLLECTIVE R15, `(.L_x_1025) ;  /* 0x000000000f087348 */ /* 0x000fea0003c00000 */
[----:B------:R0:W1:Y:S02]  /*262e0*/  SHFL.IDX P6, R14, R13, R12, R11 ;  /* 0x0000000c0d0e7389 */ /* 0x00006400000c000b */
[----:B01----:R-:W-:Y:S01]  /*262f0*/  ENDCOLLECTIVE ;  /* 0x000000000000791b */ /* 0x003fe20003800000 */
.L_x_1025:
[----:B------:R-:W-:Y:S01]  /*26300*/  IMAD.MOV.U32 R13, RZ, RZ, R7 ;  /* 0x000000ffff0d7224 */ /* 0x000fe200078e0007 */
[----:B------:R-:W-:Y:S01]  /*26310*/  MOV R12, 0x4 ;  /* 0x00000004000c7802 */ /* 0x000fe20000000f00 */
[----:B------:R-:W-:-:S07]  /*26320*/  IMAD.MOV.U32 R3, RZ, RZ, R14 ;  /* 0x000000ffff037224 */ /* 0x000fce00078e000e */
[----:B------:R-:W-:Y:S05]  /*26330*/  WARPSYNC.COLLECTIVE R15, `(.L_x_1026) ;  /* 0x000000000f087348 */ /* 0x000fea0003c00000 */
[----:B------:R0:W1:Y:S02]  /*26340*/  SHFL.IDX P6, R14, R13, R12, R11 ;  /* 0x0000000c0d0e7389 */ /* 0x00006400000c000b */
[----:B01----:R-:W-:Y:S01]  /*26350*/  ENDCOLLECTIVE ;  /* 0x000000000000791b */ /* 0x003fe20003800000 */
.L_x_1026:
[----:B------:R-:W-:-:S05]  /*26360*/  @P5 IADD3 R3, P0, R30, R3, RZ ;  /* 0x000000031e035210 */ /* 0x000fca0007f1e0ff */
[----:B------:R-:W-:-:S05]  /*26370*/  @P5 IMAD.X R2, RZ, RZ, R2, P0 ;  /* 0x000000ffff025224 */ /* 0x000fca00000e0602 */
[----:B------:R-:W-:Y:S01]  /*26380*/  @P5 LOP3.LUT R3, R3, R2, RZ, 0x3c, !PT ;  /* 0x0000000203035212 */ /* 0x000fe200078e3cff */
[----:B------:R-:W-:-:S03]  /*26390*/  IMAD.MOV.U32 R13, RZ, RZ, R8 ;  /* 0x000000ffff0d7224 */ /* 0x000fc600078e0008 */
[----:B------:R-:W-:-:S04]  /*263a0*/  @P5 LOP3.LUT R2, R3, R2, RZ, 0x3c, !PT ;  /* 0x0000000203025212 */ /* 0x000fc800078e3cff */
[----:B------:R-:W-:-:S05]  /*263b0*/  @P5 LOP3.LUT R3, R3, R2, RZ, 0x3c, !PT ;  /* 0x0000000203035212 */ /* 0x000fca00078e3cff */
[----:B------:R-:W-:Y:S01]  /*263c0*/  @!PT LDS RZ, [RZ] ;  /* 0x00000000fffff984 */ /* 0x000fe20000000800 */
[----:B------:R-:W-:Y:S01]  /*263d0*/  @!PT LDS RZ, [RZ] ;  /* 0x00000000fffff984 */ /* 0x000fe20000000800 */
[----:B------:R-:W-:Y:S01]  /*263e0*/  @!PT LDS RZ, [RZ] ;  /* 0x00000000fffff984 */ /* 0x000fe20000000800 */
[----:B------:R0:W-:Y:S01]  /*263f0*/  @P5 LDGSTS.E.BYPASS.LTC128B.128 [R0+0x19c00], desc[UR36][R2.64], !P3 ;  /* 0x19c0000002005fae */ /* 0x0001e2000d901d64 */
[----:B------:R-:W-:Y:S01]  /*26400*/  LOP3.LUT P5, RZ, R22, 0x80, RZ, 0xc0, !PT ;  /* 0x0000008016ff7812 */ /* 0x000fe200078ac0ff */
[----:B0-----:R-:W-:-:S12]  /*26410*/  IMAD.MOV.U32 R2, RZ, RZ, R14 ;  /* 0x000000ffff027224 */ /* 0x001fd800078e000e */
[----:B------:R-:W-:Y:S05]  /*26420*/  WARPSYNC.COLLECTIVE R15, `(.L_x_1027) ;  /* 0x000000000f087348 */ /* 0x000fea0003c00000 */
[----:B------:R0:W1:Y:S02]  /*26430*/  SHFL.IDX P6, R14, R13, R12, R11 ;  /* 0x0000000c0d0e7389 */ /* 0x00006400000c000b */
[----:B01----:R-:W-:Y:S01]  /*26440*/  ENDCOLLECTIVE ;  /* 0x000000000000791b */ /* 0x003fe20003800000 */
.L_x_1027:
[----:B------:R-:W-:Y:S01]  /*26450*/  MOV R13, R7 ;  /* 0x00000007000d7202 */ /* 0x000fe20000000f00 */
        /* <DEDUP_REMOVED lines=15> */
.L_x_1028:
[----:B------:R-:W-:Y:S02]  /*26550*/  IMAD.MOV.U32 R13, RZ, RZ, R8 ;  /* 0x000000ffff0d7224 */ /* 0x000fe400078e0008 */
[----:B------:R-:W-:-:S07]  /*26560*/  IMAD.MOV.U32 R2, RZ, RZ, R14 ;  /* 0x000000ffff027224 */ /* 0x000fce00078e000e */
[----:B------:R-:W-:Y:S05]  /*26570*/  WARPSYNC.COLLECTIVE R15, `(.L_x_1029) ;  /* 0x000000000f087348 */ /* 0x000fea0003c00000 */
[----:B------:R0:W1:Y:S02]  /*26580*/  SHFL.IDX P6, R14, R13, R12, R11 ;  /* 0x0000000c0d0e7389 */ /* 0x00006400000c000b */
[----:B01----:R-:W-:Y:S01]  /*26590*/  ENDCOLLECTIVE ;  /* 0x000000000000791b */ /* 0x003fe20003800000 */
.L_x_1029:
[----:B------:R-:W-:Y:S02]  /*265a0*/  IMAD.MOV.U32 R13, RZ, RZ, R7 ;  /* 0x000000ffff0d7224 */ /* 0x000fe400078e0007 */
[----:B------:R-:W-:Y:S02]  /*265b0*/  IMAD.MOV.U32 R12, RZ, RZ, 0x6 ;  /* 0x00000006ff0c7424 */ /* 0x000fe400078e00ff */
[----:B------:R-:W-:-:S07]  /*265c0*/  IMAD.MOV.U32 R3, RZ, RZ, R14 ;  /* 0x000000ffff037224 */ /* 0x000fce00078e000e */
[----:B------:R-:W-:Y:S05]  /*265d0*/  WARPSYNC.COLLECTIVE R15, `(.L_x_1030) ;  /* 0x000000000f087348 */ /* 0x000fea0003c00000 */
[----:B------:R0:W1:Y:S02]  /*265e0*/  SHFL.IDX P6, R14, R13, R12, R11 ;  /* 0x0000000c0d0e7389 */ /* 0x00006400000c000b */
[----:B01----:R-:W-:Y:S01]  /*265f0*/  ENDCOLLECTIVE ;  /* 0x000000000000791b */ /* 0x003fe20003800000 */
.L_x_1030:
[----:B------:R-:W-:-:S04]  /*26600*/  @P5 IADD3 R3, P0, R30, R3, RZ ;  /* 0x000000031e035210 */ /* 0x000fc80007f1e0ff */
[----:B------:R-:W-:-:S04]  /*26610*/  @P5 IADD3.X R2, RZ, R2, RZ, P0, !PT ;  /* 0x00000002ff025210 */ /* 0x000fc800007fe4ff */
[----:B------:R-:W-:Y:S01]  /*26620*/  @P5 LOP3.LUT R3, R3, R2, RZ, 0x3c, !PT ;  /* 0x0000000203035212 */ /* 0x000fe200078e3cff */
[----:B------:R-:W-:-:S03]  /*26630*/  IMAD.MOV.U32 R13, RZ, RZ, R8 ;  /* 0x000000ffff0d7224 */ /* 0x000fc600078e0008 */
[----:B------:R-:W-:-:S04]  /*26640*/  @P5 LOP3.LUT R2, R3, R2, RZ, 0x3c, !PT ;  /* 0x0000000203025212 */ /* 0x000fc800078e3cff */
[----:B------:R-:W-:-:S05]  /*26650*/  @P5 LOP3.LUT R3, R3, R2, RZ, 0x3c, !PT ;  /* 0x0000000203035212 */ /* 0x000fca00078e3cff */
[----:B------:R-:W-:Y:S01]  /*26660*/  @!PT LDS RZ, [RZ] ;  /* 0x00000000fffff984 */ /* 0x000fe20000000800 */
[----:B------:R-:W-:Y:S01]  /*26670*/  @!PT LDS RZ, [RZ] ;  /* 0x00000000fffff984 */ /* 0x000fe20000000800 */
[----:B------:R-:W-:Y:S01]  /*26680*/  @!PT LDS RZ, [RZ] ;  /* 0x00000000fffff984 */ /* 0x000fe20000000800 */
[----:B------:R0:W-:Y:S02]  /*26690*/  @P5 LDGSTS.E.BYPASS.LTC128B.128 [R0+0x1ac00], desc[UR36][R2.64], !P3 ;  /* 0x1ac0000002005fae */ /* 0x0001e4000d901d64 */
[----:B0-----:R-:W-:-:S07]  /*266a0*/  IMAD.MOV.U32 R2, RZ, RZ, R14 ;  /* 0x000000ffff027224 */ /* 0x001fce00078e000e */
[----:B------:R-:W-:Y:S05]  /*266b0*/  WARPSYNC.COLLECTIVE R15, `(.L_x_1031) ;  /* 0x000000000f087348 */ /* 0x000fea0003c00000 */
[----:B------:R0:W1:Y:S02]  /*266c0*/  SHFL.IDX P6, R14, R13, R12, R11 ;  /* 0x0000000c0d0e7389 */ /* 0x00006400000c000b */
[----:B01----:R-:W-:Y:S01]  /*266d0*/  ENDCOLLECTIVE ;  /* 0x000000000000791b */ /* 0x003fe20003800000 */
.L_x_1031:
[----:B------:R-:W-:Y:S02]  /*266e0*/  IMAD.MOV.U32 R13, RZ, RZ, R7 ;  /* 0x000000ffff0d7224 */ /* 0x000fe400078e0007 */
[----:B------:R-:W-:Y:S01]  /*266f0*/  IMAD.MOV.U32 R12, RZ, RZ, 0x7 ;  /* 0x00000007ff0c7424 */ /* 0x000fe200078e00ff */
[----:B------:R-:W-:-:S07]  /*26700*/  MOV R3, R14 ;  /* 0x0000000e00037202 */ /* 0x000fce0000000f00 */
[----:B------:R-:W-:Y:S05]  /*26710*/  WARPSYNC.COLLECTIVE R15, `(.L_x_1032) ;  /* 0x000000000f087348 */ /* 0x000fea0003c00000 */
[----:B------:R0:W1:Y:S02]  /*26720*/  SHFL.IDX P6, R14, R13, R12, R11 ;  /* 0x0000000c0d0e7389 */ /* 0x00006400000c000b */
[----:B01----:R-:W-:Y:S01]  /*26730*/  ENDCOLLECTIVE ;  /* 0x000000000000791b */ /* 0x003fe20003800000 */
.L_x_1032:
[----:B------:R-:W-:-:S05]  /*26740*/  @P4 IADD3 R3, P0, R30, R3, RZ ;  /* 0x000000031e034210 */ /* 0x000fca0007f1e0ff */
[----:B------:R-:W-:-:S05]  /*26750*/  @P4 IMAD.X R2, RZ, RZ, R2, P0 ;  /* 0x000000ffff024224 */ /* 0x000fca00000e0602 */
[----:B------:R-:W-:Y:S02]  /*26760*/  @P4 LOP3.LUT R3, R3, R2, RZ, 0x3c, !PT ;  /* 0x0000000203034212 */ /* 0x000fe400078e3cff */
[----:B------:R-:W-:Y:S02]  /*26770*/  MOV R13, R8 ;  /* 0x00000008000d7202 */ /* 0x000fe40000000f00 */
[----:B------:R-:W-:-:S04]  /*26780*/  @P4 LOP3.LUT R2, R3, R2, RZ, 0x3c, !PT ;  /* 0x0000000203024212 */ /* 0x000fc800078e3cff */
[----:B------:R-:W-:Y:S01]  /*26790*/  @P4 LOP3.LUT R3, R3, R2, RZ, 0x3c, !PT ;  /* 0x0000000203034212 */ /* 0x000fe200078e3cff */
[----:B------:R-:W-:-:S04]  /*267a0*/  IMAD.MOV.U32 R7, RZ, RZ, R14 ;  /* 0x000000ffff077224 */ /* 0x000fc800078e000e */
[----:B------:R-:W-:Y:S01]  /*267b0*/  @!PT LDS RZ, [RZ] ;  /* 0x00000000fffff984 */ /* 0x000fe20000000800 */
[----:B------:R-:W-:Y:S01]  /*267c0*/  @!PT LDS RZ, [RZ] ;  /* 0x00000000fffff984 */ /* 0x000fe20000000800 */
[----:B------:R-:W-:Y:S01]  /*267d0*/  @!PT LDS RZ, [RZ] ;  /* 0x00000000fffff984 */ /* 0x000fe20000000800 */
[----:B------:R0:W-:Y:S03]  /*267e0*/  @P4 LDGSTS.E.BYPASS.LTC128B.128 [R0+0x1b400], desc[UR36][R2.64], !P3 ;  /* 0x1b40000002004fae */ /* 0x0001e6000d901d64 */
[----:B0-----:R-:W-:Y:S05]  /*267f0*/  WARPSYNC.COLLECTIVE R15, `(.L_x_1033) ;  /* 0x000000000f087348 */ /* 0x001fea0003c00000 */
[----:B------:R1:W2:Y:S02]  /*26800*/  SHFL.IDX P6, R14, R13, R12, R11 ;  /* 0x0000000c0d0e7389 */ /* 0x0002a400000c000b */
[----:B012---:R-:W-:Y:S01]  /*26810*/  ENDCOLLECTIVE ;  /* 0x000000000000791b */ /* 0x007fe20003800000 */
.L_x_1033:
[----:B------:R-:W-:Y:S02]  /*26820*/  IMAD.MOV.U32 R13, RZ, RZ, R6 ;  /* 0x000000ffff0d7224 */ /* 0x000fe400078e0006 */
[----:B------:R-:W-:Y:S02]  /*26830*/  IMAD.MOV.U32 R12, RZ, RZ, RZ ;  /* 0x000000ffff0c7224 */ /* 0x000fe400078e00ff */
[----:B------:R-:W-:-:S07]  /*26840*/  IMAD.MOV.U32 R2, RZ, RZ, R14 ;  /* 0x000000ffff027224 */ /* 0x000fce00078e000e */
[----:B------:R-:W-:Y:S05]  /*26850*/  WARPSYNC.COLLECTIVE R15, `(.L_x_1034) ;  /* 0x000000000f087348 */ /* 0x000fea0003c00000 */
[----:B------:R0:W1:Y:S02]  /*26860*/  SHFL.IDX P6, R14, R13, R12, R11 ;  /* 0x0000000c0d0e7389 */ /* 0x00006400000c000b */
[----:B01----:R-:W-:Y:S01]  /*26870*/  ENDCOLLECTIVE ;  /* 0x000000000000791b */ /* 0x003fe20003800000 */
.L_x_1034:
[----:B------:R-:W-:-:S05]  /*26880*/  @P1 IADD3 R2, P0, R30, R2, RZ ;  /* 0x000000021e021210 */ /* 0x000fca0007f1e0ff */
[----:B------:R-:W-:-:S05]  /*26890*/  @P1 IMAD.X R3, RZ, RZ, R7, P0 ;  /* 0x000000ffff031224 */ /* 0x000fca00000e0607 */
[----:B------:R-:W-:Y:S01]  /*268a0*/  @!PT LDS RZ, [RZ] ;  /* 0x00000000fffff984 */ /* 0x000fe20000000800 */
[----:B------:R-:W-:Y:S01]  /*268b0*/  @!PT LDS RZ, [RZ] ;  /* 0x00000000fffff984 */ /* 0x000fe20000000800 */
[----:B------:R-:W-:Y:S01]  /*268c0*/  @!PT LDS RZ, [RZ] ;  /* 0x00000000fffff984 */ /* 0x000fe20000000800 */
[----:B------:R0:W-:Y:S01]  /*268d0*/  @P1 LDGSTS.E.BYPASS.LTC128B.128 [R0+0x1bc00], desc[UR36][R2.64], !P3 ;  /* 0x1bc0000002001fae */ /* 0x0001e2000d901d64 */
[----:B------:R-:W-:Y:S01]  /*268e0*/  IMAD.MOV.U32 R13, RZ, RZ, R5 ;  /* 0x000000ffff0d7224 */ /* 0x000fe200078e0005 */
[----:B------:R-:W-:-:S07]  /*268f0*/  MOV R7, R14 ;  /* 0x0000000e00077202 */ /* 0x000fce0000000f00 */
[----:B0-----:R-:W-:Y:S05]  /*26900*/  WARPSYNC.COLLECTIVE R15, `(.L_x_1035) ;  /* 0x000000000f087348 */ /* 0x001fea0003c00000 */
[----:B------:R1:W2:Y:S02]  /*26910*/  SHFL.IDX P6, R14, R13, R12, R11 ;  /* 0x0000000c0d0e7389 */ /* 0x0002a400000c000b */
[----:B012---:R-:W-:Y:S01]  /*26920*/  ENDCOLLECTIVE ;  /* 0x000000000000791b */ /* 0x007fe20003800000 */
.L_x_1035:
[----:B------:R-:W-:Y:S01]  /*26930*/  IMAD.MOV.U32 R13, RZ, RZ, R6 ;  /* 0x000000ffff0d7224 */ /* 0x000fe200078e0006 */
[----:B------:R-:W-:Y:S01]  /*26940*/  MOV R12, 0x1 ;  /* 0x00000001000c7802 */ /* 0x000fe20000000f00 */
[----:B------:R-:W-:-:S07]  /*26950*/  IMAD.MOV.U32 R8, RZ, RZ, R14 ;  /* 0x000000ffff087224 */ /* 0x000fce00078e000e */
[----:B------:R-:W-:Y:S05]  /*26960*/  WARPSYNC.COLLECTIVE R15, `(.L_x_1036) ;  /* 0x000000000f087348 */ /* 0x000fea0003c00000 */
[----:B------:R0:W1:Y:S02]  /*26970*/  SHFL.IDX P6, R14, R13, R12, R11 ;  /* 0x0000000c0d0e7389 */ /* 0x00006400000c000b */
[----:B01----:R-:W-:Y:S01]  /*26980*/  ENDCOLLECTIVE ;  /* 0x000000000000791b */ /* 0x003fe20003800000 */
.L_x_1036:
[----:B------:R-:W-:-:S05]  /*26990*/  @P2 IADD3 R2, P0, R30, R8, RZ ;  /* 0x000000081e022210 */ /* 0x000fca0007f1e0ff */
[----:B------:R-:W-:-:S05]  /*269a0*/  @P2 IMAD.X R3, RZ, RZ, R7, P0 ;  /* 0x000000ffff032224 */ /* 0x000fca00000e0607 */
        /* <DEDUP_REMOVED lines=9> */
.L_x_1037:
[----:B------:R-:W-:Y:S01]  /*26a40*/  IMAD.MOV.U32 R5, RZ, RZ, R14 ;  /* 0x000000ffff057224 */ /* 0x000fe200078e000e */
[----:B------:R-:W-:Y:S06]  /*26a50*/  BRA `(.L_x_1038) ;  /* 0xffffff6800e87947 */ /* 0x000fec000383ffff */
.L_x_760:
[----:B------:R-:W-:Y:S01]  /*26a60*/  IMAD.MOV.U32 R13, RZ, RZ, R4 ;  /* 0x000000ffff0d7224 */ /* 0x000fe200078e0004 */
[----:B------:R-:W-:Y:S01]  /*26a70*/  MOV R12, RZ ;  /* 0x000000ff000c7202 */ /* 0x000fe20000000f00 */
[----:B------:R-:W-:Y:S01]  /*26a80*/  IMAD.MOV.U32 R11, RZ, RZ, 0x181f ;  /* 0x0000181fff0b7424 */ /* 0x000fe200078e00ff */
[----:B------:R-:W-:Y:S01]  /*26a90*/  IADD3 R17, R10, R17, RZ ;  /* 0x000000110a117210 */ /* 0x000fe20007ffe0ff */
[----:B------:R-:W-:Y:S02]  /*26aa0*/  IMAD.MOV.U32 R15, RZ, RZ, -0x1 ;  /* 0xffffffffff0f7424 */ /* 0x000fe400078e00ff */
[----:B-----5:R-:W-:Y:S02]  /*26ab0*/  IMAD R5, R20, R6, RZ ;  /* 0x0000000614057224 */ /* 0x020fe400078e02ff */
[----:B------:R-:W-:-:S07]  /*26ac0*/  VIADD R6, R17, 0x10 ;  /* 0x0000001011067836 */ /* 0x000fce0000000000 */
[----:B------:R-:W-:Y:S05]  /*26ad0*/  WARPSYNC.COLLECTIVE R15, `(.L_x_1039) ;  /* 0x000000000f087348 */ /* 0x000fea0003c00000 */
[----:B------:R0:W1:Y:S02]  /*26ae0*/  SHFL.IDX P6, R14, R13, R12, R11 ;  /* 0x0000000c0d0e7389 */ /* 0x00006400000c000b */
[----:B01----:R-:W-:Y:S01]  /*26af0*/  ENDCOLLECTIVE ;  /* 0x000000000000791b */ /* 0x003fe20003800000 */
.L_x_1039:
[----:B------:R-:W-:Y:S01]  /*26b00*/  ISETP.GE.AND P2, PT, R17, R5, PT ;  /* 0x000000051100720c */ /* 0x000fe20003f46270 */
[----:B------:R-:W-:Y:S02]  /*26b10*/  IMAD.MOV.U32 R13, RZ, RZ, R0 ;  /* 0x000000ffff0d7224 */ /* 0x000fe400078e0000 */
[----:B------:R-:W-:-:S10]  /*26b20*/  IMAD.MOV.U32 R2, RZ, RZ, R14 ;  /* 0x000000ffff027224 */ /* 0x000fd400078e000e */
[----:B------:R-:W-:Y:S05]  /*26b30*/  WARPSYNC.COLLECTIVE R15, `(.L_x_1040) ;  /* 0x000000000f087348 */ /* 0x000fea0003c00000 */
[----:B------:R0:W1:Y:S02]  /*26b40*/  SHFL.IDX P6, R14, R13, R12, R11 ;  /* 0x0000000c0d0e7389 */ /* 0x00006400000c000b */
[----:B01----:R-:W-:Y:S01]  /*26b50*/  ENDCOLLECTIVE ;  /* 0x000000000000791b */ /* 0x003fe20003800000 */
.L_x_1040:
[----:B------:R-:W-:Y:S01]  /*26b60*/  MOV R13, R4 ;  /* 0x00000004000d7202 */ /* 0x000fe20000000f00 */
[----:B------:R-:W-:Y:S01]  /*26b70*/  IMAD.MOV.U32 R12, RZ, RZ, 0x1 ;  /* 0x00000001ff0c7424 */ /* 0x000fe200078e00ff */
[----:B------:R-:W-:-:S13]  /*26b80*/  @!P2 IADD3 R3, P1, R30, R14, RZ ;  /* 0x0000000e1e03a210 */ /* 0x000fda0007f3e0ff */
[----:B------:R-:W-:Y:S05]  /*26b90*/  WARPSYNC.COLLECTIVE R15, `(.L_x_1041) ;  /* 0x000000000f087348 */ /* 0x000fea0003c00000 */
[----:B------:R0:W1:Y:S02]  /*26ba0*/  SHFL.IDX P6, R14, R13, R12, R11 ;  /* 0x0000000c0d0e7389 */ /* 0x00006400000c000b */
[----:B01----:R-:W-:Y:S01]  /*26bb0*/  ENDCOLLECTIVE ;  /* 0x000000000000791b */ /* 0x003fe20003800000 */
.L_x_1041:
[----:B------:R-:W-:Y:S02]  /*26bc0*/  @!P2 IMAD.X R8, RZ, RZ, R2, P1 ;  /* 0x000000ffff08a224 */ /* 0x000fe400008e0602 */
[----:B------:R-:W-:Y:S02]  /*26bd0*/  @!P2 IMAD.MOV.U32 R2, RZ, RZ, R3 ;  /* 0x000000ffff02a224 */ /* 0x000fe400078e0003 */
[----:B------:R-:W-:-:S05]  /*26be0*/  @!P2 IMAD.MOV.U32 R3, RZ, RZ, R8 ;  /* 0x000000ffff03a224 */ /* 0x000fca00078e0008 */
[----:B------:R-:W-:Y:S01]  /*26bf0*/  @!PT LDS RZ, [RZ] ;  /* 0x00000000fffff984 */ /* 0x000fe20000000800 */
[----:B------:R-:W-:Y:S01]  /*26c00*/  @!PT LDS RZ, [RZ] ;  /* 0x00000000fffff984 */ /* 0x000fe20000000800 */
[----:B------:R-:W-:Y:S01]  /*26c10*/  @!PT LDS RZ, [RZ] ;  /* 0x00000000fffff984 */ /* 0x000fe20000000800 */
[----:B------:R0:W-:Y:S01]  /*26c20*/  @!P2 LDGSTS.E.BYPASS.LTC128B.128 [R9+0x14400], desc[UR36][R2.64], !P0 ;  /* 0x144000000209afae */ /* 0x0001e2000c101d64 */
[----:B------:R-:W-:Y:S01]  /*26c30*/  ISETP.GE.AND P2, PT, R6, R5, PT ;  /* 0x000000050600720c */ /* 0x000fe20003f46270 */
[----:B------:R-:W-:Y:S02]  /*26c40*/  IMAD.MOV.U32 R13, RZ, RZ, R0 ;  /* 0x000000ffff0d7224 */ /* 0x000fe400078e0000 */
[----:B0-----:R-:W-:-:S10]  /*26c50*/  IMAD.MOV.U32 R2, RZ, RZ, R14 ;  /* 0x000000ffff027224 */ /* 0x001fd400078e000e */
[----:B------:R-:W-:Y:S05]  /*26c60*/  WARPSYNC.COLLECTIVE R15, `(.L_x_1042) ;  /* 0x000000000f087348 */ /* 0x000fea0003c00000 */
[----:B------:R0:W1:Y:S02]  /*26c70*/  SHFL.IDX P6, R14, R13, R12, R11 ;  /* 0x0000000c0d0e7389 */ /* 0x00006400000c000b */
[----:B01----:R-:W-:Y:S01]  /*26c80*/  ENDCOLLECTIVE ;  /* 0x000000000000791b */ /* 0x003fe20003800000 */
.L_x_1042:
[----:B------:R-:W-:Y:S01]  /*26c90*/  IMAD.MOV.U32 R13, RZ, RZ, R4 ;  /* 0x000000ffff0d7224 */ /* 0x000fe200078e0004 */
[----:B------:R-:W-:Y:S01]  /*26ca0*/  MOV R12, 0x2 ;  /* 0x00000002000c7802 */ /* 0x000fe20000000f00 */
[----:B------:R-:W-:-:S07]  /*26cb0*/  IMAD.MOV.U32 R6, RZ, RZ, R14 ;  /* 0x000000ffff067224 */ /* 0x000fce00078e000e */
[----:B------:R-:W-:Y:S05]  /*26cc0*/  WARPSYNC.COLLECTIVE R15, `(.L_x_1043) ;  /* 0x000000000f087348 */ /* 0x000fea0003c00000 */
[----:B------:R0:W1:Y:S02]  /*26cd0*/  SHFL.IDX P6, R14, R13, R12, R11 ;  /* 0x0000000c0d0e7389 */ /* 0x00006400000c000b */
[----:B01----:R-:W-:Y:S01]  /*26ce0*/  ENDCOLLECTIVE ;  /* 0x000000000000791b */ /* 0x003fe20003800000 */
.L_x_1043:
[----:B------:R-:W-:-:S04]  /*26cf0*/  @!P2 IADD3 R6, P1, R30, R6, RZ ;  /* 0x000000061e06a210 */ /* 0x000fc80007f3e0ff */
[----:B------:R-:W-:Y:S01]  /*26d00*/  @!P2 IADD3.X R7, RZ, R2, RZ, P1, !PT ;  /* 0x00000002ff07a210 */ /* 0x000fe20000ffe4ff */
[----:B------:R-:W-:Y:S02]  /*26d10*/  @!P2 IMAD.MOV.U32 R2, RZ, RZ, R6 ;  /* 0x000000ffff02a224 */ /* 0x000fe400078e0006 */
[C---:B------:R-:W-:Y:S02]  /*26d20*/  VIADD R6, R17.reuse, 0x20 ;  /* 0x0000002011067836 */ /* 0x040fe40000000000 */
[----:B------:R-:W-:Y:S02]  /*26d30*/  @!P2 IMAD.MOV.U32 R3, RZ, RZ, R7 ;  /* 0x000000ffff03a224 */ /* 0x000fe400078e0007 */
[----:B------:R-:W-:Y:S01]  /*26d40*/  IMAD.MOV.U32 R13, RZ, RZ, R0 ;  /* 0x000000ffff0d7224 */ /* 0x000fe200078e0000 */
[----:B------:R-:W-:Y:S01]  /*26d50*/  ISETP.GE.AND P1, PT, R6, R5, PT ;  /* 0x000000050600720c */ /* 0x000fe20003f26270 */
[----:B------:R-:W-:Y:S01]  /*26d60*/  VIADD R6, R17, 0x30 ;  /* 0x0000003011067836 */ /* 0x000fe20000000000 */
[----:B------:R-:W-:Y:S01]  /*26d70*/  @!PT LDS RZ, [RZ] ;  /* 0x00000000fffff984 */ /* 0x000fe20000000800 */
[----:B------:R-:W-:Y:S01]  /*26d80*/  @!PT LDS RZ, [RZ] ;  /* 0x00000000fffff984 */ /* 0x000fe20000000800 */
[----:B------:R-:W-:Y:S01]  /*26d90*/  @!PT LDS RZ, [RZ] ;  /* 0x00000000fffff984 */ /* 0x000fe20000000800 */
[----:B------:R0:W-:Y:S02]  /*26da0*/  @!P2 LDGSTS.E.BYPASS.LTC128B.128 [R9+0x14c00], desc[UR36][R2.64], !P0 ;  /* 0x14c000000209afae */ /* 0x0001e4000c101d64 */
[----:B0-----:R-:W-:-:S09]  /*26db0*/  IMAD.MOV.U32 R2, RZ, RZ, R14 ;  /* 0x000000ffff027224 */ /* 0x001fd200078e000e */
[----:B------:R-:W-:Y:S05]  /*26dc0*/  WARPSYNC.COLLECTIVE R15, `(.L_x_1044) ;  /* 0x000000000f087348 */ /* 0x000fea0003c00000 */
[----:B------:R0:W1:Y:S02]  /*26dd0*/  SHFL.IDX P6, R14, R13, R12, R11 ;  /* 0x0000000c0d0e7389 */ /* 0x00006400000c000b */
[----:B01----:R-:W-:Y:S01]  /*26de0*/  ENDCOLLECTIVE ;  /* 0x000000000000791b */ /* 0x003fe20003800000 */
.L_x_1044:
        /* <DEDUP_REMOVED lines=8> */
.L_x_1045:
[----:B------:R-:W-:-:S05]  /*26e70*/  @!P1 MOV R3, R7 ;  /* 0x0000000700039202 */ /* 0x000fca0000000f00 */
[----:B------:R-:W-:Y:S01]  /*26e80*/  @!PT LDS RZ, [RZ] ;  /* 0x00000000fffff984 */ /* 0x000fe20000000800 */
[----:B------:R-:W-:Y:S01]  /*26e90*/  @!PT LDS RZ, [RZ] ;  /* 0x00000000fffff984 */ /* 0x000fe20000000800 */
[----:B------:R-:W-:Y:S01]  /*26ea0*/  @!PT LDS RZ, [RZ] ;  /* 0x00000000fffff984 */ /* 0x000fe20000000800 */
[----:B------:R0:W-:Y:S01]  /*26eb0*/  @!P1 LDGSTS.E.BYPASS.LTC128B.128 [R9+0x15400], desc[UR36][R2.64], !P0 ;  /* 0x1540000002099fae */ /* 0x0001e2000c101d64 */
[----:B------:R-:W-:Y:S01]  /*26ec0*/  ISETP.GE.AND P1, PT, R6, R5, PT ;  /* 0x000000050600720c */ /* 0x000fe20003f26270 */
[----:B------:R-:W-:Y:S01]  /*26ed0*/  VIADD R6, R17, 0x40 ;  /* 0x0000004011067836 */ /* 0x000fe20000000000 */
[----:B------:R-:W-:Y:S01]  /*26ee0*/  MOV R13, R0 ;  /* 0x00000000000d7202 */ /* 0x000fe20000000f00 */
[----:B0-----:R-:W-:-:S10]  /*26ef0*/  IMAD.MOV.U32 R2, RZ, RZ, R14 ;  /* 0x000000ffff027224 */ /* 0x001fd400078e000e */
[----:B------:R-:W-:Y:S05]  /*26f00*/  WARPSYNC.COLLECTIVE R15, `(.L_x_1046) ;  /* 0x000000000f087348 */ /* 0x000fea0003c00000 */
[----:B------:R0:W1:Y:S02]  /*26f10*/  SHFL.IDX P6, R14, R13, R12, R11 ;  /* 0x0000000c0d0e7389 */ /* 0x00006400000c000b */
[----:B01----:R-:W-:Y:S01]  /*26f20*/  ENDCOLLECTIVE ;  /* 0x000000000000791b */ /* 0x003fe20003800000 */
.L_x_1046:
[----:B------:R-:W-:Y:S01]  /*26f30*/  IMAD.MOV.U32 R13, RZ, RZ, R4 ;  /* 0x000000ffff0d7224 */ /* 0x000fe200078e0004 */
[----:B------:R-:W-:Y:S02]  /*26f40*/  MOV R12, 0x4 ;  /* 0x00000004000c7802 */ /* 0x000fe40000000f00 */
[----:B------:R-:W-:-:S05]  /*26f50*/  @!P1 IADD3 R14, P2, R30, R14, RZ ;  /* 0x0000000e1e0e9210 */ /* 0x000fca0007f5e0ff */
[----:B------:R-:W-:Y:S02]  /*26f60*/  @!P1 IMAD.X R3, RZ, RZ, R2, P2 ;  /* 0x000000ffff039224 */ /* 0x000fe400010e0602 */
[----:B------:R-:W-:-:S07]  /*26f70*/  @!P1 IMAD.MOV.U32 R2, RZ, RZ, R14 ;  /* 0x000000ffff029224 */ /* 0x000fce00078e000e */
[----:B------:R-:W-:Y:S05]  /*26f80*/  WARPSYNC.COLLECTIVE R15, `(.L_x_1047) ;  /* 0x000000000f087348 */ /* 0x000fea0003c00000 */
[----:B------:R0:W1:Y:S02]  /*26f90*/  SHFL.IDX P6, R14, R13, R12, R11 ;  /* 0x0000000c0d0e7389 */ /* 0x00006400000c000b */
[----:B01----:R-:W-:Y:S01]  /*26fa0*/  ENDCOLLECTIVE ;  /* 0x000000000000791b */ /* 0x003fe20003800000 */
.L_x_1047:
[----:B------:R-:W-:Y:S01]  /*26fb0*/  @!PT LDS RZ, [RZ] ;  /* 0x00000000fffff984 */ /* 0x000fe20000000800 */
[----:B------:R-:W-:Y:S01]  /*26fc0*/  @!PT LDS RZ, [RZ] ;  /* 0x00000000fffff984 */ /* 0x000fe20000000800 */
[----:B------:R-:W-:Y:S01]  /*26fd0*/  @!PT LDS RZ, [RZ] ;  /* 0x00000000fffff984 */ /* 0x000fe20000000800 */
[----:B------:R0:W-:Y:S01]  /*26fe0*/  @!P1 LDGSTS.E.BYPASS.LTC128B.128 [R9+0x15c00], desc[UR36][R2.64], !P0 ;  /* 0x15c0000002099fae */ /* 0x0001e2000c101d64 */
[----:B------:R-:W-:Y:S02]  /*26ff0*/  ISETP.GE.AND P1, PT, R6, R5, PT ;  /* 0x000000050600720c */ /* 0x000fe40003f26270 */
[----:B------:R-:W-:Y:S01]  /*27000*/  IADD3 R6, R17, 0x50, RZ ;  /* 0x0000005011067810 */ /* 0x000fe20007ffe0ff */
[----:B------:R-:W-:Y:S02]  /*27010*/  IMAD.MOV.U32 R13, RZ, RZ, R0 ;  /* 0x000000ffff0d7224 */ /* 0x000fe400078e0000 */
[----:B0-----:R-:W-:-:S08]  /*27020*/  IMAD.MOV.U32 R2, RZ, RZ, R14 ;  /* 0x000000ffff027224 */ /* 0x001fd000078e000e */
[----:B------:R-:W-:Y:S05]  /*27030*/  WARPSYNC.COLLECTIVE R15, `(.L_x_1048) ;  /* 0x000000000f087348 */ /* 0x000fea0003c00000 */
[----:B------:R0:W1:Y:S02]  /*27040*/  SHFL.IDX P6, R14, R13, R12, R11 ;  /* 0x0000000c0d0e7389 */ /* 0x00006400000c000b */
[----:B01----:R-:W-:Y:S01]  /*27050*/  ENDCOLLECTIVE ;  /* 0x000000000000791b */ /* 0x003fe20003800000 */
.L_x_1048:
        /* <DEDUP_REMOVED lines=8> */
.L_x_1049:
[----:B------:R-:W-:Y:S01]  /*270e0*/  @!PT LDS RZ, [RZ] ;  /* 0x00000000fffff984 */ /* 0x000fe20000000800 */
[----:B------:R-:W-:Y:S01]  /*270f0*/  @!PT LDS RZ, [RZ] ;  /* 0x00000000fffff984 */ /* 0x000fe20000000800 */
[----:B------:R-:W-:Y:S01]  /*27100*/  @!PT LDS RZ, [RZ] ;  /* 0x00000000fffff984 */ /* 0x000fe20000000800 */
[----:B------:R0:W-:Y:S01]  /*27110*/  @!P1 LDGSTS.E.BYPASS.LTC128B.128 [R9+0x16400], desc[UR36][R2.64], !P0 ;  /* 0x1640000002099fae */ /* 0x0001e2000c101d64 */
[----:B------:R-:W-:Y:S01]  /*27120*/  ISETP.GE.AND P1, PT, R6, R5, PT ;  /* 0x000000050600720c */ /* 0x000fe20003f26270 */
[----:B------:R-:W-:Y:S02]  /*27130*/  VIADD R6, R17, 0x60 ;  /* 0x0000006011067836 */ /* 0x000fe40000000000 */
[----:B------:R-:W-:Y:S02]  /*27140*/  IMAD.MOV.U32 R13, RZ, RZ, R0 ;  /* 0x000000ffff0d7224 */ /* 0x000fe400078e0000 */
[----:B0-----:R-:W-:-:S08]  /*27150*/  IMAD.MOV.U32 R2, RZ, RZ, R14 ;  /* 0x000000ffff027224 */ /* 0x001fd000078e000e */
[----:B------:R-:W-:Y:S05]  /*27160*/  WARPSYNC.COLLECTIVE R15, `(.L_x_1050) ;  /* 0x000000000f087348 */ /* 0x000fea0003c00000 */
[----:B------:R0:W1:Y:S02]  /*27170*/  SHFL.IDX P6, R14, R13, R12, R11 ;  /* 0x0000000c0d0e7389 */ /* 0x00006400000c000b */
[----:B01----:R-:W-:Y:S01]  /*27180*/  ENDCOLLECTIVE ;  /* 0x000000000000791b */ /* 0x003fe20003800000 */
.L_x_1050:
[----:B------:R-:W-:Y:S02]  /*27190*/  IMAD.MOV.U32 R13, RZ, RZ, R4 ;  /* 0x000000ffff0d7224 */ /* 0x000fe400078e0004 */
[----:B------:R-:W-:Y:S01]  /*271a0*/  IMAD.MOV.U32 R12, RZ, RZ, 0x6 ;  /* 0x00000006ff0c7424 */ /* 0x000fe200078e00ff */
[----:B------:R-:W-:-:S04]  /*271b0*/  @!P1 IADD3 R14, P2, R30, R14, RZ ;  /* 0x0000000e1e0e9210 */ /* 0x000fc80007f5e0ff */
[----:B------:R-:W-:Y:S01]  /*271c0*/  @!P1 IADD3.X R3, RZ, R2, RZ, P2, !PT ;  /* 0x00000002ff039210 */ /* 0x000fe200017fe4ff */
[----:B------:R-:W-:Y:S01]  /*271d0*/  @!P1 IMAD.MOV.U32 R2, RZ, RZ, R14 ;  /* 0x000000ffff029224 */ /* 0x000fe200078e000e */
[----:B------:R-:W-:-:S13]  /*271e0*/  ISETP.GE.AND P2, PT, R6, R5, PT ;  /* 0x000000050600720c */ /* 0x000fda0003f46270 */
[----:B------:R-:W-:Y:S05]  /*271f0*/  WARPSYNC.COLLECTIVE R15, `(.L_x_1051) ;  /* 0x000000000f087348 */ /* 0x000fea0003c00000 */
[----:B------:R0:W1:Y:S02]  /*27200*/  SHFL.IDX P6, R14, R13, R12, R11 ;  /* 0x0000000c0d0e7389 */ /* 0x00006400000c000b */
[----:B01----:R-:W-:Y:S01]  /*27210*/  ENDCOLLECTIVE ;  /* 0x000000000000791b */ /* 0x003fe20003800000 */
.L_x_1051:
[----:B------:R-:W-:Y:S01]  /*27220*/  @!PT LDS RZ, [RZ] ;  /* 0x00000000fffff984 */ /* 0x000fe20000000800 */
[----:B------:R-:W-:Y:S01]  /*27230*/  @!PT LDS RZ, [RZ] ;  /* 0x00000000fffff984 */ /* 0x000fe20000000800 */
[----:B------:R-:W-:Y:S01]  /*27240*/  @!PT LDS RZ, [RZ] ;  /* 0x00000000fffff984 */ /* 0x000fe20000000800 */
[----:B------:R0:W-:Y:S01]  /*27250*/  @!P1 LDGSTS.E.BYPASS.LTC128B.128 [R9+0x16c00], desc[UR36][R2.64], !P0 ;  /* 0x16c0000002099fae */ /* 0x0001e2000c101d64 */
[----:B------:R-:W-:Y:S01]  /*27260*/  MOV R13, R0 ;  /* 0x00000000000d7202 */ /* 0x000fe20000000f00 */
[----:B0-----:R-:W-:-:S07]  /*27270*/  IMAD.MOV.U32 R2, RZ, RZ, R14 ;  /* 0x000000ffff027224 */ /* 0x001fce00078e000e */
[----:B------:R-:W-:Y:S05]  /*27280*/  WARPSYNC.COLLECTIVE R15, `(.L_x_1052) ;  /* 0x000000000f087348 */ /* 0x000fea0003c00000 */
[----:B------:R0:W1:Y:S02]  /*27290*/  SHFL.IDX P6, R14, R13, R12, R11 ;  /* 0x0000000c0d0e7389 */ /* 0x00006400000c000b */
[----:B01----:R-:W-:Y:S01]  /*272a0*/  ENDCOLLECTIVE ;  /* 0x000000000000791b */ /* 0x003fe20003800000 */
.L_x_1052:
        /* <DEDUP_REMOVED lines=8> */
.L_x_1053:
        /* <DEDUP_REMOVED lines=9> */
.L_x_1054:
[----:B------:R-:W-:Y:S05]  /*273c0*/  BRA `(.L_x_1055) ;  /* 0xffffff6c00247947 */ /* 0x000fea000383ffff */
.L_x_763:
[----:B0-----:R0:W1:Y:S02]  /*273d0*/  SYNCS.PHASECHK.TRANS64.TRYWAIT P0, [R23+URZ+0x22820], R0 ;  /* 0x02282000170075a7 */ /* 0x001064000800017f */
[----:B-1----:R-:W-:Y:S05]  /*273e0*/  @!P0 NANOSLEEP.SYNCS 0x989680 ;  /* 0x009896800000895d */ /* 0x002fea0003900000 */
[----:B------:R-:W1:Y:S02]  /*273f0*/  @!P0 SYNCS.PHASECHK.TRANS64 P0, [R23+URZ+0x22820], R0 ;  /* 0x02282000170085a7 */ /* 0x000e64000800007f */
[----:B-1----:R-:W-:Y:S05]  /*27400*/  @!P0 BRA `(.L_x_763) ;  /* 0xfffffffc00f08947 */ /* 0x002fea000383ffff */
[----:B------:R-:W-:Y:S05]  /*27410*/  BRA `(.L_x_1056) ;  /* 0xffffff6c008c7947 */ /* 0x000fea000383ffff */
.L_x_767:
[----:B0-----:R0:W1:Y:S02]  /*27420*/  SYNCS.PHASECHK.TRANS64.TRYWAIT P0, [R0+URZ+0x22880], R29 ;  /* 0x0228801d000075a7 */ /* 0x001064000800017f */
[----:B-1----:R-:W-:Y:S05]  /*27430*/  @!P0 NANOSLEEP.SYNCS 0x989680 ;  /* 0x009896800000895d */ /* 0x002fea0003900000 */
[----:B------:R-:W1:Y:S02]  /*27440*/  @!P0 SYNCS.PHASECHK.TRANS64 P0, [R0+URZ+0x22880], R29 ;  /* 0x0228801d000085a7 */ /* 0x000e64000800007f */
[----:B-1----:R-:W-:Y:S05]  /*27450*/  @!P0 BRA `(.L_x_767) ;  /* 0xfffffffc00f08947 */ /* 0x002fea000383ffff */
[----:B------:R-:W-:Y:S05]  /*27460*/  BRA `(.L_x_1057) ;  /* 0xffffff7000a07947 */ /* 0x000fea000383ffff */
.L_x_768:
        /* <DEDUP_REMOVED lines=8> */
.L_x_1059:
[----:B------:R-:W-:Y:S05]  /*274f0*/  BSYNC B0 ;  /* 0x0000000000007941 */ /* 0x000fea0003800000 */
.L_x_1058:
[----:B------:R-:W-:Y:S01]  /*27500*/  IMAD.MOV.U32 R13, RZ, RZ, R4 ;  /* 0x000000ffff0d7224 */ /* 0x000fe200078e0004 */
[----:B------:R-:W-:Y:S01]  /*27510*/  MOV R11, 0x181f ;  /* 0x0000181f000b7802 */ /* 0x000fe20000000f00 */
[----:B------:R-:W-:Y:S02]  /*27520*/  IMAD.MOV.U32 R12, RZ, RZ, RZ ;  /* 0x000000ffff0c7224 */ /* 0x000fe400078e00ff */
[----:B------:R-:W-:Y:S02]  /*27530*/  IMAD.MOV.U32 R15, RZ, RZ, -0x1 ;  /* 0xffffffffff0f7424 */ /* 0x000fe400078e00ff */
[----:B------:R-:W-:Y:S02]  /*27540*/  IMAD.MOV.U32 R3, RZ, RZ, R14 ;  /* 0x000000ffff037224 */ /* 0x000fe400078e000e */
[----:B------:R-:W-:-:S07]  /*27550*/  IMAD.IADD R6, R23, 0x1, R6 ;  /* 0x0000000117067824 */ /* 0x000fce00078e0206 */
[----:B------:R-:W-:Y:S05]  /*27560*/  WARPSYNC.COLLECTIVE R15, `(.L_x_1060) ;  /* 0x000000000f087348 */ /* 0x000fea0003c00000 */
[----:B------:R0:W1:Y:S02]  /*27570*/  SHFL.IDX P6, R14, R13, R12, R11 ;  /* 0x0000000c0d0e7389 */ /* 0x00006400000c000b */
[----:B01----:R-:W-:Y:S01]  /*27580*/  ENDCOLLECTIVE ;  /* 0x000000000000791b */ /* 0x003fe20003800000 */
.L_x_1060:
[----:B------:R-:W-:Y:S01]  /*27590*/  MOV R13, R5 ;  /* 0x00000005000d7202 */ /* 0x000fe20000000f00 */
[----:B------:R-:W-:Y:S02]  /*275a0*/  IMAD.MOV.U32 R12, RZ, RZ, 0x1 ;  /* 0x00000001ff0c7424 */ /* 0x000fe400078e00ff */
[----:B------:R-:W-:-:S07]  /*275b0*/  IMAD.MOV.U32 R2, RZ, RZ, R14 ;  /* 0x000000ffff027224 */ /* 0x000fce00078e000e */
[----:B------:R-:W-:Y:S05]  /*275c0*/  WARPSYNC.COLLECTIVE R15, `(.L_x_1061) ;  /* 0x000000000f087348 */ /* 0x000fea0003c00000 */
[----:B------:R0:W1:Y:S02]  /*275d0*/  SHFL.IDX P6, R14, R13, R12, R11 ;  /* 0x0000000c0d0e7389 */ /* 0x00006400000c000b */
[----:B01----:R-:W-:Y:S01]  /*275e0*/  ENDCOLLECTIVE ;  /* 0x000000000000791b */ /* 0x003fe20003800000 */
.L_x_1061:
        /* <DEDUP_REMOVED lines=11> */
.L_x_1062:
[----:B------:R-:W-:Y:S02]  /*276a0*/  IMAD.MOV.U32 R13, RZ, RZ, R5 ;  /* 0x000000ffff0d7224 */ /* 0x000fe400078e0005 */
[----:B------:R-:W-:Y:S02]  /*276b0*/  IMAD.MOV.U32 R12, RZ, RZ, 0x2 ;  /* 0x00000002ff0c7424 */ /* 0x000fe400078e00ff */
[----:B------:R-:W-:-:S05]  /*276c0*/  IMAD.MOV.U32 R11, RZ, RZ, R14 ;  /* 0x000000ffff0b7224 */ /* 0x000fca00078e000e */
[----:B------:R-:W-:Y:S01]  /*276d0*/  IADD3 R2, P0, R30, R11, RZ ;  /* 0x0000000b1e027210 */ /* 0x000fe20007f1e0ff */
[----:B------:R-:W-:-:S03]  /*276e0*/  IMAD.MOV.U32 R11, RZ, RZ, 0x181f ;  /* 0x0000181fff0b7424 */ /* 0x000fc600078e00ff */
[----:B------:R-:W-:-:S09]  /*276f0*/  IADD3.X R3, RZ, R33, RZ, P0, !PT ;  /* 0x00000021ff037210 */ /* 0x000fd200007fe4ff */
[----:B------:R-:W-:Y:S05]  /*27700*/  WARPSYNC.COLLECTIVE R15, `(.L_x_1063) ;  /* 0x000000000f087348 */ /* 0x000fea0003c00000 */
[----:B------:R0:W1:Y:S02]  /*27710*/  SHFL.IDX P6, R14, R13, R12, R11 ;  /* 0x0000000c0d0e7389 */ /* 0x00006400000c000b */
[----:B01----:R-:W-:Y:S01]  /*27720*/  ENDCOLLECTIVE ;  /* 0x000000000000791b */ /* 0x003fe20003800000 */
.L_x_1063:
        /* <DEDUP_REMOVED lines=9> */
.L_x_1064:
[----:B------:R-:W-:Y:S02]  /*277c0*/  IMAD.MOV.U32 R13, RZ, RZ, R5 ;  /* 0x000000ffff0d7224 */ /* 0x000fe400078e0005 */
[----:B------:R-:W-:Y:S02]  /*277d0*/  IMAD.MOV.U32 R12, RZ, RZ, 0x3 ;  /* 0x00000003ff0c7424 */ /* 0x000fe400078e00ff */
[----:B------:R-:W-:-:S07]  /*277e0*/  IMAD.MOV.U32 R2, RZ, RZ, R14 ;  /* 0x000000ffff027224 */ /* 0x000fce00078e000e */
[----:B------:R-:W-:Y:S05]  /*277f0*/  WARPSYNC.COLLECTIVE R15, `(.L_x_1065) ;  /* 0x000000000f087348 */ /* 0x000fea0003c00000 */
[----:B------:R0:W1:Y:S02]  /*27800*/  SHFL.IDX P6, R14, R13, R12, R11 ;  /* 0x0000000c0d0e7389 */ /* 0x00006400000c000b */
[----:B01----:R-:W-:Y:S01]  /*27810*/  ENDCOLLECTIVE ;  /* 0x000000000000791b */ /* 0x003fe20003800000 */
.L_x_1065:
[----:B------:R-:W-:-:S05]  /*27820*/  IADD3 R2, P0, R30, R2, RZ ;  /* 0x000000021e027210 */ /* 0x000fca0007f1e0ff */
[----:B------:R-:W-:-:S05]  /*27830*/  IMAD.X R3, RZ, RZ, R3, P0 ;  /* 0x000000ffff037224 */ /* 0x000fca00000e0603 */
[----:B------:R-:W-:Y:S01]  /*27840*/  @!PT LDS RZ, [RZ] ;  /* 0x00000000fffff984 */ /* 0x000fe20000000800 */
[----:B------:R-:W-:Y:S01]  /*27850*/  @!PT LDS RZ, [RZ] ;  /* 0x00000000fffff984 */ /* 0x000fe20000000800 */
[----:B------:R-:W-:Y:S01]  /*27860*/  @!PT LDS RZ, [RZ] ;  /* 0x00000000fffff984 */ /* 0x000fe20000000800 */
[----:B------:R0:W-:Y:S01]  /*27870*/  LDGSTS.E.BYPASS.LTC128B.128 [R6+0xb400], desc[UR36][R2.64], !P2 ;  /* 0x0b40000002067fae */ /* 0x0001e2000d101d64 */
[----:B------:R-:W-:Y:S01]  /*27880*/  IMAD.MOV.U32 R13, RZ, RZ, R4 ;  /* 0x000000ffff0d7224 */ /* 0x000fe200078e0004 */
[----:B0-----:R-:W-:-:S07]  /*27890*/  MOV R3, R14 ;  /* 0x0000000e00037202 */ /* 0x001fce0000000f00 */
[----:B------:R-:W-:Y:S05]  /*278a0*/  WARPSYNC.COLLECTIVE R15, `(.L_x_1066) ;  /* 0x000000000f087348 */ /* 0x000fea0003c00000 */
[----:B------:R0:W1:Y:S02]  /*278b0*/  SHFL.IDX P6, R14, R13, R12, R11 ;  /* 0x0000000c0d0e7389 */ /* 0x00006400000c000b */
[----:B01----:R-:W-:Y:S01]  /*278c0*/  ENDCOLLECTIVE ;  /* 0x000000000000791b */ /* 0x003fe20003800000 */
.L_x_1066:
[----:B------:R-:W-:Y:S01]  /*278d0*/  IMAD.MOV.U32 R13, RZ, RZ, R5 ;  /* 0x000000ffff0d7224 */ /* 0x000fe200078e0005 */
[----:B------:R-:W-:Y:S01]  /*278e0*/  MOV R12, 0x4 ;  /* 0x00000004000c7802 */ /* 0x000fe20000000f00 */
[----:B------:R-:W-:-:S07]  /*278f0*/  IMAD.MOV.U32 R2, RZ, RZ, R14 ;  /* 0x000000ffff027224 */ /* 0x000fce00078e000e */
[----:B------:R-:W-:Y:S05]  /*27900*/  WARPSYNC.COLLECTIVE R15, `(.L_x_1067) ;  /* 0x000000000f087348 */ /* 0x000fea0003c00000 */
[----:B------:R0:W1:Y:S02]  /*27910*/  SHFL.IDX P6, R14, R13, R12, R11 ;  /* 0x0000000c0d0e7389 */ /* 0x00006400000c000b */
[----:B01----:R-:W-:Y:S01]  /*27920*/  ENDCOLLECTIVE ;  /* 0x000000000000791b */ /* 0x003fe20003800000 */
.L_x_1067:
        /* <DEDUP_REMOVED lines=11> */
.L_x_1068:
[----:B------:R-:W-:Y:S01]  /*279e0*/  MOV R13, R5 ;  /* 0x00000005000d7202 */ /* 0x000fe20000000f00 */
[----:B------:R-:W-:Y:S02]  /*279f0*/  IMAD.MOV.U32 R12, RZ, RZ, 0x5 ;  /* 0x00000005ff0c7424 */ /* 0x000fe400078e00ff */
[----:B------:R-:W-:-:S07]  /*27a00*/  IMAD.MOV.U32 R2, RZ, RZ, R14 ;  /* 0x000000ffff027224 */ /* 0x000fce00078e000e */
[----:B------:R-:W-:Y:S05]  /*27a10*/  WARPSYNC.COLLECTIVE R15, `(.L_x_1069) ;  /* 0x000000000f087348 */ /* 0x000fea0003c00000 */
[----:B------:R0:W1:Y:S02]  /*27a20*/  SHFL.IDX P6, R14, R13, R12, R11 ;  /* 0x0000000c0d0e7389 */ /* 0x00006400000c000b */
[----:B01----:R-:W-:Y:S01]  /*27a30*/  ENDCOLLECTIVE ;  /* 0x000000000000791b */ /* 0x003fe20003800000 */
.L_x_1069:
        /* <DEDUP_REMOVED lines=11> */
.L_x_1070:
[----:B------:R-:W-:Y:S02]  /*27af0*/  IMAD.MOV.U32 R13, RZ, RZ, R5 ;  /* 0x000000ffff0d7224 */ /* 0x000fe400078e0005 */
[----:B------:R-:W-:Y:S02]  /*27b00*/  IMAD.MOV.U32 R12, RZ, RZ, 0x6 ;  /* 0x00000006ff0c7424 */ /* 0x000fe400078e00ff */
[----:B------:R-:W-:-:S07]  /*27b10*/  IMAD.MOV.U32 R2, RZ, RZ, R14 ;  /* 0x000000ffff027224 */ /* 0x000fce00078e000e */
[----:B------:R-:W-:Y:S05]  /*27b20*/  WARPSYNC.COLLECTIVE R15, `(.L_x_1071) ;  /* 0x000000000f087348 */ /* 0x000fea0003c00000 */
[----:B------:R0:W1:Y:S02]  /*27b30*/  SHFL.IDX P6, R14, R13, R12, R11 ;  /* 0x0000000c0d0e7389 */ /* 0x00006400000c000b */
[----:B01----:R-:W-:Y:S01]  /*27b40*/  ENDCOLLECTIVE ;  /* 0x000000000000791b */ /* 0x003fe20003800000 */
.L_x_1071:
[----:B------:R-:W-:-:S04]  /*27b50*/  IADD3 R2, P0, R30, R2, RZ ;  /* 0x000000021e027210 */ /* 0x000fc80007f1e0ff */
[----:B------:R-:W-:-:S05]  /*27b60*/  IADD3.X R3, RZ, R3, RZ, P0, !PT ;  /* 0x00000003ff037210 */ /* 0x000fca00007fe4ff */
        /* <DEDUP_REMOVED lines=9> */
.L_x_1072:
[----:B------:R-:W-:Y:S02]  /*27c00*/  IMAD.MOV.U32 R13, RZ, RZ, R5 ;  /* 0x000000ffff0d7224 */ /* 0x000fe400078e0005 */
[----:B------:R-:W-:Y:S01]  /*27c10*/  IMAD.MOV.U32 R12, RZ, RZ, 0x7 ;  /* 0x00000007ff0c7424 */ /* 0x000fe200078e00ff */
[----:B------:R-:W-:-:S07]  /*27c20*/  MOV R2, R14 ;  /* 0x0000000e00027202 */ /* 0x000fce0000000f00 */
[----:B------:R-:W-:Y:S05]  /*27c30*/  WARPSYNC.COLLECTIVE R15, `(.L_x_1073) ;  /* 0x000000000f087348 */ /* 0x000fea0003c00000 */
[----:B------:R0:W1:Y:S02]  /*27c40*/  SHFL.IDX P6, R14, R13, R12, R11 ;  /* 0x0000000c0d0e7389 */ /* 0x00006400000c000b */
[----:B01----:R-:W-:Y:S01]  /*27c50*/  ENDCOLLECTIVE ;  /* 0x000000000000791b */ /* 0x003fe20003800000 */
.L_x_1073:
        /* <DEDUP_REMOVED lines=11> */
.L_x_1074:
[----:B------:R-:W-:Y:S02]  /*27d10*/  IMAD.MOV.U32 R13, RZ, RZ, R20 ;  /* 0x000000ffff0d7224 */ /* 0x000fe400078e0014 */
[----:B------:R-:W-:Y:S01]  /*27d20*/  IMAD.MOV.U32 R12, RZ, RZ, RZ ;  /* 0x000000ffff0c7224 */ /* 0x000fe200078e00ff */
[----:B------:R-:W-:-:S04]  /*27d30*/  MOV R11, R14 ;  /* 0x0000000e000b7202 */ /* 0x000fc80000000f00 */
[----:B------:R-:W-:Y:S02]  /*27d40*/  IADD3 R2, P0, R30, R11, RZ ;  /* 0x0000000b1e027210 */ /* 0x000fe40007f1e0ff */
[----:B------:R-:W-:-:S03]  /*27d50*/  MOV R11, 0x181f ;  /* 0x0000181f000b7802 */ /* 0x000fc60000000f00 */
[----:B------:R-:W-:-:S08]  /*27d60*/  IMAD.X R3, RZ, RZ, R3, P0 ;  /* 0x000000ffff037224 */ /* 0x000fd000000e0603 */
[----:B------:R-:W-:Y:S05]  /*27d70*/  WARPSYNC.COLLECTIVE R15, `(.L_x_1075) ;  /* 0x000000000f087348 */ /* 0x000fea0003c00000 */
[----:B------:R0:W1:Y:S02]  /*27d80*/  SHFL.IDX P6, R14, R13, R12, R11 ;  /* 0x0000000c0d0e7389 */ /* 0x00006400000c000b */
[----:B01----:R-:W-:Y:S01]  /*27d90*/  ENDCOLLECTIVE ;  /* 0x000000000000791b */ /* 0x003fe20003800000 */
.L_x_1075:
        /* <DEDUP_REMOVED lines=9> */
.L_x_1076:
[----:B------:R-:W-:Y:S01]  /*27e30*/  MOV R13, R20 ;  /* 0x00000014000d7202 */ /* 0x000fe20000000f00 */
[----:B------:R-:W-:Y:S02]  /*27e40*/  IMAD.MOV.U32 R12, RZ, RZ, 0x1 ;  /* 0x00000001ff0c7424 */ /* 0x000fe400078e00ff */
[----:B------:R-:W-:-:S07]  /*27e50*/  IMAD.MOV.U32 R5, RZ, RZ, R14 ;  /* 0x000000ffff057224 */ /* 0x000fce00078e000e */
[----:B------:R-:W-:Y:S05]  /*27e60*/  WARPSYNC.COLLECTIVE R15, `(.L_x_1077) ;  /* 0x000000000f087348 */ /* 0x000fea0003c00000 */
[----:B------:R0:W1:Y:S02]  /*27e70*/  SHFL.IDX P6, R14, R13, R12, R11 ;  /* 0x0000000c0d0e7389 */ /* 0x00006400000c000b */
[----:B01----:R-:W-:Y:S01]  /*27e80*/  ENDCOLLECTIVE ;  /* 0x000000000000791b */ /* 0x003fe20003800000 */
.L_x_1077:
        /* <DEDUP_REMOVED lines=11> */
.L_x_1078:
[----:B------:R-:W-:Y:S01]  /*27f40*/  IMAD.MOV.U32 R2, RZ, RZ, R14 ;  /* 0x000000ffff027224 */ /* 0x000fe200078e000e */
[----:B------:R-:W-:Y:S06]  /*27f50*/  BRA `(.L_x_1079) ;  /* 0xffffff6c00387947 */ /* 0x000fec000383ffff */
.L_x_773:
[----:B----4-:R4:W0:Y:S02]  /*27f60*/  SYNCS.PHASECHK.TRANS64.TRYWAIT P0, [R0+URZ+0x22840], R29 ;  /* 0x0228401d000075a7 */ /* 0x010824000800017f */
[----:B0-----:R-:W-:Y:S05]  /*27f70*/  @!P0 NANOSLEEP.SYNCS 0x989680 ;  /* 0x009896800000895d */ /* 0x001fea0003900000 */
[----:B------:R-:W0:Y:S02]  /*27f80*/  @!P0 SYNCS.PHASECHK.TRANS64 P0, [R0+URZ+0x22840], R29 ;  /* 0x0228401d000085a7 */ /* 0x000e24000800007f */
[----:B0-----:R-:W-:Y:S05]  /*27f90*/  @!P0 BRA `(.L_x_773) ;  /* 0xfffffffc00f08947 */ /* 0x001fea000383ffff */
[----:B------:R-:W-:Y:S05]  /*27fa0*/  BRA `(.L_x_1080) ;  /* 0xffffff6c00847947 */ /* 0x000fea000383ffff */
.L_x_774:
[----:B------:R-:W-:Y:S01]  /*27fb0*/  BSSY B0, `(.L_x_1081) ;  /* 0x0000008000007945 */ /* 0x000fe20003800000 */
[----:B------:R-:W-:Y:S01]  /*27fc0*/  MOV R13, R5 ;  /* 0x00000005000d7202 */ /* 0x000fe20000000f00 */
[----:B------:R-:W-:Y:S02]  /*27fd0*/  IMAD.MOV.U32 R12, RZ, RZ, RZ ;  /* 0x000000ffff0c7224 */ /* 0x000fe400078e00ff */
[----:B------:R-:W-:Y:S02]  /*27fe0*/  IMAD.MOV.U32 R11, RZ, RZ, 0x181f ;  /* 0x0000181fff0b7424 */ /* 0x000fe400078e00ff */
[----:B------:R-:W-:-:S07]  /*27ff0*/  IMAD.MOV.U32 R15, RZ, RZ, -0x1 ;  /* 0xffffffffff0f7424 */ /* 0x000fce00078e00ff */
[----:B01-34-:R-:W-:Y:S05]  /*28000*/  WARPSYNC.COLLECTIVE R15, `(.L_x_1082) ;  /* 0x000000000f087348 */ /* 0x01bfea0003c00000 */
[----:B------:R2:W0:Y:S02]  /*28010*/  SHFL.IDX P6, R14, R13, R12, R11 ;  /* 0x0000000c0d0e7389 */ /* 0x00042400000c000b */
[----:B01234-:R-:W-:Y:S01]  /*28020*/  ENDCOLLECTIVE ;  /* 0x000000000000791b */ /* 0x01ffe20003800000 */
.L_x_1082:
[----:B------:R-:W-:Y:S05]  /*28030*/  BSYNC B0 ;  /* 0x0000000000007941 */ /* 0x000fea0003800000 */
.L_x_1081:
        /* <DEDUP_REMOVED lines=8> */
.L_x_1083:
[----:B------:R-:W-:Y:S02]  /*280c0*/  IMAD.MOV.U32 R13, RZ, RZ, R5 ;  /* 0x000000ffff0d7224 */ /* 0x000fe400078e0005 */
[----:B------:R-:W-:Y:S02]  /*280d0*/  IMAD.MOV.U32 R12, RZ, RZ, 0x1 ;  /* 0x00000001ff0c7424 */ /* 0x000fe400078e00ff */
[----:B------:R-:W-:-:S07]  /*280e0*/  IMAD.MOV.U32 R2, RZ, RZ, R14 ;  /* 0x000000ffff027224 */ /* 0x000fce00078e000e */
[----:B------:R-:W-:Y:S05]  /*280f0*/  WARPSYNC.COLLECTIVE R15, `(.L_x_1084) ;  /* 0x000000000f087348 */ /* 0x000fea0003c00000 */
[----:B------:R0:W1:Y:S02]  /*28100*/  SHFL.IDX P6, R14, R13, R12, R11 ;  /* 0x0000000c0d0e7389 */ /* 0x00006400000c000b */
[----:B01----:R-:W-:Y:S01]  /*28110*/  ENDCOLLECTIVE ;  /* 0x000000000000791b */ /* 0x003fe20003800000 */
.L_x_1084:
        /* <DEDUP_REMOVED lines=11> */
.L_x_1085:
[----:B------:R-:W-:Y:S02]  /*281d0*/  IMAD.MOV.U32 R13, RZ, RZ, R5 ;  /* 0x000000ffff0d7224 */ /* 0x000fe400078e0005 */
[----:B------:R-:W-:Y:S01]  /*281e0*/  IMAD.MOV.U32 R12, RZ, RZ, 0x2 ;  /* 0x00000002ff0c7424 */ /* 0x000fe200078e00ff */
[----:B------:R-:W-:-:S07]  /*281f0*/  MOV R10, R14 ;  /* 0x0000000e000a7202 */ /* 0x000fce0000000f00 */
[----:B------:R-:W-:Y:S05]  /*28200*/  WARPSYNC.COLLECTIVE R15, `(.L_x_1086) ;  /* 0x000000000f087348 */ /* 0x000fea0003c00000 */
[----:B------:R0:W1:Y:S02]  /*28210*/  SHFL.IDX P6, R14, R13, R12, R11 ;  /* 0x0000000c0d0e7389 */ /* 0x00006400000c000b */
[----:B01----:R-:W-:Y:S01]  /*28220*/  ENDCOLLECTIVE ;  /* 0x000000000000791b */ /* 0x003fe20003800000 */
.L_x_1086:
        /* <DEDUP_REMOVED lines=11> */
.L_x_1087:
[----:B------:R-:W-:Y:S02]  /*282e0*/  IMAD.MOV.U32 R13, RZ, RZ, R5 ;  /* 0x000000ffff0d7224 */ /* 0x000fe400078e0005 */
[----:B------:R-:W-:Y:S02]  /*282f0*/  IMAD.MOV.U32 R12, RZ, RZ, 0x3 ;  /* 0x00000003ff0c7424 */ /* 0x000fe400078e00ff */
[----:B------:R-:W-:-:S07]  /*28300*/  IMAD.MOV.U32 R2, RZ, RZ, R14 ;  /* 0x000000ffff027224 */ /* 0x000fce00078e000e */
[----:B------:R-:W-:Y:S05]  /*28310*/  WARPSYNC.COLLECTIVE R15, `(.L_x_1088) ;  /* 0x000000000f087348 */ /* 0x000fea0003c00000 */
[----:B------:R0:W1:Y:S02]  /*28320*/  SHFL.IDX P6, R14, R13, R12, R11 ;  /* 0x0000000c0d0e7389 */ /* 0x00006400000c000b */
[----:B01----:R-:W-:Y:S01]  /*28330*/  ENDCOLLECTIVE ;  /* 0x000000000000791b */ /* 0x003fe20003800000 */
.L_x_1088:
        /* <DEDUP_REMOVED lines=11> */
.L_x_1089:
[----:B------:R-:W-:Y:S01]  /*283f0*/  IMAD.MOV.U32 R13, RZ, RZ, R5 ;  /* 0x000000ffff0d7224 */ /* 0x000fe200078e0005 */
[----:B------:R-:W-:Y:S01]  /*28400*/  MOV R12, 0x4 ;  /* 0x00000004000c7802 */ /* 0x000fe20000000f00 */
[----:B------:R-:W-:-:S07]  /*28410*/  IMAD.MOV.U32 R2, RZ, RZ, R14 ;  /* 0x000000ffff027224 */ /* 0x000fce00078e000e */
[----:B------:R-:W-:Y:S05]  /*28420*/  WARPSYNC.COLLECTIVE R15, `(.L_x_1090) ;  /* 0x000000000f087348 */ /* 0x000fea0003c00000 */
[----:B------:R0:W1:Y:S02]  /*28430*/  SHFL.IDX P6, R14, R13, R12, R11 ;  /* 0x0000000c0d0e7389 */ /* 0x00006400000c000b */
[----:B01----:R-:W-:Y:S01]  /*28440*/  ENDCOLLECTIVE ;  /* 0x000000000000791b */ /* 0x003fe20003800000 */
.L_x_1090:
        /* <DEDUP_REMOVED lines=11> */
.L_x_1091:
[----:B------:R-:W-:Y:S01]  /*28500*/  MOV R13, R5 ;  /* 0x00000005000d7202 */ /* 0x000fe20000000f00 */
[----:B------:R-:W-:Y:S02]  /*28510*/  IMAD.MOV.U32 R12, RZ, RZ, 0x5 ;  /* 0x00000005ff0c7424 */ /* 0x000fe400078e00ff */
[----:B------:R-:W-:-:S07]  /*28520*/  IMAD.MOV.U32 R2, RZ, RZ, R14 ;  /* 0x000000ffff027224 */ /* 0x000fce00078e000e */
[----:B------:R-:W-:Y:S05]  /*28530*/  WARPSYNC.COLLECTIVE R15, `(.L_x_1092) ;  /* 0x000000000f087348 */ /* 0x000fea0003c00000 */
[----:B------:R0:W1:Y:S02]  /*28540*/  SHFL.IDX P6, R14, R13, R12, R11 ;  /* 0x0000000c0d0e7389 */ /* 0x00006400000c000b */
[----:B01----:R-:W-:Y:S01]  /*28550*/  ENDCOLLECTIVE ;  /* 0x000000000000791b */ /* 0x003fe20003800000 */
.L_x_1092:
        /* <DEDUP_REMOVED lines=11> */
.L_x_1093:
[----:B------:R-:W-:Y:S02]  /*28610*/  IMAD.MOV.U32 R13, RZ, RZ, R5 ;  /* 0x000000ffff0d7224 */ /* 0x000fe400078e0005 */
[----:B------:R-:W-:Y:S02]  /*28620*/  IMAD.MOV.U32 R12, RZ, RZ, 0x6 ;  /* 0x00000006ff0c7424 */ /* 0x000fe400078e00ff */
[----:B------:R-:W-:-:S07]  /*28630*/  IMAD.MOV.U32 R2, RZ, RZ, R14 ;  /* 0x000000ffff027224 */ /* 0x000fce00078e000e */
[----:B------:R-:W-:Y:S05]  /*28640*/  WARPSYNC.COLLECTIVE R15, `(.L_x_1094) ;  /* 0x000000000f087348 */ /* 0x000fea0003c00000 */
[----:B------:R0:W1:Y:S02]  /*28650*/  SHFL.IDX P6, R14, R13, R12, R11 ;  /* 0x0000000c0d0e7389 */ /* 0x00006400000c000b */
[----:B01----:R-:W-:Y:S01]  /*28660*/  ENDCOLLECTIVE ;  /* 0x000000000000791b */ /* 0x003fe20003800000 */
.L_x_1094:
        /* <DEDUP_REMOVED lines=11> */
.L_x_1095:
[----:B------:R-:W-:Y:S02]  /*28720*/  IMAD.MOV.U32 R13, RZ, RZ, R5 ;  /* 0x000000ffff0d7224 */ /* 0x000fe400078e0005 */
[----:B------:R-:W-:Y:S01]  /*28730*/  IMAD.MOV.U32 R12, RZ, RZ, 0x7 ;  /* 0x00000007ff0c7424 */ /* 0x000fe200078e00ff */
[----:B------:R-:W-:-:S07]  /*28740*/  MOV R2, R14 ;  /* 0x0000000e00027202 */ /* 0x000fce0000000f00 */
[----:B------:R-:W-:Y:S05]  /*28750*/  WARPSYNC.COLLECTIVE R15, `(.L_x_1096) ;  /* 0x000000000f087348 */ /* 0x000fea0003c00000 */
[----:B------:R0:W1:Y:S02]  /*28760*/  SHFL.IDX P6, R14, R13, R12, R11 ;  /* 0x0000000c0d0e7389 */ /* 0x00006400000c000b */
[----:B01----:R-:W-:Y:S01]  /*28770*/  ENDCOLLECTIVE ;  /* 0x000000000000791b */ /* 0x003fe20003800000 */
.L_x_1096:
        /* <DEDUP_REMOVED lines=11> */
.L_x_1097:
[----:B------:R-:W-:Y:S02]  /*28830*/  IMAD.MOV.U32 R13, RZ, RZ, R8 ;  /* 0x000000ffff0d7224 */ /* 0x000fe400078e0008 */
[----:B------:R-:W-:Y:S01]  /*28840*/  IMAD.MOV.U32 R12, RZ, RZ, RZ ;  /* 0x000000ffff0c7224 */ /* 0x000fe200078e00ff */
[----:B------:R-:W-:-:S07]  /*28850*/  MOV R10, R14 ;  /* 0x0000000e000a7202 */ /* 0x000fce0000000f00 */
[----:B------:R-:W-:Y:S05]  /*28860*/  WARPSYNC.COLLECTIVE R15, `(.L_x_1098) ;  /* 0x000000000f087348 */ /* 0x000fea0003c00000 */
[----:B------:R0:W1:Y:S02]  /*28870*/  SHFL.IDX P6, R14, R13, R12, R11 ;  /* 0x0000000c0d0e7389 */ /* 0x00006400000c000b */
[----:B01----:R-:W-:Y:S01]  /*28880*/  ENDCOLLECTIVE ;  /* 0x000000000000791b */ /* 0x003fe20003800000 */
.L_x_1098:
        /* <DEDUP_REMOVED lines=11> */
.L_x_1099:
[----:B------:R-:W-:Y:S01]  /*28940*/  IMAD.MOV.U32 R13, RZ, RZ, R8 ;  /* 0x000000ffff0d7224 */ /* 0x000fe200078e0008 */
[----:B------:R-:W-:Y:S01]  /*28950*/  MOV R12, 0x1 ;  /* 0x00000001000c7802 */ /* 0x000fe20000000f00 */
[----:B------:R-:W-:-:S07]  /*28960*/  IMAD.MOV.U32 R5, RZ, RZ, R14 ;  /* 0x000000ffff057224 */ /* 0x000fce00078e000e */
[----:B------:R-:W-:Y:S05]  /*28970*/  WARPSYNC.COLLECTIVE R15, `(.L_x_1100) ;  /* 0x000000000f087348 */ /* 0x000fea0003c00000 */
[----:B------:R0:W1:Y:S02]  /*28980*/  SHFL.IDX P6, R14, R13, R12, R11 ;  /* 0x0000000c0d0e7389 */ /* 0x00006400000c000b */
[----:B01----:R-:W-:Y:S01]  /*28990*/  ENDCOLLECTIVE ;  /* 0x000000000000791b */ /* 0x003fe20003800000 */
.L_x_1100:
        /* <DEDUP_REMOVED lines=11> */
.L_x_1101:
[----:B------:R-:W-:Y:S05]  /*28a50*/  BRA `(.L_x_1102) ;  /* 0xffffff6800187947 */ /* 0x000fea000383ffff */
.L_x_779:
[----:B0-----:R0:W1:Y:S02]  /*28a60*/  SYNCS.PHASECHK.TRANS64.TRYWAIT P2, [R3+URZ+0x22870], R0 ;  /* 0x02287000030075a7 */ /* 0x001064000804017f */
[----:B-1----:R-:W-:Y:S05]  /*28a70*/  @!P2 NANOSLEEP.SYNCS 0x989680 ;  /* 0x009896800000a95d */ /* 0x002fea0003900000 */
[----:B------:R-:W1:Y:S02]  /*28a80*/  @!P2 SYNCS.PHASECHK.TRANS64 P2, [R3+URZ+0x22870], R0 ;  /* 0x022870000300a5a7 */ /* 0x000e64000804007f */
[----:B-1----:R-:W-:Y:S05]  /*28a90*/  @!P2 BRA `(.L_x_779) ;  /* 0xfffffffc00f0a947 */ /* 0x002fea000383ffff */
[----:B------:R-:W-:Y:S05]  /*28aa0*/  BRA `(.L_x_1103) ;  /* 0xffffff6800787947 */ /* 0x000fea000383ffff */
.L_x_781:
[----:B0-----:R0:W1:Y:S02]  /*28ab0*/  SYNCS.PHASECHK.TRANS64.TRYWAIT P2, [R3+URZ+0x22860], R0 ;  /* 0x02286000030075a7 */ /* 0x001064000804017f */
[----:B-1----:R-:W-:Y:S05]  /*28ac0*/  @!P2 NANOSLEEP.SYNCS 0x989680 ;  /* 0x009896800000a95d */ /* 0x002fea0003900000 */
[----:B------:R-:W1:Y:S02]  /*28ad0*/  @!P2 SYNCS.PHASECHK.TRANS64 P2, [R3+URZ+0x22860], R0 ;  /* 0x022860000300a5a7 */ /* 0x000e64000804007f */
[----:B-1----:R-:W-:Y:S05]  /*28ae0*/  @!P2 BRA `(.L_x_781) ;  /* 0xfffffffc00f0a947 */ /* 0x002fea000383ffff */
[----:B------:R-:W-:Y:S05]  /*28af0*/  BRA `(.L_x_1104) ;  /* 0xffffff6800847947 */ /* 0x000fea000383ffff */
.L_x_789:
[----:B0-----:R0:W2:Y:S02]  /*28b00*/  SYNCS.PHASECHK.TRANS64.TRYWAIT P1, [R17+URZ+0x22870], R0 ;  /* 0x02287000110075a7 */ /* 0x0010a4000802017f */
[----:B--2---:R-:W-:Y:S05]  /*28b10*/  @!P1 NANOSLEEP.SYNCS 0x989680 ;  /* 0x009896800000995d */ /* 0x004fea0003900000 */
[----:B------:R-:W2:Y:S02]  /*28b20*/  @!P1 SYNCS.PHASECHK.TRANS64 P1, [R17+URZ+0x22870], R0 ;  /* 0x02287000110095a7 */ /* 0x000ea4000802007f */
[----:B--2---:R-:W-:Y:S05]  /*28b30*/  @!P1 BRA `(.L_x_789) ;  /* 0xfffffffc00f09947 */ /* 0x004fea000383ffff */
[----:B------:R-:W-:Y:S05]  /*28b40*/  BRA `(.L_x_1105) ;  /* 0xffffff7000447947 */ /* 0x000fea000383ffff */
.L_x_791:
[----:B0-----:R0:W2:Y:S02]  /*28b50*/  SYNCS.PHASECHK.TRANS64.TRYWAIT P1, [R17+URZ+0x22860], R0 ;  /* 0x02286000110075a7 */ /* 0x0010a4000802017f */
[----:B--2---:R-:W-:Y:S05]  /*28b60*/  @!P1 NANOSLEEP.SYNCS 0x989680 ;  /* 0x009896800000995d */ /* 0x004fea0003900000 */
[----:B------:R-:W2:Y:S02]  /*28b70*/  @!P1 SYNCS.PHASECHK.TRANS64 P1, [R17+URZ+0x22860], R0 ;  /* 0x02286000110095a7 */ /* 0x000ea4000802007f */
[----:B--2---:R-:W-:Y:S05]  /*28b80*/  @!P1 BRA `(.L_x_791) ;  /* 0xfffffffc00f09947 */ /* 0x004fea000383ffff */
[----:B------:R-:W-:Y:S05]  /*28b90*/  BRA `(.L_x_1106) ;  /* 0xffffff70004c7947 */ /* 0x000fea000383ffff */
.L_x_796:
        /* <DEDUP_REMOVED lines=8> */
.L_x_1108:
[----:B------:R-:W-:Y:S05]  /*28c20*/  BSYNC B0 ;  /* 0x0000000000007941 */ /* 0x000fea0003800000 */
.L_x_1107:
[----:B------:R-:W-:Y:S01]  /*28c30*/  IMAD.MOV.U32 R13, RZ, RZ, R16 ;  /* 0x000000ffff0d7224 */ /* 0x000fe200078e0010 */
[----:B------:R-:W-:Y:S01]  /*28c40*/  MOV R11, 0x1f ;  /* 0x0000001f000b7802 */ /* 0x000fe20000000f00 */
[----:B------:R-:W-:Y:S02]  /*28c50*/  IMAD.MOV.U32 R12, RZ, RZ, 0x1 ;  /* 0x00000001ff0c7424 */ /* 0x000fe400078e00ff */
[----:B------:R-:W-:Y:S02]  /*28c60*/  IMAD.MOV.U32 R15, RZ, RZ, -0x1 ;  /* 0xffffffffff0f7424 */ /* 0x000fe400078e00ff */
[----:B------:R-:W-:Y:S02]  /*28c70*/  IMAD.IADD R7, R19, 0x1, R9 ;  /* 0x0000000113077824 */ /* 0x000fe400078e0209 */
[----:B------:R-:W-:-:S07]  /*28c80*/  IMAD.MOV.U32 R0, RZ, RZ, R14 ;  /* 0x000000ffff007224 */ /* 0x000fce00078e000e */
[----:B------:R-:W-:Y:S05]  /*28c90*/  WARPSYNC.COLLECTIVE R15, `(.L_x_1109) ;  /* 0x000000000f087348 */ /* 0x000fea0003c00000 */
[----:B------:R0:W1:Y:S02]  /*28ca0*/  SHFL.IDX P6, R14, R13, R12, R11 ;  /* 0x0000000c0d0e7389 */ /* 0x00006400000c000b */
[----:B01----:R-:W-:Y:S01]  /*28cb0*/  ENDCOLLECTIVE ;  /* 0x000000000000791b */ /* 0x003fe20003800000 */
.L_x_1109:
[----:B------:R-:W-:Y:S02]  /*28cc0*/  ULDC UR4, c[0x0][0xc3c] ;  /* 0x00030f0000047ab9 */ /* 0x000fe40000000800 */
[----:B------:R-:W-:-:S13]  /*28cd0*/  ISETP.GE.OR P1, PT, R7, UR4, !P0 ;  /* 0x0000000407007c0c */ /* 0x000fda000c726670 */
[----:B------:R-:W0:Y:S08]  /*28ce0*/  @!P1 LDC.64 R2, c[0x0][0xc80] ;  /* 0x00032000ff029b82 */ /* 0x000e300000000a00 */
[----:B------:R-:W1:Y:S01]  /*28cf0*/  @!P1 LDC.64 R4, c[0x0][0xc78] ;  /* 0x00031e00ff049b82 */ /* 0x000e620000000a00 */
[----:B------:R-:W-:Y:S02]  /*28d00*/  IMAD.MOV.U32 R11, RZ, RZ, RZ ;  /* 0x000000ffff0b7224 */ /* 0x000fe400078e00ff */
[----:B------:R-:W-:-:S02]  /*28d10*/  IMAD.MOV.U32 R6, RZ, RZ, R14 ;  /* 0x000000ffff067224 */ /* 0x000fc400078e000e */
[----:B0-----:R-:W-:-:S05]  /*28d20*/  @!P1 IMAD.WIDE R2, R7, 0x4, R2 ;  /* 0x0000000407029825 */ /* 0x001fca00078e0202 */
[----:B------:R1:W2:Y:S02]  /*28d30*/  @!P1 LDG.E R8, desc[UR36][R2.64] ;  /* 0x0000002402089981 */ /* 0x0002a4000c1e1900 */
[----:B-1----:R-:W-:-:S05]  /*28d40*/  @!P1 IMAD.WIDE R2, R7, 0x4, R4 ;  /* 0x0000000407029825 */ /* 0x002fca00078e0204 */
[----:B------:R-:W3:Y:S01]  /*28d50*/  @!P1 LDG.E R5, desc[UR36][R2.64] ;  /* 0x0000002402059981 */ /* 0x000ee2000c1e1900 */
[----:B------:R-:W-:Y:S01]  /*28d60*/  IMAD.MOV.U32 R7, RZ, RZ, RZ ;  /* 0x000000ffff077224 */ /* 0x000fe200078e00ff */
[C---:B------:R-:W-:Y:S01]  /*28d70*/  ISETP.GE.U32.AND P2, PT, R9.reuse, 0x2, PT ;  /* 0x000000020900780c */ /* 0x040fe20003f46070 */
[----:B------:R-:W-:Y:S01]  /*28d80*/  IMAD.MOV.U32 R4, RZ, RZ, RZ ;  /* 0x000000ffff047224 */ /* 0x000fe200078e00ff */
[C---:B------:R-:W-:Y:S02]  /*28d90*/  ISETP.GE.U32.AND P3, PT, R9.reuse, 0x4, PT ;  /* 0x000000040900780c */ /* 0x040fe40003f66070 */
[C---:B------:R-:W-:Y:S02]  /*28da0*/  ISETP.GE.U32.AND P4, PT, R9.reuse, 0x8, PT ;  /* 0x000000080900780c */ /* 0x040fe40003f86070 */
[----:B------:R-:W-:Y:S02]  /*28db0*/  ISETP.GE.U32.AND P5, PT, R9, 0x10, PT ;  /* 0x000000100900780c */ /* 0x000fe40003fa6070 */
[----:B------:R-:W-:-:S02]  /*28dc0*/  MOV R16, RZ ;  /* 0x000000ff00107202 */ /* 0x000fc40000000f00 */
[----:B--2---:R-:W-:Y:S01]  /*28dd0*/  @!P1 MOV R7, R8 ;  /* 0x0000000800079202 */ /* 0x004fe20000000f00 */
[----:B---3--:R-:W-:Y:S01]  /*28de0*/  @!P1 IMAD.MOV.U32 R4, RZ, RZ, R5 ;  /* 0x000000ffff049224 */ /* 0x008fe200078e0005 */
[----:B------:R-:W-:-:S03]  /*28df0*/  ISETP.NE.AND P1, PT, R9, RZ, PT ;  /* 0x000000ff0900720c */ /* 0x000fc60003f25270 */
[----:B------:R-:W-:-:S10]  /*28e00*/  IMAD R13, R4, R7, RZ ;  /* 0x00000007040d7224 */ /* 0x000fd400078e02ff */
[----:B------:R-:W-:Y:S05]  /*28e10*/  WARPSYNC.COLLECTIVE R15, `(.L_x_1110) ;  /* 0x000000000f087348 */ /* 0x000fea0003c00000 */
[----:B------:R0:W1:Y:S02]  /*28e20*/  SHFL.UP P6, R14, R13, R12, R11 ;  /* 0x0400000c0d0e7389 */ /* 0x00006400000c000b */
[----:B01----:R-:W-:Y:S01]  /*28e30*/  ENDCOLLECTIVE ;  /* 0x000000000000791b */ /* 0x003fe20003800000 */
.L_x_1110:
[----:B------:R-:W-:Y:S01]  /*28e40*/  IMAD.MOV.U32 R12, RZ, RZ, 0x2 ;  /* 0x00000002ff0c7424 */ /* 0x000fe200078e00ff */
[----:B------:R-:W-:-:S05]  /*28e50*/  SEL R14, R14, RZ, P1 ;  /* 0x000000ff0e0e7207 */ /* 0x000fca0000800000 */
[----:B------:R-:W-:-:S05]  /*28e60*/  IMAD.IADD R5, R13, 0x1, R14 ;  /* 0x000000010d057824 */ /* 0x000fca00078e020e */
[----:B------:R-:W-:-:S07]  /*28e70*/  MOV R13, R5 ;  /* 0x00000005000d7202 */ /* 0x000fce0000000f00 */
[----:B------:R-:W-:Y:S05]  /*28e80*/  WARPSYNC.COLLECTIVE R15, `(.L_x_1111) ;  /* 0x000000000f087348 */ /* 0x000fea0003c00000 */
[----:B------:R0:W1:Y:S02]  /*28e90*/  SHFL.UP P6, R14, R13, R12, R11 ;  /* 0x0400000c0d0e7389 */ /* 0x00006400000c000b */
[----:B01----:R-:W-:Y:S01]  /*28ea0*/  ENDCOLLECTIVE ;  /* 0x000000000000791b */ /* 0x003fe20003800000 */
.L_x_1111:
[----:B------:R-:W-:Y:S01]  /*28eb0*/  IMAD.MOV.U32 R12, RZ, RZ, 0x4 ;  /* 0x00000004ff0c7424 */ /* 0x000fe200078e00ff */
[----:B------:R-:W-:-:S05]  /*28ec0*/  SEL R2, R14, RZ, P2 ;  /* 0x000000ff0e027207 */ /* 0x000fca0001000000 */
[----:B------:R-:W-:-:S04]  /*28ed0*/  IMAD.IADD R2, R5, 0x1, R2 ;  /* 0x0000000105027824 */ /* 0x000fc800078e0202 */
[----:B------:R-:W-:-:S07]  /*28ee0*/  IMAD.MOV.U32 R13, RZ, RZ, R2 ;  /* 0x000000ffff0d7224 */ /* 0x000fce00078e0002 */
[----:B------:R-:W-:Y:S05]  /*28ef0*/  WARPSYNC.COLLECTIVE R15, `(.L_x_1112) ;  /* 0x000000000f087348 */ /* 0x000fea0003c00000 */
[----:B------:R0:W1:Y:S02]  /*28f00*/  SHFL.UP P6, R14, R13, R12, R11 ;  /* 0x0400000c0d0e7389 */ /* 0x00006400000c000b */
[----:B01----:R-:W-:Y:S01]  /*28f10*/  ENDCOLLECTIVE ;  /* 0x000000000000791b */ /* 0x003fe20003800000 */
.L_x_1112:
[----:B------:R-:W-:Y:S01]  /*28f20*/  IMAD.MOV.U32 R12, RZ, RZ, 0x8 ;  /* 0x00000008ff0c7424 */ /* 0x000fe200078e00ff */
[----:B------:R-:W-:-:S04]  /*28f30*/  SEL R3, R14, RZ, P3 ;  /* 0x000000ff0e037207 */ /* 0x000fc80001800000 */
[----:B------:R-:W-:-:S05]  /*28f40*/  IADD3 R3, R2, R3, RZ ;  /* 0x0000000302037210 */ /* 0x000fca0007ffe0ff */
[----:B------:R-:W-:-:S07]  /*28f50*/  IMAD.MOV.U32 R13, RZ, RZ, R3 ;  /* 0x000000ffff0d7224 */ /* 0x000fce00078e0003 */
[----:B------:R-:W-:Y:S05]  /*28f60*/  WARPSYNC.COLLECTIVE R15, `(.L_x_1113) ;  /* 0x000000000f087348 */ /* 0x000fea0003c00000 */
[----:B------:R0:W1:Y:S02]  /*28f70*/  SHFL.UP P6, R14, R13, R12, R11 ;  /* 0x0400000c0d0e7389 */ /* 0x00006400000c000b */
[----:B01----:R-:W-:Y:S01]  /*28f80*/  ENDCOLLECTIVE ;  /* 0x000000000000791b */ /* 0x003fe20003800000 */
.L_x_1113:
[----:B------:R-:W-:Y:S02]  /*28f90*/  MOV R12, 0x10 ;  /* 0x00000010000c7802 */ /* 0x000fe40000000f00 */
[----:B------:R-:W-:-:S05]  /*28fa0*/  SEL R14, R14, RZ, P4 ;  /* 0x000000ff0e0e7207 */ /* 0x000fca0002000000 */
[----:B------:R-:W-:-:S04]  /*28fb0*/  IMAD.IADD R5, R3, 0x1, R14 ;  /* 0x0000000103057824 */ /* 0x000fc800078e020e */
[----:B------:R-:W-:-:S07]  /*28fc0*/  IMAD.MOV.U32 R13, RZ, RZ, R5 ;  /* 0x000000ffff0d7224 */ /* 0x000fce00078e0005 */
[----:B------:R-:W-:Y:S05]  /*28fd0*/  WARPSYNC.COLLECTIVE R15, `(.L_x_1114) ;  /* 0x000000000f087348 */ /* 0x000fea0003c00000 */
[----:B------:R0:W1:Y:S02]  /*28fe0*/  SHFL.UP P6, R14, R13, R12, R11 ;  /* 0x0400000c0d0e7389 */ /* 0x00006400000c000b */
[----:B01----:R-:W-:Y:S01]  /*28ff0*/  ENDCOLLECTIVE ;  /* 0x000000000000791b */ /* 0x003fe20003800000 */
.L_x_1114:
[----:B------:R-:W-:Y:S02]  /*29000*/  IMAD.MOV.U32 R12, RZ, RZ, 0x1f ;  /* 0x0000001fff0c7424 */ /* 0x000fe400078e00ff */
[----:B------:R-:W-:Y:S01]  /*29010*/  IMAD.MOV.U32 R11, RZ, RZ, 0x1f ;  /* 0x0000001fff0b7424 */ /* 0x000fe200078e00ff */
[----:B------:R-:W-:-:S05]  /*29020*/  SEL R14, R14, RZ, P5 ;  /* 0x000000ff0e0e7207 */ /* 0x000fca0002800000 */
[----:B------:R-:W-:-:S04]  /*29030*/  IMAD.IADD R3, R5, 0x1, R14 ;  /* 0x0000000105037824 */ /* 0x000fc800078e020e */
[----:B------:R-:W-:-:S07]  /*29040*/  IMAD.MOV.U32 R13, RZ, RZ, R3 ;  /* 0x000000ffff0d7224 */ /* 0x000fce00078e0003 */
[----:B------:R-:W-:Y:S05]  /*29050*/  WARPSYNC.COLLECTIVE R15, `(.L_x_1115) ;  /* 0x000000000f087348 */ /* 0x000fea0003c00000 */
[----:B------:R0:W1:Y:S02]  /*29060*/  SHFL.IDX P6, R14, R13, R12, R11 ;  /* 0x0000000c0d0e7389 */ /* 0x00006400000c000b */
[----:B01----:R-:W-:Y:S01]  /*29070*/  ENDCOLLECTIVE ;  /* 0x000000000000791b */ /* 0x003fe20003800000 */
.L_x_1115:
[----:B------:R-:W-:Y:S05]  /*29080*/  BRA `(.L_x_1116) ;  /* 0xffffff74005c7947 */ /* 0x000fea000383ffff */
.L_x_799:
[----:B------:R-:W-:Y:S01]  /*29090*/  BSSY B0, `(.L_x_1117) ;  /* 0x0000007000007945 */ /* 0x000fe20003800000 */
[----:B------:R-:W-:Y:S02]  /*290a0*/  IMAD.MOV.U32 R12, RZ, RZ, 0x1 ;  /* 0x00000001ff0c7424 */ /* 0x000fe400078e00ff */
[----:B------:R-:W-:Y:S02]  /*290b0*/  IMAD.MOV.U32 R11, RZ, RZ, RZ ;  /* 0x000000ffff0b7224 */ /* 0x000fe400078e00ff */
[----:B------:R-:W-:-:S07]  /*290c0*/  IMAD.MOV.U32 R15, RZ, RZ, -0x1 ;  /* 0xffffffffff0f7424 */ /* 0x000fce00078e00ff */
[----:B0-----:R-:W-:Y:S05]  /*290d0*/  WARPSYNC.COLLECTIVE R15, `(.L_x_1118) ;  /* 0x000000000f087348 */ /* 0x001fea0003c00000 */
[----:B------:R1:W2:Y:S02]  /*290e0*/  SHFL.UP P6, R14, R13, R12, R11 ;  /* 0x0400000c0d0e7389 */ /* 0x0002a400000c000b */
[----:B012---:R-:W-:Y:S01]  /*290f0*/  ENDCOLLECTIVE ;  /* 0x000000000000791b */ /* 0x007fe20003800000 */
.L_x_1118:
[----:B------:R-:W-:Y:S05]  /*29100*/  BSYNC B0 ;  /* 0x0000000000007941 */ /* 0x000fea0003800000 */
.L_x_1117:
[----:B------:R-:W-:Y:S01]  /*29110*/  SEL R14, R14, RZ, P1 ;  /* 0x000000ff0e0e7207 */ /* 0x000fe20000800000 */
[----:B------:R-:W-:Y:S01]  /*29120*/  IMAD.MOV.U32 R11, RZ, RZ, RZ ;  /* 0x000000ffff0b7224 */ /* 0x000fe200078e00ff */
[----:B------:R-:W-:Y:S01]  /*29130*/  MOV R12, 0x2 ;  /* 0x00000002000c7802 */ /* 0x000fe20000000f00 */
[----:B------:R-:W-:Y:S02]  /*29140*/  IMAD.MOV.U32 R15, RZ, RZ, -0x1 ;  /* 0xffffffffff0f7424 */ /* 0x000fe400078e00ff */
[----:B------:R-:W-:-:S07]  /*29150*/  IMAD.IADD R13, R13, 0x1, R14 ;  /* 0x000000010d0d7824 */ /* 0x000fce00078e020e */
[----:B------:R-:W-:Y:S05]  /*29160*/  WARPSYNC.COLLECTIVE R15, `(.L_x_1119) ;  /* 0x000000000f087348 */ /* 0x000fea0003c00000 */
[----:B------:R0:W1:Y:S02]  /*29170*/  SHFL.UP P6, R14, R13, R12, R11 ;  /* 0x0400000c0d0e7389 */ /* 0x00006400000c000b */
[----:B01----:R-:W-:Y:S01]  /*29180*/  ENDCOLLECTIVE ;  /* 0x000000000000791b */ /* 0x003fe20003800000 */
.L_x_1119:
[----:B------:R-:W-:Y:S02]  /*29190*/  MOV R12, 0x4 ;  /* 0x00000004000c7802 */ /* 0x000fe40000000f00 */
[----:B------:R-:W-:-:S05]  /*291a0*/  SEL R2, R14, RZ, P2 ;  /* 0x000000ff0e027207 */ /* 0x000fca0001000000 */
[----:B------:R-:W-:-:S04]  /*291b0*/  IMAD.IADD R2, R13, 0x1, R2 ;  /* 0x000000010d027824 */ /* 0x000fc800078e0202 */
[----:B------:R-:W-:-:S07]  /*291c0*/  IMAD.MOV.U32 R13, RZ, RZ, R2 ;  /* 0x000000ffff0d7224 */ /* 0x000fce00078e0002 */
[----:B------:R-:W-:Y:S05]  /*291d0*/  WARPSYNC.COLLECTIVE R15, `(.L_x_1120) ;  /* 0x000000000f087348 */ /* 0x000fea0003c00000 */
[----:B------:R0:W1:Y:S02]  /*291e0*/  SHFL.UP P6, R14, R13, R12, R11 ;  /* 0x0400000c0d0e7389 */ /* 0x00006400000c000b */
[----:B01----:R-:W-:Y:S01]  /*291f0*/  ENDCOLLECTIVE ;  /* 0x000000000000791b */ /* 0x003fe20003800000 */
.L_x_1120:
[----:B------:R-:W-:Y:S01]  /*29200*/  IMAD.MOV.U32 R12, RZ, RZ, 0x8 ;  /* 0x00000008ff0c7424 */ /* 0x000fe200078e00ff */
[----:B------:R-:W-:-:S05]  /*29210*/  SEL R3, R14, RZ, P3 ;  /* 0x000000ff0e037207 */ /* 0x000fca0001800000 */
[----:B------:R-:W-:-:S04]  /*29220*/  IMAD.IADD R3, R2, 0x1, R3 ;  /* 0x0000000102037824 */ /* 0x000fc800078e0203 */
[----:B------:R-:W-:-:S07]  /*29230*/  IMAD.MOV.U32 R13, RZ, RZ, R3 ;  /* 0x000000ffff0d7224 */ /* 0x000fce00078e0003 */
[----:B------:R-:W-:Y:S05]  /*29240*/  WARPSYNC.COLLECTIVE R15, `(.L_x_1121) ;  /* 0x000000000f087348 */ /* 0x000fea0003c00000 */
[----:B------:R0:W1:Y:S02]  /*29250*/  SHFL.UP P6, R14, R13, R12, R11 ;  /* 0x0400000c0d0e7389 */ /* 0x00006400000c000b */
[----:B01----:R-:W-:Y:S01]  /*29260*/  ENDCOLLECTIVE ;  /* 0x000000000000791b */ /* 0x003fe20003800000 */
.L_x_1121:
[----:B------:R-:W-:Y:S01]  /*29270*/  IMAD.MOV.U32 R12, RZ, RZ, 0x10 ;  /* 0x00000010ff0c7424 */ /* 0x000fe200078e00ff */
[----:B------:R-:W-:-:S05]  /*29280*/  SEL R14, R14, RZ, P4 ;  /* 0x000000ff0e0e7207 */ /* 0x000fca0002000000 */
[----:B------:R-:W-:-:S05]  /*29290*/  IMAD.IADD R5, R3, 0x1, R14 ;  /* 0x0000000103057824 */ /* 0x000fca00078e020e */
[----:B------:R-:W-:-:S07]  /*292a0*/  MOV R13, R5 ;  /* 0x00000005000d7202 */ /* 0x000fce0000000f00 */
[----:B------:R-:W-:Y:S05]  /*292b0*/  WARPSYNC.COLLECTIVE R15, `(.L_x_1122) ;  /* 0x000000000f087348 */ /* 0x000fea0003c00000 */
[----:B------:R0:W1:Y:S02]  /*292c0*/  SHFL.UP P6, R14, R13, R12, R11 ;  /* 0x0400000c0d0e7389 */ /* 0x00006400000c000b */
[----:B01----:R-:W-:Y:S01]  /*292d0*/  ENDCOLLECTIVE ;  /* 0x000000000000791b */ /* 0x003fe20003800000 */
.L_x_1122:
[----:B------:R-:W-:Y:S01]  /*292e0*/  IMAD.MOV.U32 R12, RZ, RZ, 0x1f ;  /* 0x0000001fff0c7424 */ /* 0x000fe200078e00ff */
[----:B------:R-:W-:Y:S02]  /*292f0*/  MOV R11, 0x1f ;  /* 0x0000001f000b7802 */ /* 0x000fe40000000f00 */
[----:B------:R-:W-:-:S05]  /*29300*/  SEL R14, R14, RZ, P5 ;  /* 0x000000ff0e0e7207 */ /* 0x000fca0002800000 */
[----:B------:R-:W-:-:S04]  /*29310*/  IMAD.IADD R3, R5, 0x1, R14 ;  /* 0x0000000105037824 */ /* 0x000fc800078e020e */
[----:B------:R-:W-:-:S07]  /*29320*/  IMAD.MOV.U32 R13, RZ, RZ, R3 ;  /* 0x000000ffff0d7224 */ /* 0x000fce00078e0003 */
[----:B------:R-:W-:Y:S05]  /*29330*/  WARPSYNC.COLLECTIVE R15, `(.L_x_1123) ;  /* 0x000000000f087348 */ /* 0x000fea0003c00000 */
[----:B------:R0:W1:Y:S02]  /*29340*/  SHFL.IDX P6, R14, R13, R12, R11 ;  /* 0x0000000c0d0e7389 */ /* 0x00006400000c000b */
[----:B01----:R-:W-:Y:S01]  /*29350*/  ENDCOLLECTIVE ;  /* 0x000000000000791b */ /* 0x003fe20003800000 */
.L_x_1123:
[----:B------:R-:W-:Y:S05]  /*29360*/  BRA `(.L_x_1124) ;  /* 0xffffff7400487947 */ /* 0x000fea000383ffff */
.L_x_801:
[----:B------:R-:W-:Y:S01]  /*29370*/  BSSY B0, `(.L_x_1125) ;  /* 0x0000006000007945 */ /* 0x000fe20003800000 */
[----:B------:R-:W-:Y:S01]  /*29380*/  PLOP3.LUT P6, PT, P6, PT, PT, 0x8, 0x0 ;  /* 0x000000000000781c */ /* 0x000fe200037ce170 */
[----:B------:R-:W-:-:S12]  /*29390*/  IMAD.MOV.U32 R15, RZ, RZ, -0x1 ;  /* 0xffffffffff0f7424 */ /* 0x000fd800078e00ff */
[----:B01----:R-:W-:Y:S05]  /*293a0*/  WARPSYNC.COLLECTIVE R15, `(.L_x_1126) ;  /* 0x000000000f087348 */ /* 0x003fea0003c00000 */
[----:B------:R-:W-:Y:S01]  /*293b0*/  VOTE.ANY R14, PT, P6 ;  /* 0x00000000000e7806 */ /* 0x000fe200030e0100 */
[----:B01----:R-:W-:Y:S06]  /*293c0*/  ENDCOLLECTIVE ;  /* 0x000000000000791b */ /* 0x003fec0003800000 */
.L_x_1126:
[----:B------:R-:W-:Y:S05]  /*293d0*/  BSYNC B0 ;  /* 0x0000000000007941 */ /* 0x000fea0003800000 */
.L_x_1125:
[----:B------:R-:W-:Y:S01]  /*293e0*/  IMAD.MOV.U32 R8, RZ, RZ, R14 ;  /* 0x000000ffff087224 */ /* 0x000fe200078e000e */
[----:B------:R-:W-:Y:S01]  /*293f0*/  MOV R11, 0x1f ;  /* 0x0000001f000b7802 */ /* 0x000fe20000000f00 */
[----:B------:R-:W-:Y:S02]  /*29400*/  IMAD.MOV.U32 R13, RZ, RZ, R7 ;  /* 0x000000ffff0d7224 */ /* 0x000fe400078e0007 */
[----:B------:R-:W0:Y:S01]  /*29410*/  POPC R5, R8 ;  /* 0x0000000800057309 */ /* 0x000e220000000000 */
[----:B------:R-:W-:Y:S02]  /*29420*/  IMAD.MOV.U32 R15, RZ, RZ, -0x1 ;  /* 0xffffffffff0f7424 */ /* 0x000fe400078e00ff */
[----:B0-----:R-:W-:-:S07]  /*29430*/  IMAD.MOV.U32 R12, RZ, RZ, R5 ;  /* 0x000000ffff0c7224 */ /* 0x001fce00078e0005 */
[----:B------:R-:W-:Y:S05]  /*29440*/  WARPSYNC.COLLECTIVE R15, `(.L_x_1127) ;  /* 0x000000000f087348 */ /* 0x000fea0003c00000 */
[----:B------:R0:W1:Y:S02]  /*29450*/  SHFL.IDX P6, R14, R13, R12, R11 ;  /* 0x0000000c0d0e7389 */ /* 0x00006400000c000b */
[----:B01----:R-:W-:Y:S01]  /*29460*/  ENDCOLLECTIVE ;  /* 0x000000000000791b */ /* 0x003fe20003800000 */
.L_x_1127:
[----:B------:R-:W-:Y:S02]  /*29470*/  IMAD.MOV.U32 R13, RZ, RZ, R4 ;  /* 0x000000ffff0d7224 */ /* 0x000fe400078e0004 */
[----:B------:R-:W-:-:S07]  /*29480*/  IMAD.MOV.U32 R7, RZ, RZ, R14 ;  /* 0x000000ffff077224 */ /* 0x000fce00078e000e */
[----:B------:R-:W-:Y:S05]  /*29490*/  WARPSYNC.COLLECTIVE R15, `(.L_x_1128) ;  /* 0x000000000f087348 */ /* 0x000fea0003c00000 */
[----:B------:R0:W1:Y:S02]  /*294a0*/  SHFL.IDX P6, R14, R13, R12, R11 ;  /* 0x0000000c0d0e7389 */ /* 0x00006400000c000b */
[----:B01----:R-:W-:Y:S01]  /*294b0*/  ENDCOLLECTIVE ;  /* 0x000000000000791b */ /* 0x003fe20003800000 */
.L_x_1128:
[----:B------:R-:W-:Y:S01]  /*294c0*/  IMAD.MOV.U32 R4, RZ, RZ, R14 ;  /* 0x000000ffff047224 */ /* 0x000fe200078e000e */
[----:B------:R-:W-:Y:S06]  /*294d0*/  BRA `(.L_x_1129) ;  /* 0xffffff7400287947 */ /* 0x000fec000383ffff */
.L_x_803:
[----:B------:R-:W-:Y:S01]  /*294e0*/  BSSY B0, `(.L_x_1130) ;  /* 0x0000007000007945 */ /* 0x000fe20003800000 */
[----:B------:R-:W-:Y:S01]  /*294f0*/  MOV R13, R3 ;  /* 0x00000003000d7202 */ /* 0x000fe20000000f00 */
[----:B------:R-:W-:Y:S02]  /*29500*/  IMAD.MOV.U32 R11, RZ, RZ, 0x1f ;  /* 0x0000001fff0b7424 */ /* 0x000fe400078e00ff */
[----:B------:R-:W-:-:S07]  /*29510*/  IMAD.MOV.U32 R15, RZ, RZ, -0x1 ;  /* 0xffffffffff0f7424 */ /* 0x000fce00078e00ff */
[----:B01234-:R-:W-:Y:S05]  /*29520*/  WARPSYNC.COLLECTIVE R15, `(.L_x_1131) ;  /* 0x000000000f087348 */ /* 0x01ffea0003c00000 */
[----:B------:R0:W0:Y:S02]  /*29530*/  SHFL.IDX P6, R14, R13, R12, R11 ;  /* 0x0000000c0d0e7389 */ /* 0x00002400000c000b */
[----:B01234-:R-:W-:Y:S01]  /*29540*/  ENDCOLLECTIVE ;  /* 0x000000000000791b */ /* 0x01ffe20003800000 */
.L_x_1131:
[----:B------:R-:W-:Y:S05]  /*29550*/  BSYNC B0 ;  /* 0x0000000000007941 */ /* 0x000fea0003800000 */
.L_x_1130:
[----:B------:R-:W-:Y:S01]  /*29560*/  IMAD.MOV.U32 R16, RZ, RZ, R14 ;  /* 0x000000ffff107224 */ /* 0x000fe200078e000e */
[----:B------:R-:W-:Y:S06]  /*29570*/  BRA `(.L_x_802) ;  /* 0xffffff7400187947 */ /* 0x000fec000383ffff */
.L_x_807:
[----:B0-----:R0:W1:Y:S02]  /*29580*/  SYNCS.PHASECHK.TRANS64.TRYWAIT P0, [R4+URZ+0x22820], R0 ;  /* 0x02282000040075a7 */ /* 0x001064000800017f */
[----:B-1----:R-:W-:Y:S05]  /*29590*/  @!P0 NANOSLEEP.SYNCS 0x989680 ;  /* 0x009896800000895d */ /* 0x002fea0003900000 */
[----:B------:R-:W1:Y:S02]  /*295a0*/  @!P0 SYNCS.PHASECHK.TRANS64 P0, [R4+URZ+0x22820], R0 ;  /* 0x02282000040085a7 */ /* 0x000e64000800007f */
[----:B-1----:R-:W-:Y:S05]  /*295b0*/  @!P0 BRA `(.L_x_807) ;  /* 0xfffffffc00f08947 */ /* 0x002fea000383ffff */
[----:B------:R-:W-:Y:S05]  /*295c0*/  BRA `(.L_x_1132) ;  /* 0xffffff7800787947 */ /* 0x000fea000383ffff */
.L_x_808:
[----:B------:R-:W1:Y:S01]  /*295d0*/  S2R R2, SR_TID.X ;  /* 0x0000000000027919 */ /* 0x000e620000002100 */
[----:B------:R-:W-:Y:S01]  /*295e0*/  BSSY B0, `(.L_x_1133) ;  /* 0x000000a000007945 */ /* 0x000fe20003800000 */
[----:B------:R-:W-:Y:S01]  /*295f0*/  MOV R12, RZ ;  /* 0x000000ff000c7202 */ /* 0x000fe20000000f00 */
[----:B------:R-:W-:Y:S02]  /*29600*/  IMAD.MOV.U32 R11, RZ, RZ, 0x1f ;  /* 0x0000001fff0b7424 */ /* 0x000fe400078e00ff */
[----:B------:R-:W-:Y:S01]  /*29610*/  IMAD.MOV.U32 R15, RZ, RZ, -0x1 ;  /* 0xffffffffff0f7424 */ /* 0x000fe200078e00ff */
[----:B-1----:R-:W-:-:S04]  /*29620*/  SHF.R.U32.HI R2, RZ, 0x5, R2 ;  /* 0x00000005ff027819 */ /* 0x002fc80000011602 */
[----:B------:R-:W-:-:S05]  /*29630*/  LOP3.LUT R2, R2, 0x3, RZ, 0xc0, !PT ;  /* 0x0000000302027812 */ /* 0x000fca00078ec0ff */
[----:B------:R-:W-:-:S07]  /*29640*/  IMAD.MOV.U32 R13, RZ, RZ, R2 ;  /* 0x000000ffff0d7224 */ /* 0x000fce00078e0002 */
[----:B0-----:R-:W-:Y:S05]  /*29650*/  WARPSYNC.COLLECTIVE R15, `(.L_x_1134) ;  /* 0x000000000f087348 */ /* 0x001fea0003c00000 */
[----:B------:R1:W2:Y:S02]  /*29660*/  SHFL.IDX P6, R14, R13, R12, R11 ;  /* 0x0000000c0d0e7389 */ /* 0x0002a400000c000b */
[----:B012---:R-:W-:Y:S01]  /*29670*/  ENDCOLLECTIVE ;  /* 0x000000000000791b */ /* 0x007fe20003800000 */
.L_x_1134:
[----:B------:R-:W-:Y:S05]  /*29680*/  BSYNC B0 ;  /* 0x0000000000007941 */ /* 0x000fea0003800000 */
.L_x_1133:
[----:B------:R-:W-:Y:S05]  /*29690*/  BRA `(.L_x_1135) ;  /* 0xffffff7800607947 */ /* 0x000fea000383ffff */
.L_x_809:
[----:B------:R-:W-:Y:S01]  /*296a0*/  BSSY B0, `(.L_x_1136) ;  /* 0x0000006000007945 */ /* 0x000fe20003800000 */
[----:B------:R-:W-:-:S07]  /*296b0*/  IMAD.MOV.U32 R15, RZ, RZ, -0x1 ;  /* 0xffffffffff0f7424 */ /* 0x000fce00078e00ff */
[----:B0-----:R-:W-:Y:S05]  /*296c0*/  WARPSYNC.COLLECTIVE R15, `(.L_x_1137) ;  /* 0x000000000f0c7348 */ /* 0x001fea0003c00000 */
[----:B------:R-:W-:Y:S02]  /*296d0*/  ELECT P6, UR62, PT ;  /* 0x00000000003e782f */ /* 0x000fe400038c0000 */
[----:B------:R-:W-:Y:S01]  /*296e0*/  MOV R14, UR62 ;  /* 0x0000003e000e7c02 */ /* 0x000fe20008000f00 */
[----:B0-----:R-:W-:Y:S10]  /*296f0*/  ENDCOLLECTIVE ;  /* 0x000000000000791b */ /* 0x001ff40003800000 */
.L_x_1137:
[----:B------:R-:W-:Y:S05]  /*29700*/  BSYNC B0 ;  /* 0x0000000000007941 */ /* 0x000fea0003800000 */
.L_x_1136:
[----:B------:R-:W-:Y:S05]  /*29710*/  BRA `(.L_x_1138) ;  /* 0xffffff7800547947 */ /* 0x000fea000383ffff */
.L_x_811:
[----:B0-----:R0:W1:Y:S02]  /*29720*/  SYNCS.PHASECHK.TRANS64.TRYWAIT P1, [R5+URZ+0x22840], R0 ;  /* 0x02284000050075a7 */ /* 0x001064000802017f */
[----:B-1----:R-:W-:Y:S05]  /*29730*/  @!P1 NANOSLEEP.SYNCS 0x989680 ;  /* 0x009896800000995d */ /* 0x002fea0003900000 */
[----:B------:R-:W1:Y:S02]  /*29740*/  @!P1 SYNCS.PHASECHK.TRANS64 P1, [R5+URZ+0x22840], R0 ;  /* 0x02284000050095a7 */ /* 0x000e64000802007f */
[----:B-1----:R-:W-:Y:S05]  /*29750*/  @!P1 BRA `(.L_x_811) ;  /* 0xfffffffc00f09947 */ /* 0x002fea000383ffff */
[----:B------:R-:W-:Y:S05]  /*29760*/  BRA `(.L_x_1139) ;  /* 0xffffff78007c7947 */ /* 0x000fea000383ffff */
.L_x_813:
[----:B-1----:R1:W2:Y:S02]  /*29770*/  SYNCS.PHASECHK.TRANS64.TRYWAIT P1, [R31+URZ+0x22840], R2 ;  /* 0x022840021f0075a7 */ /* 0x0022a4000802017f */
[----:B--2---:R-:W-:Y:S05]  /*29780*/  @!P1 NANOSLEEP.SYNCS 0x989680 ;  /* 0x009896800000995d */ /* 0x004fea0003900000 */
[----:B------:R-:W2:Y:S02]  /*29790*/  @!P1 SYNCS.PHASECHK.TRANS64 P1, [R31+URZ+0x22840], R2 ;  /* 0x022840021f0095a7 */ /* 0x000ea4000802007f */
[----:B--2---:R-:W-:Y:S05]  /*297a0*/  @!P1 BRA `(.L_x_813) ;  /* 0xfffffffc00f09947 */ /* 0x004fea000383ffff */
[----:B------:R-:W-:Y:S05]  /*297b0*/  BRA `(.L_x_1140) ;  /* 0xffffff7800887947 */ /* 0x000fea000383ffff */
.L_x_815:
[----:B--2---:R2:W3:Y:S02]  /*297c0*/  SYNCS.PHASECHK.TRANS64.TRYWAIT P1, [R5+URZ+0x22860], R0 ;  /* 0x02286000050075a7 */ /* 0x0044e4000802017f */
[----:B---3--:R-:W-:Y:S05]  /*297d0*/  @!P1 NANOSLEEP.SYNCS 0x989680 ;  /* 0x009896800000995d */ /* 0x008fea0003900000 */
[----:B------:R-:W3:Y:S02]  /*297e0*/  @!P1 SYNCS.PHASECHK.TRANS64 P1, [R5+URZ+0x22860], R0 ;  /* 0x02286000050095a7 */ /* 0x000ee4000802007f */
[----:B---3--:R-:W-:Y:S05]  /*297f0*/  @!P1 BRA `(.L_x_815) ;  /* 0xfffffffc00f09947 */ /* 0x008fea000383ffff */
[----:B------:R-:W-:Y:S05]  /*29800*/  BRA `(.L_x_1141) ;  /* 0xffffff7800847947 */ /* 0x000fea000383ffff */
.L_x_817:
[----:B---3--:R3:W4:Y:S02]  /*29810*/  SYNCS.PHASECHK.TRANS64.TRYWAIT P1, [R31+URZ+0x22860], R2 ;  /* 0x022860021f0075a7 */ /* 0x008724000802017f */
[----:B----4-:R-:W-:Y:S05]  /*29820*/  @!P1 NANOSLEEP.SYNCS 0x989680 ;  /* 0x009896800000995d */ /* 0x010fea0003900000 */
[----:B------:R-:W4:Y:S02]  /*29830*/  @!P1 SYNCS.PHASECHK.TRANS64 P1, [R31+URZ+0x22860], R2 ;  /* 0x022860021f0095a7 */ /* 0x000f24000802007f */
[----:B----4-:R-:W-:Y:S05]  /*29840*/  @!P1 BRA `(.L_x_817) ;  /* 0xfffffffc00f09947 */ /* 0x010fea000383ffff */
[----:B------:R-:W-:Y:S05]  /*29850*/  BRA `(.L_x_1142) ;  /* 0xffffff7800807947 */ /* 0x000fea000383ffff */
.L_x_819:
[----:B----4-:R4:W0:Y:S02]  /*29860*/  SYNCS.PHASECHK.TRANS64.TRYWAIT P1, [R5+URZ+0x22880], R0 ;  /* 0x02288000050075a7 */ /* 0x010824000802017f */
[----:B0-----:R-:W-:Y:S05]  /*29870*/  @!P1 NANOSLEEP.SYNCS 0x989680 ;  /* 0x009896800000995d */ /* 0x001fea0003900000 */
[----:B------:R-:W0:Y:S02]  /*29880*/  @!P1 SYNCS.PHASECHK.TRANS64 P1, [R5+URZ+0x22880], R0 ;  /* 0x02288000050095a7 */ /* 0x000e24000802007f */
[----:B0-----:R-:W-:Y:S05]  /*29890*/  @!P1 BRA `(.L_x_819) ;  /* 0xfffffffc00f09947 */ /* 0x001fea000383ffff */
[----:B------:R-:W-:Y:S05]  /*298a0*/  BRA `(.L_x_1143) ;  /* 0xffffff78007c7947 */ /* 0x000fea000383ffff */
.L_x_1144:
        /* <DEDUP_REMOVED lines=13> */
.L_x_3742:


//--------------------- .text._ZN7cutlass13device_kernelIN5flash11enable_sm90INS1_16FlashAttnFwdSm90INS1_25CollectiveMainloopFwdSm90ILi2EN4cute5tupleIJNS5_1CILi1EEES8_S8_EEENS6_IJNS7_ILi128EEENS7_ILi160EEESA_EEELi128ENS_12float_e4m3_tEfNS_4arch4Sm90ELb0ELb1ELb0ELb0ELb1ELb0ELb0ELb1ELb1ELb1ELb1ELb0EEENS1_21CollectiveEpilogueFwdINS6_IJSA_SA_SB_EEES9_NS_10bfloat16_tESF_Li256ELb0ELb1ELb1ELb1EEENS1_19SingleTileSchedulerILb0ELb1ELb1ELi128EEEEEEEEEvNT_6ParamsE --------------------------
	.section	.text._ZN7cutlass13device_kernelIN5flash11enable_sm90INS1_16FlashAttnFwdSm90INS1_25CollectiveMainloopFwdSm90ILi2EN4cute5tupleIJNS5_1CILi1EEES8_S8_EEENS6_IJNS7_ILi128EEENS7_ILi160EEESA_EEELi128ENS_12float_e4m3_tEfNS_4arch4Sm90ELb0ELb1ELb0ELb0ELb1ELb0ELb0ELb1ELb1ELb1ELb1ELb0EEENS1_21CollectiveEpilogueFwdINS6_IJSA_SA_SB_EEES9_NS_10bfloat16_tESF_Li256ELb0ELb1ELb1ELb1EEENS1_19SingleTileSchedulerILb0ELb1ELb1ELi128EEEEEEEEEvNT_6ParamsE,"ax",@progbits
	.align	128
.text._ZN7cutlass13device_kernelIN5flash11enable_sm90INS1_16FlashAttnFwdSm90INS1_25CollectiveMainloopFwdSm90ILi2EN4cute5tupleIJNS5_1CILi1EEES8_S8_EEENS6_IJNS7_ILi128EEENS7_ILi160EEESA_EEELi128ENS_12float_e4m3_tEfNS_4arch4Sm90ELb0ELb1ELb0ELb0ELb1ELb0ELb0ELb1ELb1ELb1ELb1ELb0EEENS1_21CollectiveEpilogueFwdINS6_IJSA_SA_SB_EEES9_NS_10bfloat16_tESF_Li256ELb0ELb1ELb1ELb1EEENS1_19SingleTileSchedulerILb0ELb1ELb1ELi128EEEEEEEEEvNT_6ParamsE:
        .type           _ZN7cutlass13device_kernelIN5flash11enable_sm90INS1_16FlashAttnFwdSm90INS1_25CollectiveMainloopFwdSm90ILi2EN4cute5tupleIJNS5_1CILi1EEES8_S8_EEENS6_IJNS7_ILi128EEENS7_ILi160EEESA_EEELi128ENS_12float_e4m3_tEfNS_4arch4Sm90ELb0ELb1ELb0ELb0ELb1ELb0ELb0ELb1ELb1ELb1ELb1ELb0EEENS1_21CollectiveEpilogueFwdINS6_IJSA_SA_SB_EEES9_NS_10bfloat16_tESF_Li256ELb0ELb1ELb1ELb1EEENS1_19SingleTileSchedulerILb0ELb1ELb1ELi128EEEEEEEEEvNT_6ParamsE,@function
        .size           _ZN7cutlass13device_kernelIN5flash11enable_sm90INS1_16FlashAttnFwdSm90INS1_25CollectiveMainloopFwdSm90ILi2EN4cute5tupleIJNS5_1CILi1EEES8_S8_EEENS6_IJNS7_ILi128EEENS7_ILi160EEESA_EEELi128ENS_12float_e4m3_tEfNS_4arch4Sm90ELb0ELb1ELb0ELb0ELb1ELb0ELb0ELb1ELb1ELb1ELb1ELb0EEENS1_21CollectiveEpilogueFwdINS6_IJSA_SA_SB_EEES9_NS_10bfloat16_tESF_Li256ELb0ELb1ELb1ELb1EEENS1_19SingleTileSchedulerILb0ELb1ELb1ELi128EEEEEEEEEvNT_6ParamsE,(.L_x_3743 - _ZN7cutlass13device_kernelIN5flash11enable_sm90INS1_16FlashAttnFwdSm90INS1_25CollectiveMainloopFwdSm90ILi2EN4cute5tupleIJNS5_1CILi1EEES8_S8_EEENS6_IJNS7_ILi128EEENS7_ILi160EEESA_EEELi128ENS_12float_e4m3_tEfNS_4arch4Sm90ELb0ELb1ELb0ELb0ELb1ELb0ELb0ELb1ELb1ELb1ELb1ELb0EEENS1_21CollectiveEpilogueFwdINS6_IJSA_SA_SB_EEES9_NS_10bfloat16_tESF_Li256ELb0ELb1ELb1ELb1EEENS1_19SingleTileSchedulerILb0ELb1ELb1ELi128EEEEEEEEEvNT_6ParamsE)
        .other          _ZN7cutlass13device_kernelIN5flash11enable_sm90INS1_16FlashAttnFwdSm90INS1_25CollectiveMainloopFwdSm90ILi2EN4cute5tupleIJNS5_1CILi1EEES8_S8_EEENS6_IJNS7_ILi128EEENS7_ILi160EEESA_EEELi128ENS_12float_e4m3_tEfNS_4arch4Sm90ELb0ELb1ELb0ELb0ELb1ELb0ELb0ELb1ELb1ELb1ELb1ELb0EEENS1_21CollectiveEpilogueFwdINS6_IJSA_SA_SB_EEES9_NS_10bfloat16_tESF_Li256ELb0ELb1ELb1ELb1EEENS1_19SingleTileSchedulerILb0ELb1ELb1ELi128EEEEEEEEEvNT_6ParamsE,@"STO_CUDA_ENTRY STV_DEFAULT"
_ZN7cutlass13device_kernelIN5flash11enable_sm90INS1_16FlashAttnFwdSm90INS1_25CollectiveMainloopFwdSm90ILi2EN4cute5tupleIJNS5_1CILi1EEES8_S8_EEENS6_IJNS7_ILi128EEENS7_ILi160EEESA_EEELi128ENS_12float_e4m3_tEfNS_4arch4Sm90ELb0ELb1ELb0ELb0ELb1ELb0ELb0ELb1ELb1ELb1ELb1ELb0EEENS1_21CollectiveEpilogueFwdINS6_IJSA_SA_SB_EEES9_NS_10bfloat16_tESF_Li256ELb0ELb1ELb1ELb1EEENS1_19SingleTileSchedulerILb0ELb1ELb1ELi128EEEEEEEEEvNT_6ParamsE:
        /* <DEDUP_REMOVED lines=45> */
.L_x_1145:
        /* <DEDUP_REMOVED lines=22> */
.L_x_1146:
        /* <DEDUP_REMOVED lines=18> */
.L_x_1147:
        /* <DEDUP_REMOVED lines=22> */
.L_x_1148:
[----:B------:R-:W5:Y:S01]  /*06b0*/  SHFL.IDX PT, R2, R0, RZ, 0x1f ;  /* 0x00001fff00027589 */ /* 0x000f6200000e0000 */
[----:B------:R-:W-:Y:S01]  /*06c0*/  R2UR UR9, R3 ;  /* 0x00000000030972ca */ /* 0x000fe200000e0000 */
        /* <DEDUP_REMOVED lines=21> */
.L_x_1149:
[----:B------:R-:W-:Y:S01]  /*0820*/  UISETP.NE.AND UP0, UPT, UR9, URZ, UPT ;  /* 0x0000003f0900728c */ /* 0x000fe2000bf05270 */
[----:B------:R-:W-:Y:S01]  /*0830*/  NOP ;  /* 0x0000000000007918 */ /* 0x000fe20000000000 */
[----:B------:R-:W-:Y:S01]  /*0840*/  UMOV UR36, 0x1 ;  /* 0x0000000100247882 */ /* 0x000fe20000000000 */
[----:B------:R-:W-:Y:S01]  /*0850*/  ULDC.64 UR52, c[0x0][0x208] ;  /* 0x0000820000347ab9 */ /* 0x000fe20000000a00 */
[----:B------:R-:W-:Y:S01]  /*0860*/  USEL UR36, UR36, 0x2, !UP0 ;  /* 0x0000000224247887 */ /* 0x000fe2000c000000 */
[----:B------:R-:W-:Y:S01]  /*0870*/  BSSY B6, `(.L_x_1150) ;  /* 0x000191b000067945 */ /* 0x000fe20003800000 */
[----:B0-234-:R-:W-:Y:S01]  /*0880*/  BAR.SYNC.DEFER_BLOCKING 0x0 ;  /* 0x0000000000007b1d */ /* 0x01dfe20000010000 */
[----:B------:R-:W-:-:S13]  /*0890*/  PLOP3.LUT P0, PT, PT, PT, UP0, 0x80, 0x0 ;  /* 0x000000000000781c */ /* 0x000fda0003f0f008 */
[----:B------:R-:W-:Y:S05]  /*08a0*/  @!P0 BRA `(.L_x_1151) ;  /* 0x0000013c007c8947 */ /* 0x000fea0003800000 */
.L_x_1152:
[----:B------:R-:W-:-:S08]  /*08b0*/  NOP ;  /* 0x0000000000007918 */ /* 0x000fd00000000000 */
[----:B------:R-:W0:Y:S02]  /*08c0*/  USETMAXREG.TRY_ALLOC.CTAPOOL UP0, 0xe8 ;  /* 0x000000e8000079c8 */ /* 0x000e240008000600 */
[----:B0-----:R-:W-:-:S13]  /*08d0*/  PLOP3.LUT P0, PT, PT, PT, UP0, 0x80, 0x0 ;  /* 0x000000000000781c */ /* 0x001fda0003f0f008 */
[----:B------:R-:W-:Y:S05]  /*08e0*/  @!P0 BRA `(.L_x_1152) ;  /* 0xfffffffc00f08947 */ /* 0x000fea000383ffff */
[----:B-1----:R-:W0:Y:S01]  /*08f0*/  S2UR UR6, SR_CTAID.Y ;  /* 0x00000000000679c3 */ /* 0x002e220000002600 */
        /* <DEDUP_REMOVED lines=22> */
[----:B------:R-:W-:Y:S01]  /*0a60*/  UISETP.NE.AND.EX UP0, UPT, UR7, URZ, UPT, UP0 ;  /* 0x0000003f0700728c */ /* 0x000fe2000bf05300 */
[----:B------:R-:W0:Y:S01]  /*0a70*/  LDC.64 R8, c[0x0][0x418] ;  /* 0x00010600ff087b82 */ /* 0x000e220000000a00 */
[----:B------:R-:W-:Y:S02]  /*0a80*/  UISETP.NE.AND.EX UP1, UPT, UR9, URZ, UPT, UP1 ;  /* 0x0000003f0900728c */ /* 0x000fe4000bf25310 */
[----:B------:R-:W-:-:S02]  /*0a90*/  USHF.R.S32.HI UR38, URZ, 0x1f, UR37 ;  /* 0x0000001f3f267899 */ /* 0x000fc40008011425 */
[----:B------:R-:W-:Y:S02]  /*0aa0*/  PLOP3.LUT P0, PT, PT, PT, UP0, 0x80, 0x0 ;  /* 0x000000000000781c */ /* 0x000fe40003f0f008 */
[----:B------:R-:W-:Y:S01]  /*0ab0*/  PLOP3.LUT P1, PT, PT, PT, UP1, 0x80, 0x0 ;  /* 0x000000000000781c */ /* 0x000fe20003f2f018 */
[----:B------:R-:W1:Y:S02]  /*0ac0*/  LDC R22, c[0x0][0x288] ;  /* 0x0000a200ff167b82 */ /* 0x000e640000000800 */
[----:B------:R-:W-:Y:S02]  /*0ad0*/  @UP0 ULDC.64 UR12, c[0x0][0x9a8] ;  /* 0x00026a00000c0ab9 */ /* 0x000fe40000000a00 */
[----:B------:R-:W-:Y:S01]  /*0ae0*/  @UP1 ULDC.64 UR16, c[0x0][0x9b8] ;  /* 0x00026e0000101ab9 */ /* 0x000fe20000000a00 */
[----:B------:R-:W-:Y:S02]  /*0af0*/  @UP0 UIMAD UR5, UR38, UR12, URZ ;  /* 0x0000000c260502a4 */ /* 0x000fe4000f8e023f */
[----:B------:R-:W-:Y:S01]  /*0b00*/  @UP1 UIMAD UR15, UR38, UR16, URZ ;  /* 0x00000010260f12a4 */ /* 0x000fe2000f8e023f */
[----:B------:R-:W2:Y:S01]  /*0b10*/  LDC R16, c[0x0][0x424] ;  /* 0x00010900ff107b82 */ /* 0x000ea20000000800 */
[----:B------:R-:W-:-:S02]  /*0b20*/  @UP0 UIMAD UR14, UR37, UR13, UR5 ;  /* 0x0000000d250e02a4 */ /* 0x000fc4000f8e0205 */
[----:B------:R-:W-:Y:S02]  /*0b30*/  @UP0 UIMAD.WIDE.U32 UR10, UR37, UR12, URZ ;  /* 0x0000000c250a02a5 */ /* 0x000fe4000f8e003f */
[----:B------:R-:W-:Y:S02]  /*0b40*/  @UP0 USHF.R.S32.HI UR5, URZ, 0x1f, UR43 ;  /* 0x0000001f3f050899 */ /* 0x000fe4000801142b */
[----:B------:R-:W-:Y:S01]  /*0b50*/  @UP1 UIMAD.WIDE.U32 UR12, UR37, UR16, URZ ;  /* 0x00000010250c12a5 */ /* 0x000fe2000f8e003f */
[----:B------:R-:W3:Y:S01]  /*0b60*/  LDC R11, c[0x0][0x2f0] ;  /* 0x0000bc00ff0b7b82 */ /* 0x000ee20000000800 */
[----:B------:R-:W-:Y:S02]  /*0b70*/  @UP1 UIMAD UR15, UR37, UR17, UR15 ;  /* 0x00000011250f12a4 */ /* 0x000fe4000f8e020f */
[----:B------:R-:W-:Y:S01]  /*0b80*/  @UP1 USHF.R.S32.HI UR20, URZ, 0x1f, UR43 ;  /* 0x0000001f3f141899 */ /* 0x000fe2000801142b */
[----:B------:R-:W-:Y:S01]  /*0b90*/  @UP0 ULDC.64 UR16, c[0x0][0x9b0] ;  /* 0x00026c0000100ab9 */ /* 0x000fe20000000a00 */
[----:B------:R-:W-:Y:S01]  /*0ba0*/  @UP1 ULDC.64 UR18, c[0x0][0x9c0] ;  /* 0x0002700000121ab9 */ /* 0x000fe20000000a00 */
[----:B------:R-:W-:-:S02]  /*0bb0*/  @UP0 UIMAD UR5, UR5, UR16, URZ ;  /* 0x00000010050502a4 */ /* 0x000fc4000f8e023f */
[----:B------:R-:W-:Y:S02]  /*0bc0*/  @UP0 UIADD3 UR11, UR11, UR14, URZ ;  /* 0x0000000e0b0b0290 */ /* 0x000fe4000fffe03f */
[----:B------:R-:W-:Y:S02]  /*0bd0*/  @UP1 UIMAD UR14, UR20, UR18, URZ ;  /* 0x00000012140e12a4 */ /* 0x000fe4000f8e023f */
[----:B------:R-:W-:Y:S02]  /*0be0*/  @UP1 UIADD3 UR13, UR13, UR15, URZ ;  /* 0x0000000f0d0d1290 */ /* 0x000fe4000fffe03f */
[----:B------:R-:W-:Y:S02]  /*0bf0*/  @UP0 UIMAD UR5, UR43, UR17, UR5 ;  /* 0x000000112b0502a4 */ /* 0x000fe4000f8e0205 */
[----:B------:R-:W-:Y:S02]  /*0c00*/  @UP0 UIMAD.WIDE.U32 UR10, UR43, UR16, UR10 ;  /* 0x000000102b0a02a5 */ /* 0x000fe4000f8e000a */
[----:B------:R-:W-:-:S02]  /*0c10*/  @UP1 UIMAD UR14, UR43, UR19, UR14 ;  /* 0x000000132b0e12a4 */ /* 0x000fc4000f8e020e */
[----:B------:R-:W-:Y:S02]  /*0c20*/  @UP1 UIMAD.WIDE.U32 UR12, UR43, UR18, UR12 ;  /* 0x000000122b0c12a5 */ /* 0x000fe4000f8e000c */
[----:B------:R-:W-:Y:S02]  /*0c30*/  @UP0 UIADD3 UR11, UR11, UR5, URZ ;  /* 0x000000050b0b0290 */ /* 0x000fe4000fffe03f */
[----:B------:R-:W-:Y:S02]  /*0c40*/  @UP0 ULEA UR6, UP2, UR10, UR6, 0x2 ;  /* 0x000000060a060291 */ /* 0x000fe4000f84103f */
[----:B------:R-:W-:Y:S02]  /*0c50*/  @UP1 UIADD3 UR5, UR13, UR14, URZ ;  /* 0x0000000e0d051290 */ /* 0x000fe4000fffe03f */
[----:B------:R-:W-:Y:S02]  /*0c60*/  @UP1 ULEA UR8, UP3, UR12, UR8, 0x2 ;  /* 0x000000080c081291 */ /* 0x000fe4000f86103f */
[----:B------:R-:W-:Y:S01]  /*0c70*/  @UP0 ULEA.HI.X UR7, UR10, UR7, UR11, 0x2, UP2 ;  /* 0x000000070a070291 */ /* 0x000fe200090f140b */
[----:B------:R-:W-:Y:S01]  /*0c80*/  IMAD.U32 R2, RZ, RZ, UR6 ;  /* 0x00000006ff027e24 */ /* 0x000fe2000f8e00ff */
[----:B------:R-:W-:-:S02]  /*0c90*/  @UP1 ULEA.HI.X UR9, UR12, UR9, UR5, 0x2, UP3 ;  /* 0x000000090c091291 */ /* 0x000fc400098f1405 */
[----:B------:R-:W-:Y:S01]  /*0ca0*/  IMAD.U32 R4, RZ, RZ, UR8 ;  /* 0x00000008ff047e24 */ /* 0x000fe2000f8e00ff */
[----:B------:R-:W4:Y:S01]  /*0cb0*/  S2UR UR47, SR_CTAID.X ;  /* 0x00000000002f79c3 */ /* 0x000f220000002500 */
[----:B------:R-:W-:Y:S01]  /*0cc0*/  IMAD.U32 R3, RZ, RZ, UR7 ;  /* 0x00000007ff037e24 */ /* 0x000fe2000f8e00ff */
[----:B------:R-:W-:Y:S01]  /*0cd0*/  ULDC UR5, c[0x0][0x448] ;  /* 0x0001120000057ab9 */ /* 0x000fe20000000800 */
[----:B------:R-:W-:Y:S01]  /*0ce0*/  IMAD.U32 R5, RZ, RZ, UR9 ;  /* 0x00000009ff057e24 */ /* 0x000fe2000f8e00ff */
[----:B------:R-:W-:Y:S01]  /*0cf0*/  ULDC.64 UR6, c[0x0][0x9e0] ;  /* 0x0002780000067ab9 */ /* 0x000fe20000000a00 */
[----:B------:R-:W-:Y:S01]  /*0d00*/  ULDC UR11, c[0x0][0x988] ;  /* 0x00026200000b7ab9 */ /* 0x000fe20000000800 */
[----:B------:R1:W5:Y:S04]  /*0d10*/  @P0 LDG.E R7, desc[UR52][R2.64] ;  /* 0x0000003402070981 */ /* 0x000368000c1e1900 */
[----:B------:R-:W5:Y:S01]  /*0d20*/  @P1 LDG.E R0, desc[UR52][R4.64] ;  /* 0x0000003404001981 */ /* 0x000f62000c1e1900 */
[----:B0-----:R-:W-:Y:S01]  /*0d30*/  ISETP.NE.U32.AND P0, PT, R8, RZ, PT ;  /* 0x000000ff0800720c */ /* 0x001fe20003f05070 */
[----:B------:R-:W-:Y:S01]  /*0d40*/  UISETP.NE.AND UP5, UPT, UR5, 0x1, UPT ;  /* 0x000000010500788c */ /* 0x000fe2000bfa5270 */
[----:B------:R-:W-:Y:S01]  /*0d50*/  VIADD R23, R19, 0xffffff80 ;  /* 0xffffff8013177836 */ /* 0x000fe20000000000 */
[----:B------:R-:W-:Y:S01]  /*0d60*/  UISETP.GE.AND UP4, UPT, UR7, 0x1, UPT ;  /* 0x000000010700788c */ /* 0x000fe2000bf86270 */
[----:B------:R-:W-:Y:S01]  /*0d70*/  ISETP.NE.AND.EX P0, PT, R9, RZ, PT, P0 ;  /* 0x000000ff0900720c */ /* 0x000fe20003f05300 */
[----:B------:R-:W-:Y:S01]  /*0d80*/  UP2UR UR45, UPR, URZ, 0x20 ;  /* 0x000000203f2d7883 */ /* 0x000fe20008000000 */
[----:B-1----:R-:W-:Y:S01]  /*0d90*/  IADD3 R3, -R22, 0x1, RZ ;  /* 0x0000000116037810 */ /* 0x002fe20007ffe1ff */
[----:B------:R-:W-:Y:S01]  /*0da0*/  UP2UR UR44, UPR, URZ, 0x10 ;  /* 0x000000103f2c7883 */ /* 0x000fe20008000000 */
[----:B--2---:R-:W-:-:S02]  /*0db0*/  SEL R16, R16, 0x1, P0 ;  /* 0x0000000110107807 */ /* 0x004fc40000000000 */
[----:B------:R-:W-:Y:S02]  /*0dc0*/  PLOP3.LUT P0, PT, PT, PT, UP4, 0x40, 0x0 ;  /* 0x000000000000781c */ /* 0x000fe40003f0e848 */
[----:B------:R-:W-:Y:S01]  /*0dd0*/  @UP5 ULDC UR9, c[0x0][0x44c] ;  /* 0x0001130000095ab9 */ /* 0x000fe20000000800 */
[CC--:B---3--:R-:W-:Y:S01]  /*0de0*/  IMAD R3, R16.reuse, R11.reuse, R3 ;  /* 0x0000000b10037224 */ /* 0x0c8fe200078e0203 */
[----:B----4-:R-:W-:Y:S01]  /*0df0*/  USHF.L.U32 UR47, UR47, 0x7, URZ ;  /* 0x000000072f2f7899 */ /* 0x010fe2000800063f */
[----:B------:R-:W-:Y:S01]  /*0e00*/  IMAD R18, R16, R11, RZ ;  /* 0x0000000b10127224 */ /* 0x000fe200078e02ff */
[----:B------:R-:W-:Y:S02]  /*0e10*/  @UP5 ULDC UR12, c[0x0][0x450] ;  /* 0x00011400000c5ab9 */ /* 0x000fe40000000800 */
[----:B------:R-:W-:Y:S01]  /*0e20*/  R2UR UR10, R3 ;  /* 0x00000000030a72ca */ /* 0x000fe200000e0000 */
[----:B------:R-:W-:Y:S02]  /*0e30*/  @UP5 UIADD3 UR8, UR47, 0x7f, URZ ;  /* 0x0000007f2f085890 */ /* 0x000fe4000fffe03f */
[----:B------:R-:W-:-:S02]  /*0e40*/  UIADD3 UR5, UR47, 0x7f, URZ ;  /* 0x0000007f2f057890 */ /* 0x000fc4000fffe03f */
[----:B------:R-:W-:-:S04]  /*0e50*/  UIMAD.WIDE.U32 UR8, UR8, UR9, URZ ;  /* 0x00000009080872a5 */ /* 0x000fc8000f8e003f */
[----:B------:R-:W-:-:S04]  /*0e60*/  @UP5 USHF.R.U32.HI UR5, URZ, UR12, UR9 ;  /* 0x0000000c3f055299 */ /* 0x000fc80008011609 */
[----:B------:R-:W-:-:S04]  /*0e70*/  UIADD3 UR8, UR10, UR5, URZ ;  /* 0x000000050a087290 */ /* 0x000fc8000fffe03f */
[----:B------:R-:W-:Y:S01]  /*0e80*/  UIADD3 UR6, UR8, UR6, URZ ;  /* 0x0000000608067290 */ /* 0x000fe2000fffe03f */
[----:B-----5:R-:W-:-:S04]  /*0e90*/  FMUL.FTZ R0, R7, R0 ;  /* 0x0000000007007220 */ /* 0x020fc80000410000 */
[----:B------:R-:W-:-:S05]  /*0ea0*/  FMUL.FTZ R0, R0, UR11 ;  /* 0x0000000b00007c20 */ /* 0x000fca0008410000 */
[----:B------:R-:W-:Y:S01]  /*0eb0*/  R2UR UR39, R0 ;  /* 0x00000000002772ca */ /* 0x000fe200000e0000 */
[----:B------:R-:W-:Y:S01]  /*0ec0*/  IMAD.U32 R0, RZ, RZ, UR6 ;  /* 0x00000006ff007e24 */ /* 0x000fe2000f8e00ff */
[----:B------:R-:W-:-:S13]  /*0ed0*/  @P0 BRA `(.L_x_1154) ;  /* 0x0000000000400947 */ /* 0x000fda0003800000 */
[----:B------:R-:W-:Y:S01]  /*0ee0*/  ISETP.LT.AND P0, PT, RZ, UR8, PT ;  /* 0x00000008ff007c0c */ /* 0x000fe2000bf01270 */
[----:B------:R-:W-:-:S12]  /*0ef0*/  UIADD3 UR5, UR8, -0x1, URZ ;  /* 0xffffffff08057890 */ /* 0x000fd8000fffe03f */
[----:B------:R-:W-:Y:S05]  /*0f00*/  @P0 BRA `(.L_x_1155) ;  /* 0x00000000001c0947 */ /* 0x000fea0003800000 */
[----:B------:R-:W-:Y:S02]  /*0f10*/  UISETP.NE.AND UP0, UPT, UR7, 0x1, UPT ;  /* 0x000000010700788c */ /* 0x000fe4000bf05270 */
[----:B------:R-:W-:-:S09]  /*0f20*/  UIADD3 UR5, -UR8, URZ, URZ ;  /* 0x0000003f08057290 */ /* 0x000fd2000fffe13f */
[----:B------:R-:W-:Y:S02]  /*0f30*/  @UP0 ULDC.64 UR10, c[0x0][0x9e8] ;  /* 0x00027a00000a0ab9 */ /* 0x000fe40000000a00 */
[----:B------:R-:W-:-:S04]  /*0f40*/  UIMAD.WIDE.U32 UR8, UR5, UR10, URZ ;  /* 0x0000000a050872a5 */ /* 0x000fc8000f8e003f */
[----:B------:R-:W-:-:S04]  /*0f50*/  @UP0 USHF.R.U32.HI UR5, URZ, UR11, UR9 ;  /* 0x0000000b3f050299 */ /* 0x000fc80008011609 */
[----:B------:R-:W-:Y:S01]  /*0f60*/  ULOP3.LUT UR5, URZ, UR5, URZ, 0x33, !UPT ;  /* 0x000000053f057292 */ /* 0x000fe2000f8e333f */
[----:B------:R-:W-:Y:S11]  /*0f70*/  BRA `(.L_x_1156) ;  /* 0x0000000000107947 */ /* 0x000ff60003800000 */
.L_x_1155:
[----:B------:R-:W-:-:S11]  /*0f80*/  UISETP.NE.AND UP0, UPT, UR7, 0x1, UPT ;  /* 0x000000010700788c */ /* 0x000fd6000bf05270 */
[----:B------:R-:W-:Y:S02]  /*0f90*/  @UP0 ULDC.64 UR10, c[0x0][0x9e8] ;  /* 0x00027a00000a0ab9 */ /* 0x000fe40000000a00 */
[----:B------:R-:W-:-:S04]  /*0fa0*/  UIMAD.WIDE.U32 UR8, UR5, UR10, URZ ;  /* 0x0000000a050872a5 */ /* 0x000fc8000f8e003f */
[----:B------:R-:W-:-:S12]  /*0fb0*/  @UP0 USHF.R.U32.HI UR5, URZ, UR11, UR9 ;  /* 0x0000000b3f050299 */ /* 0x000fd80008011609 */
.L_x_1156:
[----:B------:R-:W-:-:S06]  /*0fc0*/  UIMAD UR5, UR5, UR7, UR7 ;  /* 0x00000007050572a4 */ /* 0x000fcc000f8e0207 */
[----:B------:R-:W-:-:S07]  /*0fd0*/  VIMNMX R0, R0, UR5, PT ;  /* 0x0000000500007c48 */ /* 0x000fce000bfe0100 */
.L_x_1154:
[----:B------:R-:W-:Y:S01]  /*0fe0*/  UISETP.NE.AND UP0, UPT, UR45, URZ, UPT ;  /* 0x0000003f2d00728c */ /* 0x000fe2000bf05270 */
[-C--:B------:R-:W-:Y:S01]  /*0ff0*/  IMAD R22, R16, R11.reuse, -R22 ;  /* 0x0000000b10167224 */ /* 0x080fe200078e0a16 */
[----:B------:R-:W-:Y:S01]  /*1000*/  UMOV UR5, UR47 ;  /* 0x0000002f00057c82 */ /* 0x000fe20008000000 */
[----:B------:R-:W-:Y:S02]  /*1010*/  VIADD R2, R0, 0x9f ;  /* 0x0000009f00027836 */ /* 0x000fe40000000000 */
[----:B------:R-:W-:Y:S01]  /*1020*/  IMAD R0, R16, R11, 0x9f ;  /* 0x0000009f10007424 */ /* 0x000fe200078e020b */
[----:B------:R-:W-:Y:S01]  /*1030*/  R2UR UR6, R22 ;  /* 0x00000000160672ca */ /* 0x000fe200000e0000 */
[----:B------:R-:W-:-:S04]  /*1040*/  IMAD.HI R2, R2, 0x66666667, RZ ;  /* 0x6666666702027827 */ /* 0x000fc800078e02ff */
[----:B------:R-:W-:Y:S01]  /*1050*/  @UP0 ULDC UR8, c[0x0][0x44c] ;  /* 0x0001130000080ab9 */ /* 0x000fe20000000800 */
[----:B------:R-:W-:Y:S01]  /*1060*/  @UP0 ULDC UR10, c[0x0][0x450] ;  /* 0x00011400000a0ab9 */ /* 0x000fe20000000800 */
[----:B------:R-:W-:Y:S01]  /*1070*/  UIMAD.WIDE.U32 UR8, UR47, UR8, URZ ;  /* 0x000000082f0872a5 */ /* 0x000fe2000f8e003f */
[----:B------:R-:W-:Y:S01]  /*1080*/  IMAD.HI R0, R0, 0x66666667, RZ ;  /* 0x6666666700007827 */ /* 0x000fe200078e02ff */
[----:B------:R-:W-:Y:S02]  /*1090*/  SHF.R.U32.HI R5, RZ, 0x1f, R2 ;  /* 0x0000001fff057819 */ /* 0x000fe40000011602 */
[----:B------:R-:W-:Y:S02]  /*10a0*/  @UP0 USHF.R.U32.HI UR5, URZ, UR10, UR9 ;  /* 0x0000000a3f050299 */ /* 0x000fe40008011609 */
[----:B------:R-:W-:Y:S01]  /*10b0*/  UISETP.GE.AND UP0, UPT, UR7, 0x1, UPT ;  /* 0x000000010700788c */ /* 0x000fe2000bf06270 */
[----:B------:R-:W-:Y:S01]  /*10c0*/  SHF.R.U32.HI R3, RZ, 0x1f, R0 ;  /* 0x0000001fff037819 */ /* 0x000fe20000011600 */
[----:B------:R-:W-:Y:S01]  /*10d0*/  UIADD3 UR5, UR6, UR5, URZ ;  /* 0x0000000506057290 */ /* 0x000fe2000fffe03f */
[----:B------:R-:W-:-:S02]  /*10e0*/  LEA.HI.SX32 R2, R2, R5, 0x1a ;  /* 0x0000000502027211 */ /* 0x000fc400078fd2ff */
[----:B------:R-:W-:Y:S01]  /*10f0*/  ULDC UR6, c[0x0][0x9dc] ;  /* 0x0002770000067ab9 */ /* 0x000fe20000000800 */
[----:B------:R-:W-:Y:S01]  /*1100*/  PLOP3.LUT P0, PT, PT, PT, UP0, 0x40, 0x0 ;  /* 0x000000000000781c */ /* 0x000fe20003f0e808 */
[----:B------:R-:W-:Y:S01]  /*1110*/  UIADD3 UR6, UR5, -UR6, URZ ;  /* 0x8000000605067290 */ /* 0x000fe2000fffe03f */
[----:B------:R-:W-:-:S04]  /*1120*/  LEA.HI.SX32 R3, R0, R3, 0x1a ;  /* 0x0000000300037211 */ /* 0x000fc800078fd2ff */
[----:B------:R-:W-:-:S07]  /*1130*/  VIMNMX R19, R3, R2, PT ;  /* 0x0000000203137248 */ /* 0x000fce0003fe0100 */
[----:B------:R-:W-:Y:S05]  /*1140*/  @P0 BRA `(.L_x_1157) ;  /* 0x0000000000440947 */ /* 0x000fea0003800000 */
[----:B------:R-:W-:-:S06]  /*1150*/  UISETP.GT.AND UP0, UPT, UR5, -0x1, UPT ;  /* 0xffffffff0500788c */ /* 0x000fcc000bf04270 */
[----:B------:R-:W-:-:S13]  /*1160*/  PLOP3.LUT P0, PT, PT, PT, UP0, 0x80, 0x0 ;  /* 0x000000000000781c */ /* 0x000fda0003f0f008 */
[----:B------:R-:W-:Y:S05]  /*1170*/  @P0 BRA `(.L_x_1158) ;  /* 0x00000000001c0947 */ /* 0x000fea0003800000 */
[----:B------:R-:W-:Y:S02]  /*1180*/  UISETP.NE.AND UP0, UPT, UR7, 0x1, UPT ;  /* 0x000000010700788c */ /* 0x000fe4000bf05270 */
[----:B------:R-:W-:-:S09]  /*1190*/  ULOP3.LUT UR5, URZ, UR5, URZ, 0x33, !UPT ;  /* 0x000000053f057292 */ /* 0x000fd2000f8e333f */
[----:B------:R-:W-:Y:S02]  /*11a0*/  @UP0 ULDC.64 UR10, c[0x0][0x9e8] ;  /* 0x00027a00000a0ab9 */ /* 0x000fe40000000a00 */
[----:B------:R-:W-:-:S04]  /*11b0*/  UIMAD.WIDE.U32 UR8, UR5, UR10, URZ ;  /* 0x0000000a050872a5 */ /* 0x000fc8000f8e003f */
[----:B------:R-:W-:-:S04]  /*11c0*/  @UP0 USHF.R.U32.HI UR5, URZ, UR11, UR9 ;  /* 0x0000000b3f050299 */ /* 0x000fc80008011609 */
[----:B------:R-:W-:Y:S01]  /*11d0*/  ULOP3.LUT UR5, URZ, UR5, URZ, 0x33, !UPT ;  /* 0x000000053f057292 */ /* 0x000fe2000f8e333f */
[----:B------:R-:W-:Y:S11]  /*11e0*/  BRA `(.L_x_1159) ;  /* 0x0000000000107947 */ /* 0x000ff60003800000 */
.L_x_1158:
[----:B------:R-:W-:-:S11]  /*11f0*/  UISETP.NE.AND UP0, UPT, UR7, 0x1, UPT ;  /* 0x000000010700788c */ /* 0x000fd6000bf05270 */
[----:B------:R-:W-:Y:S02]  /*1200*/  @UP0 ULDC.64 UR10, c[0x0][0x9e8] ;  /* 0x00027a00000a0ab9 */ /* 0x000fe40000000a00 */
[----:B------:R-:W-:-:S04]  /*1210*/  UIMAD.WIDE.U32 UR8, UR5, UR10, URZ ;  /* 0x0000000a050872a5 */ /* 0x000fc8000f8e003f */
[----:B------:R-:W-:-:S12]  /*1220*/  @UP0 USHF.R.U32.HI UR5, URZ, UR11, UR9 ;  /* 0x0000000b3f050299 */ /* 0x000fd80008011609 */
.L_x_1159:
[----:B------:R-:W-:-:S04]  /*1230*/  UIMAD UR5, UR5, UR7, URZ ;  /* 0x00000007050572a4 */ /* 0x000fc8000f8e023f */
[----:B------:R-:W-:-:S04]  /*1240*/  UISETP.LT.AND UP0, UPT, UR6, UR5, UPT ;  /* 0x000000050600728c */ /* 0x000fc8000bf01270 */
[----:B------:R-:W-:-:S12]  /*1250*/  USEL UR6, UR6, UR5, !UP0 ;  /* 0x0000000506067287 */ /* 0x000fd8000c000000 */
.L_x_1157:
[----:B------:R-:W-:Y:S02]  /*1260*/  UIMAD.WIDE UR6, UR6, 0x66666667, URZ ;  /* 0x66666667060678a5 */ /* 0x000fe4000f8e023f */
[----:B------:R-:W-:Y:S02]  /*1270*/  USHF.R.U32.HI UR10, URZ, 0x10, UR4 ;  /* 0x000000103f0a7899 */ /* 0x000fe40008011604 */
[----:B------:R-:W-:Y:S02]  /*1280*/  USHF.R.U32.HI UR5, URZ, 0x1f, UR7 ;  /* 0x0000001f3f057899 */ /* 0x000fe40008011607 */
[----:B------:R-:W-:Y:S02]  /*1290*/  ULOP3.LUT UR40, UR4, 0xffff, URZ, 0xc0, !UPT ;  /* 0x0000ffff04287892 */ /* 0x000fe4000f8ec03f */
[----:B------:R-:W-:Y:S01]  /*12a0*/  ULEA.HI.SX32 UR5, UR7, UR5, 0x1a ;  /* 0x0000000507057291 */ /* 0x000fe2000f8fd23f */
[----:B------:R-:W-:-:S03]  /*12b0*/  UMOV UR4, URZ ;  /* 0x0000003f00047c82 */ /* 0x000fc60008000000 */
[----:B------:R-:W-:-:S04]  /*12c0*/  UISETP.LT.AND UP0, UPT, URZ, UR5, UPT ;  /* 0x000000053f00728c */ /* 0x000fc8000bf01270 */
[----:B------:R-:W-:Y:S02]  /*12d0*/  USEL UR9, URZ, UR5, !UP0 ;  /* 0x000000053f097287 */ /* 0x000fe4000c000000 */
[----:B------:R-:W-:-:S04]  /*12e0*/  UISETP.NE.AND UP0, UPT, UR10, URZ, UPT ;  /* 0x0000003f0a00728c */ /* 0x000fc8000bf05270 */
[----:B------:R-:W-:-:S07]  /*12f0*/  ISETP.GT.AND P0, PT, R19, UR9, PT ;  /* 0x0000000913007c0c */ /* 0x000fce000bf04270 */
[----:B------:R-:W-:-:S06]  /*1300*/  @!UP0 ULDC UR10, c[0x0][0x9f0] ;  /* 0x00027c00000a8ab9 */ /* 0x000fcc0000000800 */
[----:B------:R-:W-:Y:S05]  /*1310*/  @!P0 BRA `(.L_x_1160) ;  /* 0x00000000008c8947 */ /* 0x000fea0003800000 */
[----:B------:R-:W-:Y:S01]  /*1320*/  IMAD.U32 R4, RZ, RZ, UR10 ;  /* 0x0000000aff047e24 */ /* 0x000fe2000f8e00ff */
[----:B------:R-:W-:-:S04]  /*1330*/  UMOV UR4, URZ ;  /* 0x0000003f00047c82 */ /* 0x000fc80008000000 */
[----:B------:R-:W-:-:S04]  /*1340*/  IABS R0, R4 ;  /* 0x0000000400007213 */ /* 0x000fc80000000000 */
[----:B------:R-:W-:Y:S02]  /*1350*/  R2UR UR11, R0 ;  /* 0x00000000000b72ca */ /* 0x000fe400000e0000 */
[----:B------:R-:W-:Y:S02]  /*1360*/  IADD3 R0, R4, -0x1, R19 ;  /* 0xffffffff04007810 */ /* 0x000fe40007ffe013 */
[----:B------:R-:W-:Y:S02]  /*1370*/  IABS R4, R4 ;  /* 0x0000000400047213 */ /* 0x000fe40000000000 */
[----:B------:R-:W-:-:S03]  /*1380*/  R2UR UR6, R0 ;  /* 0x00000000000672ca */ /* 0x000fc600000e0000 */
[----:B------:R-:W-:-:S04]  /*1390*/  IMAD.MOV R4, RZ, RZ, -R4 ;  /* 0x000000ffff047224 */ /* 0x000fc800078e0a04 */
[----:B------:R-:W0:Y:S06]  /*13a0*/  I2F.RP R2, UR11 ;  /* 0x0000000b00027d06 */ /* 0x000e2c0008209400 */
[----:B------:R-:W-:-:S06]  /*13b0*/  UIADD3 UR6, -UR9, UR6, URZ ;  /* 0x0000000609067290 */ /* 0x000fcc000fffe13f */
[----:B------:R-:W-:Y:S01]  /*13c0*/  IMAD.U32 R0, RZ, RZ, UR6 ;  /* 0x00000006ff007e24 */ /* 0x000fe2000f8e00ff */
[----:B------:R-:W-:Y:S01]  /*13d0*/  ULOP3.LUT UR6, UR6, UR10, URZ, 0x3c, !UPT ;  /* 0x0000000a06067292 */ /* 0x000fe2000f8e3c3f */
[----:B0-----:R-:W0:Y:S03]  /*13e0*/  MUFU.RCP R2, R2 ;  /* 0x0000000200027308 */ /* 0x001e260000001000 */
[----:B------:R-:W-:-:S04]  /*13f0*/  IABS R0, R0 ;  /* 0x0000000000007213 */ /* 0x000fc80000000000 */
[----:B------:R-:W-:Y:S01]  /*1400*/  R2UR UR8, R0 ;  /* 0x00000000000872ca */ /* 0x000fe200000e0000 */
[----:B------:R-:W-:Y:S02]  /*1410*/  IMAD.MOV.U32 R0, RZ, RZ, R4 ;  /* 0x000000ffff007224 */ /* 0x000fe400078e0004 */
[----:B0-----:R-:W-:-:S06]  /*1420*/  VIADD R3, R2, 0xffffffe ;  /* 0x0ffffffe02037836 */ /* 0x001fcc0000000000 */
        /* <DEDUP_REMOVED lines=18> */
.L_x_1160:
[----:B------:R-:W-:Y:S02]  /*1550*/  UIMAD UR40, UR40, UR4, UR9 ;  /* 0x00000004282872a4 */ /* 0x000fe4000f8e0209 */
[----:B------:R-:W-:Y:S01]  /*1560*/  IMAD.U32 R0, RZ, RZ, UR4 ;  /* 0x00000004ff007e24 */ /* 0x000fe2000f8e00ff */
[----:B------:R-:W-:Y:S02]  /*1570*/  PLOP3.LUT P0, PT, PT, PT, PT, 0x80, 0x0 ;  /* 0x000000000000781c */ /* 0x000fe40003f0f070 */
[----:B------:R-:W-:Y:S01]  /*1580*/  CS2R R28, SRZ ;  /* 0x00000000001c7805 */ /* 0x000fe2000001ff00 */
[----:B------:R-:W-:Y:S01]  /*1590*/  IMAD.MOV.U32 R2, RZ, RZ, RZ ;  /* 0x000000ffff027224 */ /* 0x000fe200078e00ff */
[----:B------:R-:W-:Y:S02]  /*15a0*/  CS2R R24, SRZ ;  /* 0x0000000000187805 */ /* 0x000fe4000001ff00 */
[----:B------:R-:W-:Y:S01]  /*15b0*/  VIADDMNMX R19, R0, UR40, R19, PT ;  /* 0x0000002800137c46 */ /* 0x000fe2000b800113 */
[----:B------:R-:W-:Y:S01]  /*15c0*/  IMAD.MOV.U32 R0, RZ, RZ, RZ ;  /* 0x000000ffff007224 */ /* 0x000fe200078e00ff */
[----:B------:R-:W-:-:S02]  /*15d0*/  CS2R R30, SRZ ;  /* 0x00000000001e7805 */ /* 0x000fc4000001ff00 */
[----:B------:R-:W-:Y:S02]  /*15e0*/  CS2R R26, SRZ ;  /* 0x00000000001a7805 */ /* 0x000fe4000001ff00 */
[----:B------:R-:W-:Y:S02]  /*15f0*/  ISETP.GT.AND P1, PT, R19, UR40, PT ;  /* 0x0000002813007c0c */ /* 0x000fe4000bf24270 */
        /* <DEDUP_REMOVED lines=29> */
[----:B------:R-:W-:Y:S01]  /*17d0*/  SHF.R.S32.HI R104, RZ, 0x1f, R23 ;  /* 0x0000001fff687819 */ /* 0x000fe20000011417 */
[----:B------:R-:W0:Y:S01]  /*17e0*/  S2UR UR48, SR_CgaCtaId ;  /* 0x00000000003079c3 */ /* 0x000e220000008800 */
[----:B------:R-:W-:Y:S02]  /*17f0*/  UMOV UR41, 0x400 ;  /* 0x0000040000297882 */ /* 0x000fe40000000000 */
[----:B------:R-:W-:-:S04]  /*1800*/  LEA.HI R105, R104, R23, RZ, 0x7 ;  /* 0x0000001768697211 */ /* 0x000fc800078f38ff */
[----:B------:R-:W-:-:S05]  /*1810*/  SHF.R.S32.HI R106, RZ, 0x7, R105 ;  /* 0x00000007ff6a7819 */ /* 0x000fca0000011469 */
        /* <DEDUP_REMOVED lines=29> */
.L_x_1162:
[----:B------:R-:W-:-:S04]  /*19f0*/  SHF.L.U32 R0, RZ, 0x1f, RZ ;  /* 0x0000001fff007819 */ /* 0x000fc800000006ff */
[----:B------:R-:W0:Y:S02]  /*1a00*/  SYNCS.PHASECHK.TRANS64.TRYWAIT P0, [UR41+0x22800], R0 ;  /* 0x02280000ff0075a7 */ /* 0x000e240008000169 */
[----:B0-----:R-:W-:Y:S05]  /*1a10*/  @!P0 BRA `(.L_x_1163) ;  /* 0x0000018000088947 */ /* 0x001fea0003800000 */
.L_x_1305:
[----:B------:R-:W-:-:S06]  /*1a20*/  ULOP3.LUT UR4, UR36, 0x1, URZ, 0xfc, !UPT ;  /* 0x0000000124047892 */ /* 0x000fcc000f8efc3f */
[----:B------:R-:W-:-:S05]  /*1a30*/  IMAD.U32 R2, RZ, RZ, UR4 ;  /* 0x00000004ff027e24 */ /* 0x000fca000f8e00ff */
[----:B------:R-:W-:-:S13]  /*1a40*/  ISETP.NE.AND P0, PT, R2, 0x3, PT ;  /* 0x000000030200780c */ /* 0x000fda0003f05270 */
[----:B------:R-:W-:Y:S05]  /*1a50*/  @!P0 BRA `(.L_x_1164) ;  /* 0x0000000000048947 */ /* 0x000fea0003800000 */
[----:B------:R-:W-:Y:S01]  /*1a60*/  BPT.TRAP 0x1 ;  /* 0x000000040000795c */ /* 0x000fe20000300000 */
.L_x_1164:
[----:B------:R1:W2:Y:S01]  /*1a70*/  SYNCS.PHASECHK.TRANS64.TRYWAIT P1, [UR41+0x22830], R0 ;  /* 0x02283000ff0075a7 */ /* 0x0002a20008020169 */
[----:B------:R-:W-:Y:S05]  /*1a80*/  @!P0 BRA `(.L_x_1165) ;  /* 0x0000000000048947 */ /* 0x000fea0003800000 */
[----:B------:R-:W-:Y:S01]  /*1a90*/  BPT.TRAP 0x1 ;  /* 0x000000040000795c */ /* 0x000fe20000300000 */
.L_x_1165:
[----:B------:R-:W-:-:S05]  /*1aa0*/  IMAD.U32 R4, RZ, RZ, UR46 ;  /* 0x0000002eff047e24 */ /* 0x000fca000f8e00ff */
[----:B------:R-:W-:Y:S01]  /*1ab0*/  LOP3.LUT R4, R4, 0x10000, RZ, 0xfc, !PT ;  /* 0x0001000004047812 */ /* 0x000fe200078efcff */
[----:B--2---:R-:W-:Y:S06]  /*1ac0*/  @P1 BRA `(.L_x_1166) ;  /* 0x0000000000081947 */ /* 0x004fec0003800000 */
[----:B------:R-:W2:Y:S02]  /*1ad0*/  SYNCS.PHASECHK.TRANS64.TRYWAIT P1, [UR41+0x22830], R0 ;  /* 0x02283000ff0075a7 */ /* 0x000ea40008020169 */
[----:B--2---:R-:W-:Y:S05]  /*1ae0*/  @!P1 BRA `(.L_x_1167) ;  /* 0x0000017c00ec9947 */ /* 0x004fea0003800000 */
.L_x_1166:
[----:B------:R-:W-:Y:S05]  /*1af0*/  WARPSYNC.ALL ;  /* 0x0000000000007948 */ /* 0x000fea0003800000 */
[----:B------:R-:W-:Y:S01]  /*1b00*/  IMAD.MOV.U32 R5, RZ, RZ, 0x40000040 ;  /* 0x40000040ff057424 */ /* 0x000fe200078e00ff */
        /* <DEDUP_REMOVED lines=45> */
[----:B------:R-:W-:Y:S01]  /*1de0*/  UMOV UR19, 0x40000040 ;  /* 0x4000004000137882 */ /* 0x000fe20000000000 */
[----:B------:R-:W-:Y:S02]  /*1df0*/  WARPGROUP.DEPBAR.LE gsb0, 0x0 ;  /* 0x00008000000079c5 */ /* 0x000fe40000010000 */
[----:B------:R-:W-:-:S06]  /*1e00*/  WARPGROUP.ARRIVE ;  /* 0x00000000000079c5 */ /* 0x000fcc0000000000 */
[----:B------:R-:W-:Y:S01]  /*1e10*/  QGMMA.64x32x32.F32.E4M3.E4M3 R24, gdesc[UR20], RZ, !UPT, gsb0 ;  /* 0x00600000141879f3 */ /* 0x000fe2000c0008ff */
[----:B------:R-:W-:Y:S01]  /*1e20*/  R2UR UR20, R4 ;  /* 0x00000000041472ca */ /* 0x000fe200000e0000 */
[----:B------:R-:W-:Y:S01]  /*1e30*/  UIADD3 UR22, UR46, 0x206, URZ ;  /* 0x000002062e167890 */ /* 0x000fe2000fffe03f */
[----:B------:R-:W-:-:S11]  /*1e40*/  UMOV UR23, 0x40000040 ;  /* 0x4000004000177882 */ /* 0x000fd60000000000 */
[----:B------:R-:W-:-:S07]  /*1e50*/  UIADD3 UR4, UR20, 0x2, URZ ;  /* 0x0000000214047890 */ /* 0x000fce000fffe03f */
[----:B------:R-:W-:Y:S01]  /*1e60*/  UMOV UR8, UR4 ;  /* 0x0000000400087c82 */ /* 0x000fe20008000000 */
[----:B------:R-:W-:Y:S01]  /*1e70*/  UMOV UR12, UR4 ;  /* 0x00000004000c7c82 */ /* 0x000fe20008000000 */
        /* <DEDUP_REMOVED lines=10> */
[----:B------:R-:W-:Y:S01]  /*1f20*/  UMOV UR9, 0x40000040 ;  /* 0x4000004000097882 */ /* 0x000fe20000000000 */
[----:B------:R-:W-:Y:S01]  /*1f30*/  UMOV UR11, 0x40000040 ;  /* 0x40000040000b7882 */ /* 0x000fe20000000000 */
[----:B------:R-:W-:Y:S01]  /*1f40*/  UMOV UR17, UR9 ;  /* 0x0000000900117c82 */ /* 0x000fe20008000000 */
[----:B------:R-:W-:Y:S02]  /*1f50*/  WARPGROUP.DEPBAR.LE gsb0, 0x0 ;  /* 0x00008000000079c5 */ /* 0x000fe40000010000 */
[----:B------:R-:W-:-:S06]  /*1f60*/  WARPGROUP.ARRIVE ;  /* 0x00000000000079c5 */ /* 0x000fcc0000000000 */
[----:B------:R-:W-:Y:S01]  /*1f70*/  QGMMA.64x32x32.F32.E4M3.E4M3 R56, gdesc[UR12], R56, gsb0 ;  /* 0x006000000c3879f3 */ /* 0x000fe20008000838 */
[----:B------:R-:W-:Y:S01]  /*1f80*/  UIADD3 UR14, UR46, 0x104, URZ ;  /* 0x000001042e0e7890 */ /* 0x000fe2000fffe03f */
[----:B------:R-:W-:Y:S01]  /*1f90*/  UMOV UR13, UR9 ;  /* 0x00000009000d7c82 */ /* 0x000fe20008000000 */
[----:B------:R-:W-:Y:S01]  /*1fa0*/  UMOV UR15, 0x40000040 ;  /* 0x40000040000f7882 */ /* 0x000fe20000000000 */
[----:B------:R-:W-:Y:S02]  /*1fb0*/  WARPGROUP.DEPBAR.LE gsb0, 0x0 ;  /* 0x00008000000079c5 */ /* 0x000fe40000010000 */
[----:B------:R-:W-:-:S06]  /*1fc0*/  WARPGROUP.ARRIVE ;  /* 0x00000000000079c5 */ /* 0x000fcc0000000000 */
[----:B------:R-:W-:Y:S01]  /*1fd0*/  QGMMA.64x32x32.F32.E4M3.E4M3 R40, gdesc[UR4], R40, gsb0 ;  /* 0x00600000042879f3 */ /* 0x000fe20008000828 */
[----:B------:R-:W-:Y:S01]  /*1fe0*/  UMOV UR6, UR8 ;  /* 0x0000000800067c82 */ /* 0x000fe20008000000 */
[----:B------:R-:W-:Y:S01]  /*1ff0*/  UMOV UR7, 0x40000040 ;  /* 0x4000004000077882 */ /* 0x000fe20000000000 */
[----:B------:R-:W-:-:S07]  /*2000*/  UIADD3 UR8, UR20, 0x4, URZ ;  /* 0x0000000414087890 */ /* 0x000fce000fffe03f */
[----:B------:R-:W-:Y:S01]  /*2010*/  UMOV UR12, UR8 ;  /* 0x00000008000c7c82 */ /* 0x000fe20008000000 */
[----:B------:R-:W-:Y:S01]  /*2020*/  UMOV UR16, UR8 ;  /* 0x0000000800107c82 */ /* 0x000fe20008000000 */
        /* <DEDUP_REMOVED lines=16> */
[----:B------:R-:W-:Y:S02]  /*2130*/  UMOV UR21, UR13 ;  /* 0x0000000d00157c82 */ /* 0x000fe40008000000 */
[----:B------:R-:W-:Y:S01]  /*2140*/  UMOV UR20, UR12 ;  /* 0x0000000c00147c82 */ /* 0x000fe20008000000 */
        /* <DEDUP_REMOVED lines=38> */
.L_x_1168:
[----:B01----:R-:W-:Y:S01]  /*23b0*/  LOP3.LUT R0, R105, 0xffffff80, RZ, 0xc0, !PT ;  /* 0xffffff8069007812 */ /* 0x003fe200078ec0ff */
[----:B------:R-:W-:Y:S01]  /*23c0*/  UISETP.NE.AND UP1, UPT, UR45, URZ, UPT ;  /* 0x0000003f2d00728c */ /* 0x000fe2000bf25270 */
[----:B------:R-:W-:Y:S01]  /*23d0*/  LEA.HI R104, R104, R23, RZ, 0x2 ;  /* 0x0000001768687211 */ /* 0x000fe200078f10ff */
[----:B------:R-:W-:Y:S01]  /*23e0*/  IMAD.MOV.U32 R10, RZ, RZ, -0xa0 ;  /* 0xffffff60ff0a7424 */ /* 0x000fe200078e00ff */
[----:B------:R-:W-:Y:S01]  /*23f0*/  LEA.HI R7, R106, R106, RZ, 0x1 ;  /* 0x0000006a6a077211 */ /* 0x000fe200078f08ff */
[----:B------:R-:W-:Y:S01]  /*2400*/  IMAD.IADD R0, R23, 0x1, -R0 ;  /* 0x0000000117007824 */ /* 0x000fe200078e0a00 */
[----:B------:R-:W-:Y:S01]  /*2410*/  LOP3.LUT R104, R104, 0xfffffffc, RZ, 0xc0, !PT ;  /* 0xfffffffc68687812 */ /* 0x000fe200078ec0ff */
[----:B------:R-:W-:Y:S01]  /*2420*/  UISETP.NE.AND UP0, UPT, UR44, URZ, UPT ;  /* 0x0000003f2c00728c */ /* 0x000fe2000bf05270 */
[----:B------:R-:W-:Y:S01]  /*2430*/  LOP3.LUT R7, R7, 0x3fffffe, RZ, 0xc0, !PT ;  /* 0x03fffffe07077812 */ /* 0x000fe200078ec0ff */
[----:B------:R-:W-:Y:S01]  /*2440*/  ULDC UR54, c[0x0][0x288] ;  /* 0x0000a20000367ab9 */ /* 0x000fe20000000800 */
[----:B------:R-:W-:Y:S01]  /*2450*/  SHF.R.S32.HI R3, RZ, 0x1f, R0 ;  /* 0x0000001fff037819 */ /* 0x000fe20000011400 */
[----:B------:R-:W-:Y:S01]  /*2460*/  IMAD.IADD R104, R23, 0x1, -R104 ;  /* 0x0000000117687824 */ /* 0x000fe200078e0a68 */
[----:B------:R-:W-:Y:S01]  /*2470*/  PLOP3.LUT P1, PT, PT, PT, UP1, 0x80, 0x0 ;  /* 0x000000000000781c */ /* 0x000fe20003f2f018 */
[----:B------:R-:W-:Y:S01]  /*2480*/  IMAD.IADD R7, R106, 0x1, -R7 ;  /* 0x000000016a077824 */ /* 0x000fe200078e0a07 */
[CC--:B------:R-:W-:Y:S01]  /*2490*/  LEA.HI R2, R3.reuse, R0.reuse, RZ, 0x2 ;  /* 0x0000000003027211 */ /* 0x0c0fe200078f10ff */
[----:B------:R-:W-:Y:S01]  /*24a0*/  @UP1 ULDC UR6, c[0x0][0x44c] ;  /* 0x0001130000061ab9 */ /* 0x000fe20000000800 */
[----:B------:R-:W-:Y:S01]  /*24b0*/  LEA.HI R6, R3, R0, RZ, 0x5 ;  /* 0x0000000003067211 */ /* 0x000fe200078f28ff */
[----:B------:R-:W-:Y:S01]  /*24c0*/  @UP1 ULDC UR7, c[0x0][0x450] ;  /* 0x0001140000071ab9 */ /* 0x000fe20000000800 */
[--C-:B------:R-:W-:Y:S01]  /*24d0*/  SHF.R.S32.HI R3, RZ, 0x2, R2.reuse ;  /* 0x00000002ff037819 */ /* 0x100fe20000011402 */
[----:B------:R-:W-:Y:S01]  /*24e0*/  ULDC UR50, c[0x0][0x9dc] ;  /* 0x0002770000327ab9 */ /* 0x000fe20000000800 */
[----:B------:R-:W-:Y:S01]  /*24f0*/  SHF.R.S32.HI R8, RZ, 0x1f, R2 ;  /* 0x0000001fff087819 */ /* 0x000fe20000011402 */
[----:B------:R-:W-:Y:S01]  /*2500*/  ULOP3.LUT UR50, URZ, UR50, URZ, 0x33, !UPT ;  /* 0x000000323f327292 */ /* 0x000fe2000f8e333f */
[----:B------:R-:W-:Y:S01]  /*2510*/  SHF.R.S32.HI R6, RZ, 0x5, R6 ;  /* 0x00000005ff067819 */ /* 0x000fe20000011406 */
[----:B------:R-:W-:Y:S01]  /*2520*/  ULDC UR10, c[0x0][0x9e0] ;  /* 0x00027800000a7ab9 */ /* 0x000fe20000000800 */
[----:B------:R-:W-:-:S02]  /*2530*/  LEA.HI R8, R8, R3, RZ, 0x3 ;  /* 0x0000000308087211 */ /* 0x000fc400078f18ff */
[----:B------:R-:W-:Y:S02]  /*2540*/  LEA.HI R9, R104, R104, RZ, 0x1 ;  /* 0x0000006868097211 */ /* 0x000fe400078f08ff */
[----:B------:R-:W-:Y:S02]  /*2550*/  LEA R6, R6, UR47, 0x4 ;  /* 0x0000002f06067c11 */ /* 0x000fe4000f8e20ff */
[----:B------:R-:W-:Y:S02]  /*2560*/  LOP3.LUT R8, R8, 0xfffffff8, RZ, 0xc0, !PT ;  /* 0xfffffff808087812 */ /* 0x000fe400078ec0ff */
[----:B------:R-:W-:Y:S02]  /*2570*/  LOP3.LUT R9, R9, 0x1ffffffe, RZ, 0xc0, !PT ;  /* 0x1ffffffe09097812 */ /* 0x000fe400078ec0ff */
[----:B------:R-:W-:Y:S02]  /*2580*/  IADD3 R6, R6, R3, -R8 ;  /* 0x0000000306067210 */ /* 0x000fe40007ffe808 */
[----:B------:R-:W-:Y:S01]  /*2590*/  PLOP3.LUT P2, PT, PT, PT, UP1, 0x80, 0x0 ;  /* 0x000000000000781c */ /* 0x000fe20003f4f018 */
[----:B------:R-:W-:-:S02]  /*25a0*/  IMAD.IADD R9, R104, 0x1, -R9 ;  /* 0x0000000168097824 */ /* 0x000fc400078e0a09 */
[----:B------:R-:W-:-:S04]  /*25b0*/  IMAD R6, R7, 0x40, R6 ;  /* 0x0000004007067824 */ /* 0x000fc800078e0206 */
[----:B------:R-:W-:Y:S02]  /*25c0*/  IMAD R7, R9, 0x8, R6 ;  /* 0x0000000809077824 */ /* 0x000fe400078e0206 */
[----:B------:R-:W-:Y:S02]  /*25d0*/  IMAD R9, R19, R10, 0xa1 ;  /* 0x000000a113097424 */ /* 0x000fe400078e020a */
[----:B------:R-:W-:Y:S01]  /*25e0*/  @P1 IMAD.HI.U32 R3, R7, UR6, RZ ;  /* 0x0000000607031c27 */ /* 0x000fe2000f8e00ff */
[----:B------:R-:W-:Y:S01]  /*25f0*/  UIADD3 UR6, UR41, 0x22840, URZ ;  /* 0x0002284029067890 */ /* 0x000fe2000fffe03f */
[----:B------:R-:W-:Y:S02]  /*2600*/  PLOP3.LUT P1, PT, PT, PT, UP0, 0x40, 0x0 ;  /* 0x000000000000781c */ /* 0x000fe40003f2e808 */
[----:B------:R-:W-:Y:S01]  /*2610*/  IMAD.MOV.U32 R6, RZ, RZ, R7 ;  /* 0x000000ffff067224 */ /* 0x000fe200078e0007 */
[----:B------:R-:W-:Y:S01]  /*2620*/  @P2 SHF.R.U32.HI R6, RZ, UR7, R3 ;  /* 0x00000007ff062c19 */ /* 0x000fe20008011603 */
[----:B------:R-:W-:Y:S01]  /*2630*/  UPRMT UR6, UR48, 0x654, UR6 ;  /* 0x0000065430067896 */ /* 0x000fe20008000006 */
[----:B------:R-:W-:-:S03]  /*2640*/  LOP3.LUT R3, R2, 0x7ffffffc, RZ, 0xc0, !PT ;  /* 0x7ffffffc02037812 */ /* 0x000fc600078ec0ff */
[----:B------:R-:W0:Y:S02]  /*2650*/  SHFL.IDX PT, R15, R6, RZ, 0x1c1f ;  /* 0x001c1fff060f7589 */ /* 0x000e2400000e0000 */
[----:B------:R-:W-:Y:S02]  /*2660*/  IMAD.IADD R8, R0, 0x1, -R3 ;  /* 0x0000000100087824 */ /* 0x000fe400078e0a03 */
[--C-:B------:R-:W-:Y:S01]  /*2670*/  IMAD R0, R19, -0xa0, R18.reuse ;  /* 0xffffff6013007824 */ /* 0x100fe200078e0212 */
[----:B------:R-:W-:Y:S01]  /*2680*/  SYNCS.ARRIVE.TRANS64.RED.A1T0 RZ, [UR6], RZ ;  /* 0x000000ffffff79a7 */ /* 0x000fe20008100406 */
[----:B------:R-:W-:Y:S02]  /*2690*/  IMAD R11, R8, -0x2, R9 ;  /* 0xfffffffe080b7824 */ /* 0x000fe400078e0209 */
[----:B------:R-:W-:Y:S02]  /*26a0*/  VIADD R3, R0, 0xa0 ;  /* 0x000000a000037836 */ /* 0x000fe40000000000 */
[----:B------:R-:W-:Y:S01]  /*26b0*/  VIADD R9, R9, 0xffffffff ;  /* 0xffffffff09097836 */ /* 0x000fe20000000000 */
[----:B------:R-:W-:Y:S01]  /*26c0*/  IADD3 R0, R11, -UR54, R18 ;  /* 0x800000360b007c10 */ /* 0x000fe2000fffe012 */
[----:B------:R-:W-:-:S02]  /*26d0*/  IMAD R12, R8, -0x2, R3 ;  /* 0xfffffffe080c7824 */ /* 0x000fc400078e0203 */
[----:B------:R-:W-:Y:S02]  /*26e0*/  VIADD R20, R11, 0xffffffff ;  /* 0xffffffff0b147836 */ /* 0x000fe40000000000 */
[C---:B------:R-:W-:Y:S02]  /*26f0*/  VIADD R13, R0.reuse, UR10 ;  /* 0x0000000a000d7c36 */ /* 0x040fe40008000000 */
[----:B------:R-:W-:-:S03]  /*2700*/  VIADD R14, R0, UR50 ;  /* 0x00000032000e7c36 */ /* 0x000fc60008000000 */
[----:B0-----:R-:W-:Y:S01]  /*2710*/  VIADDMNMX R0, R15, R13, R12, PT ;  /* 0x0000000d0f007246 */ /* 0x001fe2000380010c */
[----:B------:R-:W-:Y:S01]  /*2720*/  IMAD.IADD R2, R14, 0x1, R15 ;  /* 0x000000010e027824 */ /* 0x000fe200078e020f */
[----:B------:R-:W-:Y:S06]  /*2730*/  @P1 BRA `(.L_x_1169) ;  /* 0x00000000005c1947 */ /* 0x000fec0003800000 */
[----:B------:R-:W-:Y:S01]  /*2740*/  IADD3 R3, R18, -UR54, R15 ;  /* 0x8000003612037c10 */ /* 0x000fe2000fffe00f */
[----:B------:R-:W-:Y:S03]  /*2750*/  BSSY B0, `(.L_x_1170) ;  /* 0x0000012000007945 */ /* 0x000fe60003800000 */
[----:B------:R-:W-:-:S13]  /*2760*/  ISETP.GT.AND P1, PT, R3, -0x1, PT ;  /* 0xffffffff0300780c */ /* 0x000fda0003f24270 */
[----:B------:R-:W-:Y:S05]  /*2770*/  @P1 BRA `(.L_x_1171) ;  /* 0x0000000000241947 */ /* 0x000fea0003800000 */
[----:B------:R-:W-:Y:S01]  /*2780*/  ULDC UR6, c[0x0][0x9e4] ;  /* 0x0002790000067ab9 */ /* 0x000fe20000000800 */
[----:B------:R-:W-:Y:S01]  /*2790*/  LOP3.LUT R3, RZ, R3, RZ, 0x33, !PT ;  /* 0x00000003ff037212 */ /* 0x000fe200078e33ff */
[----:B------:R-:W-:-:S05]  /*27a0*/  IMAD.U32 R11, RZ, RZ, UR6 ;  /* 0x00000006ff0b7e24 */ /* 0x000fca000f8e00ff */
[----:B------:R-:W-:-:S13]  /*27b0*/  ISETP.NE.AND P1, PT, R11, 0x1, PT ;  /* 0x000000010b00780c */ /* 0x000fda0003f25270 */
[----:B------:R-:W0:Y:S02]  /*27c0*/  @P1 LDC.64 R104, c[0x0][0x9e8] ;  /* 0x00027a00ff681b82 */ /* 0x000e240000000a00 */
[----:B0-----:R-:W-:-:S05]  /*27d0*/  @P1 IMAD.HI.U32 R10, R3, R104, RZ ;  /* 0x00000068030a1227 */ /* 0x001fca00078e00ff */
[----:B------:R-:W-:-:S04]  /*27e0*/  @P1 SHF.R.U32.HI R3, RZ, R105, R10 ;  /* 0x00000069ff031219 */ /* 0x000fc8000001160a */
[----:B------:R-:W-:Y:S01]  /*27f0*/  LOP3.LUT R3, RZ, R3, RZ, 0x33, !PT ;  /* 0x00000003ff037212 */ /* 0x000fe200078e33ff */
[----:B------:R-:W-:Y:S06]  /*2800*/  BRA `(.L_x_1172) ;  /* 0x0000000000187947 */ /* 0x000fec0003800000 */
.L_x_1171:
[----:B------:R-:W-:Y:S02]  /*2810*/  ULDC UR6, c[0x0][0x9e4] ;  /* 0x0002790000067ab9 */ /* 0x000fe40000000800 */
[----:B------:R-:W-:-:S05]  /*2820*/  IMAD.U32 R11, RZ, RZ, UR6 ;  /* 0x00000006ff0b7e24 */ /* 0x000fca000f8e00ff */
[----:B------:R-:W-:-:S13]  /*2830*/  ISETP.NE.AND P1, PT, R11, 0x1, PT ;  /* 0x000000010b00780c */ /* 0x000fda0003f25270 */
[----:B------:R-:W0:Y:S02]  /*2840*/  @P1 LDC.64 R104, c[0x0][0x9e8] ;  /* 0x00027a00ff681b82 */ /* 0x000e240000000a00 */
[----:B0-----:R-:W-:-:S05]  /*2850*/  @P1 IMAD.HI.U32 R10, R3, R104, RZ ;  /* 0x00000068030a1227 */ /* 0x001fca00078e00ff */
[----:B------:R-:W-:-:S07]  /*2860*/  @P1 SHF.R.U32.HI R3, RZ, R105, R10 ;  /* 0x00000069ff031219 */ /* 0x000fce000001160a */
.L_x_1172:
[----:B------:R-:W-:Y:S05]  /*2870*/  BSYNC B0 ;  /* 0x0000000000007941 */ /* 0x000fea0003800000 */
.L_x_1170:
[----:B------:R-:W-:-:S05]  /*2880*/  IMAD R3, R3, R11, R20 ;  /* 0x0000000b03037224 */ /* 0x000fca00078e0214 */
[----:B------:R-:W-:Y:S02]  /*2890*/  VIADDMNMX R0, R3, R11, R0, PT ;  /* 0x0000000b03007246 */ /* 0x000fe40003800100 */
[----:B------:R-:W-:-:S07]  /*28a0*/  VIMNMX R2, R2, R3, !PT ;  /* 0x0000000302027248 */ /* 0x000fce0007fe0100 */
.L_x_1169:
[C---:B------:R-:W-:Y:S01]  /*28b0*/  ISETP.GE.AND P1, PT, R9.reuse, 0x9, PT ;  /* 0x000000090900780c */ /* 0x040fe20003f26270 */
[----:B------:R-:W0:Y:S01]  /*28c0*/  SHFL.IDX PT, R3, R6, 0x1, 0x1c1f ;  /* 0x003c1f0006037f89 */ /* 0x000e2200000e0000 */
[----:B------:R-:W-:Y:S01]  /*28d0*/  ISETP.GE.AND P2, PT, R9, 0x2, PT ;  /* 0x000000020900780c */ /* 0x000fe20003f46270 */
[----:B------:R-:W-:Y:S01]  /*28e0*/  UISETP.NE.AND UP0, UPT, UR44, URZ, UPT ;  /* 0x0000003f2c00728c */ /* 0x000fe2000bf05270 */
[----:B------:R-:W-:Y:S02]  /*28f0*/  P2R R23, PR, RZ, 0x2 ;  /* 0x00000002ff177803 */ /* 0x000fe40000000000 */
[----:B------:R-:W-:Y:S02]  /*2900*/  ISETP.GT.AND P1, PT, R2, 0x8, !P1 ;  /* 0x000000080200780c */ /* 0x000fe40004f24270 */
[----:B------:R-:W-:Y:S02]  /*2910*/  P2R R21, PR, RZ, 0x4 ;  /* 0x00000004ff157803 */ /* 0x000fe40000000000 */
[----:B------:R-:W-:-:S02]  /*2920*/  ISETP.LT.OR P1, PT, R0, 0x9, P1 ;  /* 0x000000090000780c */ /* 0x000fc40000f21670 */
[----:B------:R-:W-:Y:S02]  /*2930*/  ISETP.GT.AND P2, PT, R2, 0x1, !P2 ;  /* 0x000000010200780c */ /* 0x000fe40005744270 */
[C---:B------:R-:W-:Y:S02]  /*2940*/  ISETP.GE.AND P3, PT, R9.reuse, 0x11, PT ;  /* 0x000000110900780c */ /* 0x040fe40003f66270 */
[----:B------:R-:W-:Y:S02]  /*2950*/  FSEL R92, R92, -INF , !P1 ;  /* 0xff8000005c5c7808 */ /* 0x000fe40004800000 */
[----:B------:R-:W-:Y:S02]  /*2960*/  ISETP.LT.OR P2, PT, R0, 0x2, P2 ;  /* 0x000000020000780c */ /* 0x000fe40001741670 */
[----:B------:R-:W-:Y:S02]  /*2970*/  ISETP.GT.AND P1, PT, R2, 0x10, !P3 ;  /* 0x000000100200780c */ /* 0x000fe40005f24270 */
[----:B------:R-:W-:-:S02]  /*2980*/  ISETP.GE.AND P4, PT, R9, 0xa, PT ;  /* 0x0000000a0900780c */ /* 0x000fc40003f86270 */
[----:B------:R-:W-:Y:S02]  /*2990*/  FSEL R89, R89, -INF , !P2 ;  /* 0xff80000059597808 */ /* 0x000fe40005000000 */
[----:B------:R-:W-:Y:S02]  /*29a0*/  P2R R105, PR, RZ, 0x8 ;  /* 0x00000008ff697803 */ /* 0x000fe40000000000 */
[----:B------:R-:W-:Y:S02]  /*29b0*/  ISETP.LT.OR P1, PT, R0, 0x11, P1 ;  /* 0x000000110000780c */ /* 0x000fe40000f21670 */
[----:B------:R-:W-:Y:S02]  /*29c0*/  ISETP.GT.AND P2, PT, R2, 0x9, !P4 ;  /* 0x000000090200780c */ /* 0x000fe40006744270 */
[----:B------:R-:W-:Y:S02]  /*29d0*/  ISETP.GE.AND P3, PT, R9, 0x12, PT ;  /* 0x000000120900780c */ /* 0x000fe40003f66270 */
[----:B------:R-:W-:-:S02]  /*29e0*/  FSEL R96, R96, -INF , !P1 ;  /* 0xff80000060607808 */ /* 0x000fc40004800000 */
[----:B------:R-:W-:Y:S02]  /*29f0*/  ISETP.LT.OR P2, PT, R0, 0xa, P2 ;  /* 0x0000000a0000780c */ /* 0x000fe40001741670 */
[----:B------:R-:W-:Y:S02]  /*2a00*/  ISETP.GT.AND P1, PT, R2, 0x11, !P3 ;  /* 0x000000110200780c */ /* 0x000fe40005f24270 */
[----:B------:R-:W-:Y:S02]  /*2a10*/  FSEL R93, R93, -INF , !P2 ;  /* 0xff8000005d5d7808 */ /* 0x000fe40005000000 */
[----:B------:R-:W-:Y:S02]  /*2a20*/  ISETP.LT.OR P1, PT, R0, 0x12, P1 ;  /* 0x000000120000780c */ /* 0x000fe40000f21670 */
[----:B------:R-:W-:Y:S02]  /*2a30*/  ISETP.GE.AND P2, PT, R9, 0x19, PT ;  /* 0x000000190900780c */ /* 0x000fe40003f46270 */
[----:B------:R-:W-:-:S02]  /*2a40*/  FSEL R97, R97, -INF , !P1 ;  /* 0xff80000061617808 */ /* 0x000fc40004800000 */
[----:B------:R-:W-:Y:S02]  /*2a50*/  ISETP.GT.AND P1, PT, R2, 0x18, !P2 ;  /* 0x000000180200780c */ /* 0x000fe40005724270 */
[----:B------:R-:W-:Y:S02]  /*2a60*/  P2R R107, PR, RZ, 0x4 ;  /* 0x00000004ff6b7803 */ /* 0x000fe40000000000 */
[----:B------:R-:W-:Y:S02]  /*2a70*/  ISETP.LT.OR P1, PT, R0, 0x19, P1 ;  /* 0x000000190000780c */ /* 0x000fe40000f21670 */
[----:B------:R-:W-:Y:S02]  /*2a80*/  ISETP.GE.AND P2, PT, R9, 0x1a, PT ;  /* 0x0000001a0900780c */ /* 0x000fe40003f46270 */
[----:B------:R-:W-:Y:S02]  /*2a90*/  FSEL R100, R100, -INF , !P1 ;  /* 0xff80000064647808 */ /* 0x000fe40004800000 */
[----:B------:R-:W-:-:S02]  /*2aa0*/  ISETP.GT.AND P1, PT, R2, 0x19, !P2 ;  /* 0x000000190200780c */ /* 0x000fc40005724270 */
[----:B------:R-:W-:Y:S02]  /*2ab0*/  P2R R108, PR, RZ, 0x4 ;  /* 0x00000004ff6c7803 */ /* 0x000fe40000000000 */
[----:B------:R-:W-:Y:S02]  /*2ac0*/  ISETP.LT.OR P1, PT, R0, 0x1a, P1 ;  /* 0x0000001a0000780c */ /* 0x000fe40000f21670 */
[----:B------:R-:W-:Y:S02]  /*2ad0*/  P2R R106, PR, RZ, 0x8 ;  /* 0x00000008ff6a7803 */ /* 0x000fe40000000000 */
[----:B------:R-:W-:Y:S02]  /*2ae0*/  FSEL R101, R101, -INF , !P1 ;  /* 0xff80000065657808 */ /* 0x000fe40004800000 */
[C---:B------:R-:W-:Y:S02]  /*2af0*/  ISETP.GE.AND P1, PT, R9.reuse, 0x21, PT ;  /* 0x000000210900780c */ /* 0x040fe40003f26270 */
[----:B------:R-:W-:-:S02]  /*2b00*/  ISETP.GE.AND P3, PT, R9, 0x22, PT ;  /* 0x000000220900780c */ /* 0x000fc40003f66270 */
[----:B------:R-:W-:Y:S02]  /*2b10*/  ISETP.GT.AND P2, PT, R2, 0x20, !P1 ;  /* 0x000000200200780c */ /* 0x000fe40004f44270 */
[----:B------:R-:W-:Y:S02]  /*2b20*/  P2R R109, PR, RZ, 0x8 ;  /* 0x00000008ff6d7803 */ /* 0x000fe40000000000 */
[----:B------:R-:W-:Y:S02]  /*2b30*/  ISETP.LT.OR P2, PT, R0, 0x21, P2 ;  /* 0x000000210000780c */ /* 0x000fe40001741670 */
[----:B------:R-:W-:Y:S02]  /*2b40*/  P2R R104, PR, RZ, 0x10 ;  /* 0x00000010ff687803 */ /* 0x000fe40000000000 */
[----:B------:R-:W-:Y:S02]  /*2b50*/  FSEL R72, R72, -INF , !P2 ;  /* 0xff80000048487808 */ /* 0x000fe40005000000 */
[----:B------:R-:W-:-:S02]  /*2b60*/  ISETP.GT.AND P2, PT, R2, 0x21, !P3 ;  /* 0x000000210200780c */ /* 0x000fc40005f44270 */
[----:B------:R-:W-:Y:S02]  /*2b70*/  ISETP.GE.AND P3, PT, R9, 0x29, PT ;  /* 0x000000290900780c */ /* 0x000fe40003f66270 */
[----:B------:R-:W-:Y:S02]  /*2b80*/  ISETP.LT.OR P2, PT, R0, 0x22, P2 ;  /* 0x000000220000780c */ /* 0x000fe40001741670 */
[----:B------:R-:W-:Y:S02]  /*2b90*/  P2R R110, PR, RZ, 0x8 ;  /* 0x00000008ff6e7803 */ /* 0x000fe40000000000 */
[----:B------:R-:W-:Y:S02]  /*2ba0*/  FSEL R73, R73, -INF , !P2 ;  /* 0xff80000049497808 */ /* 0x000fe40005000000 */
[----:B------:R-:W-:Y:S02]  /*2bb0*/  ISETP.GT.AND P2, PT, R2, 0x28, !P3 ;  /* 0x000000280200780c */ /* 0x000fe40005f44270 */
[----:B------:R-:W-:-:S02]  /*2bc0*/  ISETP.GE.AND P3, PT, R9, 0x2a, PT ;  /* 0x0000002a0900780c */ /* 0x000fc40003f66270 */
[----:B------:R-:W-:Y:S02]  /*2bd0*/  ISETP.LT.OR P2, PT, R0, 0x29, P2 ;  /* 0x000000290000780c */ /* 0x000fe40001741670 */
[----:B------:R-:W-:Y:S02]  /*2be0*/  P2R R111, PR, RZ, 0x8 ;  /* 0x00000008ff6f7803 */ /* 0x000fe40000000000 */
[----:B------:R-:W-:Y:S02]  /*2bf0*/  FSEL R76, R76, -INF , !P2 ;  /* 0xff8000004c4c7808 */ /* 0x000fe40005000000 */
[----:B------:R-:W-:Y:S02]  /*2c00*/  ISETP.GT.AND P2, PT, R2, 0x29, !P3 ;  /* 0x000000290200780c */ /* 0x000fe40005f44270 */
[----:B------:R-:W-:Y:S02]  /*2c10*/  ISETP.GE.AND P3, PT, R9, 0x31, PT ;  /* 0x000000310900780c */ /* 0x000fe40003f66270 */
[----:B------:R-:W-:-:S02]  /*2c20*/  ISETP.LT.OR P2, PT, R0, 0x2a, P2 ;  /* 0x0000002a0000780c */ /* 0x000fc40001741670 */
[----:B------:R-:W-:Y:S02]  /*2c30*/  P2R R112, PR, RZ, 0x8 ;  /* 0x00000008ff707803 */ /* 0x000fe40000000000 */
[----:B------:R-:W-:Y:S02]  /*2c40*/  FSEL R77, R77, -INF , !P2 ;  /* 0xff8000004d4d7808 */ /* 0x000fe40005000000 */
[----:B------:R-:W-:Y:S02]  /*2c50*/  ISETP.GT.AND P2, PT, R2, 0x30, !P3 ;  /* 0x000000300200780c */ /* 0x000fe40005f44270 */
[----:B------:R-:W-:Y:S02]  /*2c60*/  ISETP.GE.AND P3, PT, R9, 0x32, PT ;  /* 0x000000320900780c */ /* 0x000fe40003f66270 */
[----:B------:R-:W-:Y:S02]  /*2c70*/  ISETP.LT.OR P2, PT, R0, 0x31, P2 ;  /* 0x000000310000780c */ /* 0x000fe40001741670 */
[----:B------:R-:W-:-:S02]  /*2c80*/  P2R R113, PR, RZ, 0x8 ;  /* 0x00000008ff717803 */ /* 0x000fc40000000000 */
[----:B------:R-:W-:Y:S02]  /*2c90*/  FSEL R80, R80, -INF , !P2 ;  /* 0xff80000050507808 */ /* 0x000fe40005000000 */
[----:B------:R-:W-:Y:S02]  /*2ca0*/  ISETP.GT.AND P2, PT, R2, 0x31, !P3 ;  /* 0x000000310200780c */ /* 0x000fe40005f44270 */
[----:B------:R-:W-:Y:S02]  /*2cb0*/  ISETP.GE.AND P3, PT, R9, 0x39, PT ;  /* 0x000000390900780c */ /* 0x000fe40003f66270 */
[----:B------:R-:W-:Y:S02]  /*2cc0*/  ISETP.LT.OR P2, PT, R0, 0x32, P2 ;  /* 0x000000320000780c */ /* 0x000fe40001741670 */
[----:B------:R-:W-:Y:S02]  /*2cd0*/  P2R R114, PR, RZ, 0x8 ;  /* 0x00000008ff727803 */ /* 0x000fe40000000000 */
[----:B------:R-:W-:-:S02]  /*2ce0*/  FSEL R81, R81, -INF , !P2 ;  /* 0xff80000051517808 */ /* 0x000fc40005000000 */
[----:B------:R-:W-:Y:S02]  /*2cf0*/  ISETP.GT.AND P2, PT, R2, 0x38, !P3 ;  /* 0x000000380200780c */ /* 0x000fe40005f44270 */
[----:B------:R-:W-:Y:S02]  /*2d00*/  ISETP.GE.AND P3, PT, R9, 0x3a, PT ;  /* 0x0000003a0900780c */ /* 0x000fe40003f66270 */
        /* <DEDUP_REMOVED lines=98> */
[----:B------:R-:W-:-:S04]  /*3330*/  ISETP.GT.AND P2, PT, R2, 0x88, !P3 ;  /* 0x000000880200780c */ /* 0x000fc80005f44270 */
[----:B------:R-:W-:-:S04]  /*3340*/  ISETP.LT.OR P2, PT, R0, 0x89, P2 ;  /* 0x000000890000780c */ /* 0x000fc80001741670 */
[----:B------:R-:W-:Y:S02]  /*3350*/  FSEL R28, R28, -INF , !P2 ;  /* 0xff8000001c1c7808 */ /* 0x000fe40005000000 */
[----:B------:R-:W-:-:S04]  /*3360*/  ISETP.GE.AND P2, PT, R9, 0x8a, PT ;  /* 0x0000008a0900780c */ /* 0x000fc80003f46270 */
        /* <DEDUP_REMOVED lines=16> */
[----:B------:R-:W-:Y:S02]  /*3470*/  P2R R10, PR, RZ, 0x40 ;  /* 0x00000040ff0a7803 */ /* 0x000fe40000000000 */
[----:B------:R-:W-:-:S04]  /*3480*/  ISETP.GT.AND P6, PT, R2, RZ, !P6 ;  /* 0x000000ff0200720c */ /* 0x000fc800077c4270 */
[----:B------:R-:W-:-:S04]  /*3490*/  ISETP.LT.OR P6, PT, R0, 0x1, P6 ;  /* 0x000000010000780c */ /* 0x000fc800037c1670 */
[----:B------:R-:W-:Y:S02]  /*34a0*/  FSEL R11, R88, -INF , !P6 ;  /* 0xff800000580b7808 */ /* 0x000fe40007000000 */
[----:B------:R-:W-:-:S04]  /*34b0*/  ISETP.GE.AND P6, PT, R9, 0x9a, PT ;  /* 0x0000009a0900780c */ /* 0x000fc80003fc6270 */
[----:B------:R-:W-:Y:S02]  /*34c0*/  P2R R134, PR, RZ, 0x40 ;  /* 0x00000040ff867803 */ /* 0x000fe40000000000 */
[----:B------:R-:W-:Y:S01]  /*34d0*/  ISETP.GT.AND P6, PT, R2, 0x99, !P6 ;  /* 0x000000990200780c */ /* 0x000fe200077c4270 */
[----:B0-----:R-:W-:-:S03]  /*34e0*/  IMAD.IADD R2, R14, 0x1, R3 ;  /* 0x000000010e027824 */ /* 0x001fc600078e0203 */
[----:B------:R-:W-:Y:S02]  /*34f0*/  ISETP.LT.OR P6, PT, R0, 0x9a, P6 ;  /* 0x0000009a0000780c */ /* 0x000fe400037c1670 */
[----:B------:R-:W-:Y:S02]  /*3500*/  VIADDMNMX R0, R3, R13, R12, PT ;  /* 0x0000000d03007246 */ /* 0x000fe4000380010c */
[----:B------:R-:W-:Y:S02]  /*3510*/  FSEL R37, R37, -INF , !P6 ;  /* 0xff80000025257808 */ /* 0x000fe40007000000 */
[----:B------:R-:W-:-:S13]  /*3520*/  PLOP3.LUT P6, PT, PT, PT, UP0, 0x40, 0x0 ;  /* 0x000000000000781c */ /* 0x000fda0003fce808 */
[----:B------:R-:W-:Y:S05]  /*3530*/  @P6 BRA `(.L_x_1173) ;  /* 0x00000000005c6947 */ /* 0x000fea0003800000 */
        /* <DEDUP_REMOVED lines=13> */
.L_x_1175:
[----:B------:R-:W-:Y:S02]  /*3610*/  ULDC UR6, c[0x0][0x9e4] ;  /* 0x0002790000067ab9 */ /* 0x000fe40000000800 */
[----:B------:R-:W-:-:S05]  /*3620*/  IMAD.U32 R9, RZ, RZ, UR6 ;  /* 0x00000006ff097e24 */ /* 0x000fca000f8e00ff */
[----:B------:R-:W-:-:S13]  /*3630*/  ISETP.NE.AND P6, PT, R9, 0x1, PT ;  /* 0x000000010900780c */ /* 0x000fda0003fc5270 */
[----:B------:R-:W0:Y:S02]  /*3640*/  @P6 LDC.64 R12, c[0x0][0x9e8] ;  /* 0x00027a00ff0c6b82 */ /* 0x000e240000000a00 */
[----:B0-----:R-:W-:-:S05]  /*3650*/  @P6 IMAD.HI.U32 R6, R3, R12, RZ ;  /* 0x0000000c03066227 */ /* 0x001fca00078e00ff */
[----:B------:R-:W-:-:S07]  /*3660*/  @P6 SHF.R.U32.HI R3, RZ, R13, R6 ;  /* 0x0000000dff036219 */ /* 0x000fce0000011606 */
.L_x_1176:
[----:B------:R-:W-:Y:S05]  /*3670*/  BSYNC B0 ;  /* 0x0000000000007941 */ /* 0x000fea0003800000 */
.L_x_1174:
[----:B------:R-:W-:-:S05]  /*3680*/  IMAD R3, R3, R9, R20 ;  /* 0x0000000903037224 */ /* 0x000fca00078e0214 */
[----:B------:R-:W-:Y:S02]  /*3690*/  VIADDMNMX R0, R3, R9, R0, PT ;  /* 0x0000000903007246 */ /* 0x000fe40003800100 */
[----:B------:R-:W-:-:S07]  /*36a0*/  VIMNMX R2, R2, R3, !PT ;  /* 0x0000000302027248 */ /* 0x000fce0007fe0100 */
.L_x_1173:
[----:B------:R-:W-:Y:S01]  /*36b0*/  ISETP.GT.AND P1, PT, R2, 0x20, !P1 ;  /* 0x000000200200780c */ /* 0x000fe20004f24270 */
[----:B------:R-:W-:Y:S01]  /*36c0*/  IMAD.U32 R12, RZ, RZ, UR39 ;  /* 0x00000027ff0c7e24 */ /* 0x000fe2000f8e00ff */
[----:B------:R-:W-:Y:S01]  /*36d0*/  ISETP.NE.AND P6, PT, R118, RZ, PT ;  /* 0x000000ff7600720c */ /* 0x000fe20003fc5270 */
[----:B------:R-:W-:Y:S01]  /*36e0*/  UISETP.NE.AND UP1, UPT, UR45, URZ, UPT ;  /* 0x0000003f2d00728c */ /* 0x000fe2000bf25270 */
[----:B------:R-:W-:Y:S01]  /*36f0*/  ISETP.LT.OR P1, PT, R0, 0x21, P1 ;  /* 0x000000210000780c */ /* 0x000fe20000f21670 */
[----:B------:R-:W-:Y:S01]  /*3700*/  UISETP.NE.AND UP0, UPT, UR44, URZ, UPT ;  /* 0x0000003f2c00728c */ /* 0x000fe2000bf05270 */
[----:B------:R-:W-:Y:S02]  /*3710*/  FMNMX.FTZ R3, R11, R89, !PT ;  /* 0x000000590b037209 */ /* 0x000fe40007810000 */
[----:B------:R-:W-:Y:S02]  /*3720*/  FSEL R74, R74, -INF , !P1 ;  /* 0xff8000004a4a7808 */ /* 0x000fe40004800000 */
[----:B------:R-:W-:-:S02]  /*3730*/  ISETP.NE.AND P1, PT, R109, RZ, PT ;  /* 0x000000ff6d00720c */ /* 0x000fc40003f25270 */
[----:B------:R-:W-:Y:S02]  /*3740*/  FMNMX.FTZ R6, R92, R3, !PT ;  /* 0x000000035c067209 */ /* 0x000fe40007810000 */
[----:B------:R-:W-:Y:S01]  /*3750*/  ISETP.GT.AND P1, PT, R2, 0x21, !P1 ;  /* 0x000000210200780c */ /* 0x000fe20004f24270 */
[----:B------:R-:W-:Y:S01]  /*3760*/  @UP1 ULDC UR6, c[0x0][0x44c] ;  /* 0x0001130000061ab9 */ /* 0x000fe20000000800 */
[----:B------:R-:W-:Y:S01]  /*3770*/  FMNMX.FTZ R3, R93, R6, !PT ;  /* 0x000000065d037209 */ /* 0x000fe20007810000 */
[----:B------:R-:W-:Y:S01]  /*3780*/  UIMAD.WIDE.U32 UR6, UR47, UR6, URZ ;  /* 0x000000062f0672a5 */ /* 0x000fe2000f8e003f */
[----:B------:R-:W-:Y:S01]  /*3790*/  ISETP.LT.OR P1, PT, R0, 0x22, P1 ;  /* 0x000000220000780c */ /* 0x000fe20000f21670 */
[----:B------:R-:W-:Y:S01]  /*37a0*/  @UP1 ULDC UR14, c[0x0][0x450] ;  /* 0x00011400000e1ab9 */ /* 0x000fe20000000800 */
[----:B------:R-:W-:Y:S01]  /*37b0*/  FMNMX.FTZ R6, R96, R3, !PT ;  /* 0x0000000360067209 */ /* 0x000fe20007810000 */
[----:B------:R-:W-:Y:S01]  /*37c0*/  @UP1 USHF.R.U32.HI UR47, URZ, UR14, UR7 ;  /* 0x0000000e3f2f1299 */ /* 0x000fe20008011607 */
[----:B------:R-:W-:-:S02]  /*37d0*/  FSEL R75, R75, -INF , !P1 ;  /* 0xff8000004b4b7808 */ /* 0x000fc40004800000 */
[----:B------:R-:W-:Y:S02]  /*37e0*/  ISETP.NE.AND P1, PT, R110, RZ, PT ;  /* 0x000000ff6e00720c */ /* 0x000fe40003f25270 */
[----:B------:R-:W-:Y:S02]  /*37f0*/  FMNMX.FTZ R3, R97, R6, !PT ;  /* 0x0000000661037209 */ /* 0x000fe40007810000 */
[----:B------:R-:W-:Y:S02]  /*3800*/  ISETP.GT.AND P1, PT, R2, 0x28, !P1 ;  /* 0x000000280200780c */ /* 0x000fe40004f24270 */
[----:B------:R-:W-:Y:S02]  /*3810*/  FMNMX.FTZ R6, R100, R3, !PT ;  /* 0x0000000364067209 */ /* 0x000fe40007810000 */
[----:B------:R-:W-:Y:S02]  /*3820*/  ISETP.LT.OR P1, PT, R0, 0x29, P1 ;  /* 0x000000290000780c */ /* 0x000fe40000f21670 */
[----:B------:R-:W-:-:S02]  /*3830*/  FMNMX.FTZ R3, R101, R6, !PT ;  /* 0x0000000665037209 */ /* 0x000fc40007810000 */
[----:B------:R-:W-:Y:S02]  /*3840*/  FSEL R78, R78, -INF , !P1 ;  /* 0xff8000004e4e7808 */ /* 0x000fe40004800000 */
[----:B------:R-:W-:Y:S02]  /*3850*/  ISETP.NE.AND P1, PT, R111, RZ, PT ;  /* 0x000000ff6f00720c */ /* 0x000fe40003f25270 */
[----:B------:R-:W-:Y:S02]  /*3860*/  FMNMX.FTZ R6, R72, R3, !PT ;  /* 0x0000000348067209 */ /* 0x000fe40007810000 */
[----:B------:R-:W-:Y:S02]  /*3870*/  ISETP.GT.AND P1, PT, R2, 0x29, !P1 ;  /* 0x000000290200780c */ /* 0x000fe40004f24270 */
[----:B------:R-:W-:Y:S02]  /*3880*/  FMNMX.FTZ R3, R73, R6, !PT ;  /* 0x0000000649037209 */ /* 0x000fe40007810000 */
[----:B------:R-:W-:-:S02]  /*3890*/  ISETP.LT.OR P1, PT, R0, 0x2a, P1 ;  /* 0x0000002a0000780c */ /* 0x000fc40000f21670 */
[----:B------:R-:W-:Y:S02]  /*38a0*/  FMNMX.FTZ R6, R76, R3, !PT ;  /* 0x000000034c067209 */ /* 0x000fe40007810000 */
[----:B------:R-:W-:Y:S02]  /*38b0*/  FSEL R79, R79, -INF , !P1 ;  /* 0xff8000004f4f7808 */ /* 0x000fe40004800000 */
[----:B------:R-:W-:Y:S02]  /*38c0*/  ISETP.NE.AND P1, PT, R112, RZ, PT ;  /* 0x000000ff7000720c */ /* 0x000fe40003f25270 */
[----:B------:R-:W-:Y:S02]  /*38d0*/  FMNMX.FTZ R3, R77, R6, !PT ;  /* 0x000000064d037209 */ /* 0x000fe40007810000 */
[----:B------:R-:W-:Y:S02]  /*38e0*/  ISETP.GT.AND P1, PT, R2, 0x30, !P1 ;  /* 0x000000300200780c */ /* 0x000fe40004f24270 */
[----:B------:R-:W-:-:S02]  /*38f0*/  FMNMX.FTZ R6, R80, R3, !PT ;  /* 0x0000000350067209 */ /* 0x000fc40007810000 */
[----:B------:R-:W-:Y:S02]  /*3900*/  ISETP.LT.OR P1, PT, R0, 0x31, P1 ;  /* 0x000000310000780c */ /* 0x000fe40000f21670 */
[----:B------:R-:W-:Y:S02]  /*3910*/  FMNMX.FTZ R3, R81, R6, !PT ;  /* 0x0000000651037209 */ /* 0x000fe40007810000 */
[----:B------:R-:W-:Y:S02]  /*3920*/  FSEL R82, R82, -INF , !P1 ;  /* 0xff80000052527808 */ /* 0x000fe40004800000 */
[----:B------:R-:W-:Y:S02]  /*3930*/  ISETP.NE.AND P1, PT, R113, RZ, PT ;  /* 0x000000ff7100720c */ /* 0x000fe40003f25270 */
[----:B------:R-:W-:Y:S02]  /*3940*/  FMNMX.FTZ R6, R84, R3, !PT ;  /* 0x0000000354067209 */ /* 0x000fe40007810000 */
[----:B------:R-:W-:-:S02]  /*3950*/  ISETP.GT.AND P1, PT, R2, 0x31, !P1 ;  /* 0x000000310200780c */ /* 0x000fc40004f24270 */
[----:B------:R-:W-:Y:S02]  /*3960*/  FMNMX.FTZ R3, R85, R6, !PT ;  /* 0x0000000655037209 */ /* 0x000fe40007810000 */
[----:B------:R-:W-:Y:S02]  /*3970*/  ISETP.LT.OR P1, PT, R0, 0x32, P1 ;  /* 0x000000320000780c */ /* 0x000fe40000f21670 */
[----:B------:R-:W-:Y:S02]  /*3980*/  FMNMX.FTZ R6, R56, R3, !PT ;  /* 0x0000000338067209 */ /* 0x000fe40007810000 */
[----:B------:R-:W-:Y:S02]  /*3990*/  FSEL R83, R83, -INF , !P1 ;  /* 0xff80000053537808 */ /* 0x000fe40004800000 */
[----:B------:R-:W-:Y:S02]  /*39a0*/  ISETP.NE.AND P1, PT, R114, RZ, PT ;  /* 0x000000ff7200720c */ /* 0x000fe40003f25270 */
[----:B------:R-:W-:-:S02]  /*39b0*/  FMNMX.FTZ R3, R57, R6, !PT ;  /* 0x0000000639037209 */ /* 0x000fc40007810000 */
[----:B------:R-:W-:Y:S02]  /*39c0*/  ISETP.GT.AND P1, PT, R2, 0x38, !P1 ;  /* 0x000000380200780c */ /* 0x000fe40004f24270 */
[----:B------:R-:W-:Y:S02]  /*39d0*/  FMNMX.FTZ R6, R60, R3, !PT ;  /* 0x000000033c067209 */ /* 0x000fe40007810000 */
[----:B------:R-:W-:Y:S02]  /*39e0*/  ISETP.LT.OR P1, PT, R0, 0x39, P1 ;  /* 0x000000390000780c */ /* 0x000fe40000f21670 */
[----:B------:R-:W-:Y:S02]  /*39f0*/  FMNMX.FTZ R3, R61, R6, !PT ;  /* 0x000000063d037209 */ /* 0x000fe40007810000 */
[----:B------:R-:W-:Y:S02]  /*3a00*/  FSEL R86, R86, -INF , !P1 ;  /* 0xff80000056567808 */ /* 0x000fe40004800000 */
[----:B------:R-:W-:-:S02]  /*3a10*/  ISETP.NE.AND P1, PT, R115, RZ, PT ;  /* 0x000000ff7300720c */ /* 0x000fc40003f25270 */
[----:B------:R-:W-:Y:S02]  /*3a20*/  FMNMX.FTZ R6, R64, R3, !PT ;  /* 0x0000000340067209 */ /* 0x000fe40007810000 */
[----:B------:R-:W-:Y:S02]  /*3a30*/  ISETP.GT.AND P1, PT, R2, 0x39, !P1 ;  /* 0x000000390200780c */ /* 0x000fe40004f24270 */
[----:B------:R-:W-:Y:S02]  /*3a40*/  FMNMX.FTZ R3, R65, R6, !PT ;  /* 0x0000000641037209 */ /* 0x000fe40007810000 */
[----:B------:R-:W-:Y:S02]  /*3a50*/  ISETP.LT.OR P1, PT, R0, 0x3a, P1 ;  /* 0x0000003a0000780c */ /* 0x000fe40000f21670 */
[----:B------:R-:W-:Y:S02]  /*3a60*/  FMNMX.FTZ R6, R68, R3, !PT ;  /* 0x0000000344067209 */ /* 0x000fe40007810000 */
        /* <DEDUP_REMOVED lines=15> */
[----:B------:R-:W-:Y:S02]  /*3b60*/  ISETP.GT.AND P1, PT, R2, 0x48, !P6 ;  /* 0x000000480200780c */ /* 0x000fe40007724270 */
[----:B------:R-:W-:Y:S02]  /*3b70*/  ISETP.NE.AND P6, PT, R129, RZ, PT ;  /* 0x000000ff8100720c */ /* 0x000fe40003fc5270 */
        /* <DEDUP_REMOVED lines=26> */
[C---:B------:R-:W-:Y:S02]  /*3d20*/  ISETP.GT.AND P1, PT, R2.reuse, 0x58, !P1 ;  /* 0x000000580200780c */ /* 0x040fe40004f24270 */
[----:B------:R-:W-:Y:S01]  /*3d30*/  ISETP.GT.AND P2, PT, R2, 0x89, !P2 ;  /* 0x000000890200780c */ /* 0x000fe20005744270 */
[----:B------:R-:W0:Y:S01]  /*3d40*/  SHFL.BFLY PT, R3, R6, 0x2, 0x1f ;  /* 0x0c401f0006037f89 */ /* 0x000e2200000e0000 */
[----:B------:R-:W-:Y:S02]  /*3d50*/  ISETP.LT.OR P1, PT, R0, 0x59, P1 ;  /* 0x000000590000780c */ /* 0x000fe40000f21670 */
[----:B------:R-:W-:Y:S02]  /*3d60*/  ISETP.GT.AND P3, PT, R2, 0x90, !P3 ;  /* 0x000000900200780c */ /* 0x000fe40005f64270 */
[----:B------:R-:W-:Y:S02]  /*3d70*/  FSEL R70, R70, -INF , !P1 ;  /* 0xff80000046467808 */ /* 0x000fe40004800000 */
[----:B------:R-:W-:-:S02]  /*3d80*/  ISETP.NE.AND P1, PT, R123, RZ, PT ;  /* 0x000000ff7b00720c */ /* 0x000fc40003f25270 */
[C---:B------:R-:W-:Y:S02]  /*3d90*/  ISETP.GT.AND P4, PT, R2.reuse, 0x91, !P4 ;  /* 0x000000910200780c */ /* 0x040fe40006784270 */
[C---:B------:R-:W-:Y:S02]  /*3da0*/  ISETP.GT.AND P1, PT, R2.reuse, 0x59, !P1 ;  /* 0x000000590200780c */ /* 0x040fe40004f24270 */
[----:B------:R-:W-:Y:S02]  /*3db0*/  ISETP.GT.AND P5, PT, R2, 0x98, !P5 ;  /* 0x000000980200780c */ /* 0x000fe40006fa4270 */
[C---:B------:R-:W-:Y:S02]  /*3dc0*/  ISETP.LT.OR P1, PT, R0.reuse, 0x5a, P1 ;  /* 0x0000005a0000780c */ /* 0x040fe40000f21670 */
[----:B------:R-:W-:Y:S02]  /*3dd0*/  ISETP.LT.OR P2, PT, R0, 0x8a, P2 ;  /* 0x0000008a0000780c */ /* 0x000fe40001741670 */
[----:B------:R-:W-:-:S02]  /*3de0*/  FSEL R71, R71, -INF , !P1 ;  /* 0xff80000047477808 */ /* 0x000fc40004800000 */
[----:B------:R-:W-:Y:S02]  /*3df0*/  ISETP.NE.AND P1, PT, R124, RZ, PT ;  /* 0x000000ff7c00720c */ /* 0x000fe40003f25270 */
[----:B------:R-:W-:Y:S02]  /*3e00*/  ISETP.LT.OR P3, PT, R0, 0x91, P3 ;  /* 0x000000910000780c */ /* 0x000fe40001f61670 */
[----:B------:R-:W-:Y:S02]  /*3e10*/  ISETP.GT.AND P1, PT, R2, 0x60, !P1 ;  /* 0x000000600200780c */ /* 0x000fe40004f24270 */
[----:B------:R-:W-:Y:S02]  /*3e20*/  FSEL R31, R31, -INF , !P2 ;  /* 0xff8000001f1f7808 */ /* 0x000fe40005000000 */
[C---:B------:R-:W-:Y:S02]  /*3e30*/  ISETP.LT.OR P1, PT, R0.reuse, 0x61, P1 ;  /* 0x000000610000780c */ /* 0x040fe40000f21670 */
[----:B------:R-:W-:-:S02]  /*3e40*/  ISETP.LT.OR P4, PT, R0, 0x92, P4 ;  /* 0x000000920000780c */ /* 0x000fc40002781670 */
[----:B------:R-:W-:Y:S02]  /*3e50*/  FSEL R42, R42, -INF , !P1 ;  /* 0xff8000002a2a7808 */ /* 0x000fe40004800000 */
[----:B------:R-:W-:Y:S02]  /*3e60*/  ISETP.NE.AND P1, PT, R125, RZ, PT ;  /* 0x000000ff7d00720c */ /* 0x000fe40003f25270 */
[----:B------:R-:W-:Y:S02]  /*3e70*/  FSEL R34, R34, -INF , !P3 ;  /* 0xff80000022227808 */ /* 0x000fe40005800000 */
[----:B------:R-:W-:Y:S02]  /*3e80*/  ISETP.GT.AND P1, PT, R2, 0x61, !P1 ;  /* 0x000000610200780c */ /* 0x000fe40004f24270 */
[C---:B------:R-:W-:Y:S02]  /*3e90*/  ISETP.LT.OR P5, PT, R0.reuse, 0x99, P5 ;  /* 0x000000990000780c */ /* 0x040fe40002fa1670 */
[----:B------:R-:W-:-:S02]  /*3ea0*/  ISETP.LT.OR P1, PT, R0, 0x62, P1 ;  /* 0x000000620000780c */ /* 0x000fc40000f21670 */
[----:B------:R-:W-:Y:S02]  /*3eb0*/  FSEL R38, R38, -INF , !P5 ;  /* 0xff80000026267808 */ /* 0x000fe40006800000 */
[----:B------:R-:W-:Y:S02]  /*3ec0*/  FSEL R43, R43, -INF , !P1 ;  /* 0xff8000002b2b7808 */ /* 0x000fe40004800000 */
[----:B------:R-:W-:Y:S02]  /*3ed0*/  ISETP.NE.AND P1, PT, R126, RZ, PT ;  /* 0x000000ff7e00720c */ /* 0x000fe40003f25270 */
[----:B------:R-:W-:Y:S02]  /*3ee0*/  R2UR UR11, R22 ;  /* 0x00000000160b72ca */ /* 0x000fe400000e0000 */
[----:B------:R-:W-:-:S04]  /*3ef0*/  ISETP.GT.AND P1, PT, R2, 0x68, !P1 ;  /* 0x000000680200780c */ /* 0x000fc80004f24270 */
[----:B------:R-:W-:-:S04]  /*3f00*/  ISETP.LT.OR P1, PT, R0, 0x69, P1 ;  /* 0x000000690000780c */ /* 0x000fc80000f21670 */
[----:B------:R-:W-:Y:S02]  /*3f10*/  FSEL R46, R46, -INF , !P1 ;  /* 0xff8000002e2e7808 */ /* 0x000fe40004800000 */
[----:B------:R-:W-:Y:S01]  /*3f20*/  ISETP.NE.AND P1, PT, R127, RZ, PT ;  /* 0x000000ff7f00720c */ /* 0x000fe20003f25270 */
[----:B------:R-:W-:-:S03]  /*3f30*/  UIADD3 UR47, UR11, UR47, URZ ;  /* 0x0000002f0b2f7290 */ /* 0x000fc6000fffe03f */
[----:B------:R-:W-:Y:S01]  /*3f40*/  ISETP.GT.AND P1, PT, R2, 0x69, !P1 ;  /* 0x000000690200780c */ /* 0x000fe20004f24270 */
[----:B------:R-:W-:-:S03]  /*3f50*/  UIADD3 UR10, UR47, UR10, URZ ;  /* 0x0000000a2f0a7290 */ /* 0x000fc6000fffe03f */
[----:B------:R-:W-:-:S04]  /*3f60*/  ISETP.LT.OR P1, PT, R0, 0x6a, P1 ;  /* 0x0000006a0000780c */ /* 0x000fc80000f21670 */
[----:B------:R-:W-:Y:S02]  /*3f70*/  FSEL R47, R47, -INF , !P1 ;  /* 0xff8000002f2f7808 */ /* 0x000fe40004800000 */
[----:B------:R-:W-:-:S04]  /*3f80*/  ISETP.NE.AND P1, PT, R128, RZ, PT ;  /* 0x000000ff8000720c */ /* 0x000fc80003f25270 */
[----:B------:R-:W-:-:S04]  /*3f90*/  ISETP.GT.AND P1, PT, R2, 0x70, !P1 ;  /* 0x000000700200780c */ /* 0x000fc80004f24270 */
[----:B------:R-:W-:-:S04]  /*3fa0*/  ISETP.LT.OR P1, PT, R0, 0x71, P1 ;  /* 0x000000710000780c */ /* 0x000fc80000f21670 */
[----:B------:R-:W-:Y:S02]  /*3fb0*/  FSEL R50, R50, -INF , !P1 ;  /* 0xff80000032327808 */ /* 0x000fe40004800000 */
[----:B------:R-:W-:Y:S02]  /*3fc0*/  ISETP.GT.AND P1, PT, R2, 0x71, !P6 ;  /* 0x000000710200780c */ /* 0x000fe40007724270 */
[----:B------:R-:W-:Y:S02]  /*3fd0*/  ISETP.NE.AND P6, PT, R132, RZ, PT ;  /* 0x000000ff8400720c */ /* 0x000fe40003fc5270 */
[----:B------:R-:W-:-:S04]  /*3fe0*/  ISETP.LT.OR P1, PT, R0, 0x72, P1 ;  /* 0x000000720000780c */ /* 0x000fc80000f21670 */
[----:B------:R-:W-:Y:S02]  /*3ff0*/  FSEL R51, R51, -INF , !P1 ;  /* 0xff80000033337808 */ /* 0x000fe40004800000 */
[----:B------:R-:W-:-:S04]  /*4000*/  ISETP.NE.AND P1, PT, R130, RZ, PT ;  /* 0x000000ff8200720c */ /* 0x000fc80003f25270 */
[----:B------:R-:W-:-:S04]  /*4010*/  ISETP.GT.AND P1, PT, R2, 0x78, !P1 ;  /* 0x000000780200780c */ /* 0x000fc80004f24270 */
        /* <DEDUP_REMOVED lines=34> */
[----:B------:R-:W-:Y:S02]  /*4240*/  ISETP.NE.AND P1, PT, R10, RZ, PT ;  /* 0x000000ff0a00720c */ /* 0x000fe40003f25270 */
[----:B0-----:R-:W-:Y:S02]  /*4250*/  FMNMX.FTZ R10, R6, R3, !PT ;  /* 0x00000003060a7209 */ /* 0x001fe40007810000 */
[----:B------:R-:W-:-:S03]  /*4260*/  ISETP.GT.AND P1, PT, R2, RZ, !P1 ;  /* 0x000000ff0200720c */ /* 0x000fc60004f24270 */
[----:B------:R-:W0:Y:S01]  /*4270*/  SHFL.BFLY PT, R9, R10, 0x1, 0x1f ;  /* 0x0c201f000a097f89 */ /* 0x000e2200000e0000 */
[----:B------:R-:W-:-:S04]  /*4280*/  ISETP.LT.OR P1, PT, R0, 0x1, P1 ;  /* 0x000000010000780c */ /* 0x000fc80000f21670 */
[----:B------:R-:W-:Y:S02]  /*4290*/  FSEL R90, R90, -INF , !P1 ;  /* 0xff8000005a5a7808 */ /* 0x000fe40004800000 */
[----:B------:R-:W-:Y:S02]  /*42a0*/  ISETP.GT.AND P1, PT, R2, 0x80, !P6 ;  /* 0x000000800200780c */ /* 0x000fe40007724270 */
[----:B------:R-:W-:Y:S02]  /*42b0*/  FMNMX.FTZ R13, R90, R91, !PT ;  /* 0x0000005b5a0d7209 */ /* 0x000fe40007810000 */
[----:B------:R-:W-:Y:S02]  /*42c0*/  ISETP.LT.OR P1, PT, R0, 0x81, P1 ;  /* 0x000000810000780c */ /* 0x000fe40000f21670 */
[----:B------:R-:W-:Y:S02]  /*42d0*/  ISETP.NE.AND P6, PT, R133, RZ, PT ;  /* 0x000000ff8500720c */ /* 0x000fe40003fc5270 */
[----:B------:R-:W-:-:S02]  /*42e0*/  FSEL R26, R26, -INF , !P1 ;  /* 0xff8000001a1a7808 */ /* 0x000fc40004800000 */
[----:B0-----:R-:W-:-:S04]  /*42f0*/  FMNMX.FTZ R9, R10, R9, !PT ;  /* 0x000000090a097209 */ /* 0x001fc80007810000 */
[C---:B------:R-:W-:Y:S01]  /*4300*/  FSETP.NEU.FTZ.AND P1, PT, R9.reuse, -INF , PT ;  /* 0xff8000000900780b */ /* 0x040fe20003f3d000 */
[----:B------:R-:W-:-:S05]  /*4310*/  FFMA.FTZ R3, R9, R12, -8 ;  /* 0xc100000009037423 */ /* 0x000fca000001000c */
[----:B------:R-:W-:Y:S02]  /*4320*/  FSEL R88, R3, RZ, P1 ;  /* 0x000000ff03587208 */ /* 0x000fe40000800000 */
[----:B------:R-:W-:Y:S02]  /*4330*/  ISETP.GT.AND P1, PT, R2, 0x81, !P6 ;  /* 0x000000810200780c */ /* 0x000fe40007724270 */
[----:B------:R-:W-:Y:S01]  /*4340*/  ISETP.NE.AND P6, PT, R134, RZ, PT ;  /* 0x000000ff8600720c */ /* 0x000fe20003fc5270 */
        /* <DEDUP_REMOVED lines=8> */
[----:B------:R-:W-:Y:S01]  /*43d0*/  ISETP.LT.OR P1, PT, R0, 0x82, P1 ;  /* 0x000000820000780c */ /* 0x000fe20000f21670 */
[--C-:B------:R-:W-:Y:S01]  /*43e0*/  FFMA.FTZ R3, R11, UR39, -R88.reuse ;  /* 0x000000270b037c23 */ /* 0x100fe20008010858 */
[----:B------:R-:W-:Y:S01]  /*43f0*/  FMNMX.FTZ R72, R98, R13, !PT ;  /* 0x0000000d62487209 */ /* 0x000fe20007810000 */
[--C-:B------:R-:W-:Y:S01]  /*4400*/  FFMA.FTZ R6, R89, UR39, -R88.reuse ;  /* 0x0000002759067c23 */ /* 0x100fe20008010858 */
[----:B------:R-:W-:Y:S01]  /*4410*/  FSEL R27, R27, -INF , !P1 ;  /* 0xff8000001b1b7808 */ /* 0x000fe20004800000 */
[--C-:B------:R-:W-:Y:S01]  /*4420*/  FFMA.FTZ R10, R92, UR39, -R88.reuse ;  /* 0x000000275c0a7c23 */ /* 0x100fe20008010858 */
[----:B------:R-:W-:Y:S01]  /*4430*/  FMNMX.FTZ R13, R99, R72, !PT ;  /* 0x00000048630d7209 */ /* 0x000fe20007810000 */
[--C-:B------:R-:W-:Y:S01]  /*4440*/  FFMA.FTZ R72, R76, UR39, -R88.reuse ;  /* 0x000000274c487c23 */ /* 0x100fe20008010858 */
[----:B------:R-:W-:Y:S01]  /*4450*/  ISETP.NE.AND P1, PT, R15, RZ, PT ;  /* 0x000000ff0f00720c */ /* 0x000fe20003f25270 */
[----:B------:R-:W-:Y:S01]  /*4460*/  MUFU.EX2 R3, R3 ;  /* 0x0000000300037308 */ /* 0x000fe20000000800 */
[----:B------:R-:W-:Y:S01]  /*4470*/  FMNMX.FTZ R76, R102, R13, !PT ;  /* 0x0000000d664c7209 */ /* 0x000fe20007810000 */
[--C-:B------:R-:W-:Y:S01]  /*4480*/  FFMA.FTZ R11, R93, UR39, -R88.reuse ;  /* 0x000000275d0b7c23 */ /* 0x100fe20008010858 */
[----:B------:R-:W-:Y:S01]  /*4490*/  ISETP.GT.AND P1, PT, R2, 0x88, !P1 ;  /* 0x000000880200780c */ /* 0x000fe20004f24270 */
[--C-:B------:R-:W-:Y:S01]  /*44a0*/  FFMA.FTZ R12, R96, UR39, -R88.reuse ;  /* 0x00000027600c7c23 */ /* 0x100fe20008010858 */
[----:B------:R-:W-:Y:S01]  /*44b0*/  FMNMX.FTZ R13, R103, R76, !PT ;  /* 0x0000004c670d7209 */ /* 0x000fe20007810000 */
[--C-:B------:R-:W-:Y:S01]  /*44c0*/  FFMA.FTZ R15, R97, UR39, -R88.reuse ;  /* 0x00000027610f7c23 */ /* 0x100fe20008010858 */
[----:B------:R-:W-:Y:S01]  /*44d0*/  ISETP.GT.AND P6, PT, R2, 0x99, !P6 ;  /* 0x000000990200780c */ /* 0x000fe200077c4270 */
[----:B------:R-:W0:Y:S01]  /*44e0*/  MUFU.EX2 R6, R6 ;  /* 0x0000000600067308 */ /* 0x000e220000000800 */
[----:B------:R-:W-:Y:S01]  /*44f0*/  FMNMX.FTZ R76, R74, R13, !PT ;  /* 0x0000000d4a4c7209 */ /* 0x000fe20007810000 */
[--C-:B------:R-:W-:Y:S01]  /*4500*/  FFMA.FTZ R14, R100, UR39, -R88.reuse ;  /* 0x00000027640e7c23 */ /* 0x100fe20008010858 */
[----:B------:R-:W-:Y:S01]  /*4510*/  ISETP.LT.OR P1, PT, R0, 0x89, P1 ;  /* 0x000000890000780c */ /* 0x000fe20000f21670 */
[--C-:B------:R-:W-:Y:S01]  /*4520*/  FFMA.FTZ R21, R101, UR39, -R88.reuse ;  /* 0x0000002765157c23 */ /* 0x100fe20008010858 */
[----:B------:R-:W-:Y:S01]  /*4530*/  FMNMX.FTZ R13, R75, R76, !PT ;  /* 0x0000004c4b0d7209 */ /* 0x000fe20007810000 */
[--C-:B------:R-:W-:Y:S01]  /*4540*/  FFMA.FTZ R76, R80, UR39, -R88.reuse ;  /* 0x00000027504c7c23 */ /* 0x100fe20008010858 */
[----:B------:R-:W-:Y:S01]  /*4550*/  FSEL R30, R30, -INF , !P1 ;  /* 0xff8000001e1e7808 */ /* 0x000fe20004800000 */
[----:B------:R-:W1:Y:S01]  /*4560*/  MUFU.EX2 R10, R10 ;  /* 0x0000000a000a7308 */ /* 0x000e620000000800 */
[----:B------:R-:W-:Y:S01]  /*4570*/  FMNMX.FTZ R80, R78, R13, !PT ;  /* 0x0000000d4e507209 */ /* 0x000fe20007810000 */
[--C-:B------:R-:W-:Y:S01]  /*4580*/  FFMA.FTZ R56, R56, UR39, -R88.reuse ;  /* 0x0000002738387c23 */ /* 0x100fe20008010858 */
[----:B------:R-:W-:Y:S01]  /*4590*/  ISETP.LT.OR P6, PT, R0, 0x9a, P6 ;  /* 0x0000009a0000780c */ /* 0x000fe200037c1670 */
[--C-:B------:R-:W-:Y:S01]  /*45a0*/  FFMA.FTZ R0, R44, UR39, -R88.reuse ;  /* 0x000000272c007c23 */ /* 0x100fe20008010858 */
[----:B------:R-:W-:Y:S01]  /*45b0*/  FMNMX.FTZ R13, R79, R80, !PT ;  /* 0x000000504f0d7209 */ /* 0x000fe20007810000 */
[--C-:B------:R-:W-:Y:S01]  /*45c0*/  FFMA.FTZ R57, R57, UR39, -R88.reuse ;  /* 0x0000002739397c23 */ /* 0x100fe20008010858 */
[----:B------:R-:W-:Y:S01]  /*45d0*/  FSEL R39, R39, -INF , !P6 ;  /* 0xff80000027277808 */ /* 0x000fe20007000000 */
[----:B------:R-:W2:Y:S01]  /*45e0*/  MUFU.EX2 R11, R11 ;  /* 0x0000000b000b7308 */ /* 0x000ea20000000800 */
[----:B------:R-:W-:Y:S01]  /*45f0*/  FMNMX.FTZ R80, R82, R13, !PT ;  /* 0x0000000d52507209 */ /* 0x000fe20007810000 */
[--C-:B------:R-:W-:Y:S01]  /*4600*/  FFMA.FTZ R61, R61, UR39, -R88.reuse ;  /* 0x000000273d3d7c23 */ /* 0x100fe20008010858 */
[--C-:B------:R-:W-:Y:S01]  /*4610*/  FFMA.FTZ R24, R24, UR39, -R88.reuse ;  /* 0x0000002718187c23 */ /* 0x100fe20008010858 */
[--C-:B------:R-:W-:Y:S01]  /*4620*/  FFMA.FTZ R25, R25, UR39, -R88.reuse ;  /* 0x0000002719197c23 */ /* 0x100fe20008010858 */
[----:B------:R-:W-:Y:S01]  /*4630*/  FMNMX.FTZ R13, R83, R80, !PT ;  /* 0x00000050530d7209 */ /* 0x000fe20007810000 */
[--C-:B------:R-:W-:Y:S01]  /*4640*/  FFMA.FTZ R80, R84, UR39, -R88.reuse ;  /* 0x0000002754507c23 */ /* 0x100fe20008010858 */
[--C-:B------:R-:W-:Y:S01]  /*4650*/  FFMA.FTZ R28, R28, UR39, -R88.reuse ;  /* 0x000000271c1c7c23 */ /* 0x100fe20008010858 */
[----:B------:R-:W3:Y:S01]  /*4660*/  MUFU.EX2 R12, R12 ;  /* 0x0000000c000c7308 */ /* 0x000ee20000000800 */
[----:B------:R-:W-:Y:S01]  /*4670*/  FMNMX.FTZ R84, R86, R13, !PT ;  /* 0x0000000d56547209 */ /* 0x000fe20007810000 */
[--C-:B------:R-:W-:Y:S01]  /*4680*/  FFMA.FTZ R29, R29, UR39, -R88.reuse ;  /* 0x000000271d1d7c23 */ /* 0x100fe20008010858 */
[--C-:B------:R-:W-:Y:S01]  /*4690*/  FFMA.FTZ R32, R32, UR39, -R88.reuse ;  /* 0x0000002720207c23 */ /* 0x100fe20008010858 */
[--C-:B------:R-:W-:Y:S01]  /*46a0*/  FFMA.FTZ R33, R33, UR39, -R88.reuse ;  /* 0x0000002721217c23 */ /* 0x100fe20008010858 */
[----:B------:R-:W-:Y:S01]  /*46b0*/  FMNMX.FTZ R13, R87, R84, !PT ;  /* 0x00000054570d7209 */ /* 0x000fe20007810000 */
[--C-:B------:R-:W-:Y:S01]  /*46c0*/  FFMA.FTZ R36, R36, UR39, -R88.reuse ;  /* 0x0000002724247c23 */ /* 0x100fe20008010858 */
[----:B------:R-:W-:Y:S01]  /*46d0*/  FFMA.FTZ R37, R37, UR39, -R88 ;  /* 0x0000002725257c23 */ /* 0x000fe20008010858 */
[----:B------:R-:W-:Y:S01]  /*46e0*/  MUFU.EX2 R15, R15 ;  /* 0x0000000f000f7308 */ /* 0x000fe20000000800 */
[----:B------:R-:W-:-:S04]  /*46f0*/  FMNMX.FTZ R84, R58, R13, !PT ;  /* 0x0000000d3a547209 */ /* 0x000fc80007810000 */
[----:B------:R-:W-:-:S03]  /*4700*/  FMNMX.FTZ R13, R59, R84, !PT ;  /* 0x000000543b0d7209 */ /* 0x000fc60007810000 */
[----:B------:R-:W-:Y:S01]  /*4710*/  MUFU.EX2 R14, R14 ;  /* 0x0000000e000e7308 */ /* 0x000fe20000000800 */
[----:B------:R-:W-:-:S04]  /*4720*/  FMNMX.FTZ R84, R62, R13, !PT ;  /* 0x0000000d3e547209 */ /* 0x000fc80007810000 */
[----:B------:R-:W-:-:S03]  /*4730*/  FMNMX.FTZ R13, R63, R84, !PT ;  /* 0x000000543f0d7209 */ /* 0x000fc60007810000 */
[----:B------:R-:W-:Y:S01]  /*4740*/  MUFU.EX2 R21, R21 ;  /* 0x0000001500157308 */ /* 0x000fe20000000800 */
[----:B------:R-:W-:-:S04]  /*4750*/  FMNMX.FTZ R84, R66, R13, !PT ;  /* 0x0000000d42547209 */ /* 0x000fc80007810000 */
[----:B------:R-:W-:Y:S01]  /*4760*/  FMNMX.FTZ R13, R67, R84, !PT ;  /* 0x00000054430d7209 */ /* 0x000fe20007810000 */
[----:B------:R-:W-:Y:S02]  /*4770*/  FFMA.FTZ R84, R60, UR39, -R88 ;  /* 0x000000273c547c23 */ /* 0x000fe40008010858 */
        /* <DEDUP_REMOVED lines=9> */
[--C-:B------:R-:W-:Y:S01]  /*4810*/  FFMA.FTZ R60, R65, UR39, -R88.reuse ;  /* 0x00000027413c7c23 */ /* 0x100fe20008010858 */
[----:B------:R-:W-:Y:S01]  /*4820*/  FFMA.FTZ R65, R69, UR39, -R88 ;  /* 0x0000002745417c23 */ /* 0x000fe20008010858 */
        /* <DEDUP_REMOVED lines=13> */
[----:B------:R-:W-:Y:S02]  /*4900*/  FMNMX.FTZ R13, R31, R40, !PT ;  /* 0x000000281f0d7209 */ /* 0x000fe40007810000 */
[----:B------:R-:W-:Y:S01]  /*4910*/  FSEL R40, R35, -INF , !P4 ;  /* 0xff80000023287808 */ /* 0x000fe20006000000 */
[--C-:B------:R-:W-:Y:S01]  /*4920*/  FFMA.FTZ R35, R41, UR39, -R88.reuse ;  /* 0x0000002729237c23 */ /* 0x100fe20008010858 */
[----:B------:R-:W-:Y:S01]  /*4930*/  FMNMX.FTZ R13, R34, R13, !PT ;  /* 0x0000000d220d7209 */ /* 0x000fe20007810000 */
[--C-:B------:R-:W-:Y:S01]  /*4940*/  FFMA.FTZ R41, R45, UR39, -R88.reuse ;  /* 0x000000272d297c23 */ /* 0x100fe20008010858 */
[--C-:B------:R-:W-:Y:S01]  /*4950*/  FFMA.FTZ R45, R49, UR39, -R88.reuse ;  /* 0x00000027312d7c23 */ /* 0x100fe20008010858 */
[----:B------:R-:W-:Y:S01]  /*4960*/  FFMA.FTZ R49, R53, UR39, -R88 ;  /* 0x0000002735317c23 */ /* 0x000fe20008010858 */
[----:B------:R-:W-:Y:S01]  /*4970*/  FMNMX.FTZ R13, R40, R13, !PT ;  /* 0x0000000d280d7209 */ /* 0x000fe20007810000 */
[----:B------:R-:W-:Y:S03]  /*4980*/  MUFU.EX2 R81, R81 ;  /* 0x0000005100517308 */ /* 0x000fe60000000800 */
[----:B------:R-:W-:-:S04]  /*4990*/  FMNMX.FTZ R44, R38, R13, !PT ;  /* 0x0000000d262c7209 */ /* 0x000fc80007810000 */
[----:B------:R-:W-:Y:S01]  /*49a0*/  FMNMX.FTZ R13, R39, R44, !PT ;  /* 0x0000002c270d7209 */ /* 0x000fe20007810000 */
[--C-:B------:R-:W-:Y:S01]  /*49b0*/  FFMA.FTZ R44, R48, UR39, -R88.reuse ;  /* 0x00000027302c7c23 */ /* 0x100fe20008010858 */
[----:B------:R-:W-:Y:S01]  /*49c0*/  FFMA.FTZ R48, R52, UR39, -R88 ;  /* 0x0000002734307c23 */ /* 0x000fe20008010858 */
[----:B------:R-:W-:Y:S01]  /*49d0*/  IMAD.U32 R52, RZ, RZ, UR39 ;  /* 0x00000027ff347e24 */ /* 0x000fe2000f8e00ff */
[----:B------:R-:W-:Y:S01]  /*49e0*/  MUFU.EX2 R56, R56 ;  /* 0x0000003800387308 */ /* 0x000fe20000000800 */
[----:B------:R-:W4:Y:S07]  /*49f0*/  SHFL.BFLY PT, R68, R13, 0x2, 0x1f ;  /* 0x0c401f000d447f89 */ /* 0x000f2e00000e0000 */
[----:B------:R-:W-:Y:S08]  /*4a00*/  MUFU.EX2 R57, R57 ;  /* 0x0000003900397308 */ /* 0x000ff00000000800 */
[----:B------:R-:W-:Y:S08]  /*4a10*/  MUFU.EX2 R84, R84 ;  /* 0x0000005400547308 */ /* 0x000ff00000000800 */
[----:B------:R-:W-:Y:S01]  /*4a20*/  MUFU.EX2 R61, R61 ;  /* 0x0000003d003d7308 */ /* 0x000fe20000000800 */
[----:B----4-:R-:W-:-:S05]  /*4a30*/  FMNMX.FTZ R68, R13, R68, !PT ;  /* 0x000000440d447209 */ /* 0x010fca0007810000 */
[----:B------:R-:W4:Y:S02]  /*4a40*/  SHFL.BFLY PT, R13, R68, 0x1, 0x1f ;  /* 0x0c201f00440d7f89 */ /* 0x000f2400000e0000 */
[----:B------:R-:W-:Y:S08]  /*4a50*/  MUFU.EX2 R64, R64 ;  /* 0x0000004000407308 */ /* 0x000ff00000000800 */
[----:B------:R-:W-:Y:S08]  /*4a60*/  MUFU.EX2 R65, R65 ;  /* 0x0000004100417308 */ /* 0x000ff00000000800 */
[----:B------:R-:W-:Y:S01]  /*4a70*/  MUFU.EX2 R85, R85 ;  /* 0x0000005500557308 */ /* 0x000fe20000000800 */
[----:B----4-:R-:W-:-:S07]  /*4a80*/  FMNMX.FTZ R13, R68, R13, !PT ;  /* 0x0000000d440d7209 */ /* 0x010fce0007810000 */
[----:B------:R-:W-:Y:S01]  /*4a90*/  MUFU.EX2 R60, R60 ;  /* 0x0000003c003c7308 */ /* 0x000fe20000000800 */
[C---:B------:R-:W-:Y:S01]  /*4aa0*/  FSETP.NEU.FTZ.AND P1, PT, R13.reuse, -INF , PT ;  /* 0xff8000000d00780b */ /* 0x040fe20003f3d000 */
[----:B------:R-:W-:-:S05]  /*4ab0*/  FFMA.FTZ R52, R13, R52, -8 ;  /* 0xc10000000d347423 */ /* 0x000fca0000010034 */
[----:B------:R-:W-:Y:S01]  /*4ac0*/  FSEL R93, R52, RZ, P1 ;  /* 0x000000ff345d7208 */ /* 0x000fe20000800000 */
[----:B------:R-:W-:Y:S01]  /*4ad0*/  MUFU.EX2 R0, R0 ;  /* 0x0000000000007308 */ /* 0x000fe20000000800 */
[----:B------:R-:W-:-:S03]  /*4ae0*/  PLOP3.LUT P1, PT, PT, PT, UP0, 0x40, 0x0 ;  /* 0x000000000000781c */ /* 0x000fc60003f2e808 */
[--C-:B------:R-:W-:Y:S01]  /*4af0*/  FFMA.FTZ R52, R90, UR39, -R93.reuse ;  /* 0x000000275a347c23 */ /* 0x100fe2000801085d */
[--C-:B------:R-:W-:Y:S01]  /*4b00*/  FFMA.FTZ R69, R91, UR39, -R93.reuse ;  /* 0x000000275b457c23 */ /* 0x100fe2000801085d */
[--C-:B------:R-:W-:Y:S01]  /*4b10*/  FFMA.FTZ R94, R94, UR39, -R93.reuse ;  /* 0x000000275e5e7c23 */ /* 0x100fe2000801085d */
[--C-:B------:R-:W-:Y:S01]  /*4b20*/  FFMA.FTZ R83, R83, UR39, -R93.reuse ;  /* 0x0000002753537c23 */ /* 0x100fe2000801085d */
[--C-:B------:R-:W-:Y:S01]  /*4b30*/  FFMA.FTZ R89, R75, UR39, -R93.reuse ;  /* 0x000000274b597c23 */ /* 0x100fe2000801085d */
[--C-:B------:R-:W-:Y:S01]  /*4b40*/  FFMA.FTZ R75, R82, UR39, -R93.reuse ;  /* 0x00000027524b7c23 */ /* 0x100fe2000801085d */
[----:B------:R-:W-:Y:S01]  /*4b50*/  MUFU.EX2 R52, R52 ;  /* 0x0000003400347308 */ /* 0x000fe20000000800 */
[--C-:B------:R-:W-:Y:S01]  /*4b60*/  FFMA.FTZ R95, R95, UR39, -R93.reuse ;  /* 0x000000275f5f7c23 */ /* 0x100fe2000801085d */
[--C-:B------:R-:W-:Y:S01]  /*4b70*/  FFMA.FTZ R53, R98, UR39, -R93.reuse ;  /* 0x0000002762357c23 */ /* 0x100fe2000801085d */
[--C-:B------:R-:W-:Y:S01]  /*4b80*/  FFMA.FTZ R68, R99, UR39, -R93.reuse ;  /* 0x0000002763447c23 */ /* 0x100fe2000801085d */
[--C-:B------:R-:W-:Y:S01]  /*4b90*/  FFMA.FTZ R102, R102, UR39, -R93.reuse ;  /* 0x0000002766667c23 */ /* 0x100fe2000801085d */
[--C-:B------:R-:W-:Y:S01]  /*4ba0*/  FFMA.FTZ R103, R103, UR39, -R93.reuse ;  /* 0x0000002767677c23 */ /* 0x100fe2000801085d */
[--C-:B------:R-:W-:Y:S01]  /*4bb0*/  FFMA.FTZ R74, R74, UR39, -R93.reuse ;  /* 0x000000274a4a7c23 */ /* 0x100fe2000801085d */
[--C-:B------:R-:W-:Y:S01]  /*4bc0*/  FFMA.FTZ R78, R78, UR39, -R93.reuse ;  /* 0x000000274e4e7c23 */ /* 0x100fe2000801085d */
[----:B------:R-:W4:Y:S01]  /*4bd0*/  MUFU.EX2 R69, R69 ;  /* 0x0000004500457308 */ /* 0x000f220000000800 */
[--C-:B------:R-:W-:Y:S01]  /*4be0*/  FFMA.FTZ R79, R79, UR39, -R93.reuse ;  /* 0x000000274f4f7c23 */ /* 0x100fe2000801085d */
[--C-:B------:R-:W-:Y:S01]  /*4bf0*/  FFMA.FTZ R86, R86, UR39, -R93.reuse ;  /* 0x0000002756567c23 */ /* 0x100fe2000801085d */
[--C-:B------:R-:W-:Y:S01]  /*4c00*/  FFMA.FTZ R87, R87, UR39, -R93.reuse ;  /* 0x0000002757577c23 */ /* 0x100fe2000801085d */
[--C-:B------:R-:W-:Y:S01]  /*4c10*/  FFMA.FTZ R58, R58, UR39, -R93.reuse ;  /* 0x000000273a3a7c23 */ /* 0x100fe2000801085d */
[--C-:B------:R-:W-:Y:S01]  /*4c20*/  FFMA.FTZ R59, R59, UR39, -R93.reuse ;  /* 0x000000273b3b7c23 */ /* 0x100fe2000801085d */
[--C-:B------:R-:W-:Y:S01]  /*4c30*/  FFMA.FTZ R62, R62, UR39, -R93.reuse ;  /* 0x000000273e3e7c23 */ /* 0x100fe2000801085d */
[--C-:B------:R-:W-:Y:S01]  /*4c40*/  FFMA.FTZ R63, R63, UR39, -R93.reuse ;  /* 0x000000273f3f7c23 */ /* 0x100fe2000801085d */
[----:B------:R0:W-:Y:S01]  /*4c50*/  MUFU.EX2 R82, R83 ;  /* 0x0000005300527308 */ /* 0x0001e20000000800 */
[--C-:B------:R-:W-:Y:S01]  /*4c60*/  FFMA.FTZ R66, R66, UR39, -R93.reuse ;  /* 0x0000002742427c23 */ /* 0x100fe2000801085d */
[--C-:B------:R-:W-:Y:S01]  /*4c70*/  FFMA.FTZ R67, R67, UR39, -R93.reuse ;  /* 0x0000002743437c23 */ /* 0x100fe2000801085d */
[--C-:B------:R-:W-:Y:S01]  /*4c80*/  FFMA.FTZ R70, R70, UR39, -R93.reuse ;  /* 0x0000002746467c23 */ /* 0x100fe2000801085d */
[--C-:B------:R-:W-:Y:S01]  /*4c90*/  FFMA.FTZ R71, R71, UR39, -R93.reuse ;  /* 0x0000002747477c23 */ /* 0x100fe2000801085d */
[--C-:B------:R-:W-:Y:S01]  /*4ca0*/  FFMA.FTZ R42, R42, UR39, -R93.reuse ;  /* 0x000000272a2a7c23 */ /* 0x100fe2000801085d */
[--C-:B------:R-:W-:Y:S01]  /*4cb0*/  FFMA.FTZ R43, R43, UR39, -R93.reuse ;  /* 0x000000272b2b7c23 */ /* 0x100fe2000801085d */
[--C-:B------:R-:W-:Y:S01]  /*4cc0*/  FFMA.FTZ R46, R46, UR39, -R93.reuse ;  /* 0x000000272e2e7c23 */ /* 0x100fe2000801085d */
[----:B------:R-:W5:Y:S01]  /*4cd0*/  MUFU.EX2 R94, R94 ;  /* 0x0000005e005e7308 */ /* 0x000f620000000800 */
[----:B0-----:R-:W-:Y:S01]  /*4ce0*/  FADD.FTZ R83, R3, R6 ;  /* 0x0000000603537221 */ /* 0x001fe20000010000 */
[--C-:B------:R-:W-:Y:S01]  /*4cf0*/  FFMA.FTZ R47, R47, UR39, -R93.reuse ;  /* 0x000000272f2f7c23 */ /* 0x100fe2000801085d */
[--C-:B------:R-:W-:Y:S01]  /*4d00*/  FFMA.FTZ R50, R50, UR39, -R93.reuse ;  /* 0x0000002732327c23 */ /* 0x100fe2000801085d */
[----:B------:R-:W-:Y:S01]  /*4d10*/  FFMA.FTZ R51, R51, UR39, -R93 ;  /* 0x0000002733337c23 */ /* 0x000fe2000801085d */
[----:B-1----:R-:W-:Y:S01]  /*4d20*/  FADD.FTZ R88, R10, R83 ;  /* 0x000000530a587221 */ /* 0x002fe20000010000 */
[--C-:B------:R-:W-:Y:S01]  /*4d30*/  FFMA.FTZ R54, R54, UR39, -R93.reuse ;  /* 0x0000002736367c23 */ /* 0x100fe2000801085d */
[--C-:B------:R-:W-:Y:S01]  /*4d40*/  FFMA.FTZ R55, R55, UR39, -R93.reuse ;  /* 0x0000002737377c23 */ /* 0x100fe2000801085d */
[----:B------:R-:W0:Y:S01]  /*4d50*/  MUFU.EX2 R95, R95 ;  /* 0x0000005f005f7308 */ /* 0x000e220000000800 */
[----:B--2---:R-:W-:Y:S01]  /*4d60*/  FADD.FTZ R83, R11, R88 ;  /* 0x000000580b537221 */ /* 0x004fe20000010000 */
[--C-:B------:R-:W-:Y:S01]  /*4d70*/  FFMA.FTZ R26, R26, UR39, -R93.reuse ;  /* 0x000000271a1a7c23 */ /* 0x100fe2000801085d */
[--C-:B------:R-:W-:Y:S01]  /*4d80*/  FFMA.FTZ R27, R27, UR39, -R93.reuse ;  /* 0x000000271b1b7c23 */ /* 0x100fe2000801085d */
[----:B------:R-:W-:Y:S01]  /*4d90*/  FFMA.FTZ R30, R30, UR39, -R93 ;  /* 0x000000271e1e7c23 */ /* 0x000fe2000801085d */
[----:B---3--:R-:W-:Y:S01]  /*4da0*/  FADD.FTZ R88, R12, R83 ;  /* 0x000000530c587221 */ /* 0x008fe20000010000 */
[----:B----4-:R-:W-:Y:S01]  /*4db0*/  FADD.FTZ R83, R52, R69 ;  /* 0x0000004534537221 */ /* 0x010fe20000010000 */
[----:B------:R-:W-:Y:S01]  /*4dc0*/  FFMA.FTZ R31, R31, UR39, -R93 ;  /* 0x000000271f1f7c23 */ /* 0x000fe2000801085d */
[----:B------:R-:W1:Y:S01]  /*4dd0*/  MUFU.EX2 R53, R53 ;  /* 0x0000003500357308 */ /* 0x000e620000000800 */
[----:B------:R-:W-:Y:S01]  /*4de0*/  FADD.FTZ R91, R15, R88 ;  /* 0x000000580f5b7221 */ /* 0x000fe20000010000 */
[----:B-----5:R-:W-:Y:S01]  /*4df0*/  FADD.FTZ R88, R94, R83 ;  /* 0x000000535e587221 */ /* 0x020fe20000010000 */
[--C-:B------:R-:W-:Y:S01]  /*4e00*/  FFMA.FTZ R34, R34, UR39, -R93.reuse ;  /* 0x0000002722227c23 */ /* 0x100fe2000801085d */
[----:B------:R-:W-:Y:S01]  /*4e10*/  FFMA.FTZ R40, R40, UR39, -R93 ;  /* 0x0000002728287c23 */ /* 0x000fe2000801085d */
[----:B------:R-:W-:Y:S01]  /*4e20*/  FADD.FTZ R90, R14, R91 ;  /* 0x0000005b0e5a7221 */ /* 0x000fe20000010000 */
[--C-:B------:R-:W-:Y:S01]  /*4e30*/  FFMA.FTZ R38, R38, UR39, -R93.reuse ;  /* 0x0000002726267c23 */ /* 0x100fe2000801085d */
[----:B------:R-:W-:Y:S01]  /*4e40*/  FFMA.FTZ R39, R39, UR39, -R93 ;  /* 0x0000002727277c23 */ /* 0x000fe2000801085d */
[----:B------:R-:W2:Y:S01]  /*4e50*/  MUFU.EX2 R68, R68 ;  /* 0x0000004400447308 */ /* 0x000ea20000000800 */
[----:B0-----:R-:W-:Y:S01]  /*4e60*/  FADD.FTZ R88, R95, R88 ;  /* 0x000000585f587221 */ /* 0x001fe20000010000 */
[----:B------:R-:W-:Y:S01]  /*4e70*/  FADD.FTZ R83, R21, R90 ;  /* 0x0000005a15537221 */ /* 0x000fe20000010000 */
[----:B------:R-:W-:-:S02]  /*4e80*/  F2FP.SATFINITE.E4M3.F32.PACK_AB_MERGE_C R90, R11, R10, RZ ;  /* 0x0000000a0b5a723e */ /* 0x000fc400048070ff */
[----:B------:R-:W-:Y:S01]  /*4e90*/  F2FP.SATFINITE.E4M3.F32.PACK_AB_MERGE_C R21, R21, R14, RZ ;  /* 0x0000000e1515723e */ /* 0x000fe200048070ff */
[----:B------:R-:W-:Y:S01]  /*4ea0*/  FADD.FTZ R22, R20, R83 ;  /* 0x0000005314167221 */ /* 0x000fe20000010000 */
[----:B------:R-:W-:Y:S01]  /*4eb0*/  F2FP.SATFINITE.E4M3.F32.PACK_AB_MERGE_C R184, R6, R3, R90 ;  /* 0x0000000306b8723e */ /* 0x000fe2000480705a */
[----:B------:R-:W0:Y:S01]  /*4ec0*/  MUFU.EX2 R102, R102 ;  /* 0x0000006600667308 */ /* 0x000e220000000800 */
[----:B-1----:R-:W-:Y:S01]  /*4ed0*/  FADD.FTZ R11, R53, R88 ;  /* 0x00000058350b7221 */ /* 0x002fe20000010000 */
[----:B------:R-:W-:Y:S01]  /*4ee0*/  FADD.FTZ R83, R23, R22 ;  /* 0x0000001617537221 */ /* 0x000fe20000010000 */
[----:B------:R-:W-:Y:S02]  /*4ef0*/  F2FP.SATFINITE.E4M3.F32.PACK_AB_MERGE_C R186, R15, R12, R21 ;  /* 0x0000000c0fba723e */ /* 0x000fe40004807015 */
[----:B------:R-:W-:Y:S01]  /*4f00*/  F2FP.SATFINITE.E4M3.F32.PACK_AB_MERGE_C R12, R61, R84, RZ ;  /* 0x000000543d0c723e */ /* 0x000fe200048070ff */
[----:B------:R-:W-:Y:S01]  /*4f10*/  FADD.FTZ R14, R72, R83 ;  /* 0x00000053480e7221 */ /* 0x000fe20000010000 */
[C---:B------:R-:W-:Y:S01]  /*4f20*/  F2FP.SATFINITE.E4M3.F32.PACK_AB_MERGE_C R72, R73.reuse, R72, RZ ;  /* 0x000000484948723e */ /* 0x040fe200048070ff */
[----:B------:R-:W1:Y:S01]  /*4f30*/  MUFU.EX2 R103, R103 ;  /* 0x0000006700677308 */ /* 0x000e620000000800 */
[----:B--2---:R-:W-:Y:S01]  /*4f40*/  FADD.FTZ R11, R68, R11 ;  /* 0x0000000b440b7221 */ /* 0x004fe20000010000 */
[----:B------:R-:W-:Y:S01]  /*4f50*/  FADD.FTZ R73, R73, R14 ;  /* 0x0000000e49497221 */ /* 0x000fe20000010000 */
[----:B------:R-:W-:-:S02]  /*4f60*/  F2FP.SATFINITE.E4M3.F32.PACK_AB_MERGE_C R94, R95, R94, RZ ;  /* 0x0000005e5f5e723e */ /* 0x000fc400048070ff */
[----:B------:R-:W-:Y:S01]  /*4f70*/  F2FP.SATFINITE.E4M3.F32.PACK_AB_MERGE_C R176, R57, R56, R12 ;  /* 0x0000003839b0723e */ /* 0x000fe2000480700c */
[----:B------:R-:W-:Y:S01]  /*4f80*/  VIADD R12, R19, 0xfffffffe ;  /* 0xfffffffe130c7836 */ /* 0x000fe20000000000 */
[----:B------:R-:W-:Y:S01]  /*4f90*/  F2FP.SATFINITE.E4M3.F32.PACK_AB_MERGE_C R180, R23, R20, R72 ;  /* 0x0000001417b4723e */ /* 0x000fe20004807048 */
[----:B------:R-:W2:Y:S01]  /*4fa0*/  MUFU.EX2 R74, R74 ;  /* 0x0000004a004a7308 */ /* 0x000ea20000000800 */
[----:B0-----:R-:W-:Y:S01]  /*4fb0*/  FADD.FTZ R10, R102, R11 ;  /* 0x0000000b660a7221 */ /* 0x001fe20000010000 */
[----:B------:R-:W-:-:S06]  /*4fc0*/  F2FP.SATFINITE.E4M3.F32.PACK_AB_MERGE_C R185, R69, R52, R94 ;  /* 0x0000003445b9723e */ /* 0x000fcc000480705e */
[----:B------:R-:W0:Y:S01]  /*4fd0*/  MUFU.EX2 R89, R89 ;  /* 0x0000005900597308 */ /* 0x000e220000000800 */
[C---:B-1----:R-:W-:Y:S01]  /*4fe0*/  FADD.FTZ R3, R103.reuse, R10 ;  /* 0x0000000a67037221 */ /* 0x042fe20000010000 */
[----:B------:R-:W-:Y:S01]  /*4ff0*/  FADD.FTZ R10, R76, R73 ;  /* 0x000000494c0a7221 */ /* 0x000fe20000010000 */
[----:B------:R-:W-:-:S03]  /*5000*/  F2FP.SATFINITE.E4M3.F32.PACK_AB_MERGE_C R102, R103, R102, RZ ;  /* 0x000000666766723e */ /* 0x000fc600048070ff */
[----:B------:R-:W-:Y:S01]  /*5010*/  FADD.FTZ R11, R77, R10 ;  /* 0x0000000a4d0b7221 */ /* 0x000fe20000010000 */
[----:B------:R-:W-:Y:S01]  /*5020*/  F2FP.SATFINITE.E4M3.F32.PACK_AB_MERGE_C R187, R68, R53, R102 ;  /* 0x0000003544bb723e */ /* 0x000fe20004807066 */
[----:B------:R-:W1:Y:S01]  /*5030*/  MUFU.EX2 R78, R78 ;  /* 0x0000004e004e7308 */ /* 0x000e620000000800 */
[----:B--2---:R-:W-:Y:S01]  /*5040*/  FADD.FTZ R6, R74, R3 ;  /* 0x000000034a067221 */ /* 0x004fe20000010000 */
[----:B------:R-:W-:Y:S01]  /*5050*/  FADD.FTZ R10, R80, R11 ;  /* 0x0000000b500a7221 */ /* 0x000fe20000010000 */
[----:B------:R-:W-:-:S03]  /*5060*/  F2FP.SATFINITE.E4M3.F32.PACK_AB_MERGE_C R80, R81, R80, RZ ;  /* 0x000000505150723e */ /* 0x000fc600048070ff */
[----:B------:R-:W-:Y:S01]  /*5070*/  FADD.FTZ R81, R81, R10 ;  /* 0x0000000a51517221 */ /* 0x000fe20000010000 */
[----:B------:R-:W-:Y:S01]  /*5080*/  F2FP.SATFINITE.E4M3.F32.PACK_AB_MERGE_C R182, R77, R76, R80 ;  /* 0x0000004c4db6723e */ /* 0x000fe20004807050 */
[----:B------:R-:W2:Y:S01]  /*5090*/  MUFU.EX2 R79, R79 ;  /* 0x0000004f004f7308 */ /* 0x000ea20000000800 */
[----:B0-----:R-:W-:Y:S01]  /*50a0*/  FADD.FTZ R3, R89, R6 ;  /* 0x0000000659037221 */ /* 0x001fe20000010000 */
[----:B------:R-:W-:-:S04]  /*50b0*/  FADD.FTZ R10, R56, R81 ;  /* 0x00000051380a7221 */ /* 0x000fc80000010000 */
[----:B------:R-:W-:Y:S01]  /*50c0*/  FADD.FTZ R11, R57, R10 ;  /* 0x0000000a390b7221 */ /* 0x000fe20000010000 */
[----:B------:R-:W-:Y:S01]  /*50d0*/  F2FP.SATFINITE.E4M3.F32.PACK_AB_MERGE_C R10, R65, R64, RZ ;  /* 0x00000040410a723e */ /* 0x000fe200048070ff */
[----:B------:R-:W0:Y:S01]  /*50e0*/  MUFU.EX2 R75, R75 ;  /* 0x0000004b004b7308 */ /* 0x000e220000000800 */
[----:B-1----:R-:W-:Y:S01]  /*50f0*/  FADD.FTZ R6, R78, R3 ;  /* 0x000000034e067221 */ /* 0x002fe20000010000 */
[----:B------:R-:W-:Y:S01]  /*5100*/  FADD.FTZ R84, R84, R11 ;  /* 0x0000000b54547221 */ /* 0x000fe20000010000 */
[----:B------:R-:W-:-:S03]  /*5110*/  F2FP.SATFINITE.E4M3.F32.PACK_AB_MERGE_C R178, R60, R85, R10 ;  /* 0x000000553cb2723e */ /* 0x000fc6000480700a */
[----:B------:R-:W-:Y:S02]  /*5120*/  FADD.FTZ R84, R61, R84 ;  /* 0x000000543d547221 */ /* 0x000fe40000010000 */
        /* <DEDUP_REMOVED lines=8> */
[----:B------:R-:W-:-:S03]  /*51b0*/  FADD.FTZ R64, R64, R85 ;  /* 0x0000005540407221 */ /* 0x000fc60000010000 */
[----:B------:R-:W-:Y:S01]  /*51c0*/  FADD.FTZ R3, R82, R3 ;  /* 0x0000000352037221 */ /* 0x000fe20000010000 */
[----:B------:R-:W-:Y:S02]  /*51d0*/  FADD.FTZ R65, R65, R64 ;  /* 0x0000004041417221 */ /* 0x000fe40000010000 */
[----:B------:R-:W0:Y:S01]  /*51e0*/  MUFU.EX2 R58, R58 ;  /* 0x0000003a003a7308 */ /* 0x000e220000000800 */
[----:B-1----:R-:W-:-:S07]  /*51f0*/  FADD.FTZ R6, R86, R3 ;  /* 0x0000000356067221 */ /* 0x002fce0000010000 */
[----:B------:R-:W1:Y:S01]  /*5200*/  MUFU.EX2 R59, R59 ;  /* 0x0000003b003b7308 */ /* 0x000e620000000800 */
[C---:B--2---:R-:W-:Y:S01]  /*5210*/  FADD.FTZ R3, R87.reuse, R6 ;  /* 0x0000000657037221 */ /* 0x044fe20000010000 */
[----:B------:R-:W-:-:S04]  /*5220*/  F2FP.SATFINITE.E4M3.F32.PACK_AB_MERGE_C R86, R87, R86, RZ ;  /* 0x000000565756723e */ /* 0x000fc800048070ff */
[----:B------:R-:W-:Y:S02]  /*5230*/  F2FP.SATFINITE.E4M3.F32.PACK_AB_MERGE_C R183, R82, R75, R86 ;  /* 0x0000004b52b7723e */ /* 0x000fe40004807056 */
[----:B------:R-:W2:Y:S01]  /*5240*/  MUFU.EX2 R62, R62 ;  /* 0x0000003e003e7308 */ /* 0x000ea20000000800 */
[----:B0-----:R-:W-:-:S07]  /*5250*/  FADD.FTZ R6, R58, R3 ;  /* 0x000000033a067221 */ /* 0x001fce0000010000 */
[----:B------:R-:W0:Y:S01]  /*5260*/  MUFU.EX2 R63, R63 ;  /* 0x0000003f003f7308 */ /* 0x000e220000000800 */
[----:B-1----:R-:W-:-:S07]  /*5270*/  FADD.FTZ R3, R59, R6 ;  /* 0x000000063b037221 */ /* 0x002fce0000010000 */
[----:B------:R-:W1:Y:S01]  /*5280*/  MUFU.EX2 R66, R66 ;  /* 0x0000004200427308 */ /* 0x000e620000000800 */
[----:B--2---:R-:W-:-:S07]  /*5290*/  FADD.FTZ R6, R62, R3 ;  /* 0x000000033e067221 */ /* 0x004fce0000010000 */
[----:B------:R-:W2:Y:S01]  /*52a0*/  MUFU.EX2 R67, R67 ;  /* 0x0000004300437308 */ /* 0x000ea20000000800 */
[C---:B0-----:R-:W-:Y:S01]  /*52b0*/  FADD.FTZ R3, R63.reuse, R6 ;  /* 0x000000063f037221 */ /* 0x041fe20000010000 */
[----:B------:R-:W-:-:S04]  /*52c0*/  F2FP.SATFINITE.E4M3.F32.PACK_AB_MERGE_C R62, R63, R62, RZ ;  /* 0x0000003e3f3e723e */ /* 0x000fc800048070ff */
[----:B------:R-:W-:Y:S02]  /*52d0*/  F2FP.SATFINITE.E4M3.F32.PACK_AB_MERGE_C R177, R59, R58, R62 ;  /* 0x0000003a3bb1723e */ /* 0x000fe4000480703e */
[----:B------:R-:W0:Y:S01]  /*52e0*/  MUFU.EX2 R41, R41 ;  /* 0x0000002900297308 */ /* 0x000e220000000800 */
[----:B-1----:R-:W-:-:S07]  /*52f0*/  FADD.FTZ R6, R66, R3 ;  /* 0x0000000342067221 */ /* 0x002fce0000010000 */
[----:B------:R-:W1:Y:S01]  /*5300*/  MUFU.EX2 R70, R70 ;  /* 0x0000004600467308 */ /* 0x000e620000000800 */
[----:B--2---:R-:W-:-:S07]  /*5310*/  FADD.FTZ R3, R67, R6 ;  /* 0x0000000643037221 */ /* 0x004fce0000010000 */
[----:B------:R-:W-:Y:S01]  /*5320*/  MUFU.EX2 R2, R2 ;  /* 0x0000000200027308 */ /* 0x000fe20000000800 */
[----:B0-----:R-:W-:-:S07]  /*5330*/  F2FP.SATFINITE.E4M3.F32.PACK_AB_MERGE_C R10, R41, R0, RZ ;  /* 0x00000000290a723e */ /* 0x001fce00048070ff */
[----:B------:R-:W0:Y:S01]  /*5340*/  MUFU.EX2 R35, R35 ;  /* 0x0000002300237308 */ /* 0x000e220000000800 */
[----:B-1----:R-:W-:-:S07]  /*5350*/  FADD.FTZ R6, R70, R3 ;  /* 0x0000000346067221 */ /* 0x002fce0000010000 */
[----:B------:R-:W1:Y:S08]  /*5360*/  MUFU.EX2 R71, R71 ;  /* 0x0000004700477308 */ /* 0x000e700000000800 */
[----:B------:R-:W2:Y:S01]  /*5370*/  MUFU.EX2 R42, R42 ;  /* 0x0000002a002a7308 */ /* 0x000ea20000000800 */
[----:B0-----:R-:W-:Y:S01]  /*5380*/  F2FP.SATFINITE.E4M3.F32.PACK_AB_MERGE_C R172, R35, R2, R10 ;  /* 0x0000000223ac723e */ /* 0x001fe2000480700a */
[----:B------:R-:W-:-:S04]  /*5390*/  FADD.FTZ R2, R2, R65 ;  /* 0x0000004102027221 */ /* 0x000fc80000010000 */
[----:B------:R-:W-:Y:S02]  /*53a0*/  FADD.FTZ R35, R35, R2 ;  /* 0x0000000223237221 */ /* 0x000fe40000010000 */
[----:B------:R-:W0:Y:S01]  /*53b0*/  MUFU.EX2 R43, R43 ;  /* 0x0000002b002b7308 */ /* 0x000e220000000800 */
[C---:B-1----:R-:W-:Y:S01]  /*53c0*/  FADD.FTZ R3, R71.reuse, R6 ;  /* 0x0000000647037221 */ /* 0x042fe20000010000 */
[----:B------:R-:W-:Y:S01]  /*53d0*/  FADD.FTZ R0, R0, R35 ;  /* 0x0000002300007221 */ /* 0x000fe20000010000 */
[----:B------:R-:W-:-:S03]  /*53e0*/  F2FP.SATFINITE.E4M3.F32.PACK_AB_MERGE_C R70, R71, R70, RZ ;  /* 0x000000464746723e */ /* 0x000fc600048070ff */
[----:B------:R-:W-:Y:S01]  /*53f0*/  FADD.FTZ R41, R41, R0 ;  /* 0x0000000029297221 */ /* 0x000fe20000010000 */
[----:B------:R-:W-:Y:S01]  /*5400*/  F2FP.SATFINITE.E4M3.F32.PACK_AB_MERGE_C R179, R67, R66, R70 ;  /* 0x0000004243b3723e */ /* 0x000fe20004807046 */
[----:B------:R-:W1:Y:S01]  /*5410*/  MUFU.EX2 R46, R46 ;  /* 0x0000002e002e7308 */ /* 0x000e620000000800 */
[----:B--2---:R-:W-:-:S07]  /*5420*/  FADD.FTZ R2, R42, R3 ;  /* 0x000000032a027221 */ /* 0x004fce0000010000 */
[----:B------:R-:W-:Y:S01]  /*5430*/  MUFU.EX2 R48, R48 ;  /* 0x0000003000307308 */ /* 0x000fe20000000800 */
[----:B0-----:R-:W-:-:S07]  /*5440*/  FADD.FTZ R3, R43, R2 ;  /* 0x000000022b037221 */ /* 0x001fce0000010000 */
[----:B------:R-:W0:Y:S01]  /*5450*/  MUFU.EX2 R49, R49 ;  /* 0x0000003100317308 */ /* 0x000e220000000800 */
[----:B-1----:R-:W-:-:S07]  /*5460*/  FADD.FTZ R0, R46, R3 ;  /* 0x000000032e007221 */ /* 0x002fce0000010000 */
[----:B------:R-:W1:Y:S08]  /*5470*/  MUFU.EX2 R47, R47 ;  /* 0x0000002f002f7308 */ /* 0x000e700000000800 */
[----:B------:R-:W-:Y:S01]  /*5480*/  MUFU.EX2 R44, R44 ;  /* 0x0000002c002c7308 */ /* 0x000fe20000000800 */
[----:B0-----:R-:W-:-:S07]  /*5490*/  F2FP.SATFINITE.E4M3.F32.PACK_AB_MERGE_C R6, R49, R48, RZ ;  /* 0x000000303106723e */ /* 0x001fce00048070ff */
[----:B------:R-:W0:Y:S01]  /*54a0*/  MUFU.EX2 R45, R45 ;  /* 0x0000002d002d7308 */ /* 0x000e220000000800 */
[C---:B-1----:R-:W-:Y:S01]  /*54b0*/  F2FP.SATFINITE.E4M3.F32.PACK_AB_MERGE_C R46, R47.reuse, R46, RZ ;  /* 0x0000002e2f2e723e */ /* 0x042fe200048070ff */
[----:B------:R-:W-:-:S03]  /*54c0*/  FADD.FTZ R47, R47, R0 ;  /* 0x000000002f2f7221 */ /* 0x000fc60000010000 */
[----:B------:R-:W-:-:S03]  /*54d0*/  F2FP.SATFINITE.E4M3.F32.PACK_AB_MERGE_C R173, R43, R42, R46 ;  /* 0x0000002a2bad723e */ /* 0x000fc6000480702e */
[----:B------:R-:W1:Y:S08]  /*54e0*/  MUFU.EX2 R50, R50 ;  /* 0x0000003200327308 */ /* 0x000e700000000800 */
[----:B------:R-:W2:Y:S01]  /*54f0*/  MUFU.EX2 R51, R51 ;  /* 0x0000003300337308 */ /* 0x000ea20000000800 */
[----:B0-----:R-:W-:Y:S01]  /*5500*/  F2FP.SATFINITE.E4M3.F32.PACK_AB_MERGE_C R174, R45, R44, R6 ;  /* 0x0000002c2dae723e */ /* 0x001fe20004807006 */
[----:B------:R-:W-:-:S04]  /*5510*/  FADD.FTZ R44, R44, R41 ;  /* 0x000000292c2c7221 */ /* 0x000fc80000010000 */
[----:B------:R-:W-:Y:S02]  /*5520*/  FADD.FTZ R45, R45, R44 ;  /* 0x0000002c2d2d7221 */ /* 0x000fe40000010000 */
[----:B------:R-:W0:Y:S01]  /*5530*/  MUFU.EX2 R54, R54 ;  /* 0x0000003600367308 */ /* 0x000e220000000800 */
[----:B-1----:R-:W-:Y:S01]  /*5540*/  FADD.FTZ R0, R50, R47 ;  /* 0x0000002f32007221 */ /* 0x002fe20000010000 */
[----:B------:R-:W-:-:S04]  /*5550*/  FADD.FTZ R48, R48, R45 ;  /* 0x0000002d30307221 */ /* 0x000fc80000010000 */
[----:B------:R-:W-:Y:S02]  /*5560*/  FADD.FTZ R49, R49, R48 ;  /* 0x0000003031317221 */ /* 0x000fe40000010000 */
[----:B------:R-:W-:Y:S01]  /*5570*/  MUFU.EX2 R28, R28 ;  /* 0x0000001c001c7308 */ /* 0x000fe20000000800 */
[----:B--2---:R-:W-:-:S07]  /*5580*/  FADD.FTZ R11, R51, R0 ;  /* 0x00000000330b7221 */ /* 0x004fce0000010000 */
[----:B------:R-:W1:Y:S01]  /*5590*/  MUFU.EX2 R29, R29 ;  /* 0x0000001d001d7308 */ /* 0x000e620000000800 */
[----:B0-----:R-:W-:-:S07]  /*55a0*/  FADD.FTZ R0, R54, R11 ;  /* 0x0000000b36007221 */ /* 0x001fce0000010000 */
[----:B------:R-:W0:Y:S08]  /*55b0*/  MUFU.EX2 R55, R55 ;  /* 0x0000003700377308 */ /* 0x000e300000000800 */
[----:B------:R-:W-:Y:S01]  /*55c0*/  MUFU.EX2 R24, R24 ;  /* 0x0000001800187308 */ /* 0x000fe20000000800 */
[----:B-1----:R-:W-:-:S07]  /*55d0*/  F2FP.SATFINITE.E4M3.F32.PACK_AB_MERGE_C R2, R29, R28, RZ ;  /* 0x0000001c1d02723e */ /* 0x002fce00048070ff */
[----:B------:R-:W1:Y:S01]  /*55e0*/  MUFU.EX2 R25, R25 ;  /* 0x0000001900197308 */ /* 0x000e620000000800 */
[C---:B0-----:R-:W-:Y:S01]  /*55f0*/  F2FP.SATFINITE.E4M3.F32.PACK_AB_MERGE_C R54, R55.reuse, R54, RZ ;  /* 0x000000363736723e */ /* 0x041fe200048070ff */
[----:B------:R-:W-:-:S03]  /*5600*/  FADD.FTZ R55, R55, R0 ;  /* 0x0000000037377221 */ /* 0x000fc60000010000 */
[----:B------:R-:W-:-:S03]  /*5610*/  F2FP.SATFINITE.E4M3.F32.PACK_AB_MERGE_C R175, R51, R50, R54 ;  /* 0x0000003233af723e */ /* 0x000fc60004807036 */
[----:B------:R-:W0:Y:S08]  /*5620*/  MUFU.EX2 R26, R26 ;  /* 0x0000001a001a7308 */ /* 0x000e300000000800 */
[----:B------:R-:W2:Y:S01]  /*5630*/  MUFU.EX2 R27, R27 ;  /* 0x0000001b001b7308 */ /* 0x000ea20000000800 */
[----:B-1----:R-:W-:Y:S01]  /*5640*/  F2FP.SATFINITE.E4M3.F32.PACK_AB_MERGE_C R168, R25, R24, R2 ;  /* 0x0000001819a8723e */ /* 0x002fe20004807002 */
[----:B------:R-:W-:-:S04]  /*5650*/  FADD.FTZ R24, R24, R49 ;  /* 0x0000003118187221 */ /* 0x000fc80000010000 */
[----:B------:R-:W-:Y:S02]  /*5660*/  FADD.FTZ R25, R25, R24 ;  /* 0x0000001819197221 */ /* 0x000fe40000010000 */
[----:B------:R-:W1:Y:S01]  /*5670*/  MUFU.EX2 R30, R30 ;  /* 0x0000001e001e7308 */ /* 0x000e620000000800 */
[----:B0-----:R-:W-:Y:S01]  /*5680*/  FADD.FTZ R0, R26, R55 ;  /* 0x000000371a007221 */ /* 0x001fe20000010000 */
[----:B------:R-:W-:-:S04]  /*5690*/  FADD.FTZ R28, R28, R25 ;  /* 0x000000191c1c7221 */ /* 0x000fc80000010000 */
[----:B------:R-:W-:Y:S02]  /*56a0*/  FADD.FTZ R29, R29, R28 ;  /* 0x0000001c1d1d7221 */ /* 0x000fe40000010000 */
[----:B------:R-:W-:Y:S01]  /*56b0*/  MUFU.EX2 R36, R36 ;  /* 0x0000002400247308 */ /* 0x000fe20000000800 */
[----:B--2---:R-:W-:-:S07]  /*56c0*/  FADD.FTZ R11, R27, R0 ;  /* 0x000000001b0b7221 */ /* 0x004fce0000010000 */
        /* <DEDUP_REMOVED lines=14> */
[----:B------:R-:W-:Y:S01]  /*57b0*/  MUFU.EX2 R38, R38 ;  /* 0x0000002600267308 */ /* 0x000fe20000000800 */
[----:B-1----:R-:W-:Y:S01]  /*57c0*/  FADD.FTZ R0, R34, R31 ;  /* 0x0000001f22007221 */ /* 0x002fe20000010000 */
[----:B------:R-:W-:-:S04]  /*57d0*/  FADD.FTZ R6, R36, R33 ;  /* 0x0000002124067221 */ /* 0x000fc80000010000 */
[----:B------:R-:W-:Y:S02]  /*57e0*/  FADD.FTZ R6, R37, R6 ;  /* 0x0000000625067221 */ /* 0x000fe40000010000 */
[----:B------:R-:W0:Y:S01]  /*57f0*/  MUFU.EX2 R39, R39 ;  /* 0x0000002700277308 */ /* 0x000e220000000800 */
[----:B--2---:R-:W-:Y:S01]  /*5800*/  FADD.FTZ R11, R3, R0 ;  /* 0x00000000030b7221 */ /* 0x004fe20000010000 */
[----:B0-----:R-:W-:-:S03]  /*5810*/  F2FP.SATFINITE.E4M3.F32.PACK_AB_MERGE_C R0, R39, R38, RZ ;  /* 0x000000262700723e */ /* 0x001fc600048070ff */
[----:B------:R-:W-:Y:S01]  /*5820*/  FADD.FTZ R38, R38, R11 ;  /* 0x0000000b26267221 */ /* 0x000fe20000010000 */
[----:B------:R-:W-:-:S03]  /*5830*/  F2FP.SATFINITE.E4M3.F32.PACK_AB_MERGE_C R171, R3, R34, R0 ;  /* 0x0000002203ab723e */ /* 0x000fc60004807000 */
[----:B------:R-:W-:Y:S01]  /*5840*/  FADD.FTZ R3, R39, R38 ;  /* 0x0000002627037221 */ /* 0x000fe20000010000 */
[----:B------:R-:W-:Y:S06]  /*5850*/  @P1 BRA `(.L_x_1177) ;  /* 0x00000000004c1947 */ /* 0x000fec0003800000 */
[----:B------:R-:W-:Y:S01]  /*5860*/  ISETP.LT.AND P1, PT, RZ, UR47, PT ;  /* 0x0000002fff007c0c */ /* 0x000fe2000bf21270 */
[----:B------:R-:W-:-:S12]  /*5870*/  UIADD3 UR11, UR47, -0x1, URZ ;  /* 0xffffffff2f0b7890 */ /* 0x000fd8000fffe03f */
[----:B------:R-:W-:Y:S05]  /*5880*/  @P1 BRA `(.L_x_1178) ;  /* 0x0000000000201947 */ /* 0x000fea0003800000 */
[----:B------:R-:W-:Y:S01]  /*5890*/  ULDC UR14, c[0x0][0x9e4] ;  /* 0x00027900000e7ab9 */ /* 0x000fe20000000800 */
[----:B------:R-:W-:Y:S02]  /*58a0*/  UIADD3 UR11, -UR47, URZ, URZ ;  /* 0x0000003f2f0b7290 */ /* 0x000fe4000fffe13f */
[----:B------:R-:W-:-:S11]  /*58b0*/  UISETP.NE.AND UP0, UPT, UR14, 0x1, UPT ;  /* 0x000000010e00788c */ /* 0x000fd6000bf05270 */
[----:B------:R-:W-:Y:S02]  /*58c0*/  @UP0 ULDC.64 UR16, c[0x0][0x9e8] ;  /* 0x00027a0000100ab9 */ /* 0x000fe40000000a00 */
[----:B------:R-:W-:-:S04]  /*58d0*/  UIMAD.WIDE.U32 UR6, UR11, UR16, URZ ;  /* 0x000000100b0672a5 */ /* 0x000fc8000f8e003f */
[----:B------:R-:W-:-:S04]  /*58e0*/  @UP0 USHF.R.U32.HI UR11, URZ, UR17, UR7 ;  /* 0x000000113f0b0299 */ /* 0x000fc80008011607 */
[----:B------:R-:W-:Y:S01]  /*58f0*/  ULOP3.LUT UR11, URZ, UR11, URZ, 0x33, !UPT ;  /* 0x0000000b3f0b7292 */ /* 0x000fe2000f8e333f */
[----:B------:R-:W-:Y:S11]  /*5900*/  BRA `(.L_x_1179) ;  /* 0x0000000000147947 */ /* 0x000ff60003800000 */
.L_x_1178:
[----:B------:R-:W-:Y:S02]  /*5910*/  ULDC UR14, c[0x0][0x9e4] ;  /* 0x00027900000e7ab9 */ /* 0x000fe40000000800 */
[----:B------:R-:W-:-:S11]  /*5920*/  UISETP.NE.AND UP0, UPT, UR14, 0x1, UPT ;  /* 0x000000010e00788c */ /* 0x000fd6000bf05270 */
[----:B------:R-:W-:Y:S02]  /*5930*/  @UP0 ULDC.64 UR16, c[0x0][0x9e8] ;  /* 0x00027a0000100ab9 */ /* 0x000fe40000000a00 */
[----:B------:R-:W-:-:S04]  /*5940*/  UIMAD.WIDE.U32 UR6, UR11, UR16, URZ ;  /* 0x000000100b0672a5 */ /* 0x000fc8000f8e003f */
[----:B------:R-:W-:-:S12]  /*5950*/  @UP0 USHF.R.U32.HI UR11, URZ, UR17, UR7 ;  /* 0x000000113f0b0299 */ /* 0x000fd80008011607 */
.L_x_1179:
[----:B------:R-:W-:-:S04]  /*5960*/  UIMAD UR11, UR11, UR14, UR14 ;  /* 0x0000000e0b0b72a4 */ /* 0x000fc8000f8e020e */
[----:B------:R-:W-:-:S04]  /*5970*/  UISETP.LT.AND UP0, UPT, UR10, UR11, UPT ;  /* 0x0000000b0a00728c */ /* 0x000fc8000bf01270 */
[----:B------:R-:W-:-:S12]  /*5980*/  USEL UR10, UR10, UR11, UP0 ;  /* 0x0000000b0a0a7287 */ /* 0x000fd80008000000 */
.L_x_1177:
[----:B------:R-:W-:Y:S01]  /*5990*/  UIMAD.WIDE UR6, UR10, 0x66666667, URZ ;  /* 0x666666670a0678a5 */ /* 0x000fe2000f8e023f */
[----:B------:R-:W0:Y:S01]  /*59a0*/  S2UR UR47, SR_CgaCtaId ;  /* 0x00000000002f79c3 */ /* 0x000e220000008800 */
[----:B------:R-:W-:Y:S01]  /*59b0*/  UMOV UR49, URZ ;  /* 0x0000003f00317c82 */ /* 0x000fe20008000000 */
[----:B------:R-:W-:Y:S01]  /*59c0*/  UMOV UR48, URZ ;  /* 0x0000003f00307c82 */ /* 0x000fe20008000000 */
[----:B------:R-:W-:Y:S01]  /*59d0*/  USHF.R.U32.HI UR6, URZ, 0x1f, UR7 ;  /* 0x0000001f3f067899 */ /* 0x000fe20008011607 */
[----:B------:R-:W-:Y:S02]  /*59e0*/  CS2R R24, SRZ ;  /* 0x0000000000187805 */ /* 0x000fe4000001ff00 */
[----:B------:R-:W-:Y:S02]  /*59f0*/  CS2R R26, SRZ ;  /* 0x00000000001a7805 */ /* 0x000fe4000001ff00 */
[----:B------:R-:W-:Y:S01]  /*5a00*/  CS2R R28, SRZ ;  /* 0x00000000001c7805 */ /* 0x000fe2000001ff00 */
[----:B------:R-:W-:Y:S01]  /*5a10*/  ULEA.HI.SX32 UR6, UR7, UR6, 0x1a ;  /* 0x0000000607067291 */ /* 0x000fe2000f8fd23f */
[----:B------:R-:W-:-:S02]  /*5a20*/  CS2R R30, SRZ ;  /* 0x00000000001e7805 */ /* 0x000fc4000001ff00 */
[----:B------:R-:W-:Y:S02]  /*5a30*/  CS2R R32, SRZ ;  /* 0x0000000000207805 */ /* 0x000fe4000001ff00 */
[----:B------:R-:W-:Y:S01]  /*5a40*/  CS2R R34, SRZ ;  /* 0x0000000000227805 */ /* 0x000fe2000001ff00 */
[----:B------:R-:W-:Y:S01]  /*5a50*/  UISETP.LT.AND UP0, UPT, UR40, UR6, UPT ;  /* 0x000000062800728c */ /* 0x000fe2000bf01270 */
[----:B------:R-:W-:Y:S02]  /*5a60*/  CS2R R36, SRZ ;  /* 0x0000000000247805 */ /* 0x000fe4000001ff00 */
[----:B------:R-:W-:Y:S02]  /*5a70*/  CS2R R38, SRZ ;  /* 0x0000000000267805 */ /* 0x000fe4000001ff00 */
[----:B------:R-:W-:Y:S01]  /*5a80*/  CS2R R40, SRZ ;  /* 0x0000000000287805 */ /* 0x000fe2000001ff00 */
[----:B------:R-:W-:Y:S01]  /*5a90*/  USEL UR57, UR40, UR6, !UP0 ;  /* 0x0000000628397287 */ /* 0x000fe2000c000000 */
[----:B------:R-:W-:-:S02]  /*5aa0*/  CS2R R42, SRZ ;  /* 0x00000000002a7805 */ /* 0x000fc4000001ff00 */
[----:B------:R-:W-:Y:S02]  /*5ab0*/  CS2R R44, SRZ ;  /* 0x00000000002c7805 */ /* 0x000fe4000001ff00 */
[----:B------:R-:W-:Y:S02]  /*5ac0*/  CS2R R46, SRZ ;  /* 0x00000000002e7805 */ /* 0x000fe4000001ff00 */
[----:B------:R-:W-:Y:S02]  /*5ad0*/  CS2R R48, SRZ ;  /* 0x0000000000307805 */ /* 0x000fe4000001ff00 */
[----:B------:R-:W-:Y:S02]  /*5ae0*/  CS2R R50, SRZ ;  /* 0x0000000000327805 */ /* 0x000fe4000001ff00 */
[----:B------:R-:W-:Y:S02]  /*5af0*/  ISETP.GE.AND P1, PT, R12, UR57, PT ;  /* 0x000000390c007c0c */ /* 0x000fe4000bf26270 */
        /* <DEDUP_REMOVED lines=17> */
[----:B------:R-:W-:Y:S01]  /*5c10*/  CS2R R86, SRZ ;  /* 0x0000000000567805 */ /* 0x000fe2000001ff00 */
[----:B0-----:R-:W-:Y:S06]  /*5c20*/  @!P1 BRA `(.L_x_1180) ;  /* 0x0000004800189947 */ /* 0x001fec0003800000 */
        /* <DEDUP_REMOVED lines=35> */
[----:B------:R-:W-:Y:S01]  /*5e60*/  UMOV UR58, URZ ;  /* 0x0000003f003a7c82 */ /* 0x000fe20008000000 */
[----:B------:R-:W-:Y:S01]  /*5e70*/  ULDC UR51, c[0x0][0x9e4] ;  /* 0x0002790000337ab9 */ /* 0x000fe20000000800 */
[----:B------:R-:W-:Y:S01]  /*5e80*/  ULDC UR54, c[0x0][0x288] ;  /* 0x0000a20000367ab9 */ /* 0x000fe20000000800 */
[----:B------:R-:W-:Y:S01]  /*5e90*/  ULDC UR56, c[0x0][0x2f0] ;  /* 0x0000bc0000387ab9 */ /* 0x000fe20000000800 */
[----:B------:R-:W-:-:S05]  /*5ea0*/  ULDC UR55, c[0x0][0x9e0] ;  /* 0x0002780000377ab9 */ /* 0x000fca0000000800 */
.L_x_1199:
[----:B------:R-:W-:Y:S01]  /*5eb0*/  ISETP.NE.AND P2, PT, RZ, UR42, PT ;  /* 0x0000002aff007c0c */ /* 0x000fe2000bf45270 */
[----:B------:R-:W-:-:S04]  /*5ec0*/  UISETP.NE.AND UP0, UPT, UR58, 0x1, UPT ;  /* 0x000000013a00788c */ /* 0x000fc8000bf05270 */
[----:B------:R-:W-:-:S04]  /*5ed0*/  USEL UR48, URZ, 0x1, UP0 ;  /* 0x000000013f307887 */ /* 0x000fc80008000000 */
[----:B------:R-:W-:-:S04]  /*5ee0*/  ULOP3.LUT UR48, UR59, UR48, URZ, 0x3c, !UPT ;  /* 0x000000303b307292 */ /* 0x000fc8000f8e3c3f */
[----:B------:R-:W-:Y:S08]  /*5ef0*/  @P2 BRA `(.L_x_1181) ;  /* 0x0000000000382947 */ /* 0x000ff00003800000 */
[----:B------:R-:W-:Y:S05]  /*5f00*/  @!P0 BRA `(.L_x_1182) ;  /* 0x0000000000048947 */ /* 0x000fea0003800000 */
[----:B------:R-:W-:Y:S01]  /*5f10*/  BPT.TRAP 0x1 ;  /* 0x000000040000795c */ /* 0x000fe20000300000 */
.L_x_1182:
[----:B------:R-:W-:Y:S01]  /*5f20*/  UIADD3 UR6, UR58, 0x1, URZ ;  /* 0x000000013a067890 */ /* 0x000fe2000fffe03f */
[----:B------:R-:W-:-:S03]  /*5f30*/  IMAD.U32 R9, RZ, RZ, UR48 ;  /* 0x00000030ff097e24 */ /* 0x000fc6000f8e00ff */
[----:B------:R-:W-:Y:S02]  /*5f40*/  UISETP.NE.AND UP0, UPT, UR6, 0x2, UPT ;  /* 0x000000020600788c */ /* 0x000fe4000bf05270 */
[----:B------:R-:W-:Y:S02]  /*5f50*/  SHF.L.U32 R9, R9, 0x1f, RZ ;  /* 0x0000001f09097819 */ /* 0x000fe400000006ff */
[----:B------:R-:W-:-:S04]  /*5f60*/  USEL UR6, UR6, URZ, UP0 ;  /* 0x0000003f06067287 */ /* 0x000fc80008000000 */
[----:B------:R-:W-:-:S09]  /*5f70*/  ULEA UR6, UR6, UR41, 0x3 ;  /* 0x0000002906067291 */ /* 0x000fd2000f8e183f */
[----:B------:R0:W1:Y:S01]  /*5f80*/  SYNCS.PHASECHK.TRANS64.TRYWAIT P1, [UR6+0x22830], R9 ;  /* 0x02283009ff0075a7 */ /* 0x0000620008020146 */
[----:B------:R-:W-:Y:S05]  /*5f90*/  @!P0 BRA `(.L_x_1183) ;  /* 0x0000000000048947 */ /* 0x000fea0003800000 */
[----:B------:R-:W-:Y:S01]  /*5fa0*/  BPT.TRAP 0x1 ;  /* 0x000000040000795c */ /* 0x000fe20000300000 */
.L_x_1183:
[----:B-1----:R-:W-:Y:S05]  /*5fb0*/  @P1 BRA `(.L_x_1181) ;  /* 0x0000000000081947 */ /* 0x002fea0003800000 */
[----:B------:R-:W1:Y:S02]  /*5fc0*/  SYNCS.PHASECHK.TRANS64.TRYWAIT P1, [UR6+0x22830], R9 ;  /* 0x02283009ff0075a7 */ /* 0x000e640008020146 */
[----:B-1----:R-:W-:Y:S05]  /*5fd0*/  @!P1 BRA `(.L_x_1184) ;  /* 0x0000013800c89947 */ /* 0x002fea0003800000 */
.L_x_1181:
        /* <DEDUP_REMOVED lines=35> */
[----:B------:R-:W-:Y:S02]  /*6210*/  UIADD3 UR11, UR60, 0x302, URZ ;  /* 0x000003023c0b7890 */ /* 0x000fe4000fffe03f */
[----:B------:R-:W-:Y:S01]  /*6220*/  UIADD3 UR14, UR60, 0x6, URZ ;  /* 0x000000063c0e7890 */ /* 0x000fe2000fffe03f */
[----:B------:R-:W-:Y:S01]  /*6230*/  UMOV UR15, 0x40000040 ;  /* 0x40000040000f7882 */ /* 0x000fe20000000000 */
        /* <DEDUP_REMOVED lines=96> */
.L_x_1186:
[----:B------:R-:W-:Y:S01]  /*6840*/  ULEA UR6, UR58, UR41, 0x3 ;  /* 0x000000293a067291 */ /* 0x000fe2000f8e183f */
[----:B------:R-:W-:-:S05]  /*6850*/  IMAD.U32 R9, RZ, RZ, UR59 ;  /* 0x0000003bff097e24 */ /* 0x000fca000f8e00ff */
[----:B------:R-:W-:-:S04]  /*6860*/  SHF.L.U32 R9, R9, 0x1f, RZ ;  /* 0x0000001f09097819 */ /* 0x000fc800000006ff */
[----:B------:R0:W1:Y:S01]  /*6870*/  SYNCS.PHASECHK.TRANS64.TRYWAIT P1, [UR6+0x22850], R9 ;  /* 0x02285009ff0075a7 */ /* 0x0000620008020146 */
[----:B------:R-:W-:Y:S05]  /*6880*/  @!P0 BRA `(.L_x_1187) ;  /* 0x0000000000048947 */ /* 0x000fea0003800000 */
[----:B------:R-:W-:Y:S01]  /*6890*/  BPT.TRAP 0x1 ;  /* 0x000000040000795c */ /* 0x000fe20000300000 */
.L_x_1187:
[----:B-1----:R-:W-:Y:S05]  /*68a0*/  @P1 BRA `(.L_x_1185) ;  /* 0x0000000000081947 */ /* 0x002fea0003800000 */
[----:B------:R-:W1:Y:S02]  /*68b0*/  SYNCS.PHASECHK.TRANS64.TRYWAIT P1, [UR6+0x22850], R9 ;  /* 0x02285009ff0075a7 */ /* 0x000e640008020146 */
[----:B-1----:R-:W-:Y:S05]  /*68c0*/  @!P1 BRA `(.L_x_1188) ;  /* 0x0000013000a49947 */ /* 0x002fea0003800000 */
.L_x_1185:
        /* <DEDUP_REMOVED lines=34> */
.L_x_1189:
[----:B------:R-:W-:Y:S01]  /*6af0*/  UISETP.NE.AND UP1, UPT, UR45, URZ, UPT ;  /* 0x0000003f2d00728c */ /* 0x000fe2000bf25270 */
[----:B------:R-:W-:Y:S01]  /*6b00*/  IMAD.MOV.U32 R14, RZ, RZ, R7 ;  /* 0x000000ffff0e7224 */ /* 0x000fe200078e0007 */
[----:B------:R-:W-:Y:S01]  /*6b10*/  UISETP.NE.AND UP0, UPT, UR44, URZ, UPT ;  /* 0x0000003f2c00728c */ /* 0x000fe2000bf05270 */
[----:B------:R-:W-:Y:S01]  /*6b20*/  IMAD R23, R12, -0xa0, RZ ;  /* 0xffffff600c177824 */ /* 0x000fe200078e02ff */
[----:B------:R-:W-:Y:S02]  /*6b30*/  ULEA UR6, UR49, UR41, 0x3 ;  /* 0x0000002931067291 */ /* 0x000fe4000f8e183f */
[----:B------:R-:W-:Y:S02]  /*6b40*/  PLOP3.LUT P1, PT, PT, PT, UP1, 0x80, 0x0 ;  /* 0x000000000000781c */ /* 0x000fe40003f2f018 */
[----:B------:R-:W-:Y:S01]  /*6b50*/  PLOP3.LUT P2, PT, PT, PT, UP1, 0x80, 0x0 ;  /* 0x000000000000781c */ /* 0x000fe20003f4f018 */
[----:B------:R-:W-:Y:S02]  /*6b60*/  UIADD3 UR6, UR6, 0x22840, URZ ;  /* 0x0002284006067890 */ /* 0x000fe4000fffe03f */
[----:B------:R-:W-:-:S02]  /*6b70*/  @UP1 ULDC UR7, c[0x0][0x44c] ;  /* 0x0001130000071ab9 */ /* 0x000fc40000000800 */
[----:B------:R-:W-:-:S06]  /*6b80*/  UPRMT UR6, UR47, 0x654, UR6 ;  /* 0x000006542f067896 */ /* 0x000fcc0008000006 */
[----:B0-----:R-:W-:Y:S01]  /*6b90*/  @P1 IMAD.HI.U32 R9, R7, UR7, RZ ;  /* 0x0000000707091c27 */ /* 0x001fe2000f8e00ff */
[----:B------:R-:W-:Y:S01]  /*6ba0*/  @UP1 ULDC UR7, c[0x0][0x450] ;  /* 0x0001140000071ab9 */ /* 0x000fe20000000800 */
[----:B------:R-:W-:Y:S01]  /*6bb0*/  PLOP3.LUT P1, PT, PT, PT, UP0, 0x40, 0x0 ;  /* 0x000000000000781c */ /* 0x000fe20003f2e808 */
[----:B------:R-:W-:Y:S02]  /*6bc0*/  SYNCS.ARRIVE.TRANS64.RED.A1T0 RZ, [UR6], RZ ;  /* 0x000000ffffff79a7 */ /* 0x000fe40008100406 */
[----:B------:R-:W-:Y:S01]  /*6bd0*/  @P2 SHF.R.U32.HI R14, RZ, UR7, R9 ;  /* 0x00000007ff0e2c19 */ /* 0x000fe20008011609 */
[----:B------:R-:W-:-:S04]  /*6be0*/  VIADD R9, R23, 0x1 ;  /* 0x0000000117097836 */ /* 0x000fc80000000000 */
[----:B------:R-:W0:Y:S01]  /*6bf0*/  SHFL.IDX PT, R15, R14, RZ, 0x1c1f ;  /* 0x001c1fff0e0f7589 */ /* 0x000e2200000e0000 */
[----:B------:R-:W-:-:S04]  /*6c00*/  IMAD R9, R8, -0x2, R9 ;  /* 0xfffffffe08097824 */ /* 0x000fc800078e0209 */
[----:B------:R-:W-:Y:S02]  /*6c10*/  IMAD R13, R16, UR56, R9 ;  /* 0x00000038100d7c24 */ /* 0x000fe4000f8e0209 */
[----:B------:R-:W-:Y:S02]  /*6c20*/  VIADD R9, R9, 0xffffffff ;  /* 0xffffffff09097836 */ /* 0x000fe40000000000 */
[----:B------:R-:W-:-:S04]  /*6c30*/  VIADD R13, R13, -UR54 ;  /* 0x800000360d0d7c36 */ /* 0x000fc80008000000 */
[C---:B------:R-:W-:Y:S02]  /*6c40*/  VIADD R21, R13.reuse, UR55 ;  /* 0x000000370d157c36 */ /* 0x040fe40008000000 */
[----:B------:R-:W-:Y:S02]  /*6c50*/  VIADD R168, R13, UR50 ;  /* 0x000000320da87c36 */ /* 0x000fe40008000000 */
[--C-:B0-----:R-:W-:Y:S02]  /*6c60*/  IMAD.IADD R13, R21, 0x1, R15.reuse ;  /* 0x00000001150d7824 */ /* 0x101fe400078e020f */
[----:B------:R-:W-:Y:S01]  /*6c70*/  IMAD.IADD R19, R168, 0x1, R15 ;  /* 0x00000001a8137824 */ /* 0x000fe200078e020f */
[----:B------:R-:W-:Y:S06]  /*6c80*/  @P1 BRA `(.L_x_1190) ;  /* 0x0000000000581947 */ /* 0x000fec0003800000 */
[----:B------:R-:W-:Y:S01]  /*6c90*/  IMAD R15, R16, UR56, R15 ;  /* 0x00000038100f7c24 */ /* 0x000fe2000f8e020f */
[----:B------:R-:W-:Y:S03]  /*6ca0*/  BSSY B0, `(.L_x_1191) ;  /* 0x0000011000007945 */ /* 0x000fe60003800000 */
[----:B------:R-:W-:-:S05]  /*6cb0*/  VIADD R15, R15, -UR54 ;  /* 0x800000360f0f7c36 */ /* 0x000fca0008000000 */
[----:B------:R-:W-:-:S13]  /*6cc0*/  ISETP.GT.AND P1, PT, R15, -0x1, PT ;  /* 0xffffffff0f00780c */ /* 0x000fda0003f24270 */
[----:B------:R-:W-:Y:S05]  /*6cd0*/  @P1 BRA `(.L_x_1192) ;  /* 0x0000000000201947 */ /* 0x000fea0003800000 */
[----:B------:R-:W-:Y:S01]  /*6ce0*/  IMAD.U32 R22, RZ, RZ, UR51 ;  /* 0x00000033ff167e24 */ /* 0x000fe2000f8e00ff */
[----:B------:R-:W-:-:S04]  /*6cf0*/  LOP3.LUT R15, RZ, R15, RZ, 0x33, !PT ;  /* 0x0000000fff0f7212 */ /* 0x000fc800078e33ff */
[----:B------:R-:W-:-:S13]  /*6d00*/  ISETP.NE.AND P1, PT, R22, 0x1, PT ;  /* 0x000000011600780c */ /* 0x000fda0003f25270 */
[----:B------:R-:W0:Y:S02]  /*6d10*/  @P1 LDC.64 R170, c[0x0][0x9e8] ;  /* 0x00027a00ffaa1b82 */ /* 0x000e240000000a00 */
[----:B0-----:R-:W-:-:S05]  /*6d20*/  @P1 IMAD.HI.U32 R20, R15, R170, RZ ;  /* 0x000000aa0f141227 */ /* 0x001fca00078e00ff */
[----:B------:R-:W-:-:S04]  /*6d30*/  @P1 SHF.R.U32.HI R15, RZ, R171, R20 ;  /* 0x000000abff0f1219 */ /* 0x000fc80000011614 */
[----:B------:R-:W-:Y:S01]  /*6d40*/  LOP3.LUT R15, RZ, R15, RZ, 0x33, !PT ;  /* 0x0000000fff0f7212 */ /* 0x000fe200078e33ff */
[----:B------:R-:W-:Y:S06]  /*6d50*/  BRA `(.L_x_1193) ;  /* 0x0000000000147947 */ /* 0x000fec0003800000 */
.L_x_1192:
[----:B------:R-:W-:-:S05]  /*6d60*/  IMAD.U32 R22, RZ, RZ, UR51 ;  /* 0x00000033ff167e24 */ /* 0x000fca000f8e00ff */
[----:B------:R-:W-:-:S13]  /*6d70*/  ISETP.NE.AND P1, PT, R22, 0x1, PT ;  /* 0x000000011600780c */ /* 0x000fda0003f25270 */
[----:B------:R-:W0:Y:S02]  /*6d80*/  @P1 LDC.64 R170, c[0x0][0x9e8] ;  /* 0x00027a00ffaa1b82 */ /* 0x000e240000000a00 */
[----:B0-----:R-:W-:-:S05]  /*6d90*/  @P1 IMAD.HI.U32 R20, R15, R170, RZ ;  /* 0x000000aa0f141227 */ /* 0x001fca00078e00ff */
[----:B------:R-:W-:-:S07]  /*6da0*/  @P1 SHF.R.U32.HI R15, RZ, R171, R20 ;  /* 0x000000abff0f1219 */ /* 0x000fce0000011614 */
.L_x_1193:
[----:B------:R-:W-:Y:S05]  /*6db0*/  BSYNC B0 ;  /* 0x0000000000007941 */ /* 0x000fea0003800000 */
.L_x_1191:
[----:B------:R-:W-:-:S05]  /*6dc0*/  IMAD R20, R15, R22, R9 ;  /* 0x000000160f147224 */ /* 0x000fca00078e0209 */
[----:B------:R-:W-:Y:S02]  /*6dd0*/  VIADDMNMX R13, R20, R22, R13, PT ;  /* 0x00000016140d7246 */ /* 0x000fe4000380010d */
[----:B------:R-:W-:-:S07]  /*6de0*/  VIMNMX R19, R19, R20, !PT ;  /* 0x0000001413137248 */ /* 0x000fce0007fe0100 */
.L_x_1190:
[C---:B------:R-:W-:Y:S01]  /*6df0*/  ISETP.GE.AND P2, PT, R23.reuse, 0x2, PT ;  /* 0x000000021700780c */ /* 0x040fe20003f46270 */
[----:B------:R-:W-:Y:S01]  /*6e00*/  UISETP.NE.AND UP0, UPT, UR44, URZ, UPT ;  /* 0x0000003f2c00728c */ /* 0x000fe2000bf05270 */
[C---:B------:R-:W-:Y:S02]  /*6e10*/  ISETP.GE.AND P1, PT, R23.reuse, 0x9, PT ;  /* 0x000000091700780c */ /* 0x040fe40003f26270 */
[----:B------:R-:W-:Y:S02]  /*6e20*/  LOP3.LUT R0, R0, 0xefffffff, RZ, 0xc0, !PT ;  /* 0xefffffff00007812 */ /* 0x000fe400078ec0ff */
[C---:B------:R-:W-:Y:S02]  /*6e30*/  ISETP.GE.AND P4, PT, R23.reuse, 0xa, PT ;  /* 0x0000000a1700780c */ /* 0x040fe40003f86270 */
[----:B------:R-:W-:Y:S02]  /*6e40*/  ISETP.GE.AND P3, PT, R23, 0x11, PT ;  /* 0x000000111700780c */ /* 0x000fe40003f66270 */
[----:B------:R-:W-:-:S03]  /*6e50*/  LOP3.LUT R2, R2, 0xfffffffe, RZ, 0xc0, !PT ;  /* 0xfffffffe02027812 */ /* 0x000fc600078ec0ff */
[----:B------:R-:W-:Y:S02]  /*6e60*/  @P2 LOP3.LUT R0, R0, 0x10000000, RZ, 0xfc, !PT ;  /* 0x1000000000002812 */ /* 0x000fe400078efcff */
[----:B------:R-:W-:Y:S02]  /*6e70*/  ISETP.GT.AND P2, PT, R19, 0x1, !P2 ;  /* 0x000000011300780c */ /* 0x000fe40005744270 */
[----:B------:R-:W-:Y:S02]  /*6e80*/  LOP3.LUT R0, R0, 0xdfffffff, RZ, 0xc0, !PT ;  /* 0xdfffffff00007812 */ /* 0x000fe400078ec0ff */
[----:B------:R-:W-:Y:S02]  /*6e90*/  ISETP.LT.OR P2, PT, R13, 0x2, P2 ;  /* 0x000000020d00780c */ /* 0x000fe40001741670 */
[----:B------:R-:W-:Y:S02]  /*6ea0*/  @P1 LOP3.LUT R0, R0, 0x20000000, RZ, 0xfc, !PT ;  /* 0x2000000000001812 */ /* 0x000fe400078efcff */
[----:B------:R-:W-:-:S02]  /*6eb0*/  ISETP.GT.AND P1, PT, R19, 0x8, !P1 ;  /* 0x000000081300780c */ /* 0x000fc40004f24270 */
[----:B------:R-:W-:Y:S02]  /*6ec0*/  LOP3.LUT R0, R0, 0xbfffffff, RZ, 0xc0, !PT ;  /* 0xbfffffff00007812 */ /* 0x000fe400078ec0ff */
[----:B------:R-:W-:Y:S02]  /*6ed0*/  ISETP.LT.OR P1, PT, R13, 0x9, P1 ;  /* 0x000000090d00780c */ /* 0x000fe40000f21670 */
[----:B------:R-:W-:Y:S02]  /*6ee0*/  @P4 LOP3.LUT R0, R0, 0x40000000, RZ, 0xfc, !PT ;  /* 0x4000000000004812 */ /* 0x000fe400078efcff */
[----:B------:R-:W-:Y:S02]  /*6ef0*/  FSEL R153, R153, -INF , !P2 ;  /* 0xff80000099997808 */ /* 0x000fe40005000000 */
[----:B------:R-:W-:Y:S02]  /*6f00*/  LOP3.LUT R0, R0, 0x7fffffff, RZ, 0xc0, !PT ;  /* 0x7fffffff00007812 */ /* 0x000fe400078ec0ff */
[----:B------:R-:W-:-:S02]  /*6f10*/  FSEL R156, R156, -INF , !P1 ;  /* 0xff8000009c9c7808 */ /* 0x000fc40004800000 */
[C---:B------:R-:W-:Y:S02]  /*6f20*/  ISETP.GT.AND P2, PT, R19.reuse, 0x9, !P4 ;  /* 0x000000091300780c */ /* 0x040fe40006744270 */
[----:B------:R-:W-:Y:S02]  /*6f30*/  @P3 LOP3.LUT R0, R0, 0x80000000, RZ, 0xfc, !PT ;  /* 0x8000000000003812 */ /* 0x000fe400078efcff */
[----:B------:R-:W-:Y:S02]  /*6f40*/  ISETP.GT.AND P1, PT, R19, 0x10, !P3 ;  /* 0x000000101300780c */ /* 0x000fe40005f24270 */
[----:B------:R-:W-:Y:S02]  /*6f50*/  ISETP.GE.AND P3, PT, R23, 0x12, PT ;  /* 0x000000121700780c */ /* 0x000fe40003f66270 */
[C---:B------:R-:W-:Y:S02]  /*6f60*/  ISETP.LT.OR P2, PT, R13.reuse, 0xa, P2 ;  /* 0x0000000a0d00780c */ /* 0x040fe40001741670 */
[----:B------:R-:W-:-:S02]  /*6f70*/  ISETP.LT.OR P1, PT, R13, 0x11, P1 ;  /* 0x000000110d00780c */ /* 0x000fc40000f21670 */
[----:B------:R-:W-:Y:S02]  /*6f80*/  FSEL R157, R157, -INF , !P2 ;  /* 0xff8000009d9d7808 */ /* 0x000fe40005000000 */
[----:B------:R-:W-:Y:S02]  /*6f90*/  FSEL R160, R160, -INF , !P1 ;  /* 0xff800000a0a07808 */ /* 0x000fe40004800000 */
[----:B------:R-:W-:Y:S02]  /*6fa0*/  ISETP.GT.AND P1, PT, R19, 0x11, !P3 ;  /* 0x000000111300780c */ /* 0x000fe40005f24270 */
[----:B------:R-:W-:Y:S02]  /*6fb0*/  ISETP.GE.AND P2, PT, R23, 0x19, PT ;  /* 0x000000191700780c */ /* 0x000fe40003f46270 */
[----:B------:R-:W-:Y:S02]  /*6fc0*/  ISETP.LT.OR P1, PT, R13, 0x12, P1 ;  /* 0x000000120d00780c */ /* 0x000fe40000f21670 */
[----:B------:R-:W-:-:S02]  /*6fd0*/  @P3 LOP3.LUT R2, R2, 0x1, RZ, 0xfc, !PT ;  /* 0x0000000102023812 */ /* 0x000fc400078efcff */
[----:B------:R-:W-:Y:S02]  /*6fe0*/  FSEL R161, R161, -INF , !P1 ;  /* 0xff800000a1a17808 */ /* 0x000fe40004800000 */
[----:B------:R-:W-:Y:S02]  /*6ff0*/  LOP3.LUT R2, R2, 0xfffffffb, RZ, 0xc0, !PT ;  /* 0xfffffffb02027812 */ /* 0x000fe400078ec0ff */
[----:B------:R-:W-:Y:S02]  /*7000*/  ISETP.GT.AND P1, PT, R19, 0x18, !P2 ;  /* 0x000000181300780c */ /* 0x000fe40005724270 */
[----:B------:R-:W-:Y:S02]  /*7010*/  ISETP.GE.AND P3, PT, R23, 0x22, PT ;  /* 0x000000221700780c */ /* 0x000fe40003f66270 */
[----:B------:R-:W-:Y:S02]  /*7020*/  @P2 LOP3.LUT R2, R2, 0x4, RZ, 0xfc, !PT ;  /* 0x0000000402022812 */ /* 0x000fe400078efcff */
[----:B------:R-:W-:-:S02]  /*7030*/  ISETP.LT.OR P1, PT, R13, 0x19, P1 ;  /* 0x000000190d00780c */ /* 0x000fc40000f21670 */
[----:B------:R-:W-:Y:S02]  /*7040*/  ISETP.GE.AND P2, PT, R23, 0x1a, PT ;  /* 0x0000001a1700780c */ /* 0x000fe40003f46270 */
[----:B------:R-:W-:Y:S02]  /*7050*/  FSEL R164, R164, -INF , !P1 ;  /* 0xff800000a4a47808 */ /* 0x000fe40004800000 */
[----:B------:R-:W-:Y:S02]  /*7060*/  ISETP.GT.AND P1, PT, R19, 0x19, !P2 ;  /* 0x000000191300780c */ /* 0x000fe40005724270 */
[----:B------:R-:W-:Y:S02]  /*7070*/  LOP3.LUT R2, R2, 0xfffffffd, RZ, 0xc0, !PT ;  /* 0xfffffffd02027812 */ /* 0x000fe400078ec0ff */
[----:B------:R-:W-:Y:S02]  /*7080*/  ISETP.LT.OR P1, PT, R13, 0x1a, P1 ;  /* 0x0000001a0d00780c */ /* 0x000fe40000f21670 */
[----:B------:R-:W-:-:S02]  /*7090*/  LOP3.LUT R0, R0, 0xfffffffd, RZ, 0xc0, !PT ;  /* 0xfffffffd00007812 */ /* 0x000fc400078ec0ff */
[----:B------:R-:W-:Y:S02]  /*70a0*/  FSEL R165, R165, -INF , !P1 ;  /* 0xff800000a5a57808 */ /* 0x000fe40004800000 */
[----:B------:R-:W-:Y:S02]  /*70b0*/  ISETP.GE.AND P1, PT, R23, 0x21, PT ;  /* 0x000000211700780c */ /* 0x000fe40003f26270 */
[----:B------:R-:W-:Y:S02]  /*70c0*/  @P2 LOP3.LUT R2, R2, 0x2, RZ, 0xfc, !PT ;  /* 0x0000000202022812 */ /* 0x000fe400078efcff */
[----:B------:R-:W-:Y:S02]  /*70d0*/  ISETP.GT.AND P2, PT, R19, 0x20, !P1 ;  /* 0x000000201300780c */ /* 0x000fe40004f44270 */
[----:B------:R-:W-:Y:S02]  /*70e0*/  @P3 LOP3.LUT R0, R0, 0x2, RZ, 0xfc, !PT ;  /* 0x0000000200003812 */ /* 0x000fe400078efcff */
[----:B------:R-:W-:-:S02]  /*70f0*/  ISETP.LT.OR P2, PT, R13, 0x21, P2 ;  /* 0x000000210d00780c */ /* 0x000fc40001741670 */
[----:B------:R-:W-:Y:S02]  /*7100*/  LOP3.LUT R0, R0, 0xfffffffb, RZ, 0xc0, !PT ;  /* 0xfffffffb00007812 */ /* 0x000fe400078ec0ff */
[----:B------:R-:W-:Y:S02]  /*7110*/  FSEL R136, R136, -INF , !P2 ;  /* 0xff80000088887808 */ /* 0x000fe40005000000 */
[----:B------:R-:W-:Y:S02]  /*7120*/  ISETP.GT.AND P2, PT, R19, 0x21, !P3 ;  /* 0x000000211300780c */ /* 0x000fe40005f44270 */
[----:B------:R-:W-:Y:S02]  /*7130*/  ISETP.GE.AND P3, PT, R23, 0x29, PT ;  /* 0x000000291700780c */ /* 0x000fe40003f66270 */
[----:B------:R-:W-:-:S04]  /*7140*/  ISETP.LT.OR P2, PT, R13, 0x22, P2 ;  /* 0x000000220d00780c */ /* 0x000fc80001741670 */
[----:B------:R-:W-:Y:S02]  /*7150*/  FSEL R137, R137, -INF , !P2 ;  /* 0xff80000089897808 */ /* 0x000fe40005000000 */
[----:B------:R-:W-:-:S04]  /*7160*/  ISETP.GT.AND P2, PT, R19, 0x28, !P3 ;  /* 0x000000281300780c */ /* 0x000fc80005f44270 */
[----:B------:R-:W-:Y:S02]  /*7170*/  ISETP.LT.OR P2, PT, R13, 0x29, P2 ;  /* 0x000000290d00780c */ /* 0x000fe40001741670 */
[----:B------:R-:W-:Y:S02]  /*7180*/  @P3 LOP3.LUT R0, R0, 0x4, RZ, 0xfc, !PT ;  /* 0x0000000400003812 */ /* 0x000fe400078efcff */
[----:B------:R-:W-:Y:S02]  /*7190*/  ISETP.GE.AND P3, PT, R23, 0x2a, PT ;  /* 0x0000002a1700780c */ /* 0x000fe40003f66270 */
[----:B------:R-:W-:Y:S02]  /*71a0*/  LOP3.LUT R0, R0, 0xfffffff7, RZ, 0xc0, !PT ;  /* 0xfffffff700007812 */ /* 0x000fe400078ec0ff */
[----:B------:R-:W-:Y:S02]  /*71b0*/  FSEL R140, R140, -INF , !P2 ;  /* 0xff8000008c8c7808 */ /* 0x000fe40005000000 */
[----:B------:R-:W-:-:S04]  /*71c0*/  ISETP.GT.AND P2, PT, R19, 0x29, !P3 ;  /* 0x000000291300780c */ /* 0x000fc80005f44270 */
[----:B------:R-:W-:-:S03]  /*71d0*/  ISETP.LT.OR P2, PT, R13, 0x2a, P2 ;  /* 0x0000002a0d00780c */ /* 0x000fc60001741670 */
        /* <DEDUP_REMOVED lines=128> */
[----:B------:R-:W-:Y:S02]  /*79e0*/  FSEL R88, R88, -INF , !P2 ;  /* 0xff80000058587808 */ /* 0x000fe40005000000 */
[----:B------:R-:W-:Y:S02]  /*79f0*/  LOP3.LUT R0, R0, 0xfdffffff, RZ, 0xc0, !PT ;  /* 0xfdffffff00007812 */ /* 0x000fe400078ec0ff */
[----:B------:R-:W-:-:S04]  /*7a00*/  ISETP.GT.AND P2, PT, R19, 0x81, !P3 ;  /* 0x000000811300780c */ /* 0x000fc80005f44270 */
[----:B------:R-:W-:-:S03]  /*7a10*/  ISETP.LT.OR P2, PT, R13, 0x82, P2 ;  /* 0x000000820d00780c */ /* 0x000fc60001741670 */
[----:B------:R-:W-:Y:S02]  /*7a20*/  @P3 LOP3.LUT R0, R0, 0x2000000, RZ, 0xfc, !PT ;  /* 0x0200000000003812 */ /* 0x000fe400078efcff */
[----:B------:R-:W-:Y:S02]  /*7a30*/  ISETP.GE.AND P3, PT, R23, 0x89, PT ;  /* 0x000000891700780c */ /* 0x000fe40003f66270 */
[----:B------:R-:W-:Y:S02]  /*7a40*/  FSEL R89, R89, -INF , !P2 ;  /* 0xff80000059597808 */ /* 0x000fe40005000000 */
[----:B------:R-:W-:Y:S02]  /*7a50*/  ISETP.GT.AND P2, PT, R19, 0x88, !P3 ;  /* 0x000000881300780c */ /* 0x000fe40005f44270 */
[----:B------:R-:W-:Y:S02]  /*7a60*/  LOP3.LUT R0, R0, 0xfeffffff, RZ, 0xc0, !PT ;  /* 0xfeffffff00007812 */ /* 0x000fe400078ec0ff */
[----:B------:R-:W-:-:S04]  /*7a70*/  ISETP.LT.OR P2, PT, R13, 0x89, P2 ;  /* 0x000000890d00780c */ /* 0x000fc80001741670 */
[----:B------:R-:W-:Y:S02]  /*7a80*/  FSEL R92, R92, -INF , !P2 ;  /* 0xff8000005c5c7808 */ /* 0x000fe40005000000 */
[----:B------:R-:W-:Y:S02]  /*7a90*/  ISETP.GE.AND P2, PT, R23, 0x8a, PT ;  /* 0x0000008a1700780c */ /* 0x000fe40003f46270 */
[----:B------:R-:W-:Y:S02]  /*7aa0*/  @P3 LOP3.LUT R0, R0, 0x1000000, RZ, 0xfc, !PT ;  /* 0x0100000000003812 */ /* 0x000fe400078efcff */
[----:B------:R-:W-:Y:S02]  /*7ab0*/  ISETP.GT.AND P3, PT, R19, 0x89, !P2 ;  /* 0x000000891300780c */ /* 0x000fe40005764270 */
[----:B------:R-:W-:Y:S02]  /*7ac0*/  LOP3.LUT R0, R0, 0xfffffffe, RZ, 0xc0, !PT ;  /* 0xfffffffe00007812 */ /* 0x000fe400078ec0ff */
        /* <DEDUP_REMOVED lines=14> */
[----:B------:R-:W-:-:S13]  /*7bb0*/  ISETP.GE.AND P6, PT, R23, 0x1, PT ;  /* 0x000000011700780c */ /* 0x000fda0003fc6270 */
[----:B------:R-:W-:Y:S02]  /*7bc0*/  @P6 LOP3.LUT R0, R0, 0x1, RZ, 0xfc, !PT ;  /* 0x0000000100006812 */ /* 0x000fe400078efcff */
[----:B------:R-:W-:Y:S02]  /*7bd0*/  ISETP.GT.AND P6, PT, R19, RZ, !P6 ;  /* 0x000000ff1300720c */ /* 0x000fe400077c4270 */
[----:B------:R-:W-:Y:S02]  /*7be0*/  LOP3.LUT R0, R0, 0xf7ffffff, RZ, 0xc0, !PT ;  /* 0xf7ffffff00007812 */ /* 0x000fe400078ec0ff */
[----:B------:R-:W-:-:S04]  /*7bf0*/  ISETP.LT.OR P6, PT, R13, 0x1, P6 ;  /* 0x000000010d00780c */ /* 0x000fc800037c1670 */
[----:B------:R-:W-:Y:S02]  /*7c00*/  FSEL R15, R152, -INF , !P6 ;  /* 0xff800000980f7808 */ /* 0x000fe40007000000 */
[----:B------:R-:W-:-:S13]  /*7c10*/  ISETP.GE.AND P6, PT, R23, 0x9a, PT ;  /* 0x0000009a1700780c */ /* 0x000fda0003fc6270 */
[----:B------:R-:W-:Y:S02]  /*7c20*/  @P6 LOP3.LUT R0, R0, 0x8000000, RZ, 0xfc, !PT ;  /* 0x0800000000006812 */ /* 0x000fe400078efcff */
[----:B------:R-:W-:Y:S02]  /*7c30*/  ISETP.GT.AND P6, PT, R19, 0x99, !P6 ;  /* 0x000000991300780c */ /* 0x000fe400077c4270 */
[----:B------:R-:W0:Y:S02]  /*7c40*/  SHFL.IDX PT, R19, R14, 0x1, 0x1c1f ;  /* 0x003c1f000e137f89 */ /* 0x000e2400000e0000 */
[----:B------:R-:W-:-:S04]  /*7c50*/  ISETP.LT.OR P6, PT, R13, 0x9a, P6 ;  /* 0x0000009a0d00780c */ /* 0x000fc800037c1670 */
[----:B------:R-:W-:Y:S02]  /*7c60*/  FSEL R101, R101, -INF , !P6 ;  /* 0xff80000065657808 */ /* 0x000fe40007000000 */
[----:B------:R-:W-:Y:S01]  /*7c70*/  PLOP3.LUT P6, PT, PT, PT, UP0, 0x40, 0x0 ;  /* 0x000000000000781c */ /* 0x000fe20003fce808 */
[--C-:B0-----:R-:W-:Y:S02]  /*7c80*/  IMAD.IADD R13, R21, 0x1, R19.reuse ;  /* 0x00000001150d7824 */ /* 0x101fe400078e0213 */
[----:B------:R-:W-:-:S10]  /*7c90*/  IMAD.IADD R168, R168, 0x1, R19 ;  /* 0x00000001a8a87824 */ /* 0x000fd400078e0213 */
[----:B------:R-:W-:Y:S05]  /*7ca0*/  @P6 BRA `(.L_x_1194) ;  /* 0x0000000000586947 */ /* 0x000fea0003800000 */
        /* <DEDUP_REMOVED lines=13> */
.L_x_1196:
[----:B------:R-:W-:-:S05]  /*7d80*/  IMAD.U32 R22, RZ, RZ, UR51 ;  /* 0x00000033ff167e24 */ /* 0x000fca000f8e00ff */
[----:B------:R-:W-:-:S13]  /*7d90*/  ISETP.NE.AND P6, PT, R22, 0x1, PT ;  /* 0x000000011600780c */ /* 0x000fda0003fc5270 */
[----:B------:R-:W0:Y:S02]  /*7da0*/  @P6 LDC.64 R20, c[0x0][0x9e8] ;  /* 0x00027a00ff146b82 */ /* 0x000e240000000a00 */
[----:B0-----:R-:W-:-:S05]  /*7db0*/  @P6 IMAD.HI.U32 R20, R14, R20, RZ ;  /* 0x000000140e146227 */ /* 0x001fca00078e00ff */
[----:B------:R-:W-:-:S07]  /*7dc0*/  @P6 SHF.R.U32.HI R14, RZ, R21, R20 ;  /* 0x00000015ff0e6219 */ /* 0x000fce0000011614 */
.L_x_1197:
[----:B------:R-:W-:Y:S05]  /*7dd0*/  BSYNC B0 ;  /* 0x0000000000007941 */ /* 0x000fea0003800000 */
.L_x_1195:
[----:B------:R-:W-:-:S05]  /*7de0*/  IMAD R9, R14, R22, R9 ;  /* 0x000000160e097224 */ /* 0x000fca00078e0209 */
[----:B------:R-:W-:Y:S02]  /*7df0*/  VIADDMNMX R13, R9, R22, R13, PT ;  /* 0x00000016090d7246 */ /* 0x000fe4000380010d */
[----:B------:R-:W-:-:S07]  /*7e00*/  VIMNMX R168, R168, R9, !PT ;  /* 0x00000009a8a87248 */ /* 0x000fce0007fe0100 */
.L_x_1194:
[----:B------:R-:W-:Y:S01]  /*7e10*/  ISETP.GT.AND P1, PT, R168, 0x20, !P1 ;  /* 0x00000020a800780c */ /* 0x000fe20004f24270 */
[----:B------:R-:W-:Y:S01]  /*7e20*/  IMAD.U32 R170, RZ, RZ, UR39 ;  /* 0x00000027ffaa7e24 */ /* 0x000fe2000f8e00ff */
[----:B------:R-:W-:Y:S02]  /*7e30*/  LOP3.LUT P6, RZ, R0, 0x20000, RZ, 0xc0, !PT ;  /* 0x0002000000ff7812 */ /* 0x000fe400078cc0ff */
[----:B------:R-:W-:Y:S02]  /*7e40*/  ISETP.LT.OR P1, PT, R13, 0x21, P1 ;  /* 0x000000210d00780c */ /* 0x000fe40000f21670 */
[----:B------:R-:W-:Y:S02]  /*7e50*/  FMNMX.FTZ R14, R15, R10, !PT ;  /* 0x0000000a0f0e7209 */ /* 0x000fe40007810000 */
[----:B------:R-:W-:Y:S02]  /*7e60*/  FSEL R138, R138, -INF , !P1 ;  /* 0xff8000008a8a7808 */ /* 0x000fe40004800000 */
[----:B------:R-:W-:-:S02]  /*7e70*/  LOP3.LUT P1, RZ, R0, 0x2, RZ, 0xc0, !PT ;  /* 0x0000000200ff7812 */ /* 0x000fc4000782c0ff */
[----:B------:R-:W-:Y:S02]  /*7e80*/  FMNMX.FTZ R9, R153, R14, !PT ;  /* 0x0000000e99097209 */ /* 0x000fe40007810000 */
[----:B------:R-:W-:Y:S02]  /*7e90*/  ISETP.GT.AND P1, PT, R168, 0x21, !P1 ;  /* 0x00000021a800780c */ /* 0x000fe40004f24270 */
[----:B------:R-:W-:Y:S02]  /*7ea0*/  FMNMX.FTZ R14, R156, R9, !PT ;  /* 0x000000099c0e7209 */ /* 0x000fe40007810000 */
[----:B------:R-:W-:Y:S02]  /*7eb0*/  ISETP.LT.OR P1, PT, R13, 0x22, P1 ;  /* 0x000000220d00780c */ /* 0x000fe40000f21670 */
[----:B------:R-:W-:Y:S02]  /*7ec0*/  FMNMX.FTZ R9, R157, R14, !PT ;  /* 0x0000000e9d097209 */ /* 0x000fe40007810000 */
[----:B------:R-:W-:-:S02]  /*7ed0*/  FSEL R139, R139, -INF , !P1 ;  /* 0xff8000008b8b7808 */ /* 0x000fc40004800000 */
[----:B------:R-:W-:Y:S02]  /*7ee0*/  LOP3.LUT P1, RZ, R0, 0x4, RZ, 0xc0, !PT ;  /* 0x0000000400ff7812 */ /* 0x000fe4000782c0ff */
[----:B------:R-:W-:Y:S02]  /*7ef0*/  FMNMX.FTZ R14, R160, R9, !PT ;  /* 0x00000009a00e7209 */ /* 0x000fe40007810000 */
[----:B------:R-:W-:Y:S02]  /*7f00*/  ISETP.GT.AND P1, PT, R168, 0x28, !P1 ;  /* 0x00000028a800780c */ /* 0x000fe40004f24270 */
[----:B------:R-:W-:Y:S02]  /*7f10*/  FMNMX.FTZ R9, R161, R14, !PT ;  /* 0x0000000ea1097209 */ /* 0x000fe40007810000 */
[----:B------:R-:W-:Y:S02]  /*7f20*/  ISETP.LT.OR P1, PT, R13, 0x29, P1 ;  /* 0x000000290d00780c */ /* 0x000fe40000f21670 */
[----:B------:R-:W-:-:S02]  /*7f30*/  FMNMX.FTZ R14, R164, R9, !PT ;  /* 0x00000009a40e7209 */ /* 0x000fc40007810000 */
[----:B------:R-:W-:Y:S02]  /*7f40*/  FSEL R142, R142, -INF , !P1 ;  /* 0xff8000008e8e7808 */ /* 0x000fe40004800000 */
[----:B------:R-:W-:Y:S02]  /*7f50*/  LOP3.LUT P1, RZ, R0, 0x8, RZ, 0xc0, !PT ;  /* 0x0000000800ff7812 */ /* 0x000fe4000782c0ff */
[----:B------:R-:W-:Y:S02]  /*7f60*/  FMNMX.FTZ R9, R165, R14, !PT ;  /* 0x0000000ea5097209 */ /* 0x000fe40007810000 */
[----:B------:R-:W-:Y:S02]  /*7f70*/  ISETP.GT.AND P1, PT, R168, 0x29, !P1 ;  /* 0x00000029a800780c */ /* 0x000fe40004f24270 */
[----:B------:R-:W-:Y:S02]  /*7f80*/  FMNMX.FTZ R14, R136, R9, !PT ;  /* 0x00000009880e7209 */ /* 0x000fe40007810000 */
[----:B------:R-:W-:-:S02]  /*7f90*/  ISETP.LT.OR P1, PT, R13, 0x2a, P1 ;  /* 0x0000002a0d00780c */ /* 0x000fc40000f21670 */
[----:B------:R-:W-:Y:S02]  /*7fa0*/  FMNMX.FTZ R9, R137, R14, !PT ;  /* 0x0000000e89097209 */ /* 0x000fe40007810000 */
[----:B------:R-:W-:Y:S02]  /*7fb0*/  FSEL R143, R143, -INF , !P1 ;  /* 0xff8000008f8f7808 */ /* 0x000fe40004800000 */
[----:B------:R-:W-:Y:S02]  /*7fc0*/  LOP3.LUT P1, RZ, R0, 0x10, RZ, 0xc0, !PT ;  /* 0x0000001000ff7812 */ /* 0x000fe4000782c0ff */
[----:B------:R-:W-:Y:S02]  /*7fd0*/  FMNMX.FTZ R14, R140, R9, !PT ;  /* 0x000000098c0e7209 */ /* 0x000fe40007810000 */
[----:B------:R-:W-:Y:S02]  /*7fe0*/  ISETP.GT.AND P1, PT, R168, 0x30, !P1 ;  /* 0x00000030a800780c */ /* 0x000fe40004f24270 */
[----:B------:R-:W-:-:S02]  /*7ff0*/  FMNMX.FTZ R9, R141, R14, !PT ;  /* 0x0000000e8d097209 */ /* 0x000fc40007810000 */
[----:B------:R-:W-:Y:S02]  /*8000*/  ISETP.LT.OR P1, PT, R13, 0x31, P1 ;  /* 0x000000310d00780c */ /* 0x000fe40000f21670 */
[----:B------:R-:W-:Y:S02]  /*8010*/  FMNMX.FTZ R14, R144, R9, !PT ;  /* 0x00000009900e7209 */ /* 0x000fe40007810000 */
[----:B------:R-:W-:Y:S02]  /*8020*/  FSEL R146, R146, -INF , !P1 ;  /* 0xff80000092927808 */ /* 0x000fe40004800000 */
[----:B------:R-:W-:Y:S02]  /*8030*/  LOP3.LUT P1, RZ, R0, 0x800000, RZ, 0xc0, !PT ;  /* 0x0080000000ff7812 */ /* 0x000fe4000782c0ff */
[----:B------:R-:W-:Y:S02]  /*8040*/  FMNMX.FTZ R9, R145, R14, !PT ;  /* 0x0000000e91097209 */ /* 0x000fe40007810000 */
[----:B------:R-:W-:-:S02]  /*8050*/  ISETP.GT.AND P1, PT, R168, 0x31, !P1 ;  /* 0x00000031a800780c */ /* 0x000fc40004f24270 */
[----:B------:R-:W-:Y:S02]  /*8060*/  FMNMX.FTZ R14, R148, R9, !PT ;  /* 0x00000009940e7209 */ /* 0x000fe40007810000 */
[----:B------:R-:W-:Y:S02]  /*8070*/  ISETP.LT.OR P1, PT, R13, 0x32, P1 ;  /* 0x000000320d00780c */ /* 0x000fe40000f21670 */
[----:B------:R-:W-:Y:S02]  /*8080*/  FMNMX.FTZ R9, R149, R14, !PT ;  /* 0x0000000e95097209 */ /* 0x000fe40007810000 */
[----:B------:R-:W-:Y:S02]  /*8090*/  FSEL R147, R147, -INF , !P1 ;  /* 0xff80000093937808 */ /* 0x000fe40004800000 */
[----:B------:R-:W-:Y:S02]  /*80a0*/  LOP3.LUT P1, RZ, R0, 0x400000, RZ, 0xc0, !PT ;  /* 0x0040000000ff7812 */ /* 0x000fe4000782c0ff */
[----:B------:R-:W-:-:S02]  /*80b0*/  FMNMX.FTZ R14, R120, R9, !PT ;  /* 0x00000009780e7209 */ /* 0x000fc40007810000 */
[----:B------:R-:W-:Y:S02]  /*80c0*/  ISETP.GT.AND P1, PT, R168, 0x38, !P1 ;  /* 0x00000038a800780c */ /* 0x000fe40004f24270 */
[----:B------:R-:W-:Y:S02]  /*80d0*/  FMNMX.FTZ R9, R121, R14, !PT ;  /* 0x0000000e79097209 */ /* 0x000fe40007810000 */
        /* <DEDUP_REMOVED lines=28> */
[C---:B------:R-:W-:Y:S02]  /*82a0*/  ISETP.LT.OR P1, PT, R13.reuse, 0x49, P1 ;  /* 0x000000490d00780c */ /* 0x040fe40000f21670 */
[----:B------:R-:W-:Y:S02]  /*82b0*/  FMNMX.FTZ R14, R116, R9, !PT ;  /* 0x00000009740e7209 */ /* 0x000fe40007810000 */
[----:B------:R-:W-:Y:S02]  /*82c0*/  FSEL R126, R126, -INF , !P1 ;  /* 0xff8000007e7e7808 */ /* 0x000fe40004800000 */
[----:B------:R-:W-:Y:S02]  /*82d0*/  ISETP.GT.AND P1, PT, R168, 0x49, !P6 ;  /* 0x00000049a800780c */ /* 0x000fe40007724270 */
[----:B------:R-:W-:Y:S02]  /*82e0*/  LOP3.LUT P6, RZ, R0, 0x40, RZ, 0xc0, !PT ;  /* 0x0000004000ff7812 */ /* 0x000fe400078cc0ff */
        /* <DEDUP_REMOVED lines=19> */
[C---:B------:R-:W-:Y:S02]  /*8420*/  ISETP.GT.AND P1, PT, R168.reuse, 0x58, !P1 ;  /* 0x00000058a800780c */ /* 0x040fe40004f24270 */
[----:B------:R-:W-:Y:S02]  /*8430*/  FMNMX.FTZ R14, R101, R14, !PT ;  /* 0x0000000e650e7209 */ /* 0x000fe40007810000 */
[----:B------:R-:W-:Y:S02]  /*8440*/  ISETP.LT.OR P1, PT, R13, 0x59, P1 ;  /* 0x000000590d00780c */ /* 0x000fe40000f21670 */
[----:B------:R-:W-:Y:S01]  /*8450*/  ISETP.GT.AND P2, PT, R168, 0x89, !P2 ;  /* 0x00000089a800780c */ /* 0x000fe20005744270 */
[----:B------:R-:W0:Y:S01]  /*8460*/  SHFL.BFLY PT, R9, R14, 0x2, 0x1f ;  /* 0x0c401f000e097f89 */ /* 0x000e2200000e0000 */
[----:B------:R-:W-:Y:S02]  /*8470*/  FSEL R134, R134, -INF , !P1 ;  /* 0xff80000086867808 */ /* 0x000fe40004800000 */
[----:B------:R-:W-:-:S02]  /*8480*/  LOP3.LUT P1, RZ, R0, 0x2000, RZ, 0xc0, !PT ;  /* 0x0000200000ff7812 */ /* 0x000fc4000782c0ff */
[C---:B------:R-:W-:Y:S02]  /*8490*/  ISETP.GT.AND P3, PT, R168.reuse, 0x90, !P3 ;  /* 0x00000090a800780c */ /* 0x040fe40005f64270 */
[C---:B------:R-:W-:Y:S02]  /*84a0*/  ISETP.GT.AND P1, PT, R168.reuse, 0x59, !P1 ;  /* 0x00000059a800780c */ /* 0x040fe40004f24270 */
[C---:B------:R-:W-:Y:S02]  /*84b0*/  ISETP.LT.OR P2, PT, R13.reuse, 0x8a, P2 ;  /* 0x0000008a0d00780c */ /* 0x040fe40001741670 */
[----:B------:R-:W-:Y:S02]  /*84c0*/  ISETP.LT.OR P1, PT, R13, 0x5a, P1 ;  /* 0x0000005a0d00780c */ /* 0x000fe40000f21670 */
[----:B------:R-:W-:Y:S02]  /*84d0*/  ISETP.GT.AND P4, PT, R168, 0x91, !P4 ;  /* 0x00000091a800780c */ /* 0x000fe40006784270 */
[----:B------:R-:W-:-:S02]  /*84e0*/  FSEL R135, R135, -INF , !P1 ;  /* 0xff80000087877808 */ /* 0x000fc40004800000 */
[----:B------:R-:W-:Y:S02]  /*84f0*/  LOP3.LUT P1, RZ, R0, 0x1000, RZ, 0xc0, !PT ;  /* 0x0000100000ff7812 */ /* 0x000fe4000782c0ff */
[C---:B------:R-:W-:Y:S02]  /*8500*/  ISETP.LT.OR P3, PT, R13.reuse, 0x91, P3 ;  /* 0x000000910d00780c */ /* 0x040fe40001f61670 */
[C---:B------:R-:W-:Y:S02]  /*8510*/  ISETP.GT.AND P1, PT, R168.reuse, 0x60, !P1 ;  /* 0x00000060a800780c */ /* 0x040fe40004f24270 */
[----:B------:R-:W-:Y:S02]  /*8520*/  ISETP.GT.AND P5, PT, R168, 0x98, !P5 ;  /* 0x00000098a800780c */ /* 0x000fe40006fa4270 */
[----:B------:R-:W-:Y:S02]  /*8530*/  ISETP.LT.OR P1, PT, R13, 0x61, P1 ;  /* 0x000000610d00780c */ /* 0x000fe40000f21670 */
[----:B0-----:R-:W-:-:S02]  /*8540*/  FMNMX.FTZ R19, R14, R9, !PT ;  /* 0x000000090e137209 */ /* 0x001fc40007810000 */
[----:B------:R-:W-:Y:S02]  /*8550*/  FSEL R106, R106, -INF , !P1 ;  /* 0xff8000006a6a7808 */ /* 0x000fe40004800000 */
[----:B------:R-:W-:Y:S01]  /*8560*/  LOP3.LUT P1, RZ, R0, 0x800, RZ, 0xc0, !PT ;  /* 0x0000080000ff7812 */ /* 0x000fe2000782c0ff */
[----:B------:R-:W0:Y:S01]  /*8570*/  SHFL.BFLY PT, R20, R19, 0x1, 0x1f ;  /* 0x0c201f0013147f89 */ /* 0x000e2200000e0000 */
[C---:B------:R-:W-:Y:S02]  /*8580*/  ISETP.LT.OR P4, PT, R13.reuse, 0x92, P4 ;  /* 0x000000920d00780c */ /* 0x040fe40002781670 */
[----:B------:R-:W-:Y:S02]  /*8590*/  ISETP.GT.AND P1, PT, R168, 0x61, !P1 ;  /* 0x00000061a800780c */ /* 0x000fe40004f24270 */
[----:B------:R-:W-:Y:S02]  /*85a0*/  FSEL R98, R98, -INF , !P3 ;  /* 0xff80000062627808 */ /* 0x000fe40005800000 */
[----:B------:R-:W-:-:S02]  /*85b0*/  ISETP.LT.OR P1, PT, R13, 0x62, P1 ;  /* 0x000000620d00780c */ /* 0x000fc40000f21670 */
[----:B------:R-:W-:Y:S02]  /*85c0*/  ISETP.LT.OR P5, PT, R13, 0x99, P5 ;  /* 0x000000990d00780c */ /* 0x000fe40002fa1670 */
[----:B------:R-:W-:Y:S02]  /*85d0*/  FSEL R107, R107, -INF , !P1 ;  /* 0xff8000006b6b7808 */ /* 0x000fe40004800000 */
[----:B------:R-:W-:Y:S02]  /*85e0*/  LOP3.LUT P1, RZ, R0, 0x400, RZ, 0xc0, !PT ;  /* 0x0000040000ff7812 */ /* 0x000fe4000782c0ff */
[----:B------:R-:W-:Y:S02]  /*85f0*/  FSEL R99, R99, -INF , !P4 ;  /* 0xff80000063637808 */ /* 0x000fe40006000000 */
[----:B------:R-:W-:Y:S02]  /*8600*/  ISETP.GT.AND P1, PT, R168, 0x68, !P1 ;  /* 0x00000068a800780c */ /* 0x000fe40004f24270 */
[----:B------:R-:W-:-:S02]  /*8610*/  FSEL R102, R102, -INF , !P5 ;  /* 0xff80000066667808 */ /* 0x000fc40006800000 */
[----:B------:R-:W-:Y:S02]  /*8620*/  ISETP.LT.OR P1, PT, R13, 0x69, P1 ;  /* 0x000000690d00780c */ /* 0x000fe40000f21670 */
[----:B0-----:R-:W-:Y:S02]  /*8630*/  FMNMX.FTZ R9, R19, R20, !PT ;  /* 0x0000001413097209 */ /* 0x001fe40007810000 */
[----:B------:R-:W-:Y:S02]  /*8640*/  FSEL R110, R110, -INF , !P1 ;  /* 0xff8000006e6e7808 */ /* 0x000fe40004800000 */
[----:B------:R-:W-:Y:S01]  /*8650*/  LOP3.LUT P1, RZ, R0, 0x200, RZ, 0xc0, !PT ;  /* 0x0000020000ff7812 */ /* 0x000fe2000782c0ff */
[----:B------:R-:W-:-:S03]  /*8660*/  FFMA.FTZ R170, R9, R170, -8 ;  /* 0xc100000009aa7423 */ /* 0x000fc600000100aa */
[----:B------:R-:W-:-:S04]  /*8670*/  ISETP.GT.AND P1, PT, R168, 0x69, !P1 ;  /* 0x00000069a800780c */ /* 0x000fc80004f24270 */
[----:B------:R-:W-:-:S04]  /*8680*/  ISETP.LT.OR P1, PT, R13, 0x6a, P1 ;  /* 0x0000006a0d00780c */ /* 0x000fc80000f21670 */
[----:B------:R-:W-:Y:S02]  /*8690*/  FSEL R111, R111, -INF , !P1 ;  /* 0xff8000006f6f7808 */ /* 0x000fe40004800000 */
[----:B------:R-:W-:-:S04]  /*86a0*/  LOP3.LUT P1, RZ, R0, 0x100, RZ, 0xc0, !PT ;  /* 0x0000010000ff7812 */ /* 0x000fc8000782c0ff */
[----:B------:R-:W-:-:S04]  /*86b0*/  ISETP.GT.AND P1, PT, R168, 0x70, !P1 ;  /* 0x00000070a800780c */ /* 0x000fc80004f24270 */
[----:B------:R-:W-:-:S04]  /*86c0*/  ISETP.LT.OR P1, PT, R13, 0x71, P1 ;  /* 0x000000710d00780c */ /* 0x000fc80000f21670 */
[----:B------:R-:W-:Y:S02]  /*86d0*/  FSEL R114, R114, -INF , !P1 ;  /* 0xff80000072727808 */ /* 0x000fe40004800000 */
[----:B------:R-:W-:-:S04]  /*86e0*/  LOP3.LUT P1, RZ, R0, 0x80, RZ, 0xc0, !PT ;  /* 0x0000008000ff7812 */ /* 0x000fc8000782c0ff */
[----:B------:R-:W-:-:S04]  /*86f0*/  ISETP.GT.AND P1, PT, R168, 0x71, !P1 ;  /* 0x00000071a800780c */ /* 0x000fc80004f24270 */
[----:B------:R-:W-:-:S04]  /*8700*/  ISETP.LT.OR P1, PT, R13, 0x72, P1 ;  /* 0x000000720d00780c */ /* 0x000fc80000f21670 */
[----:B------:R-:W-:Y:S02]  /*8710*/  FSEL R115, R115, -INF , !P1 ;  /* 0xff80000073737808 */ /* 0x000fe40004800000 */
[----:B------:R-:W-:Y:S02]  /*8720*/  ISETP.GT.AND P1, PT, R168, 0x78, !P6 ;  /* 0x00000078a800780c */ /* 0x000fe40007724270 */
[----:B------:R-:W-:Y:S02]  /*8730*/  LOP3.LUT P6, RZ, R0, 0x1000000, RZ, 0xc0, !PT ;  /* 0x0100000000ff7812 */ /* 0x000fe400078cc0ff */
        /* <DEDUP_REMOVED lines=46> */
[----:B------:R-:W-:Y:S02]  /*8a20*/  ISETP.GT.AND P1, PT, R168, RZ, !P6 ;  /* 0x000000ffa800720c */ /* 0x000fe40007724270 */
[----:B------:R-:W-:Y:S02]  /*8a30*/  LOP3.LUT P6, RZ, R0, 0x8000000, RZ, 0xc0, !PT ;  /* 0x0800000000ff7812 */ /* 0x000fe400078cc0ff */
[----:B------:R-:W-:Y:S02]  /*8a40*/  ISETP.LT.OR P1, PT, R13, 0x1, P1 ;  /* 0x000000010d00780c */ /* 0x000fe40000f21670 */
[----:B------:R-:W-:Y:S02]  /*8a50*/  ISETP.GT.AND P6, PT, R168, 0x99, !P6 ;  /* 0x00000099a800780c */ /* 0x000fe400077c4270 */
[----:B------:R-:W-:-:S02]  /*8a60*/  FSEL R154, R154, -INF , !P1 ;  /* 0xff8000009a9a7808 */ /* 0x000fc40004800000 */
[----:B------:R-:W-:Y:S02]  /*8a70*/  FSETP.NEU.FTZ.AND P1, PT, R9, -INF , PT ;  /* 0xff8000000900780b */ /* 0x000fe40003f3d000 */
[----:B------:R-:W-:Y:S02]  /*8a80*/  ISETP.LT.OR P6, PT, R13, 0x9a, P6 ;  /* 0x0000009a0d00780c */ /* 0x000fe400037c1670 */
[----:B------:R-:W-:Y:S02]  /*8a90*/  FSEL R170, R170, RZ, P1 ;  /* 0x000000ffaaaa7208 */ /* 0x000fe40000800000 */
[----:B------:R-:W-:-:S03]  /*8aa0*/  FSEL R103, R103, -INF , !P6 ;  /* 0xff80000067677808 */ /* 0x000fc60007000000 */
[--C-:B------:R-:W-:Y:S01]  /*8ab0*/  FFMA.FTZ R19, R156, UR39, -R170.reuse ;  /* 0x000000279c137c23 */ /* 0x100fe200080108aa */
[----:B------:R-:W-:Y:S01]  /*8ac0*/  FMNMX.FTZ R156, R154, R11, !PT ;  /* 0x0000000b9a9c7209 */ /* 0x000fe20007810000 */
[--C-:B------:R-:W-:Y:S01]  /*8ad0*/  FFMA.FTZ R14, R153, UR39, -R170.reuse ;  /* 0x00000027990e7c23 */ /* 0x100fe200080108aa */
[----:B------:R-:W-:-:S01]  /*8ae0*/  FFMA.FTZ R20, R157, UR39, -R170 ;  /* 0x000000279d147c23 */ /* 0x000fc200080108aa */
[--C-:B------:R-:W-:Y:S01]  /*8af0*/  FFMA.FTZ R157, R105, UR39, -R170.reuse ;  /* 0x00000027699d7c23 */ /* 0x100fe200080108aa */
[----:B------:R-:W-:Y:S01]  /*8b00*/  FMNMX.FTZ R153, R155, R156, !PT ;  /* 0x0000009c9b997209 */ /* 0x000fe20007810000 */
[--C-:B------:R-:W-:Y:S01]  /*8b10*/  FFMA.FTZ R15, R15, UR39, -R170.reuse ;  /* 0x000000270f0f7c23 */ /* 0x100fe200080108aa */
[----:B------:R-:W-:Y:S01]  /*8b20*/  FSEL R105, R95, -INF , !P2 ;  /* 0xff8000005f697808 */ /* 0x000fe20005000000 */
[--C-:B------:R-:W-:Y:S01]  /*8b30*/  FFMA.FTZ R21, R160, UR39, -R170.reuse ;  /* 0x00000027a0157c23 */ /* 0x100fe200080108aa */
[----:B------:R-:W-:Y:S01]  /*8b40*/  FMNMX.FTZ R156, R158, R153, !PT ;  /* 0x000000999e9c7209 */ /* 0x000fe20007810000 */
[--C-:B------:R-:W-:Y:S01]  /*8b50*/  FFMA.FTZ R22, R161, UR39, -R170.reuse ;  /* 0x00000027a1167c23 */ /* 0x100fe200080108aa */
[----:B------:R-:W-:-:S01]  /*8b60*/  FFMA.FTZ R23, R164, UR39, -R170 ;  /* 0x00000027a4177c23 */ /* 0x000fc200080108aa */
        /* <DEDUP_REMOVED lines=42> */
[----:B------:R-:W-:Y:S01]  /*8e10*/  FFMA.FTZ R170, R101, UR39, -R170 ;  /* 0x0000002765aa7c23 */ /* 0x000fe200080108aa */
[----:B------:R-:W-:Y:S01]  /*8e20*/  FSEL R101, R9, RZ, P1 ;  /* 0x000000ff09657208 */ /* 0x000fe20000800000 */
[----:B------:R-:W-:Y:S01]  /*8e30*/  MUFU.EX2 R15, R15 ;  /* 0x0000000f000f7308 */ /* 0x000fe20000000800 */
[----:B------:R-:W-:-:S03]  /*8e40*/  FMNMX.FTZ R156, R150, R153, !PT ;  /* 0x00000099969c7209 */ /* 0x000fc60007810000 */
[----:B------:R-:W-:Y:S01]  /*8e50*/  FADD.FTZ R10, -R101, R10 ;  /* 0x0000000a650a7221 */ /* 0x000fe20000010100 */
[----:B------:R-:W-:-:S03]  /*8e60*/  FMNMX.FTZ R153, R151, R156, !PT ;  /* 0x0000009c97997209 */ /* 0x000fc60007810000 */
[----:B------:R-:W-:Y:S01]  /*8e70*/  MUFU.EX2 R14, R14 ;  /* 0x0000000e000e7308 */ /* 0x000fe20000000800 */
[----:B------:R-:W-:-:S04]  /*8e80*/  FMNMX.FTZ R156, R122, R153, !PT ;  /* 0x000000997a9c7209 */ /* 0x000fc80007810000 */
[----:B------:R-:W-:-:S03]  /*8e90*/  FMNMX.FTZ R153, R123, R156, !PT ;  /* 0x0000009c7b997209 */ /* 0x000fc60007810000 */
[----:B------:R-:W-:Y:S01]  /*8ea0*/  MUFU.EX2 R19, R19 ;  /* 0x0000001300137308 */ /* 0x000fe20000000800 */
[----:B------:R-:W-:-:S04]  /*8eb0*/  FMNMX.FTZ R156, R126, R153, !PT ;  /* 0x000000997e9c7209 */ /* 0x000fc80007810000 */
[----:B------:R-:W-:-:S03]  /*8ec0*/  FMNMX.FTZ R153, R127, R156, !PT ;  /* 0x0000009c7f997209 */ /* 0x000fc60007810000 */
[----:B------:R0:W-:Y:S01]  /*8ed0*/  MUFU.EX2 R95, R157 ;  /* 0x0000009d005f7308 */ /* 0x0001e20000000800 */
[----:B------:R-:W-:-:S04]  /*8ee0*/  FMNMX.FTZ R156, R130, R153, !PT ;  /* 0x00000099829c7209 */ /* 0x000fc80007810000 */
[----:B------:R-:W-:-:S03]  /*8ef0*/  FMNMX.FTZ R153, R131, R156, !PT ;  /* 0x0000009c83997209 */ /* 0x000fc60007810000 */
        /* <DEDUP_REMOVED lines=27> */
[----:B------:R-:W-:Y:S02]  /*90b0*/  MUFU.EX2 R144, R144 ;  /* 0x0000009000907308 */ /* 0x000fe40000000800 */
[----:B------:R-:W1:Y:S06]  /*90c0*/  SHFL.BFLY PT, R13, R156, 0x2, 0x1f ;  /* 0x0c401f009c0d7f89 */ /* 0x000e6c00000e0000 */
[----:B------:R-:W-:Y:S08]  /*90d0*/  MUFU.EX2 R145, R145 ;  /* 0x0000009100917308 */ /* 0x000ff00000000800 */
[----:B------:R-:W-:Y:S08]  /*90e0*/  MUFU.EX2 R148, R148 ;  /* 0x0000009400947308 */ /* 0x000ff00000000800 */
[----:B------:R-:W-:Y:S01]  /*90f0*/  MUFU.EX2 R149, R149 ;  /* 0x0000009500957308 */ /* 0x000fe20000000800 */
[----:B-1----:R-:W-:-:S05]  /*9100*/  FMNMX.FTZ R13, R156, R13, !PT ;  /* 0x0000000d9c0d7209 */ /* 0x002fca0007810000 */
[----:B------:R-:W1:Y:S02]  /*9110*/  SHFL.BFLY PT, R156, R13, 0x1, 0x1f ;  /* 0x0c201f000d9c7f89 */ /* 0x000e6400000e0000 */
[----:B------:R-:W-:Y:S08]  /*9120*/  MUFU.EX2 R120, R120 ;  /* 0x0000007800787308 */ /* 0x000ff00000000800 */
[----:B------:R-:W-:Y:S08]  /*9130*/  MUFU.EX2 R121, R121 ;  /* 0x0000007900797308 */ /* 0x000ff00000000800 */
[----:B------:R-:W-:Y:S01]  /*9140*/  MUFU.EX2 R124, R124 ;  /* 0x0000007c007c7308 */ /* 0x000fe20000000800 */
[----:B-1----:R-:W-:Y:S01]  /*9150*/  FMNMX.FTZ R13, R13, R156, !PT ;  /* 0x0000009c0d0d7209 */ /* 0x002fe20007810000 */
[----:B------:R-:W-:-:S06]  /*9160*/  IMAD.U32 R156, RZ, RZ, UR39 ;  /* 0x00000027ff9c7e24 */ /* 0x000fcc000f8e00ff */
[----:B------:R-:W-:Y:S01]  /*9170*/  MUFU.EX2 R125, R125 ;  /* 0x0000007d007d7308 */ /* 0x000fe20000000800 */
[C---:B------:R-:W-:Y:S01]  /*9180*/  FSETP.NEU.FTZ.AND P1, PT, R13.reuse, -INF , PT ;  /* 0xff8000000d00780b */ /* 0x040fe20003f3d000 */
[C---:B------:R-:W-:Y:S01]  /*9190*/  FFMA.FTZ R153, R13.reuse, R156, -8 ;  /* 0xc10000000d997423 */ /* 0x040fe2000001009c */
[----:B------:R-:W-:Y:S02]  /*91a0*/  FMUL.FTZ R156, R10, UR39 ;  /* 0x000000270a9c7c20 */ /* 0x000fe40008410000 */
[----:B------:R-:W-:Y:S02]  /*91b0*/  FSEL R164, R13, RZ, P1 ;  /* 0x000000ff0da47208 */ /* 0x000fe40000800000 */
[----:B------:R-:W-:Y:S01]  /*91c0*/  FSEL R10, R153, RZ, P1 ;  /* 0x000000ff990a7208 */ /* 0x000fe20000800000 */
[----:B------:R-:W-:Y:S02]  /*91d0*/  MUFU.EX2 R128, R128 ;  /* 0x0000008000807308 */ /* 0x000fe40000000800 */
[----:B------:R-:W-:-:S02]  /*91e0*/  FADD.FTZ R164, -R164, R11 ;  /* 0x0000000ba4a47221 */ /* 0x000fc40000010100 */
[--C-:B------:R-:W-:Y:S01]  /*91f0*/  FFMA.FTZ R154, R154, UR39, -R10.reuse ;  /* 0x000000279a9a7c23 */ /* 0x100fe2000801080a */
[----:B------:R-:W-:-:S01]  /*9200*/  FFMA.FTZ R153, R155, UR39, -R10 ;  /* 0x000000279b997c23 */ /* 0x000fc2000801080a */
[----:B------:R-:W-:Y:S01]  /*9210*/  FMUL.FTZ R161, R164, UR39 ;  /* 0x00000027a4a17c20 */ /* 0x000fe20008410000 */
[----:B------:R-:W-:-:S01]  /*9220*/  FFMA.FTZ R155, R158, UR39, -R10 ;  /* 0x000000279e9b7c23 */ /* 0x000fc2000801080a */
[----:B------:R-:W1:Y:S01]  /*9230*/  MUFU.EX2 R156, R156 ;  /* 0x0000009c009c7308 */ /* 0x000e620000000800 */
[----:B------:R-:W-:-:S01]  /*9240*/  FFMA.FTZ R158, R159, UR39, -R10 ;  /* 0x000000279f9e7c23 */ /* 0x000fc2000801080a */
[--C-:B0-----:R-:W-:Y:S01]  /*9250*/  FFMA.FTZ R157, R162, UR39, -R10.reuse ;  /* 0x00000027a29d7c23 */ /* 0x101fe2000801080a */
        /* <DEDUP_REMOVED lines=14> */
[----:B-1----:R-:W-:-:S01]  /*9340*/  FFMA.FTZ R165, R156, R6, R15 ;  /* 0x000000069ca57223 */ /* 0x002fc2000001000f */
[--C-:B------:R-:W-:Y:S01]  /*9350*/  FFMA.FTZ R143, R143, UR39, -R10.reuse ;  /* 0x000000278f8f7c23 */ /* 0x100fe2000801080a */
[----:B------:R-:W-:-:S01]  /*9360*/  FFMA.FTZ R146, R146, UR39, -R10 ;  /* 0x0000002792927c23 */ /* 0x000fc2000801080a */
[----:B------:R-:W-:Y:S01]  /*9370*/  FFMA.FTZ R147, R147, UR39, -R10 ;  /* 0x0000002793937c23 */ /* 0x000fe2000801080a */
[----:B------:R-:W-:-:S01]  /*9380*/  FADD.FTZ R164, R14, R165 ;  /* 0x000000a50ea47221 */ /* 0x000fc20000010000 */
[--C-:B------:R-:W-:Y:S01]  /*9390*/  FFMA.FTZ R150, R150, UR39, -R10.reuse ;  /* 0x0000002796967c23 */ /* 0x100fe2000801080a */
[----:B------:R-:W-:-:S01]  /*93a0*/  FFMA.FTZ R151, R151, UR39, -R10 ;  /* 0x0000002797977c23 */ /* 0x000fc2000801080a */
        /* <DEDUP_REMOVED lines=9> */
[----:B0-----:R-:W-:-:S01]  /*9440*/  FFMA.FTZ R6, R161, R3, R154 ;  /* 0x00000003a1067223 */ /* 0x001fc2000001009a */
[----:B------:R-:W-:Y:S01]  /*9450*/  FADD.FTZ R3, R19, R164 ;  /* 0x000000a413037221 */ /* 0x000fe20000010000 */
[----:B------:R-:W-:-:S01]  /*9460*/  FFMA.FTZ R115, R115, UR39, -R10 ;  /* 0x0000002773737c23 */ /* 0x000fc2000801080a */
[--C-:B------:R-:W-:Y:S01]  /*9470*/  FFMA.FTZ R118, R118, UR39, -R10.reuse ;  /* 0x0000002776767c23 */ /* 0x100fe2000801080a */
[----:B------:R-:W-:-:S01]  /*9480*/  FFMA.FTZ R119, R119, UR39, -R10 ;  /* 0x0000002777777c23 */ /* 0x000fc2000801080a */
[--C-:B------:R-:W-:Y:S01]  /*9490*/  FFMA.FTZ R90, R90, UR39, -R10.reuse ;  /* 0x000000275a5a7c23 */ /* 0x100fe2000801080a */
[----:B------:R-:W-:-:S01]  /*94a0*/  FFMA.FTZ R94, R94, UR39, -R10 ;  /* 0x000000275e5e7c23 */ /* 0x000fc2000801080a */
[----:B------:R-:W0:Y:S01]  /*94b0*/  MUFU.EX2 R158, R158 ;  /* 0x0000009e009e7308 */ /* 0x000e220000000800 */
[----:B-1----:R-:W-:-:S01]  /*94c0*/  FADD.FTZ R6, R153, R6 ;  /* 0x0000000699067221 */ /* 0x002fc20000010000 */
[--C-:B------:R-:W-:Y:S01]  /*94d0*/  FFMA.FTZ R91, R91, UR39, -R10.reuse ;  /* 0x000000275b5b7c23 */ /* 0x100fe2000801080a */
[----:B------:R-:W-:-:S01]  /*94e0*/  FFMA.FTZ R105, R105, UR39, -R10 ;  /* 0x0000002769697c23 */ /* 0x000fc2000801080a */
[--C-:B------:R-:W-:Y:S01]  /*94f0*/  FFMA.FTZ R98, R98, UR39, -R10.reuse ;  /* 0x0000002762627c23 */ /* 0x100fe2000801080a */
[----:B------:R-:W-:-:S01]  /*9500*/  FFMA.FTZ R99, R99, UR39, -R10 ;  /* 0x0000002763637c23 */ /* 0x000fc2000801080a */
[--C-:B------:R-:W-:Y:S01]  /*9510*/  FFMA.FTZ R102, R102, UR39, -R10.reuse ;  /* 0x0000002766667c23 */ /* 0x100fe2000801080a */
[----:B------:R-:W-:-:S01]  /*9520*/  FFMA.FTZ R10, R103, UR39, -R10 ;  /* 0x00000027670a7c23 */ /* 0x000fc2000801080a */
[----:B------:R-:W1:Y:S01]  /*9530*/  MUFU.EX2 R157, R157 ;  /* 0x0000009d009d7308 */ /* 0x000e620000000800 */
[----:B--2---:R-:W-:-:S01]  /*9540*/  FADD.FTZ R135, R155, R6 ;  /* 0x000000069b877221 */ /* 0x004fc20000010000 */
[----:B------:R-:W-:-:S04]  /*9550*/  FADD.FTZ R6, R20, R3 ;  /* 0x0000000314067221 */ /* 0x000fc80000010000 */
[----:B------:R-:W-:Y:S02]  /*9560*/  FADD.FTZ R3, R21, R6 ;  /* 0x0000000615037221 */ /* 0x000fe40000010000 */
[----:B------:R-:W2:Y:S01]  /*9570*/  MUFU.EX2 R160, R160 ;  /* 0x000000a000a07308 */ /* 0x000ea20000000800 */
[----:B0-----:R-:W-:-:S01]  /*9580*/  FADD.FTZ R164, R158, R135 ;  /* 0x000000879ea47221 */ /* 0x001fc20000010000 */
[----:B------:R-:W-:-:S04]  /*9590*/  FADD.FTZ R6, R22, R3 ;  /* 0x0000000316067221 */ /* 0x000fc80000010000 */
[----:B------:R-:W-:Y:S02]  /*95a0*/  FADD.FTZ R3, R23, R6 ;  /* 0x0000000617037221 */ /* 0x000fe40000010000 */
[----:B------:R-:W0:Y:S01]  /*95b0*/  MUFU.EX2 R159, R159 ;  /* 0x0000009f009f7308 */ /* 0x000e220000000800 */
[----:B-1----:R-:W-:-:S01]  /*95c0*/  FADD.FTZ R135, R157, R164 ;  /* 0x000000a49d877221 */ /* 0x002fc20000010000 */
[----:B------:R-:W-:-:S04]  /*95d0*/  FADD.FTZ R3, R152, R3 ;  /* 0x0000000398037221 */ /* 0x000fc80000010000 */
[----:B------:R-:W-:Y:S02]  /*95e0*/  FADD.FTZ R6, R136, R3 ;  /* 0x0000000388067221 */ /* 0x000fe40000010000 */
        /* <DEDUP_REMOVED lines=34> */
[----:B------:R-:W-:-:S06]  /*9810*/  FADD.FTZ R135, R125, R6 ;  /* 0x000000067d877221 */ /* 0x000fcc0000010000 */
[----:B------:R-:W1:Y:S01]  /*9820*/  MUFU.EX2 R126, R126 ;  /* 0x0000007e007e7308 */ /* 0x000e620000000800 */
[----:B--2---:R-:W-:-:S07]  /*9830*/  FADD.FTZ R164, R123, R164 ;  /* 0x000000a47ba47221 */ /* 0x004fce0000010000 */
[----:B------:R-:W2:Y:S01]  /*9840*/  MUFU.EX2 R127, R127 ;  /* 0x0000007f007f7308 */ /* 0x000ea20000000800 */
[----:B0-----:R-:W-:-:S01]  /*9850*/  FADD.FTZ R3, R11, R164 ;  /* 0x000000a40b037221 */ /* 0x001fc20000010000 */
[----:B------:R-:W-:-:S06]  /*9860*/  FADD.FTZ R164, R128, R135 ;  /* 0x0000008780a47221 */ /* 0x000fcc0000010000 */
        /* <DEDUP_REMOVED lines=29> */
[----:B------:R-:W-:Y:S01]  /*9a40*/  MUFU.EX2 R114, R114 ;  /* 0x0000007200727308 */ /* 0x000fe20000000800 */
[----:B0-----:R-:W-:-:S07]  /*9a50*/  FADD.FTZ R135, R111, R164 ;  /* 0x000000a46f877221 */ /* 0x001fce0000010000 */
[----:B------:R-:W0:Y:S01]  /*9a60*/  MUFU.EX2 R113, R113 ;  /* 0x0000007100717308 */ /* 0x000e220000000800 */
[----:B-1----:R-:W-:-:S07]  /*9a70*/  FADD.FTZ R6, R112, R3 ;  /* 0x0000000370067221 */ /* 0x002fce0000010000 */
        /* <DEDUP_REMOVED lines=11> */
[----:B-1----:R-:W-:-:S07]  /*9b30*/  FADD.FTZ R6, R88, R3 ;  /* 0x0000000358067221 */ /* 0x002fce0000010000 */
[----:B------:R-:W1:Y:S01]  /*9b40*/  MUFU.EX2 R89, R89 ;  /* 0x0000005900597308 */ /* 0x000e620000000800 */
[----:B0-----:R-:W-:-:S04]  /*9b50*/  FADD.FTZ R94, R114, R135 ;  /* 0x00000087725e7221 */ /* 0x001fc80000010000 */
[----:B------:R-:W-:-:S03]  /*9b60*/  FADD.FTZ R135, R115, R94 ;  /* 0x0000005e73877221 */ /* 0x000fc60000010000 */
[----:B------:R-:W-:Y:S01]  /*9b70*/  MUFU.EX2 R91, R91 ;  /* 0x0000005b005b7308 */ /* 0x000fe20000000800 */
[----:B------:R-:W-:-:S07]  /*9b80*/  FADD.FTZ R94, R118, R135 ;  /* 0x00000087765e7221 */ /* 0x000fce0000010000 */
[----:B------:R-:W0:Y:S01]  /*9b90*/  MUFU.EX2 R92, R92 ;  /* 0x0000005c005c7308 */ /* 0x000e220000000800 */
[----:B-1----:R-:W-:-:S07]  /*9ba0*/  FADD.FTZ R3, R89, R6 ;  /* 0x0000000659037221 */ /* 0x002fce0000010000 */
[----:B------:R-:W1:Y:S08]  /*9bb0*/  MUFU.EX2 R93, R93 ;  /* 0x0000005d005d7308 */ /* 0x000e700000000800 */
[----:B------:R2:W3:Y:S01]  /*9bc0*/  MUFU.EX2 R165, R105 ;  /* 0x0000006900a57308 */ /* 0x0004e20000000800 */
[----:B0-----:R-:W-:-:S07]  /*9bd0*/  FADD.FTZ R6, R92, R3 ;  /* 0x000000035c067221 */ /* 0x001fce0000010000 */
[----:B------:R-:W0:Y:S01]  /*9be0*/  MUFU.EX2 R96, R96 ;  /* 0x0000006000607308 */ /* 0x000e220000000800 */
[----:B--2---:R-:W-:-:S01]  /*9bf0*/  FADD.FTZ R105, R119, R94 ;  /* 0x0000005e77697221 */ /* 0x004fc20000010000 */
[----:B-1----:R-:W-:-:S03]  /*9c00*/  FADD.FTZ R3, R93, R6 ;  /* 0x000000065d037221 */ /* 0x002fc60000010000 */
[----:B------:R-:W-:-:S03]  /*9c10*/  FADD.FTZ R94, R90, R105 ;  /* 0x000000695a5e7221 */ /* 0x000fc60000010000 */
[----:B------:R-:W1:Y:S01]  /*9c20*/  MUFU.EX2 R171, R98 ;  /* 0x0000006200ab7308 */ /* 0x000e620000000800 */
[----:B------:R-:W-:-:S04]  /*9c30*/  FADD.FTZ R94, R91, R94 ;  /* 0x0000005e5b5e7221 */ /* 0x000fc80000010000 */
[----:B------:R-:W-:-:S03]  /*9c40*/  FADD.FTZ R94, R163, R94 ;  /* 0x0000005ea35e7221 */ /* 0x000fc60000010000 */
[----:B------:R-:W2:Y:S01]  /*9c50*/  MUFU.EX2 R97, R97 ;  /* 0x0000006100617308 */ /* 0x000ea20000000800 */
[----:B---3--:R-:W-:-:S01]  /*9c60*/  FADD.FTZ R94, R165, R94 ;  /* 0x0000005ea55e7221 */ /* 0x008fc20000010000 */
[----:B0-----:R-:W-:-:S06]  /*9c70*/  FADD.FTZ R6, R96, R3 ;  /* 0x0000000360067221 */ /* 0x001fcc0000010000 */
        /* <DEDUP_REMOVED lines=9> */
[----:B--2---:R-:W-:-:S01]  /*9d10*/  FADD.FTZ R94, R105, R94 ;  /* 0x0000005e695e7221 */ /* 0x004fc20000010000 */
[----:B0-----:R-:W-:-:S03]  /*9d20*/  FADD.FTZ R6, R101, R6 ;  /* 0x0000000665067221 */ /* 0x001fc60000010000 */
[----:B-1----:R-:W-:Y:S01]  /*9d30*/  FADD.FTZ R3, R98, R94 ;  /* 0x0000005e62037221 */ /* 0x002fe20000010000 */
[----:B------:R-:W-:Y:S06]  /*9d40*/  @!P0 BRA `(.L_x_1198) ;  /* 0x0000000000048947 */ /* 0x000fec0003800000 */
[----:B------:R-:W-:Y:S01]  /*9d50*/  BPT.TRAP 0x1 ;  /* 0x000000040000795c */ /* 0x000fe20000300000 */
.L_x_1198:
[----:B------:R-:W-:Y:S01]  /*9d60*/  ULEA UR6, UR58, UR41, 0x3 ;  /* 0x000000293a067291 */ /* 0x000fe2000f8e183f */
[----:B------:R-:W-:Y:S01]  /*9d70*/  ISETP.GT.AND P1, PT, R12, UR57, PT ;  /* 0x000000390c007c0c */ /* 0x000fe2000bf24270 */
[----:B------:R-:W-:Y:S01]  /*9d80*/  UMOV UR59, UR48 ;  /* 0x00000030003b7c82 */ /* 0x000fe20008000000 */
[----:B------:R-:W-:Y:S01]  /*9d90*/  F2FP.SATFINITE.E4M3.F32.PACK_AB_MERGE_C R19, R20, R19, RZ ;  /* 0x000000131413723e */ /* 0x000fe200048070ff */
[----:B------:R-:W-:Y:S01]  /*9da0*/  UIADD3 UR6, UR6, 0x22860, URZ ;  /* 0x0002286006067890 */ /* 0x000fe2000fffe03f */
[----:B------:R-:W-:Y:S01]  /*9db0*/  F2FP.SATFINITE.E4M3.F32.PACK_AB_MERGE_C R11, R126, R11, RZ ;  /* 0x0000000b7e0b723e */ /* 0x000fe200048070ff */
[----:B------:R-:W-:Y:S01]  /*9dc0*/  UMOV UR58, UR49 ;  /* 0x00000031003a7c82 */ /* 0x000fe20008000000 */
[----:B------:R-:W-:Y:S01]  /*9dd0*/  F2FP.SATFINITE.E4M3.F32.PACK_AB_MERGE_C R10, R165, R163, RZ ;  /* 0x000000a3a50a723e */ /* 0x000fe200048070ff */
[----:B------:R-:W-:Y:S01]  /*9de0*/  UPRMT UR6, UR47, 0x654, UR6 ;  /* 0x000006542f067896 */ /* 0x000fe20008000006 */
[----:B------:R-:W-:Y:S01]  /*9df0*/  F2FP.SATFINITE.E4M3.F32.PACK_AB_MERGE_C R155, R158, R155, RZ ;  /* 0x0000009b9e9b723e */ /* 0x000fe200048070ff */
[-C--:B------:R-:W-:Y:S01]  /*9e00*/  FMUL.FTZ R24, R24, R156.reuse ;  /* 0x0000009c18187220 */ /* 0x080fe20000410000 */
[----:B------:R-:W-:Y:S01]  /*9e10*/  F2FP.SATFINITE.E4M3.F32.PACK_AB_MERGE_C R23, R152, R23, RZ ;  /* 0x000000179817723e */ /* 0x000fe200048070ff */
[-C--:B------:R-:W-:Y:S01]  /*9e20*/  FMUL.FTZ R25, R25, R156.reuse ;  /* 0x0000009c19197220 */ /* 0x080fe20000410000 */
[----:B------:R-:W-:Y:S01]  /*9e30*/  F2FP.SATFINITE.E4M3.F32.PACK_AB_MERGE_C R159, R162, R159, RZ ;  /* 0x0000009fa29f723e */ /* 0x000fe200048070ff */
[----:B------:R-:W-:Y:S01]  /*9e40*/  FMUL.FTZ R28, R28, R156 ;  /* 0x0000009c1c1c7220 */ /* 0x000fe20000410000 */
[----:B------:R-:W-:Y:S01]  /*9e50*/  F2FP.SATFINITE.E4M3.F32.PACK_AB_MERGE_C R140, R141, R140, RZ ;  /* 0x0000008c8d8c723e */ /* 0x000fe200048070ff */
[----:B------:R-:W-:Y:S01]  /*9e60*/  FMUL.FTZ R29, R29, R156 ;  /* 0x0000009c1d1d7220 */ /* 0x000fe20000410000 */
[----:B------:R-:W-:Y:S01]  /*9e70*/  F2FP.SATFINITE.E4M3.F32.PACK_AB_MERGE_C R142, R143, R142, RZ ;  /* 0x0000008e8f8e723e */ /* 0x000fe200048070ff */
[----:B------:R-:W-:Y:S01]  /*9e80*/  SYNCS.ARRIVE.TRANS64.RED.A1T0 RZ, [UR6], RZ ;  /* 0x000000ffffff79a7 */ /* 0x000fe20008100406 */
        /* <DEDUP_REMOVED lines=57> */
[----:B------:R-:W-:Y:S01]  /*a220*/  VIADD R12, R12, 0xffffffff ;  /* 0xffffffff0c0c7836 */ /* 0x000fe20000000000 */
[----:B------:R-:W-:Y:S01]  /*a230*/  F2FP.SATFINITE.E4M3.F32.PACK_AB_MERGE_C R168, R89, R88, R92 ;  /* 0x0000005859a8723e */ /* 0x000fe2000480705c */
[-C--:B------:R-:W-:Y:S01]  /*a240*/  FMUL.FTZ R26, R26, R161.reuse ;  /* 0x000000a11a1a7220 */ /* 0x080fe20000410000 */
[----:B------:R-:W-:Y:S01]  /*a250*/  F2FP.SATFINITE.E4M3.F32.PACK_AB_MERGE_C R170, R97, R96, R100 ;  /* 0x0000006061aa723e */ /* 0x000fe20004807064 */
        /* <DEDUP_REMOVED lines=35> */
.L_x_1180:
[----:B------:R-:W0:Y:S01]  /*a490*/  LDC R11, c[0x0][0x2f0] ;  /* 0x0000bc00ff0b7b82 */ /* 0x000e220000000800 */
[----:B------:R-:W-:Y:S02]  /*a4a0*/  UIADD3 UR54, -UR54, 0x1, URZ ;  /* 0x0000000136367890 */ /* 0x000fe4000fffe13f */
[----:B------:R-:W-:Y:S02]  /*a4b0*/  UISETP.NE.AND UP1, UPT, UR45, URZ, UPT ;  /* 0x0000003f2d00728c */ /* 0x000fe4000bf25270 */
[----:B------:R-:W-:-:S03]  /*a4c0*/  UISETP.NE.AND UP0, UPT, UR44, URZ, UPT ;  /* 0x0000003f2c00728c */ /* 0x000fc6000bf05270 */
[----:B------:R-:W1:Y:S03]  /*a4d0*/  S2UR UR6, SR_CTAID.X ;  /* 0x00000000000679c3 */ /* 0x000e660000002500 */
[----:B------:R-:W-:-:S03]  /*a4e0*/  PLOP3.LUT P1, PT, PT, PT, UP0, 0x40, 0x0 ;  /* 0x000000000000781c */ /* 0x000fc60003f2e808 */
[----:B------:R-:W-:Y:S01]  /*a4f0*/  @UP1 ULDC UR14, c[0x0][0x450] ;  /* 0x00011400000e1ab9 */ /* 0x000fe20000000800 */
[----:B0-----:R-:W-:-:S05]  /*a500*/  IMAD R11, R16, R11, UR54 ;  /* 0x00000036100b7e24 */ /* 0x001fca000f8e020b */
[----:B------:R-:W-:Y:S01]  /*a510*/  R2UR UR11, R11 ;  /* 0x000000000b0b72ca */ /* 0x000fe200000e0000 */
[----:B-1----:R-:W-:-:S03]  /*a520*/  ULEA UR10, UR6, 0x7f, 0x7 ;  /* 0x0000007f060a7891 */ /* 0x002fc6000f8e383f */
[----:B------:R-:W-:Y:S02]  /*a530*/  @UP1 ULDC UR6, c[0x0][0x44c] ;  /* 0x0001130000061ab9 */ /* 0x000fe40000000800 */
[----:B------:R-:W-:-:S04]  /*a540*/  UIMAD.WIDE.U32 UR6, UR10, UR6, URZ ;  /* 0x000000060a0672a5 */ /* 0x000fc8000f8e003f */
[----:B------:R-:W-:-:S04]  /*a550*/  @UP1 USHF.R.U32.HI UR10, URZ, UR14, UR7 ;  /* 0x0000000e3f0a1299 */ /* 0x000fc80008011607 */
[----:B------:R-:W-:-:S03]  /*a560*/  UIADD3 UR10, UR11, UR10, URZ ;  /* 0x0000000a0b0a7290 */ /* 0x000fc6000fffe03f */
[----:B------:R-:W-:Y:S02]  /*a570*/  ULDC UR11, c[0x0][0x9dc] ;  /* 0x00027700000b7ab9 */ /* 0x000fe40000000800 */
[----:B------:R-:W-:Y:S01]  /*a580*/  UIADD3 UR11, UR10, -UR11, URZ ;  /* 0x8000000b0a0b7290 */ /* 0x000fe2000fffe03f */
[----:B------:R-:W-:Y:S11]  /*a590*/  @P1 BRA `(.L_x_1200) ;  /* 0x00000000004c1947 */ /* 0x000ff60003800000 */
[----:B------:R-:W-:-:S06]  /*a5a0*/  UISETP.GT.AND UP0, UPT, UR10, -0x1, UPT ;  /* 0xffffffff0a00788c */ /* 0x000fcc000bf04270 */
[----:B------:R-:W-:-:S13]  /*a5b0*/  PLOP3.LUT P1, PT, PT, PT, UP0, 0x80, 0x0 ;  /* 0x000000000000781c */ /* 0x000fda0003f2f008 */
[----:B------:R-:W-:Y:S05]  /*a5c0*/  @P1 BRA `(.L_x_1201) ;  /* 0x0000000000201947 */ /* 0x000fea0003800000 */
[----:B------:R-:W-:Y:S01]  /*a5d0*/  ULDC UR14, c[0x0][0x9e4] ;  /* 0x00027900000e7ab9 */ /* 0x000fe20000000800 */
[----:B------:R-:W-:Y:S02]  /*a5e0*/  ULOP3.LUT UR10, URZ, UR10, URZ, 0x33, !UPT ;  /* 0x0000000a3f0a7292 */ /* 0x000fe4000f8e333f */
[----:B------:R-:W-:-:S11]  /*a5f0*/  UISETP.NE.AND UP0, UPT, UR14, 0x1, UPT ;  /* 0x000000010e00788c */ /* 0x000fd6000bf05270 */
[----:B------:R-:W-:Y:S02]  /*a600*/  @UP0 ULDC.64 UR16, c[0x0][0x9e8] ;  /* 0x00027a0000100ab9 */ /* 0x000fe40000000a00 */
[----:B------:R-:W-:-:S04]  /*a610*/  UIMAD.WIDE.U32 UR6, UR10, UR16, URZ ;  /* 0x000000100a0672a5 */ /* 0x000fc8000f8e003f */
[----:B------:R-:W-:-:S04]  /*a620*/  @UP0 USHF.R.U32.HI UR10, URZ, UR17, UR7 ;  /* 0x000000113f0a0299 */ /* 0x000fc80008011607 */
[----:B------:R-:W-:Y:S01]  /*a630*/  ULOP3.LUT UR10, URZ, UR10, URZ, 0x33, !UPT ;  /* 0x0000000a3f0a7292 */ /* 0x000fe2000f8e333f */
[----:B------:R-:W-:Y:S11]  /*a640*/  BRA `(.L_x_1202) ;  /* 0x0000000000147947 */ /* 0x000ff60003800000 */
.L_x_1201:
[----:B------:R-:W-:Y:S02]  /*a650*/  ULDC UR14, c[0x0][0x9e4] ;  /* 0x00027900000e7ab9 */ /* 0x000fe40000000800 */
[----:B------:R-:W-:-:S11]  /*a660*/  UISETP.NE.AND UP0, UPT, UR14, 0x1, UPT ;  /* 0x000000010e00788c */ /* 0x000fd6000bf05270 */
[----:B------:R-:W-:Y:S02]  /*a670*/  @UP0 ULDC.64 UR16, c[0x0][0x9e8] ;  /* 0x00027a0000100ab9 */ /* 0x000fe40000000a00 */
[----:B------:R-:W-:-:S04]  /*a680*/  UIMAD.WIDE.U32 UR6, UR10, UR16, URZ ;  /* 0x000000100a0672a5 */ /* 0x000fc8000f8e003f */
[----:B------:R-:W-:-:S12]  /*a690*/  @UP0 USHF.R.U32.HI UR10, URZ, UR17, UR7 ;  /* 0x000000113f0a0299 */ /* 0x000fd80008011607 */
.L_x_1202:
[----:B------:R-:W-:-:S04]  /*a6a0*/  UIMAD UR10, UR10, UR14, URZ ;  /* 0x0000000e0a0a72a4 */ /* 0x000fc8000f8e023f */
[----:B------:R-:W-:-:S04]  /*a6b0*/  UISETP.LT.AND UP0, UPT, UR11, UR10, UPT ;  /* 0x0000000a0b00728c */ /* 0x000fc8000bf01270 */
[----:B------:R-:W-:-:S12]  /*a6c0*/  USEL UR11, UR11, UR10, !UP0 ;  /* 0x0000000a0b0b7287 */ /* 0x000fd8000c000000 */
.L_x_1200:
[----:B------:R-:W-:-:S04]  /*a6d0*/  UIADD3 UR6, UR11, 0x9f, URZ ;  /* 0x0000009f0b067890 */ /* 0x000fc8000fffe03f */
[----:B------:R-:W-:-:S04]  /*a6e0*/  UIMAD.WIDE UR6, UR6, 0x66666667, URZ ;  /* 0x66666667060678a5 */ /* 0x000fc8000f8e023f */
[----:B------:R-:W-:-:S04]  /*a6f0*/  USHF.R.U32.HI UR6, URZ, 0x1f, UR7 ;  /* 0x0000001f3f067899 */ /* 0x000fc80008011607 */
[----:B------:R-:W-:-:S04]  /*a700*/  ULEA.HI.SX32 UR6, UR7, UR6, 0x1a ;  /* 0x0000000607067291 */ /* 0x000fc8000f8fd23f */
[----:B------:R-:W-:-:S04]  /*a710*/  UISETP.LT.AND UP0, UPT, UR40, UR6, UPT ;  /* 0x000000062800728c */ /* 0x000fc8000bf01270 */
[----:B------:R-:W-:-:S06]  /*a720*/  USEL UR51, UR40, UR6, !UP0 ;  /* 0x0000000628337287 */ /* 0x000fcc000c000000 */
[----:B------:R-:W-:-:S13]  /*a730*/  ISETP.GE.AND P1, PT, R12, UR51, PT ;  /* 0x000000330c007c0c */ /* 0x000fda000bf26270 */
[----:B------:R-:W-:Y:S05]  /*a740*/  @!P1 BRA `(.L_x_1203) ;  /* 0x00000028004c9947 */ /* 0x000fea0003800000 */
[----:B------:R-:W-:Y:S01]  /*a750*/  IMAD.MOV.U32 R11, RZ, RZ, R13 ;  /* 0x000000ffff0b7224 */ /* 0x000fe200078e000d */
[----:B------:R-:W-:Y:S01]  /*a760*/  UMOV UR55, UR48 ;  /* 0x0000003000377c82 */ /* 0x000fe20008000000 */
[----:B------:R-:W-:Y:S01]  /*a770*/  IMAD.MOV.U32 R10, RZ, RZ, R9 ;  /* 0x000000ffff0a7224 */ /* 0x000fe200078e0009 */
[----:B------:R-:W-:-:S06]  /*a780*/  UMOV UR54, UR49 ;  /* 0x0000003100367c82 */ /* 0x000fcc0008000000 */
.L_x_1214:
[----:B------:R-:W-:Y:S01]  /*a790*/  ISETP.NE.AND P2, PT, RZ, UR42, PT ;  /* 0x0000002aff007c0c */ /* 0x000fe2000bf45270 */
[----:B------:R-:W-:-:S04]  /*a7a0*/  UISETP.NE.AND UP0, UPT, UR54, 0x1, UPT ;  /* 0x000000013600788c */ /* 0x000fc8000bf05270 */
[----:B------:R-:W-:-:S04]  /*a7b0*/  USEL UR48, URZ, 0x1, UP0 ;  /* 0x000000013f307887 */ /* 0x000fc80008000000 */
[----:B------:R-:W-:-:S04]  /*a7c0*/  ULOP3.LUT UR48, UR55, UR48, URZ, 0x3c, !UPT ;  /* 0x0000003037307292 */ /* 0x000fc8000f8e3c3f */
[----:B------:R-:W-:Y:S08]  /*a7d0*/  @P2 BRA `(.L_x_1204) ;  /* 0x0000000000382947 */ /* 0x000ff00003800000 */
[----:B------:R-:W-:Y:S05]  /*a7e0*/  @!P0 BRA `(.L_x_1205) ;  /* 0x0000000000048947 */ /* 0x000fea0003800000 */
[----:B------:R-:W-:Y:S01]  /*a7f0*/  BPT.TRAP 0x1 ;  /* 0x000000040000795c */ /* 0x000fe20000300000 */
.L_x_1205:
        /* <DEDUP_REMOVED lines=9> */
.L_x_1206:
[----:B-1----:R-:W-:Y:S05]  /*a890*/  @P1 BRA `(.L_x_1204) ;  /* 0x0000000000081947 */ /* 0x002fea0003800000 */
[----:B------:R-:W1:Y:S02]  /*a8a0*/  SYNCS.PHASECHK.TRANS64.TRYWAIT P1, [UR6+0x22830], R9 ;  /* 0x02283009ff0075a7 */ /* 0x000e640008020146 */
[----:B-1----:R-:W-:Y:S05]  /*a8b0*/  @!P1 BRA `(.L_x_1207) ;  /* 0x000000f000c09947 */ /* 0x002fea0003800000 */
.L_x_1204:
        /* <DEDUP_REMOVED lines=134> */
.L_x_1209:
[----:B------:R-:W-:Y:S01]  /*b120*/  ULEA UR6, UR54, UR41, 0x3 ;  /* 0x0000002936067291 */ /* 0x000fe2000f8e183f */
[----:B------:R-:W-:-:S05]  /*b130*/  IMAD.U32 R9, RZ, RZ, UR55 ;  /* 0x00000037ff097e24 */ /* 0x000fca000f8e00ff */
[----:B------:R-:W-:-:S04]  /*b140*/  SHF.L.U32 R9, R9, 0x1f, RZ ;  /* 0x0000001f09097819 */ /* 0x000fc800000006ff */
[----:B------:R0:W1:Y:S01]  /*b150*/  SYNCS.PHASECHK.TRANS64.TRYWAIT P1, [UR6+0x22850], R9 ;  /* 0x02285009ff0075a7 */ /* 0x0000620008020146 */
[----:B------:R-:W-:Y:S05]  /*b160*/  @!P0 BRA `(.L_x_1210) ;  /* 0x0000000000048947 */ /* 0x000fea0003800000 */
[----:B------:R-:W-:Y:S01]  /*b170*/  BPT.TRAP 0x1 ;  /* 0x000000040000795c */ /* 0x000fe20000300000 */
.L_x_1210:
[----:B-1----:R-:W-:Y:S05]  /*b180*/  @P1 BRA `(.L_x_1208) ;  /* 0x0000000000081947 */ /* 0x002fea0003800000 */
[----:B------:R-:W1:Y:S02]  /*b190*/  SYNCS.PHASECHK.TRANS64.TRYWAIT P1, [UR6+0x22850], R9 ;  /* 0x02285009ff0075a7 */ /* 0x000e640008020146 */
[----:B-1----:R-:W-:Y:S05]  /*b1a0*/  @!P1 BRA `(.L_x_1211) ;  /* 0x000000e8009c9947 */ /* 0x002fea0003800000 */
.L_x_1208:
        /* <DEDUP_REMOVED lines=34> */
.L_x_1212:
[----:B------:R-:W-:Y:S01]  /*b3d0*/  FMNMX.FTZ R14, R152, R10, !PT ;  /* 0x0000000a980e7209 */ /* 0x000fe20007810000 */
[----:B------:R-:W-:Y:S01]  /*b3e0*/  ULEA UR6, UR49, UR41, 0x3 ;  /* 0x0000002931067291 */ /* 0x000fe2000f8e183f */
[----:B------:R-:W-:Y:S02]  /*b3f0*/  FMNMX.FTZ R20, R154, R11, !PT ;  /* 0x0000000b9a147209 */ /* 0x000fe40007810000 */
[----:B0-----:R-:W-:Y:S01]  /*b400*/  FMNMX.FTZ R9, R153, R14, !PT ;  /* 0x0000000e99097209 */ /* 0x001fe20007810000 */
        /* <DEDUP_REMOVED lines=87> */
[----:B-1----:R-:W-:Y:S01]  /*b980*/  FMNMX.FTZ R13, R19, R168, !PT ;  /* 0x000000a8130d7209 */ /* 0x002fe20007810000 */
[----:B------:R-:W-:Y:S02]  /*b990*/  IMAD.U32 R168, RZ, RZ, UR39 ;  /* 0x00000027ffa87e24 */ /* 0x000fe4000f8e00ff */
[----:B------:R-:W-:-:S02]  /*b9a0*/  FADD.FTZ R10, -R9, R10 ;  /* 0x0000000a090a7221 */ /* 0x000fc40000010100 */
[----:B------:R-:W-:Y:S02]  /*b9b0*/  FFMA.FTZ R168, R9, R168, -8 ;  /* 0xc100000009a87423 */ /* 0x000fe400000100a8 */
[----:B------:R-:W-:Y:S01]  /*b9c0*/  FMUL.FTZ R21, R10, UR39 ;  /* 0x000000270a157c20 */ /* 0x000fe20008410000 */
[----:B------:R-:W-:Y:S01]  /*b9d0*/  FADD.FTZ R10, -R13, R11 ;  /* 0x0000000b0d0a7221 */ /* 0x000fe20000010100 */
[----:B------:R-:W-:-:S01]  /*b9e0*/  FFMA.FTZ R19, R156, UR39, -R168 ;  /* 0x000000279c137c23 */ /* 0x000fc200080108a8 */
[----:B------:R-:W-:Y:S02]  /*b9f0*/  IMAD.U32 R156, RZ, RZ, UR39 ;  /* 0x00000027ff9c7e24 */ /* 0x000fe4000f8e00ff */
[----:B------:R-:W-:-:S01]  /*ba00*/  FFMA.FTZ R15, R153, UR39, -R168 ;  /* 0x00000027990f7c23 */ /* 0x000fc200080108a8 */
[--C-:B------:R-:W-:Y:S01]  /*ba10*/  FFMA.FTZ R153, R101, UR39, -R168.reuse ;  /* 0x0000002765997c23 */ /* 0x100fe200080108a8 */
[----:B------:R-:W-:-:S01]  /*ba20*/  FFMA.FTZ R14, R152, UR39, -R168 ;  /* 0x00000027980e7c23 */ /* 0x000fc200080108a8 */
[----:B------:R-:W-:Y:S01]  /*ba30*/  FFMA.FTZ R101, R13, R156, -8 ;  /* 0xc10000000d657423 */ /* 0x000fe2000001009c */
[----:B------:R-:W-:-:S01]  /*ba40*/  FFMA.FTZ R20, R157, UR39, -R168 ;  /* 0x000000279d147c23 */ /* 0x000fc200080108a8 */
[----:B------:R-:W-:Y:S01]  /*ba50*/  FMUL.FTZ R10, R10, UR39 ;  /* 0x000000270a0a7c20 */ /* 0x000fe20008410000 */
[----:B------:R0:W-:Y:S01]  /*ba60*/  MUFU.EX2 R11, R21 ;  /* 0x00000015000b7308 */ /* 0x0001e20000000800 */
[----:B------:R-:W-:-:S01]  /*ba70*/  FFMA.FTZ R157, R154, UR39, -R101 ;  /* 0x000000279a9d7c23 */ /* 0x000fc20008010865 */
[--C-:B------:R-:W-:Y:S01]  /*ba80*/  FFMA.FTZ R154, R155, UR39, -R101.reuse ;  /* 0x000000279b9a7c23 */ /* 0x100fe20008010865 */
[----:B------:R-:W-:-:S01]  /*ba90*/  FFMA.FTZ R155, R158, UR39, -R101 ;  /* 0x000000279e9b7c23 */ /* 0x000fc20008010865 */
[--C-:B------:R-:W-:Y:S01]  /*baa0*/  FFMA.FTZ R156, R159, UR39, -R101.reuse ;  /* 0x000000279f9c7c23 */ /* 0x100fe20008010865 */
[----:B------:R-:W-:-:S01]  /*bab0*/  FFMA.FTZ R158, R162, UR39, -R101 ;  /* 0x00000027a29e7c23 */ /* 0x000fc20008010865 */
[----:B------:R-:W-:Y:S01]  /*bac0*/  FFMA.FTZ R22, R161, UR39, -R168 ;  /* 0x00000027a1167c23 */ /* 0x000fe200080108a8 */
[----:B------:R-:W-:-:S01]  /*bad0*/  FFMA.FTZ R159, R163, UR39, -R101 ;  /* 0x00000027a39f7c23 */ /* 0x000fc20008010865 */
[----:B------:R-:W1:Y:S01]  /*bae0*/  MUFU.EX2 R14, R14 ;  /* 0x0000000e000e7308 */ /* 0x000e620000000800 */
[----:B0-----:R-:W-:-:S01]  /*baf0*/  FFMA.FTZ R21, R160, UR39, -R168 ;  /* 0x00000027a0157c23 */ /* 0x001fc200080108a8 */
        /* <DEDUP_REMOVED lines=8> */
[----:B------:R-:W-:Y:S01]  /*bb80*/  FFMA.FTZ R139, R139, UR39, -R101 ;  /* 0x000000278b8b7c23 */ /* 0x000fe20008010865 */
[----:B------:R-:W-:-:S01]  /*bb90*/  FFMA.FTZ R140, R140, UR39, -R168 ;  /* 0x000000278c8c7c23 */ /* 0x000fc200080108a8 */
[----:B------:R-:W-:Y:S01]  /*bba0*/  FFMA.FTZ R142, R142, UR39, -R101 ;  /* 0x000000278e8e7c23 */ /* 0x000fe20008010865 */
[----:B------:R-:W-:-:S01]  /*bbb0*/  FFMA.FTZ R141, R141, UR39, -R168 ;  /* 0x000000278d8d7c23 */ /* 0x000fc200080108a8 */
[----:B------:R-:W-:Y:S01]  /*bbc0*/  FFMA.FTZ R143, R143, UR39, -R101 ;  /* 0x000000278f8f7c23 */ /* 0x000fe20008010865 */
[----:B------:R-:W-:-:S01]  /*bbd0*/  FFMA.FTZ R144, R144, UR39, -R168 ;  /* 0x0000002790907c23 */ /* 0x000fc200080108a8 */
[----:B------:R-:W0:Y:S01]  /*bbe0*/  MUFU.EX2 R157, R157 ;  /* 0x0000009d009d7308 */ /* 0x000e220000000800 */
        /* <DEDUP_REMOVED lines=16> */
[----:B0-----:R-:W-:-:S01]  /*bcf0*/  FFMA.FTZ R3, R10, R3, R157 ;  /* 0x000000030a037223 */ /* 0x001fc2000001009d */
[----:B------:R-:W-:Y:S01]  /*bd00*/  FFMA.FTZ R125, R125, UR39, -R168 ;  /* 0x000000277d7d7c23 */ /* 0x000fe200080108a8 */
[----:B------:R-:W-:-:S01]  /*bd10*/  FFMA.FTZ R127, R127, UR39, -R101 ;  /* 0x000000277f7f7c23 */ /* 0x000fc20008010865 */
[----:B------:R-:W-:Y:S01]  /*bd20*/  FFMA.FTZ R128, R128, UR39, -R168 ;  /* 0x0000002780807c23 */ /* 0x000fe200080108a8 */
[----:B------:R-:W-:-:S01]  /*bd30*/  FFMA.FTZ R130, R130, UR39, -R101 ;  /* 0x0000002782827c23 */ /* 0x000fc20008010865 */
[----:B------:R-:W-:Y:S01]  /*bd40*/  FFMA.FTZ R129, R129, UR39, -R168 ;  /* 0x0000002781817c23 */ /* 0x000fe200080108a8 */
[----:B------:R-:W-:-:S01]  /*bd50*/  FFMA.FTZ R131, R131, UR39, -R101 ;  /* 0x0000002783837c23 */ /* 0x000fc20008010865 */
[----:B------:R-:W0:Y:S01]  /*bd60*/  MUFU.EX2 R19, R19 ;  /* 0x0000001300137308 */ /* 0x000e220000000800 */
[----:B-1----:R-:W-:-:S01]  /*bd70*/  FADD.FTZ R6, R15, R6 ;  /* 0x000000060f067221 */ /* 0x002fc20000010000 */
[----:B------:R-:W-:Y:S01]  /*bd80*/  FFMA.FTZ R132, R132, UR39, -R168 ;  /* 0x0000002784847c23 */ /* 0x000fe200080108a8 */
[----:B------:R-:W-:-:S01]  /*bd90*/  FFMA.FTZ R134, R134, UR39, -R101 ;  /* 0x0000002786867c23 */ /* 0x000fc20008010865 */
[----:B------:R-:W-:Y:S01]  /*bda0*/  FFMA.FTZ R133, R133, UR39, -R168 ;  /* 0x0000002785857c23 */ /* 0x000fe200080108a8 */
[----:B------:R-:W-:-:S01]  /*bdb0*/  FFMA.FTZ R135, R135, UR39, -R101 ;  /* 0x0000002787877c23 */ /* 0x000fc20008010865 */
[----:B------:R-:W-:Y:S01]  /*bdc0*/  FFMA.FTZ R104, R104, UR39, -R168 ;  /* 0x0000002768687c23 */ /* 0x000fe200080108a8 */
[----:B------:R-:W-:-:S01]  /*bdd0*/  FFMA.FTZ R106, R106, UR39, -R101 ;  /* 0x000000276a6a7c23 */ /* 0x000fc20008010865 */
[----:B------:R-:W1:Y:S01]  /*bde0*/  MUFU.EX2 R155, R155 ;  /* 0x0000009b009b7308 */ /* 0x000e620000000800 */
[----:B--2---:R-:W-:-:S01]  /*bdf0*/  FADD.FTZ R162, R154, R3 ;  /* 0x000000039aa27221 */ /* 0x004fc20000010000 */
[----:B------:R-:W-:Y:S01]  /*be00*/  FFMA.FTZ R105, R105, UR39, -R168 ;  /* 0x0000002769697c23 */ /* 0x000fe200080108a8 */
[----:B------:R-:W-:-:S01]  /*be10*/  FFMA.FTZ R107, R107, UR39, -R101 ;  /* 0x000000276b6b7c23 */ /* 0x000fc20008010865 */
[----:B------:R-:W-:Y:S01]  /*be20*/  FFMA.FTZ R108, R108, UR39, -R168 ;  /* 0x000000276c6c7c23 */ /* 0x000fe200080108a8 */
[----:B------:R-:W-:-:S01]  /*be30*/  FFMA.FTZ R110, R110, UR39, -R101 ;  /* 0x000000276e6e7c23 */ /* 0x000fc20008010865 */
[----:B------:R-:W-:Y:S01]  /*be40*/  FFMA.FTZ R109, R109, UR39, -R168 ;  /* 0x000000276d6d7c23 */ /* 0x000fe200080108a8 */
[----:B------:R-:W-:-:S01]  /*be50*/  FFMA.FTZ R111, R111, UR39, -R101 ;  /* 0x000000276f6f7c23 */ /* 0x000fc20008010865 */
[----:B------:R-:W2:Y:S01]  /*be60*/  MUFU.EX2 R20, R20 ;  /* 0x0000001400147308 */ /* 0x000ea20000000800 */
        /* <DEDUP_REMOVED lines=29> */
[----:B------:R-:W-:-:S02]  /*c040*/  FFMA.FTZ R101, R103, UR39, -R101 ;  /* 0x0000002767657c23 */ /* 0x000fc40008010865 */
        /* <DEDUP_REMOVED lines=144> */
.L_x_1213:
        /* <DEDUP_REMOVED lines=113> */
[----:B------:R-:W-:Y:S01]  /*d060*/  F2FP.SATFINITE.E4M3.F32.PACK_AB_MERGE_C R171, R99, R98, R93 ;  /* 0x0000006263ab723e */ /* 0x000fe2000480705d */
[----:B------:R-:W-:Y:S06]  /*d070*/  @P1 BRA `(.L_x_1214) ;  /* 0xffffffd400c41947 */ /* 0x000fec000383ffff */
.L_x_1203:
[----:B------:R-:W-:-:S13]  /*d080*/  ISETP.GE.AND P1, PT, R12, UR40, PT ;  /* 0x000000280c007c0c */ /* 0x000fda000bf26270 */
[----:B------:R-:W-:Y:S05]  /*d090*/  @!P1 BRA `(.L_x_1215) ;  /* 0x0000004400849947 */ /* 0x000fea0003800000 */
[C---:B------:R-:W-:Y:S01]  /*d0a0*/  VIADD R10, R17.reuse, 0x8 ;  /* 0x00000008110a7836 */ /* 0x040fe20000000000 */
[----:B------:R-:W-:Y:S01]  /*d0b0*/  IADD3 R17, -R17, 0xb, RZ ;  /* 0x0000000b11117810 */ /* 0x000fe20007ffe1ff */
[----:B------:R-:W-:Y:S01]  /*d0c0*/  IMAD.MOV.U32 R14, RZ, RZ, R13 ;  /* 0x000000ffff0e7224 */ /* 0x000fe200078e000d */
[----:B------:R-:W-:Y:S01]  /*d0d0*/  UMOV UR58, UR48 ;  /* 0x00000030003a7c82 */ /* 0x000fe20008000000 */
[----:B------:R-:W-:Y:S01]  /*d0e0*/  IMAD.MOV.U32 R11, RZ, RZ, R9 ;  /* 0x000000ffff0b7224 */ /* 0x000fe200078e0009 */
[----:B------:R-:W-:Y:S01]  /*d0f0*/  UMOV UR57, UR49 ;  /* 0x0000003100397c82 */ /* 0x000fe20008000000 */
[----:B------:R-:W-:Y:S01]  /*d100*/  ULDC UR51, c[0x0][0x9e4] ;  /* 0x0002790000337ab9 */ /* 0x000fe20000000800 */
[----:B------:R-:W-:Y:S01]  /*d110*/  ULDC UR56, c[0x0][0x288] ;  /* 0x0000a20000387ab9 */ /* 0x000fe20000000800 */
[----:B------:R-:W-:Y:S01]  /*d120*/  ULDC UR54, c[0x0][0x2f0] ;  /* 0x0000bc0000367ab9 */ /* 0x000fe20000000800 */
[----:B------:R-:W-:-:S05]  /*d130*/  ULDC UR55, c[0x0][0x9e0] ;  /* 0x0002780000377ab9 */ /* 0x000fca0000000800 */
.L_x_1234:
[----:B------:R-:W-:Y:S01]  /*d140*/  UIADD3 UR49, UR57, 0x1, URZ ;  /* 0x0000000139317890 */ /* 0x000fe2000fffe03f */
[----:B------:R-:W-:-:S03]  /*d150*/  ISETP.NE.AND P2, PT, RZ, UR42, PT ;  /* 0x0000002aff007c0c */ /* 0x000fc6000bf45270 */
[----:B------:R-:W-:-:S04]  /*d160*/  UISETP.NE.AND UP0, UPT, UR49, 0x2, UPT ;  /* 0x000000023100788c */ /* 0x000fc8000bf05270 */
[----:B------:R-:W-:Y:S02]  /*d170*/  USEL UR48, URZ, 0x1, UP0 ;  /* 0x000000013f307887 */ /* 0x000fe40008000000 */
[----:B------:R-:W-:Y:S02]  /*d180*/  USEL UR49, UR49, URZ, UP0 ;  /* 0x0000003f31317287 */ /* 0x000fe40008000000 */
[----:B------:R-:W-:Y:S02]  /*d190*/  ULOP3.LUT UR48, UR58, UR48, URZ, 0x3c, !UPT ;  /* 0x000000303a307292 */ /* 0x000fe4000f8e3c3f */
[----:B------:R-:W-:Y:S10]  /*d1a0*/  @P2 BRA `(.L_x_1216) ;  /* 0x00000000002c2947 */ /* 0x000ff40003800000 */
[----:B------:R-:W-:Y:S05]  /*d1b0*/  @!P0 BRA `(.L_x_1217) ;  /* 0x0000000000048947 */ /* 0x000fea0003800000 */
[----:B------:R-:W-:Y:S01]  /*d1c0*/  BPT.TRAP 0x1 ;  /* 0x000000040000795c */ /* 0x000fe20000300000 */
.L_x_1217:
[----:B------:R-:W-:Y:S01]  /*d1d0*/  ULEA UR6, UR49, UR41, 0x3 ;  /* 0x0000002931067291 */ /* 0x000fe2000f8e183f */
[----:B------:R-:W-:-:S05]  /*d1e0*/  IMAD.U32 R9, RZ, RZ, UR48 ;  /* 0x00000030ff097e24 */ /* 0x000fca000f8e00ff */
[----:B------:R-:W-:-:S04]  /*d1f0*/  SHF.L.U32 R9, R9, 0x1f, RZ ;  /* 0x0000001f09097819 */ /* 0x000fc800000006ff */
[----:B------:R0:W1:Y:S01]  /*d200*/  SYNCS.PHASECHK.TRANS64.TRYWAIT P1, [UR6+0x22830], R9 ;  /* 0x02283009ff0075a7 */ /* 0x0000620008020146 */
[----:B------:R-:W-:Y:S05]  /*d210*/  @!P0 BRA `(.L_x_1218) ;  /* 0x0000000000048947 */ /* 0x000fea0003800000 */
[----:B------:R-:W-:Y:S01]  /*d220*/  BPT.TRAP 0x1 ;  /* 0x000000040000795c */ /* 0x000fe20000300000 */
.L_x_1218:
[----:B-1----:R-:W-:Y:S05]  /*d230*/  @P1 BRA `(.L_x_1216) ;  /* 0x0000000000081947 */ /* 0x002fea0003800000 */
[----:B------:R-:W1:Y:S02]  /*d240*/  SYNCS.PHASECHK.TRANS64.TRYWAIT P1, [UR6+0x22830], R9 ;  /* 0x02283009ff0075a7 */ /* 0x000e640008020146 */
[----:B-1----:R-:W-:Y:S05]  /*d250*/  @!P1 BRA `(.L_x_1219) ;  /* 0x000000c800889947 */ /* 0x002fea0003800000 */
.L_x_1216:
[----:B------:R2:W-:Y:S01]  /*d260*/  BAR.SYNC.DEFER_BLOCKING R10, 0x100 ;  /* 0x0004000a0000751d */ /* 0x0005e20000010000 */
[C---:B------:R-:W-:Y:S01]  /*d270*/  R2UR UR16, R4.reuse ;  /* 0x00000000041072ca */ /* 0x040fe200000e0000 */
[----:B------:R-:W-:Y:S01]  /*d280*/  UIMAD UR59, UR49, 0x500, UR46 ;  /* 0x00000500313b78a4 */ /* 0x000fe2000f8e022e */
[C---:B------:R-:W-:Y:S02]  /*d290*/  R2UR UR17, R5.reuse ;  /* 0x00000000051172ca */ /* 0x040fe400000e0000 */
[C---:B------:R-:W-:Y:S01]  /*d2a0*/  R2UR UR20, R4.reuse ;  /* 0x00000000041472ca */ /* 0x040fe200000e0000 */
[----:B------:R-:W-:Y:S01]  /*d2b0*/  UMOV UR19, 0x40000040 ;  /* 0x4000004000137882 */ /* 0x000fe20000000000 */
[C---:B------:R-:W-:Y:S01]  /*d2c0*/  R2UR UR21, R5.reuse ;  /* 0x00000000051572ca */ /* 0x040fe200000e0000 */
[----:B------:R-:W-:Y:S01]  /*d2d0*/  UIADD3 UR22, UR59, 0x100, URZ ;  /* 0x000001003b167890 */ /* 0x000fe2000fffe03f */
[C---:B------:R-:W-:Y:S01]  /*d2e0*/  R2UR UR24, R4.reuse ;  /* 0x00000000041872ca */ /* 0x040fe200000e0000 */
[----:B------:R-:W-:Y:S01]  /*d2f0*/  UMOV UR18, UR59 ;  /* 0x0000003b00127c82 */ /* 0x000fe20008000000 */
[----:B------:R-:W-:Y:S01]  /*d300*/  UMOV UR23, 0x40000040 ;  /* 0x4000004000177882 */ /* 0x000fe20000000000 */
[C---:B------:R-:W-:Y:S01]  /*d310*/  R2UR UR25, R5.reuse ;  /* 0x00000000051972ca */ /* 0x040fe200000e0000 */
[----:B------:R-:W-:Y:S01]  /*d320*/  UIADD3 UR26, UR59, 0x200, URZ ;  /* 0x000002003b1a7890 */ /* 0x000fe2000fffe03f */
[C---:B------:R-:W-:Y:S01]  /*d330*/  R2UR UR28, R4.reuse ;  /* 0x00000000041c72ca */ /* 0x040fe200000e0000 */
[----:B------:R-:W-:Y:S01]  /*d340*/  UMOV UR27, 0x40000040 ;  /* 0x40000040001b7882 */ /* 0x000fe20000000000 */
[C---:B------:R-:W-:Y:S01]  /*d350*/  R2UR UR29, R5.reuse ;  /* 0x00000000051d72ca */ /* 0x040fe200000e0000 */
[----:B------:R-:W-:Y:S01]  /*d360*/  UIADD3 UR30, UR59, 0x300, URZ ;  /* 0x000003003b1e7890 */ /* 0x000fe2000fffe03f */
[----:B------:R-:W-:Y:S01]  /*d370*/  R2UR UR32, R4 ;  /* 0x00000000042072ca */ /* 0x000fe200000e0000 */
[----:B------:R-:W-:Y:S01]  /*d380*/  UMOV UR31, 0x40000040 ;  /* 0x40000040001f7882 */ /* 0x000fe20000000000 */
[----:B------:R-:W-:Y:S01]  /*d390*/  R2UR UR33, R5 ;  /* 0x00000000052172ca */ /* 0x000fe200000e0000 */
        /* <DEDUP_REMOVED lines=107> */
[----:B--2---:R-:W-:Y:S05]  /*da50*/  @P2 BRA `(.L_x_1220) ;  /* 0x00000000002c2947 */ /* 0x004fea0003800000 */
[----:B------:R-:W-:Y:S05]  /*da60*/  @!P0 BRA `(.L_x_1221) ;  /* 0x0000000000048947 */ /* 0x000fea0003800000 */
[----:B------:R-:W-:Y:S01]  /*da70*/  BPT.TRAP 0x1 ;  /* 0x000000040000795c */ /* 0x000fe20000300000 */
.L_x_1221:
[----:B------:R-:W-:Y:S01]  /*da80*/  ULEA UR6, UR57, UR41, 0x3 ;  /* 0x0000002939067291 */ /* 0x000fe2000f8e183f */
[----:B01----:R-:W-:-:S05]  /*da90*/  IMAD.U32 R9, RZ, RZ, UR58 ;  /* 0x0000003aff097e24 */ /* 0x003fca000f8e00ff */
[----:B------:R-:W-:-:S04]  /*daa0*/  SHF.L.U32 R9, R9, 0x1f, RZ ;  /* 0x0000001f09097819 */ /* 0x000fc800000006ff */
[----:B------:R0:W1:Y:S01]  /*dab0*/  SYNCS.PHASECHK.TRANS64.TRYWAIT P1, [UR6+0x22850], R9 ;  /* 0x02285009ff0075a7 */ /* 0x0000620008020146 */
[----:B------:R-:W-:Y:S05]  /*dac0*/  @!P0 BRA `(.L_x_1222) ;  /* 0x0000000000048947 */ /* 0x000fea0003800000 */
[----:B------:R-:W-:Y:S01]  /*dad0*/  BPT.TRAP 0x1 ;  /* 0x000000040000795c */ /* 0x000fe20000300000 */
.L_x_1222:
[----:B-1----:R-:W-:Y:S05]  /*dae0*/  @P1 BRA `(.L_x_1220) ;  /* 0x0000000000081947 */ /* 0x002fea0003800000 */
[----:B------:R-:W1:Y:S02]  /*daf0*/  SYNCS.PHASECHK.TRANS64.TRYWAIT P1, [UR6+0x22850], R9 ;  /* 0x02285009ff0075a7 */ /* 0x000e640008020146 */
[----:B-1----:R-:W-:Y:S05]  /*db00*/  @!P1 BRA `(.L_x_1223) ;  /* 0x000000c000749947 */ /* 0x002fea0003800000 */
.L_x_1220:
        /* <DEDUP_REMOVED lines=33> */
.L_x_1224:
        /* <DEDUP_REMOVED lines=10> */
[----:B01----:R-:W-:Y:S01]  /*ddc0*/  @P1 IMAD.HI.U32 R9, R7, UR7, RZ ;  /* 0x0000000707091c27 */ /* 0x003fe2000f8e00ff */
[----:B------:R-:W-:Y:S01]  /*ddd0*/  @UP1 ULDC UR7, c[0x0][0x450] ;  /* 0x0001140000071ab9 */ /* 0x000fe20000000800 */
[----:B------:R-:W-:Y:S01]  /*dde0*/  PLOP3.LUT P1, PT, PT, PT, UP0, 0x40, 0x0 ;  /* 0x000000000000781c */ /* 0x000fe20003f2e808 */
[----:B------:R-:W-:Y:S02]  /*ddf0*/  SYNCS.ARRIVE.TRANS64.RED.A1T0 RZ, [UR6], RZ ;  /* 0x000000ffffff79a7 */ /* 0x000fe40008100406 */
[----:B------:R-:W-:Y:S01]  /*de00*/  @P2 SHF.R.U32.HI R15, RZ, UR7, R9 ;  /* 0x00000007ff0f2c19 */ /* 0x000fe20008011609 */
[----:B------:R-:W-:-:S04]  /*de10*/  VIADD R9, R23, 0x1 ;  /* 0x0000000117097836 */ /* 0x000fc80000000000 */
[----:B------:R-:W0:Y:S01]  /*de20*/  SHFL.IDX PT, R21, R15, RZ, 0x1c1f ;  /* 0x001c1fff0f157589 */ /* 0x000e2200000e0000 */
[----:B------:R-:W-:-:S05]  /*de30*/  IMAD R9, R8, -0x2, R9 ;  /* 0xfffffffe08097824 */ /* 0x000fca00078e0209 */
[C---:B------:R-:W-:Y:S01]  /*de40*/  IADD3 R13, R9.reuse, -UR56, R18 ;  /* 0x80000038090d7c10 */ /* 0x040fe2000fffe012 */
[----:B------:R-:W-:-:S04]  /*de50*/  VIADD R9, R9, 0xffffffff ;  /* 0xffffffff09097836 */ /* 0x000fc80000000000 */
        /* <DEDUP_REMOVED lines=18> */
.L_x_1227:
[----:B------:R-:W-:-:S05]  /*df80*/  IMAD.U32 R170, RZ, RZ, UR51 ;  /* 0x00000033ffaa7e24 */ /* 0x000fca000f8e00ff */
[----:B------:R-:W-:-:S13]  /*df90*/  ISETP.NE.AND P1, PT, R170, 0x1, PT ;  /* 0x00000001aa00780c */ /* 0x000fda0003f25270 */
[----:B------:R-:W0:Y:S02]  /*dfa0*/  @P1 LDC.64 R172, c[0x0][0x9e8] ;  /* 0x00027a00ffac1b82 */ /* 0x000e240000000a00 */
[----:B0-----:R-:W-:-:S05]  /*dfb0*/  @P1 IMAD.HI.U32 R22, R20, R172, RZ ;  /* 0x000000ac14161227 */ /* 0x001fca00078e00ff */
[----:B------:R-:W-:-:S07]  /*dfc0*/  @P1 SHF.R.U32.HI R20, RZ, R173, R22 ;  /* 0x000000adff141219 */ /* 0x000fce0000011616 */
.L_x_1228:
[----:B------:R-:W-:Y:S05]  /*dfd0*/  BSYNC B0 ;  /* 0x0000000000007941 */ /* 0x000fea0003800000 */
.L_x_1226:
[----:B------:R-:W-:-:S05]  /*dfe0*/  IMAD R20, R20, R170, R9 ;  /* 0x000000aa14147224 */ /* 0x000fca00078e0209 */
[----:B------:R-:W-:Y:S02]  /*dff0*/  VIADDMNMX R13, R20, R170, R13, PT ;  /* 0x000000aa140d7246 */ /* 0x000fe4000380010d */
[----:B------:R-:W-:-:S07]  /*e000*/  VIMNMX R19, R19, R20, !PT ;  /* 0x0000001413137248 */ /* 0x000fce0007fe0100 */
.L_x_1225:
[C---:B------:R-:W-:Y:S01]  /*e010*/  ISETP.GE.AND P2, PT, R23.reuse, 0x2, PT ;  /* 0x000000021700780c */ /* 0x040fe20003f46270 */
[----:B------:R-:W0:Y:S01]  /*e020*/  SHFL.IDX PT, R15, R15, 0x1, 0x1c1f ;  /* 0x003c1f000f0f7f89 */ /* 0x000e2200000e0000 */
[C---:B------:R-:W-:Y:S01]  /*e030*/  ISETP.GE.AND P1, PT, R23.reuse, 0x9, PT ;  /* 0x000000091700780c */ /* 0x040fe20003f26270 */
[----:B------:R-:W-:Y:S01]  /*e040*/  UISETP.NE.AND UP0, UPT, UR44, URZ, UPT ;  /* 0x0000003f2c00728c */ /* 0x000fe2000bf05270 */
        /* <DEDUP_REMOVED lines=225> */
[----:B------:R-:W-:-:S04]  /*ee60*/  ISETP.GT.AND P6, PT, R19, 0x99, !P6 ;  /* 0x000000991300780c */ /* 0x000fc800077c4270 */
[----:B------:R-:W-:Y:S01]  /*ee70*/  ISETP.LT.OR P6, PT, R13, 0x9a, P6 ;  /* 0x0000009a0d00780c */ /* 0x000fe200037c1670 */
[--C-:B0-----:R-:W-:Y:S02]  /*ee80*/  IMAD.IADD R13, R168, 0x1, R15.reuse ;  /* 0x00000001a80d7824 */ /* 0x101fe400078e020f */
[----:B------:R-:W-:Y:S01]  /*ee90*/  IMAD.IADD R168, R169, 0x1, R15 ;  /* 0x00000001a9a87824 */ /* 0x000fe200078e020f */
[----:B------:R-:W-:Y:S02]  /*eea0*/  FSEL R101, R101, -INF , !P6 ;  /* 0xff80000065657808 */ /* 0x000fe40007000000 */
[----:B------:R-:W-:-:S13]  /*eeb0*/  PLOP3.LUT P6, PT, PT, PT, UP0, 0x40, 0x0 ;  /* 0x000000000000781c */ /* 0x000fda0003fce808 */
        /* <DEDUP_REMOVED lines=14> */
.L_x_1231:
[----:B------:R-:W-:-:S05]  /*efa0*/  IMAD.U32 R22, RZ, RZ, UR51 ;  /* 0x00000033ff167e24 */ /* 0x000fca000f8e00ff */
[----:B------:R-:W-:-:S13]  /*efb0*/  ISETP.NE.AND P6, PT, R22, 0x1, PT ;  /* 0x000000011600780c */ /* 0x000fda0003fc5270 */
[----:B------:R-:W0:Y:S02]  /*efc0*/  @P6 LDC.64 R20, c[0x0][0x9e8] ;  /* 0x00027a00ff146b82 */ /* 0x000e240000000a00 */
[----:B0-----:R-:W-:-:S05]  /*efd0*/  @P6 IMAD.HI.U32 R20, R15, R20, RZ ;  /* 0x000000140f146227 */ /* 0x001fca00078e00ff */
[----:B------:R-:W-:-:S07]  /*efe0*/  @P6 SHF.R.U32.HI R15, RZ, R21, R20 ;  /* 0x00000015ff0f6219 */ /* 0x000fce0000011614 */
.L_x_1232:
[----:B------:R-:W-:Y:S05]  /*eff0*/  BSYNC B0 ;  /* 0x0000000000007941 */ /* 0x000fea0003800000 */
.L_x_1230:
[----:B------:R-:W-:-:S05]  /*f000*/  IMAD R9, R15, R22, R9 ;  /* 0x000000160f097224 */ /* 0x000fca00078e0209 */
[----:B------:R-:W-:Y:S02]  /*f010*/  VIADDMNMX R13, R9, R22, R13, PT ;  /* 0x00000016090d7246 */ /* 0x000fe4000380010d */
[----:B------:R-:W-:-:S07]  /*f020*/  VIMNMX R168, R168, R9, !PT ;  /* 0x00000009a8a87248 */ /* 0x000fce0007fe0100 */
.L_x_1229:
        /* <DEDUP_REMOVED lines=213> */
[----:B------:R-:W-:Y:S01]  /*fd80*/  FSEL R160, R9, RZ, P1 ;  /* 0x000000ff09a07208 */ /* 0x000fe20000800000 */
[--C-:B------:R-:W-:Y:S01]  /*fd90*/  FFMA.FTZ R152, R161, UR39, -R170.reuse ;  /* 0x00000027a1987c23 */ /* 0x100fe200080108aa */
[----:B------:R-:W-:Y:S01]  /*fda0*/  FMNMX.FTZ R153, R159, R156, !PT ;  /* 0x0000009c9f997209 */ /* 0x000fe20007810000 */
[--C-:B------:R-:W-:Y:S01]  /*fdb0*/  FFMA.FTZ R154, R165, UR39, -R170.reuse ;  /* 0x00000027a59a7c23 */ /* 0x100fe200080108aa */
[----:B------:R-:W-:-:S01]  /*fdc0*/  FFMA.FTZ R136, R136, UR39, -R170 ;  /* 0x0000002788887c23 */ /* 0x000fc200080108aa */
[----:B------:R-:W-:Y:S01]  /*fdd0*/  FADD.FTZ R160, -R160, R11 ;  /* 0x0000000ba0a07221 */ /* 0x000fe20000010100 */
[----:B------:R-:W-:Y:S01]  /*fde0*/  FMNMX.FTZ R156, R162, R153, !PT ;  /* 0x00000099a29c7209 */ /* 0x000fe20007810000 */
[--C-:B------:R-:W-:Y:S01]  /*fdf0*/  FFMA.FTZ R137, R137, UR39, -R170.reuse ;  /* 0x0000002789897c23 */ /* 0x100fe200080108aa */
[----:B------:R-:W-:-:S01]  /*fe00*/  FFMA.FTZ R140, R140, UR39, -R170 ;  /* 0x000000278c8c7c23 */ /* 0x000fc200080108aa */
[----:B------:R-:W-:Y:S01]  /*fe10*/  FMUL.FTZ R160, R160, UR39 ;  /* 0x00000027a0a07c20 */ /* 0x000fe20008410000 */
        /* <DEDUP_REMOVED lines=38> */
[----:B------:R-:W-:Y:S02]  /*10080*/  MUFU.EX2 R15, R15 ;  /* 0x0000000f000f7308 */ /* 0x000fe40000000800 */
[----:B------:R-:W-:-:S04]  /*10090*/  FMNMX.FTZ R153, R151, R156, !PT ;  /* 0x0000009c97997209 */ /* 0x000fc80007810000 */
[----:B------:R-:W-:Y:S02]  /*100a0*/  FMNMX.FTZ R156, R122, R153, !PT ;  /* 0x000000997a9c7209 */ /* 0x000fe40007810000 */
[----:B------:R-:W0:Y:S02]  /*100b0*/  MUFU.EX2 R160, R160 ;  /* 0x000000a000a07308 */ /* 0x000e240000000800 */
[----:B------:R-:W-:-:S04]  /*100c0*/  FMNMX.FTZ R153, R123, R156, !PT ;  /* 0x0000009c7b997209 */ /* 0x000fc80007810000 */
[----:B------:R-:W-:Y:S02]  /*100d0*/  FMNMX.FTZ R156, R126, R153, !PT ;  /* 0x000000997e9c7209 */ /* 0x000fe40007810000 */
[----:B------:R-:W1:Y:S02]  /*100e0*/  MUFU.EX2 R20, R20 ;  /* 0x0000001400147308 */ /* 0x000e640000000800 */
[----:B------:R-:W-:-:S04]  /*100f0*/  FMNMX.FTZ R153, R127, R156, !PT ;  /* 0x0000009c7f997209 */ /* 0x000fc80007810000 */
[----:B------:R-:W-:Y:S02]  /*10100*/  FMNMX.FTZ R156, R130, R153, !PT ;  /* 0x00000099829c7209 */ /* 0x000fe40007810000 */
[----:B------:R-:W-:Y:S02]  /*10110*/  MUFU.EX2 R19, R19 ;  /* 0x0000001300137308 */ /* 0x000fe40000000800 */
        /* <DEDUP_REMOVED lines=8> */
[----:B------:R3:W-:Y:S02]  /*101a0*/  MUFU.EX2 R95, R157 ;  /* 0x0000009d005f7308 */ /* 0x0007e40000000800 */
        /* <DEDUP_REMOVED lines=18> */
[----:B------:R-:W-:-:S05]  /*102d0*/  FMNMX.FTZ R156, R103, R156, !PT ;  /* 0x0000009c679c7209 */ /* 0x000fca0007810000 */
[----:B------:R-:W4:Y:S01]  /*102e0*/  SHFL.BFLY PT, R13, R156, 0x2, 0x1f ;  /* 0x0c401f009c0d7f89 */ /* 0x000f2200000e0000 */
[----:B------:R-:W-:Y:S08]  /*102f0*/  MUFU.EX2 R141, R141 ;  /* 0x0000008d008d7308 */ /* 0x000ff00000000800 */
[----:B------:R-:W-:Y:S08]  /*10300*/  MUFU.EX2 R144, R144 ;  /* 0x0000009000907308 */ /* 0x000ff00000000800 */
[----:B------:R-:W-:Y:S01]  /*10310*/  MUFU.EX2 R145, R145 ;  /* 0x0000009100917308 */ /* 0x000fe20000000800 */
[----:B----4-:R-:W-:-:S07]  /*10320*/  FMNMX.FTZ R13, R156, R13, !PT ;  /* 0x0000000d9c0d7209 */ /* 0x010fce0007810000 */
[----:B------:R-:W-:Y:S01]  /*10330*/  MUFU.EX2 R148, R148 ;  /* 0x0000009400947308 */ /* 0x000fe20000000800 */
[----:B------:R-:W4:Y:S07]  /*10340*/  SHFL.BFLY PT, R156, R13, 0x1, 0x1f ;  /* 0x0c201f000d9c7f89 */ /* 0x000f2e00000e0000 */
[----:B------:R-:W-:Y:S08]  /*10350*/  MUFU.EX2 R149, R149 ;  /* 0x0000009500957308 */ /* 0x000ff00000000800 */
[----:B------:R-:W-:Y:S08]  /*10360*/  MUFU.EX2 R120, R120 ;  /* 0x0000007800787308 */ /* 0x000ff00000000800 */
[----:B------:R-:W-:Y:S01]  /*10370*/  MUFU.EX2 R121, R121 ;  /* 0x0000007900797308 */ /* 0x000fe20000000800 */
[----:B----4-:R-:W-:Y:S01]  /*10380*/  FMNMX.FTZ R13, R13, R156, !PT ;  /* 0x0000009c0d0d7209 */ /* 0x010fe20007810000 */
[----:B------:R-:W-:-:S03]  /*10390*/  IMAD.U32 R156, RZ, RZ, UR39 ;  /* 0x00000027ff9c7e24 */ /* 0x000fc6000f8e00ff */
[C---:B------:R-:W-:Y:S01]  /*103a0*/  FSETP.NEU.FTZ.AND P1, PT, R13.reuse, -INF , PT ;  /* 0xff8000000d00780b */ /* 0x040fe20003f3d000 */
[----:B------:R-:W-:-:S02]  /*103b0*/  FFMA.FTZ R156, R13, R156, -8 ;  /* 0xc10000000d9c7423 */ /* 0x000fc4000001009c */
[----:B------:R-:W-:Y:S03]  /*103c0*/  MUFU.EX2 R124, R124 ;  /* 0x0000007c007c7308 */ /* 0x000fe60000000800 */
[----:B------:R-:W-:-:S05]  /*103d0*/  FSEL R156, R156, RZ, P1 ;  /* 0x000000ff9c9c7208 */ /* 0x000fca0000800000 */
[----:B------:R-:W-:Y:S01]  /*103e0*/  MUFU.EX2 R125, R125 ;  /* 0x0000007d007d7308 */ /* 0x000fe20000000800 */
[----:B------:R-:W-:-:S01]  /*103f0*/  FFMA.FTZ R153, R158, UR39, -R156 ;  /* 0x000000279e997c23 */ /* 0x000fc2000801089c */
[--C-:B------:R-:W-:Y:S01]  /*10400*/  FFMA.FTZ R158, R159, UR39, -R156.reuse ;  /* 0x000000279f9e7c23 */ /* 0x100fe2000801089c */
[----:B------:R-:W-:Y:S01]  /*10410*/  FSEL R159, R13, RZ, P1 ;  /* 0x000000ff0d9f7208 */ /* 0x000fe20000800000 */
[--C-:B------:R-:W-:Y:S01]  /*10420*/  FFMA.FTZ R164, R169, UR39, -R156.reuse ;  /* 0x00000027a9a47c23 */ /* 0x100fe2000801089c */
[----:B------:R-:W-:-:S01]  /*10430*/  FFMA.FTZ R101, R155, UR39, -R156 ;  /* 0x000000279b657c23 */ /* 0x000fc2000801089c */
[--C-:B------:R-:W-:Y:S01]  /*10440*/  FFMA.FTZ R155, R162, UR39, -R156.reuse ;  /* 0x00000027a29b7c23 */ /* 0x100fe2000801089c */
[----:B------:R-:W-:-:S01]  /*10450*/  FFMA.FTZ R162, R163, UR39, -R156 ;  /* 0x00000027a3a27c23 */ /* 0x000fc2000801089c */
[----:B------:R-:W-:Y:S01]  /*10460*/  FADD.FTZ R159, -R159, R14 ;  /* 0x0000000e9f9f7221 */ /* 0x000fe20000010100 */
[----:B------:R-:W-:Y:S01]  /*10470*/  MUFU.EX2 R153, R153 ;  /* 0x0000009900997308 */ /* 0x000fe20000000800 */
[----:B0-----:R-:W-:-:S01]  /*10480*/  FFMA.FTZ R163, R160, R6, R15 ;  /* 0x00000006a0a37223 */ /* 0x001fc2000001000f */
[--C-:B---3--:R-:W-:Y:S01]  /*10490*/  FFMA.FTZ R157, R166, UR39, -R156.reuse ;  /* 0x00000027a69d7c23 */ /* 0x108fe2000801089c */
[----:B------:R-:W-:Y:S01]  /*104a0*/  FMUL.FTZ R159, R159, UR39 ;  /* 0x000000279f9f7c20 */ /* 0x000fe20008410000 */
[--C-:B------:R-:W-:Y:S01]  /*104b0*/  FFMA.FTZ R161, R126, UR39, -R156.reuse ;  /* 0x000000277ea17c23 */ /* 0x100fe2000801089c */
[----:B------:R-:W-:-:S01]  /*104c0*/  FFMA.FTZ R126, R130, UR39, -R156 ;  /* 0x00000027827e7c23 */ /* 0x000fc2000801089c */
[----:B------:R-:W-:Y:S01]  /*104d0*/  FFMA.FTZ R130, R134, UR39, -R156 ;  /* 0x0000002786827c23 */ /* 0x000fe2000801089c */
[----:B-1----:R-:W-:-:S01]  /*104e0*/  FADD.FTZ R134, R20, R163 ;  /* 0x000000a314867221 */ /* 0x002fc20000010000 */
        /* <DEDUP_REMOVED lines=24> */
[----:B------:R-:W3:Y:S01]  /*10670*/  MUFU.EX2 R158, R158 ;  /* 0x0000009e009e7308 */ /* 0x000ee20000000800 */
        /* <DEDUP_REMOVED lines=12> */
[----:B------:R-:W-:-:S03]  /*10740*/  FFMA.FTZ R103, R103, UR39, -R156 ;  /* 0x0000002767677c23 */ /* 0x000fc6000801089c */
[----:B------:R-:W1:Y:S08]  /*10750*/  MUFU.EX2 R162, R162 ;  /* 0x000000a200a27308 */ /* 0x000e700000000800 */
[----:B------:R-:W4:Y:S08]  /*10760*/  MUFU.EX2 R157, R157 ;  /* 0x0000009d009d7308 */ /* 0x000f300000000800 */
[----:B------:R5:W-:Y:S08]  /*10770*/  MUFU.EX2 R14, R161 ;  /* 0x000000a1000e7308 */ /* 0x000bf00000000800 */
[----:B------:R-:W2:Y:S01]  /*10780*/  MUFU.EX2 R166, R166 ;  /* 0x000000a600a67308 */ /* 0x000ea20000000800 */
[----:B-----5:R-:W-:-:S01]  /*10790*/  FADD.FTZ R161, R153, R6 ;  /* 0x0000000699a17221 */ /* 0x020fc20000010000 */
[----:B------:R-:W-:-:S03]  /*107a0*/  FADD.FTZ R6, R22, R3 ;  /* 0x0000000316067221 */ /* 0x000fc60000010000 */
[----:B---3--:R-:W-:Y:S01]  /*107b0*/  FADD.FTZ R134, R158, R161 ;  /* 0x000000a19e867221 */ /* 0x008fe20000010000 */
[----:B------:R-:W-:-:S02]  /*107c0*/  FADD.FTZ R3, R21, R6 ;  /* 0x0000000615037221 */ /* 0x000fc40000010000 */
[----:B------:R-:W3:Y:S01]  /*107d0*/  MUFU.EX2 R138, R138 ;  /* 0x0000008a008a7308 */ /* 0x000ee20000000800 */
[----:B0-----:R-:W-:-:S01]  /*107e0*/  FADD.FTZ R161, R155, R134 ;  /* 0x000000869ba17221 */ /* 0x001fc20000010000 */
[----:B------:R-:W-:-:S03]  /*107f0*/  FADD.FTZ R6, R152, R3 ;  /* 0x0000000398067221 */ /* 0x000fc60000010000 */
[----:B-1----:R-:W-:Y:S01]  /*10800*/  FADD.FTZ R134, R162, R161 ;  /* 0x000000a1a2867221 */ /* 0x002fe20000010000 */
[----:B------:R-:W-:-:S02]  /*10810*/  FADD.FTZ R3, R23, R6 ;  /* 0x0000000617037221 */ /* 0x000fc40000010000 */
[----:B------:R-:W0:Y:S01]  /*10820*/  MUFU.EX2 R139, R139 ;  /* 0x0000008b008b7308 */ /* 0x000e220000000800 */
[----:B----4-:R-:W-:-:S01]  /*10830*/  FADD.FTZ R161, R157, R134 ;  /* 0x000000869da17221 */ /* 0x010fc20000010000 */
[----:B------:R-:W-:-:S03]  /*10840*/  FADD.FTZ R3, R154, R3 ;  /* 0x000000039a037221 */ /* 0x000fc60000010000 */
[----:B--2---:R-:W-:Y:S01]  /*10850*/  FADD.FTZ R161, R166, R161 ;  /* 0x000000a1a6a17221 */ /* 0x004fe20000010000 */
[----:B------:R-:W-:-:S02]  /*10860*/  FADD.FTZ R6, R136, R3 ;  /* 0x0000000388067221 */ /* 0x000fc40000010000 */
[----:B------:R-:W1:Y:S01]  /*10870*/  MUFU.EX2 R142, R142 ;  /* 0x0000008e008e7308 */ /* 0x000e620000000800 */
[----:B---3--:R-:W-:-:S01]  /*10880*/  FADD.FTZ R134, R138, R161 ;  /* 0x000000a18a867221 */ /* 0x008fc20000010000 */
        /* <DEDUP_REMOVED lines=49> */
[----:B0-----:R-:W-:-:S04]  /*10ba0*/  FADD.FTZ R6, R104, R3 ;  /* 0x0000000368067221 */ /* 0x001fc80000010000 */
[----:B------:R-:W-:-:S03]  /*10bb0*/  FADD.FTZ R3, R95, R6 ;  /* 0x000000065f037221 */ /* 0x000fc60000010000 */
        /* <DEDUP_REMOVED lines=60> */
.L_x_1233:
        /* <DEDUP_REMOVED lines=115> */
.L_x_1215:
[----:B------:R-:W-:Y:S06]  /*116b0*/  BAR.ARV 0x8, 0x180 ;  /* 0x0206000000007b1d */ /* 0x000fec0000002000 */
[----:B------:R-:W-:Y:S05]  /*116c0*/  @!P0 BRA `(.L_x_1235) ;  /* 0x0000000000048947 */ /* 0x000fea0003800000 */
[----:B------:R-:W-:Y:S01]  /*116d0*/  BPT.TRAP 0x1 ;  /* 0x000000040000795c */ /* 0x000fe20000300000 */
.L_x_1235:
[----:B------:R-:W-:Y:S01]  /*116e0*/  ULEA UR9, UR49, UR41, 0x3 ;  /* 0x0000002931097291 */ /* 0x000fe2000f8e183f */
[----:B------:R-:W-:-:S05]  /*116f0*/  IMAD.U32 R0, RZ, RZ, UR48 ;  /* 0x00000030ff007e24 */ /* 0x000fca000f8e00ff */
[----:B------:R-:W-:-:S04]  /*11700*/  SHF.L.U32 R0, R0, 0x1f, RZ ;  /* 0x0000001f00007819 */ /* 0x000fc800000006ff */
[----:B------:R0:W1:Y:S01]  /*11710*/  SYNCS.PHASECHK.TRANS64.TRYWAIT P1, [UR9+0x22850], R0 ;  /* 0x02285000ff0075a7 */ /* 0x0000620008020149 */
[----:B------:R-:W-:Y:S05]  /*11720*/  @!P0 BRA `(.L_x_1236) ;  /* 0x0000000000048947 */ /* 0x000fea0003800000 */
[----:B------:R-:W-:Y:S01]  /*11730*/  BPT.TRAP 0x1 ;  /* 0x000000040000795c */ /* 0x000fe20000300000 */
.L_x_1236:
[----:B-1----:R-:W-:Y:S05]  /*11740*/  @P1 BRA `(.L_x_1237) ;  /* 0x0000000000081947 */ /* 0x002fea0003800000 */
[----:B------:R-:W1:Y:S02]  /*11750*/  SYNCS.PHASECHK.TRANS64.TRYWAIT P1, [UR9+0x22850], R0 ;  /* 0x02285000ff0075a7 */ /* 0x000e640008020149 */
[----:B-1----:R-:W-:Y:S05]  /*11760*/  @!P1 BRA `(.L_x_1238) ;  /* 0x0000008400749947 */ /* 0x002fea0003800000 */
.L_x_1237:
[----:B------:R-:W-:Y:S01]  /*11770*/  UIADD3 UR41, UR41, 0x400, URZ ;  /* 0x0000040029297890 */ /* 0x000fe2000fffe03f */
[----:B------:R-:W-:Y:S01]  /*11780*/  WARPGROUP.ARRIVE ;  /* 0x00000000000079c5 */ /* 0x000fe20000000000 */
[----:B------:R-:W-:Y:S01]  /*11790*/  UMOV UR7, 0xc0000010 ;  /* 0xc000001000077882 */ /* 0x000fe20000000000 */
[----:B------:R-:W-:Y:S01]  /*117a0*/  ULDC.64 UR10, c[0x0][0x9a0] ;  /* 0x00026800000a7ab9 */ /* 0x000fe20000000a00 */
[----:B------:R-:W-:Y:S01]  /*117b0*/  USHF.R.U32.HI UR41, URZ, 0x4, UR41 ;  /* 0x000000043f297899 */ /* 0x000fe20008011629 */
[----:B------:R-:W-:Y:S01]  /*117c0*/  IMAD.MOV.U32 R7, RZ, RZ, 0x3f800000 ;  /* 0x3f800000ff077424 */ /* 0x000fe200078e00ff */
[----:B------:R-:W-:Y:S02]  /*117d0*/  UISETP.NE.U32.AND UP0, UPT, UR10, URZ, UPT ;  /* 0x0000003f0a00728c */ /* 0x000fe4000bf05070 */
[----:B------:R-:W-:Y:S02]  /*117e0*/  ULOP3.LUT UR41, UR41, 0x3fff, URZ, 0xc0, !UPT ;  /* 0x00003fff29297892 */ /* 0x000fe4000f8ec03f */
[----:B------:R-:W-:-:S02]  /*117f0*/  UISETP.NE.AND.EX UP0, UPT, UR11, URZ, UPT, UP0 ;  /* 0x0000003f0b00728c */ /* 0x000fc4000bf05300 */
[----:B------:R-:W-:-:S04]  /*11800*/  ULOP3.LUT UR8, UR41, 0x10000, URZ, 0xfc, !UPT ;  /* 0x0001000029087892 */ /* 0x000fc8000f8efc3f */
[----:B------:R-:W-:Y:S01]  /*11810*/  UIMAD UR8, UR49, 0x500, UR8 ;  /* 0x00000500310878a4 */ /* 0x000fe2000f8e0208 */
[----:B------:R-:W-:-:S03]  /*11820*/  PLOP3.LUT P1, PT, PT, PT, UP0, 0x80, 0x0 ;  /* 0x000000000000781c */ /* 0x000fc60003f2f008 */
[----:B------:R-:W-:Y:S01]  /*11830*/  UIADD3 UR4, UR8, 0x100, URZ ;  /* 0x0000010008047890 */ /* 0x000fe2000fffe03f */
[----:B------:R-:W-:Y:S02]  /*11840*/  @UP0 ULDC.64 UR12, c[0x0][0x9c8] ;  /* 0x00027200000c0ab9 */ /* 0x000fe40000000a00 */
[----:B------:R-:W-:-:S06]  /*11850*/  UMOV UR6, UR8 ;  /* 0x0000000800067c82 */ /* 0x000fcc0008000000 */
[----:B------:R-:W-:Y:S01]  /*11860*/  QGMMA.64x128x32.F32.E4M3.E4M3 R24, R184, gdesc[UR4], R24, gsb0 ;  /* 0x01e00004b8187df3 */ /* 0x000fe20008000818 */
[----:B------:R-:W-:Y:S01]  /*11870*/  UMOV UR7, 0xc0000010 ;  /* 0xc000001000077882 */ /* 0x000fe20000000000 */
[----:B------:R-:W-:Y:S01]  /*11880*/  UMOV UR6, UR4 ;  /* 0x0000000400067c82 */ /* 0x000fe20008000000 */
        /* <DEDUP_REMOVED lines=16> */
[----:B------:R-:W-:-:S03]  /*11990*/  IMAD.U32 R4, RZ, RZ, UR6 ;  /* 0x00000006ff047e24 */ /* 0x000fc6000f8e00ff */
[----:B-1----:R-:W-:Y:S01]  /*119a0*/  IMAD.U32 R5, RZ, RZ, UR7 ;  /* 0x00000007ff057e24 */ /* 0x002fe2000f8e00ff */
        /* <DEDUP_REMOVED lines=10> */
[----:B------:R-:W3:Y:S04]  /*11a50*/  SHFL.BFLY PT, R11, R6, 0x2, 0x1f ;  /* 0x0c401f00060b7f89 */ /* 0x000ee800000e0000 */
[----:B------:R-:W4:Y:S01]  /*11a60*/  SHFL.BFLY PT, R2, R3, 0x2, 0x1f ;  /* 0x0c401f0003027f89 */ /* 0x000f2200000e0000 */
[----:B------:R-:W-:Y:S02]  /*11a70*/  WARPGROUP.DEPBAR.LE gsb0, 0x0 ;  /* 0x00008000000079c5 */ /* 0x000fe40000010000 */
[----:B------:R-:W-:-:S06]  /*11a80*/  WARPGROUP.ARRIVE ;  /* 0x00000000000079c5 */ /* 0x000fcc0000000000 */
[----:B------:R-:W-:Y:S01]  /*11a90*/  QGMMA.64x128x32.F32.E4M3.E4M3 R24, R172, gdesc[UR4], R24, gsb0 ;  /* 0x01e00004ac187df3 */ /* 0x000fe20008000818 */
[----:B------:R-:W-:Y:S01]  /*11aa0*/  UMOV UR6, UR8 ;  /* 0x0000000800067c82 */ /* 0x000fe20008000000 */
[----:B------:R-:W-:Y:S01]  /*11ab0*/  UMOV UR7, 0xc0000010 ;  /* 0xc000001000077882 */ /* 0x000fe20000000000 */
[----:B---3--:R-:W-:Y:S01]  /*11ac0*/  FADD.FTZ R11, R11, R6 ;  /* 0x000000060b0b7221 */ /* 0x008fe20000010000 */
[----:B----4-:R-:W-:-:S04]  /*11ad0*/  FADD.FTZ R2, R2, R3 ;  /* 0x0000000302027221 */ /* 0x010fc80000010000 */
[----:B0-----:R-:W0:Y:S04]  /*11ae0*/  SHFL.BFLY PT, R0, R11, 0x1, 0x1f ;  /* 0x0c201f000b007f89 */ /* 0x001e2800000e0000 */
[----:B-1----:R-:W1:Y:S01]  /*11af0*/  SHFL.BFLY PT, R5, R2, 0x1, 0x1f ;  /* 0x0c201f0002057f89 */ /* 0x002e6200000e0000 */
        /* <DEDUP_REMOVED lines=32> */
.L_x_1239:
        /* <DEDUP_REMOVED lines=68> */
.L_x_1161:
[----:B------:R-:W-:Y:S05]  /*12140*/  @P0 BRA `(.L_x_1240) ;  /* 0x00000020006c0947 */ /* 0x000fea0003800000 */
[----:B------:R-:W0:Y:S01]  /*12150*/  S2R R6, SR_TID.X ;  /* 0x0000000000067919 */ /* 0x000e220000002100 */
[----:B------:R-:W-:Y:S01]  /*12160*/  ULDC.64 UR4, c[0x4][0x38] ;  /* 0x01000e0000047ab9 */ /* 0x000fe20000000a00 */
        /* <DEDUP_REMOVED lines=9> */
[----:B------:R-:W-:Y:S01]  /*12200*/  LOP3.LUT P0, R3, R6, 0x3, RZ, 0xc0, !PT ;  /* 0x0000000306037812 */ /* 0x000fe2000780c0ff */
[----:B------:R-:W-:Y:S01]  /*12210*/  UIMAD.WIDE.U32 UR4, UR43, UR8, URZ ;  /* 0x000000082b0472a5 */ /* 0x000fe2000f8e003f */
[----:B------:R-:W-:Y:S01]  /*12220*/  BSSY B0, `(.L_x_1241) ;  /* 0x0000193000007945 */ /* 0x000fe20003800000 */
[----:B------:R-:W-:Y:S01]  /*12230*/  UIMAD UR6, UR7, UR8, URZ ;  /* 0x00000008070672a4 */ /* 0x000fe2000f8e023f */
[----:B------:R-:W-:Y:S01]  /*12240*/  ISETP.EQ.OR P0, PT, R3, 0x3, !P0 ;  /* 0x000000030300780c */ /* 0x000fe20004702670 */
[----:B------:R-:W-:Y:S02]  /*12250*/  UIMAD UR8, UR7, UR10, URZ ;  /* 0x0000000a070872a4 */ /* 0x000fe4000f8e023f */
[----:B------:R-:W-:Y:S01]  /*12260*/  UIMAD UR9, UR43, UR9, UR6 ;  /* 0x000000092b0972a4 */ /* 0x000fe2000f8e0206 */
[----:B------:R-:W-:Y:S01]  /*12270*/  SEL R90, R64, R65, P0 ;  /* 0x00000041405a7207 */ /* 0x000fe20000000000 */
[----:B0-----:R-:W-:Y:S01]  /*12280*/  VIADD R4, R6, 0xffffff80 ;  /* 0xffffff8006047836 */ /* 0x001fe20000000000 */
[----:B------:R-:W-:Y:S01]  /*12290*/  SEL R97, R65, R64, P0 ;  /* 0x0000004041617207 */ /* 0x000fe20000000000 */
[----:B------:R-:W-:Y:S01]  /*122a0*/  UIADD3 UR9, UR5, UR9, URZ ;  /* 0x0000000905097290 */ /* 0x000fe2000fffe03f */
[----:B------:R-:W-:Y:S01]  /*122b0*/  SEL R92, R68, R69, P0 ;  /* 0x00000045445c7207 */ /* 0x000fe20000000000 */
[----:B------:R-:W-:Y:S01]  /*122c0*/  UIMAD.WIDE.U32 UR6, UR43, UR10, URZ ;  /* 0x0000000a2b0672a5 */ /* 0x000fe2000f8e003f */
[----:B------:R-:W-:Y:S01]  /*122d0*/  SHF.R.S32.HI R3, RZ, 0x1f, R4 ;  /* 0x0000001fff037819 */ /* 0x000fe20000011404 */
[----:B------:R-:W-:Y:S01]  /*122e0*/  UIMAD UR8, UR43, UR11, UR8 ;  /* 0x0000000b2b0872a4 */ /* 0x000fe2000f8e0208 */
[----:B------:R-:W-:-:S02]  /*122f0*/  SEL R99, R69, R68, P0 ;  /* 0x0000004445637207 */ /* 0x000fc40000000000 */
[----:B------:R-:W-:Y:S01]  /*12300*/  LEA.HI R9, R3, R4, RZ, 0x7 ;  /* 0x0000000403097211 */ /* 0x000fe200078f38ff */
[----:B------:R-:W-:Y:S01]  /*12310*/  UIADD3 UR8, UR7, UR8, URZ ;  /* 0x0000000807087290 */ /* 0x000fe2000fffe03f */
[----:B------:R-:W-:Y:S02]  /*12320*/  SEL R64, R42, R43, P0 ;  /* 0x0000002b2a407207 */ /* 0x000fe40000000000 */
[----:B------:R-:W-:Y:S02]  /*12330*/  LOP3.LUT R13, R9, 0xffffff80, RZ, 0xc0, !PT ;  /* 0xffffff80090d7812 */ /* 0x000fe400078ec0ff */
[----:B------:R-:W-:Y:S01]  /*12340*/  SEL R69, R43, R42, P0 ;  /* 0x0000002a2b457207 */ /* 0x000fe20000000000 */
[----:B------:R-:W-:Y:S01]  /*12350*/  IMAD.U32 R43, RZ, RZ, UR7 ;  /* 0x00000007ff2b7e24 */ /* 0x000fe2000f8e00ff */
[----:B------:R-:W-:Y:S01]  /*12360*/  SEL R102, R28, R29, P0 ;  /* 0x0000001d1c667207 */ /* 0x000fe20000000000 */
[----:B------:R-:W-:Y:S01]  /*12370*/  IMAD.IADD R13, R4, 0x1, -R13 ;  /* 0x00000001040d7824 */ /* 0x000fe200078e0a0d */
[----:B------:R-:W-:Y:S01]  /*12380*/  SEL R109, R29, R28, P0 ;  /* 0x0000001c1d6d7207 */ /* 0x000fe20000000000 */
[----:B------:R-:W-:Y:S01]  /*12390*/  IMAD.U32 R43, RZ, RZ, UR8 ;  /* 0x00000008ff2b7e24 */ /* 0x000fe2000f8e00ff */
[----:B------:R-:W-:-:S02]  /*123a0*/  SEL R28, R56, R57, P0 ;  /* 0x00000039381c7207 */ /* 0x000fc40000000000 */
[----:B------:R-:W-:Y:S02]  /*123b0*/  SHF.R.S32.HI R42, RZ, 0x1f, R13 ;  /* 0x0000001fff2a7819 */ /* 0x000fe4000001140d */
[----:B------:R-:W-:Y:S02]  /*123c0*/  SEL R29, R57, R56, P0 ;  /* 0x00000038391d7207 */ /* 0x000fe40000000000 */
[----:B------:R-:W-:Y:S02]  /*123d0*/  SEL R56, R30, R31, P0 ;  /* 0x0000001f1e387207 */ /* 0x000fe40000000000 */
[----:B------:R-:W-:Y:S01]  /*123e0*/  SEL R89, R31, R30, P0 ;  /* 0x0000001e1f597207 */ /* 0x000fe20000000000 */
[----:B------:R-:W-:Y:S01]  /*123f0*/  IMAD.U32 R31, RZ, RZ, UR5 ;  /* 0x00000005ff1f7e24 */ /* 0x000fe2000f8e00ff */
[----:B------:R-:W-:Y:S01]  /*12400*/  SEL R88, R72, R73, P0 ;  /* 0x0000004948587207 */ /* 0x000fe20000000000 */
[----:B------:R-:W-:Y:S01]  /*12410*/  IMAD.U32 R31, RZ, RZ, UR9 ;  /* 0x00000009ff1f7e24 */ /* 0x000fe2000f8e00ff */
[----:B------:R-:W-:Y:S01]  /*12420*/  SEL R93, R73, R72, P0 ;  /* 0x00000048495d7207 */ /* 0x000fe20000000000 */
[----:B------:R-:W-:Y:S01]  /*12430*/  ULDC.64 UR8, c[0x0][0xb28] ;  /* 0x0002ca0000087ab9 */ /* 0x000fe20000000a00 */
[----:B------:R-:W-:Y:S01]  /*12440*/  SHF.R.S32.HI R30, RZ, 0x7, R9 ;  /* 0x00000007ff1e7819 */ /* 0x000fe20000011409 */
[----:B------:R-:W0:Y:S01]  /*12450*/  S2R R73, SR_CTAID.X ;  /* 0x0000000000497919 */ /* 0x000e220000002500 */
[----:B------:R-:W-:-:S02]  /*12460*/  LEA.HI R17, R42, R13, RZ, 0x2 ;  /* 0x0000000d2a117211 */ /* 0x000fc400078f10ff */
[----:B------:R-:W-:Y:S02]  /*12470*/  LEA.HI R23, R3, R4, RZ, 0x2 ;  /* 0x0000000403177211 */ /* 0x000fe400078f10ff */
[----:B------:R-:W-:Y:S02]  /*12480*/  SEL R18, R46, R47, P0 ;  /* 0x0000002f2e127207 */ /* 0x000fe40000000000 */
[----:B------:R-:W-:Y:S02]  /*12490*/  SEL R65, R47, R46, P0 ;  /* 0x0000002e2f417207 */ /* 0x000fe40000000000 */
[----:B------:R-:W-:Y:S02]  /*124a0*/  LEA.HI R3, R9, R30, RZ, 0x1 ;  /* 0x0000001e09037211 */ /* 0x000fe400078f08ff */
[--C-:B------:R-:W-:Y:S02]  /*124b0*/  SHF.R.S32.HI R9, RZ, 0x2, R17.reuse ;  /* 0x00000002ff097819 */ /* 0x100fe40000011411 */
[----:B------:R-:W-:-:S02]  /*124c0*/  SHF.R.S32.HI R46, RZ, 0x1f, R17 ;  /* 0x0000001fff2e7819 */ /* 0x000fc40000011411 */
[----:B------:R-:W-:Y:S02]  /*124d0*/  LOP3.LUT R23, R23, 0xfffffffc, RZ, 0xc0, !PT ;  /* 0xfffffffc17177812 */ /* 0x000fe400078ec0ff */
[----:B------:R-:W-:Y:S02]  /*124e0*/  LEA.HI R46, R46, R9, RZ, 0x3 ;  /* 0x000000092e2e7211 */ /* 0x000fe400078f18ff */
[----:B------:R-:W-:Y:S01]  /*124f0*/  LEA.HI R42, R42, R13, RZ, 0x5 ;  /* 0x0000000d2a2a7211 */ /* 0x000fe200078f28ff */
[----:B------:R-:W-:Y:S01]  /*12500*/  IMAD.IADD R23, R4, 0x1, -R23 ;  /* 0x0000000104177824 */ /* 0x000fe200078e0a17 */
[----:B------:R-:W-:Y:S02]  /*12510*/  LOP3.LUT R4, R46, 0xfffffff8, RZ, 0xc0, !PT ;  /* 0xfffffff82e047812 */ /* 0x000fe400078ec0ff */
[----:B------:R-:W-:Y:S02]  /*12520*/  SEL R8, R24, R25, P0 ;  /* 0x0000001918087207 */ /* 0x000fe40000000000 */
[----:B------:R-:W-:Y:S01]  /*12530*/  SEL R7, R25, R24, P0 ;  /* 0x0000001819077207 */ /* 0x000fe20000000000 */
[----:B------:R-:W-:Y:S01]  /*12540*/  IMAD.IADD R4, R9, 0x1, -R4 ;  /* 0x0000000109047824 */ /* 0x000fe200078e0a04 */
[----:B------:R-:W-:-:S02]  /*12550*/  LOP3.LUT R3, R3, 0x3fffffe, RZ, 0xc0, !PT ;  /* 0x03fffffe03037812 */ /* 0x000fc400078ec0ff */
[----:B------:R-:W-:Y:S01]  /*12560*/  SHF.R.S32.HI R9, RZ, 0x5, R42 ;  /* 0x00000005ff097819 */ /* 0x000fe2000001142a */
[----:B------:R-:W-:Y:S01]  /*12570*/  IMAD.U32 R42, RZ, RZ, UR6 ;  /* 0x00000006ff2a7e24 */ /* 0x000fe2000f8e00ff */
[----:B------:R-:W-:Y:S01]  /*12580*/  LEA.HI R25, R23, R23, RZ, 0x1 ;  /* 0x0000001717197211 */ /* 0x000fe200078f08ff */
[----:B------:R-:W-:Y:S01]  /*12590*/  IMAD.IADD R3, R30, 0x1, -R3 ;  /* 0x000000011e037824 */ /* 0x000fe200078e0a03 */
[----:B------:R-:W-:Y:S01]  /*125a0*/  SEL R12, R34, R35, P0 ;  /* 0x00000023220c7207 */ /* 0x000fe20000000000 */
[----:B------:R-:W-:Y:S01]  /*125b0*/  IMAD R4, R9, 0x10, R4 ;  /* 0x0000001009047824 */ /* 0x000fe200078e0204 */
[----:B------:R-:W-:Y:S01]  /*125c0*/  LOP3.LUT R46, R25, 0x1ffffffe, RZ, 0xc0, !PT ;  /* 0x1ffffffe192e7812 */ /* 0x000fe200078ec0ff */
[----:B------:R-:W-:Y:S01]  /*125d0*/  IMAD.U32 R30, RZ, RZ, UR4 ;  /* 0x00000004ff1e7e24 */ /* 0x000fe2000f8e00ff */
[----:B------:R-:W-:Y:S01]  /*125e0*/  SEL R94, R60, R61, P0 ;  /* 0x0000003d3c5e7207 */ /* 0x000fe20000000000 */
[----:B------:R-:W-:Y:S01]  /*125f0*/  IMAD R3, R3, 0x40, R4 ;  /* 0x0000004003037824 */ /* 0x000fe200078e0204 */
[----:B------:R-:W-:Y:S01]  /*12600*/  SEL R101, R61, R60, P0 ;  /* 0x0000003c3d657207 */ /* 0x000fe20000000000 */
[----:B------:R-:W-:Y:S01]  /*12610*/  IMAD.IADD R46, R23, 0x1, -R46 ;  /* 0x00000001172e7824 */ /* 0x000fe200078e0a2e */
[----:B------:R-:W-:Y:S01]  /*12620*/  SEL R10, R50, R51, P0 ;  /* 0x00000033320a7207 */ /* 0x000fe20000000000 */
[----:B------:R-:W1:Y:S01]  /*12630*/  S2UR UR4, SR_CTAID.Y ;  /* 0x00000000000479c3 */ /* 0x000e620000002600 */
[----:B------:R-:W-:Y:S01]  /*12640*/  SEL R11, R51, R50, P0 ;  /* 0x00000032330b7207 */ /* 0x000fe20000000000 */
[----:B------:R-:W-:Y:S01]  /*12650*/  IMAD R4, R46, 0x8, R3 ;  /* 0x000000082e047824 */ /* 0x000fe200078e0203 */
[----:B------:R-:W-:Y:S01]  /*12660*/  SEL R60, R80, R81, P0 ;  /* 0x00000051503c7207 */ /* 0x000fe20000000000 */
[----:B------:R-:W-:Y:S01]  /*12670*/  ULDC.64 UR6, c[0x0][0xb48] ;  /* 0x0002d20000067ab9 */ /* 0x000fe20000000a00 */
[----:B------:R-:W-:-:S02]  /*12680*/  SEL R91, R81, R80, P0 ;  /* 0x00000050515b7207 */ /* 0x000fc40000000000 */
[----:B------:R-:W-:Y:S01]  /*12690*/  SEL R6, R86, R87, P0 ;  /* 0x0000005756067207 */ /* 0x000fe20000000000 */
[----:B------:R-:W3:Y:S01]  /*126a0*/  LDC R80, c[0x0][0xbe8] ;  /* 0x0002fa00ff507b82 */ /* 0x000ee20000000800 */
[----:B------:R-:W-:Y:S02]  /*126b0*/  SEL R87, R87, R86, P0 ;  /* 0x0000005657577207 */ /* 0x000fe40000000000 */
[----:B------:R-:W-:Y:S02]  /*126c0*/  SEL R20, R40, R41, P0 ;  /* 0x0000002928147207 */ /* 0x000fe40000000000 */
[----:B------:R-:W-:Y:S02]  /*126d0*/  SEL R21, R41, R40, P0 ;  /* 0x0000002829157207 */ /* 0x000fe40000000000 */
[----:B------:R-:W-:Y:S02]  /*126e0*/  SEL R24, R38, R39, P0 ;  /* 0x0000002726187207 */ /* 0x000fe40000000000 */
[----:B------:R-:W-:-:S02]  /*126f0*/  SEL R57, R39, R38, P0 ;  /* 0x0000002627397207 */ /* 0x000fc40000000000 */
[----:B------:R-:W-:Y:S02]  /*12700*/  SEL R38, R70, R71, P0 ;  /* 0x0000004746267207 */ /* 0x000fe40000000000 */
[----:B------:R-:W-:Y:S01]  /*12710*/  SEL R41, R71, R70, P0 ;  /* 0x0000004647297207 */ /* 0x000fe20000000000 */
[C---:B0-----:R-:W-:Y:S01]  /*12720*/  IMAD R70, R73.reuse, 0x80, R3 ;  /* 0x0000008049467824 */ /* 0x041fe200078e0203 */
[----:B------:R-:W-:Y:S01]  /*12730*/  SEL R22, R48, R49, P0 ;  /* 0x0000003130167207 */ /* 0x000fe20000000000 */
[----:B------:R-:W-:Y:S01]  /*12740*/  IMAD R73, R73, 0x80, R4 ;  /* 0x0000008049497824 */ /* 0x000fe200078e0204 */
        /* <DEDUP_REMOVED lines=15> */
[----:B------:R-:W-:Y:S02]  /*12840*/  LOP3.LUT R68, R17, 0x7ffffffc, RZ, 0xc0, !PT ;  /* 0x7ffffffc11447812 */ /* 0x000fe400078ec0ff */
[----:B------:R-:W-:Y:S02]  /*12850*/  SEL R100, R36, R37, P0 ;  /* 0x0000002524647207 */ /* 0x000fe40000000000 */
[----:B------:R-:W-:Y:S01]  /*12860*/  SEL R107, R37, R36, P0 ;  /* 0x00000024256b7207 */ /* 0x000fe20000000000 */
[----:B------:R-:W-:Y:S01]  /*12870*/  IMAD.IADD R68, R13, 0x1, -R68 ;  /* 0x000000010d447824 */ /* 0x000fe200078e0a44 */
[----:B------:R-:W-:Y:S02]  /*12880*/  SEL R98, R44, R45, P0 ;  /* 0x0000002d2c627207 */ /* 0x000fe40000000000 */
[----:B------:R-:W-:Y:S02]  /*12890*/  SEL R105, R45, R44, P0 ;  /* 0x0000002c2d697207 */ /* 0x000fe40000000000 */
[----:B------:R-:W-:-:S02]  /*128a0*/  SEL R44, R62, R63, P0 ;  /* 0x0000003f3e2c7207 */ /* 0x000fc40000000000 */
[----:B------:R-:W-:Y:S02]  /*128b0*/  SEL R53, R63, R62, P0 ;  /* 0x0000003e3f357207 */ /* 0x000fe40000000000 */
[----:B------:R-:W-:Y:S02]  /*128c0*/  LOP3.LUT P1, RZ, R13, 0x3, RZ, 0xc0, !PT ;  /* 0x000000030dff7812 */ /* 0x000fe4000782c0ff */
[----:B------:R-:W-:Y:S02]  /*128d0*/  SEL R81, R35, R34, P0 ;  /* 0x0000002223517207 */ /* 0x000fe40000000000 */
[----:B------:R-:W-:Y:S02]  /*128e0*/  SEL R26, R78, R79, P0 ;  /* 0x0000004f4e1a7207 */ /* 0x000fe40000000000 */
[----:B------:R-:W-:Y:S02]  /*128f0*/  SEL R35, R79, R78, P0 ;  /* 0x0000004e4f237207 */ /* 0x000fe40000000000 */
[----:B------:R-:W-:-:S02]  /*12900*/  SEL R40, R66, R67, P0 ;  /* 0x0000004342287207 */ /* 0x000fc40000000000 */
[----:B------:R-:W-:Y:S02]  /*12910*/  SEL R36, R74, R75, P0 ;  /* 0x0000004b4a247207 */ /* 0x000fe40000000000 */
[----:B------:R-:W-:Y:S02]  /*12920*/  SEL R34, R82, R83, P0 ;  /* 0x0000005352227207 */ /* 0x000fe40000000000 */
[----:B------:R-:W-:Y:S02]  /*12930*/  SEL R45, R67, R66, P0 ;  /* 0x00000042432d7207 */ /* 0x000fe40000000000 */
[----:B---3--:R-:W-:Y:S02]  /*12940*/  ISETP.NE.AND P2, PT, R80, 0x1, PT ;  /* 0x000000015000780c */ /* 0x008fe40003f45270 */
[----:B------:R-:W-:Y:S02]  /*12950*/  SEL R39, R75, R74, P0 ;  /* 0x0000004a4b277207 */ /* 0x000fe40000000000 */
[----:B------:R-:W-:-:S09]  /*12960*/  SEL R37, R83, R82, P0 ;  /* 0x0000005253257207 */ /* 0x000fd20000000000 */
[----:B------:R-:W0:Y:S08]  /*12970*/  @P2 LDC R82, c[0x0][0xbec] ;  /* 0x0002fb00ff522b82 */ /* 0x000e300000000800 */
[----:B------:R-:W3:Y:S01]  /*12980*/  @P2 LDC R75, c[0x0][0xbf0] ;  /* 0x0002fc00ff4b2b82 */ /* 0x000ee20000000800 */
[----:B--2---:R2:W-:Y:S04]  /*12990*/  SHFL.IDX PT, R50, R12, R5, 0x1c1f ;  /* 0x001c1f050c327589 */ /* 0x0045e800000e0000 */
[----:B------:R-:W-:Y:S04]  /*129a0*/  SHFL.IDX PT, R3, R6, R5, 0x1c1f ;  /* 0x001c1f0506037589 */ /* 0x000fe800000e0000 */
[----:B------:R-:W-:Y:S01]  /*129b0*/  SHFL.IDX PT, R8, R8, R5, 0x1c1f ;  /* 0x001c1f0508087589 */ /* 0x000fe200000e0000 */
[----:B--2---:R-:W-:-:S03]  /*129c0*/  LOP3.LUT R12, R5, 0x2, RZ, 0x3c, !PT ;  /* 0x00000002050c7812 */ /* 0x004fc600078e3cff */
[----:B------:R-:W-:Y:S04]  /*129d0*/  SHFL.IDX PT, R58, R10, R5, 0x1c1f ;  /* 0x001c1f050a3a7589 */ /* 0x000fe800000e0000 */
[----:B------:R2:W-:Y:S04]  /*129e0*/  SHFL.IDX PT, R6, R87, R12, 0x1c1f ;  /* 0x001c1f0c57067589 */ /* 0x0005e800000e0000 */
[----:B------:R-:W-:Y:S04]  /*129f0*/  SHFL.IDX PT, R7, R7, R12, 0x1c1f ;  /* 0x001c1f0c07077589 */ /* 0x000fe800000e0000 */
[----:B------:R-:W-:Y:S01]  /*12a00*/  SHFL.IDX PT, R9, R102, R5, 0x1c1f ;  /* 0x001c1f0566097589 */ /* 0x000fe200000e0000 */
[----:B--2---:R-:W2:Y:S03]  /*12a10*/  LDC.64 R86, c[0x0][0xb40] ;  /* 0x0002d000ff567b82 */ /* 0x004ea60000000a00 */
[----:B------:R-:W-:Y:S04]  /*12a20*/  SHFL.IDX PT, R10, R109, R12, 0x1c1f ;  /* 0x001c1f0c6d0a7589 */ /* 0x000fe800000e0000 */
[----:B------:R-:W-:Y:S04]  /*12a30*/  SHFL.IDX PT, R14, R14, R5, 0x1c1f ;  /* 0x001c1f050e0e7589 */ /* 0x000fe800000e0000 */
[----:B------:R-:W-:Y:S04]  /*12a40*/  SHFL.IDX PT, R15, R15, R12, 0x1c1f ;  /* 0x001c1f0c0f0f7589 */ /* 0x000fe800000e0000 */
[----:B------:R-:W-:Y:S04]  /*12a50*/  SHFL.IDX PT, R20, R20, R5, 0x1c1f ;  /* 0x001c1f0514147589 */ /* 0x000fe800000e0000 */
[----:B------:R-:W-:Y:S04]  /*12a60*/  SHFL.IDX PT, R54, R16, R5, 0x1c1f ;  /* 0x001c1f0510367589 */ /* 0x000fe800000e0000 */
[----:B------:R-:W-:Y:S01]  /*12a70*/  SHFL.IDX PT, R21, R21, R12, 0x1c1f ;  /* 0x001c1f0c15157589 */ /* 0x000fe200000e0000 */
[----:B--2---:R-:W-:-:S03]  /*12a80*/  IMAD.WIDE.U32 R42, R86, UR37, R42 ;  /* 0x00000025562a7c25 */ /* 0x004fc6000f8e002a */
[----:B------:R-:W-:Y:S04]  /*12a90*/  SHFL.IDX PT, R13, R100, R5, 0x1c1f ;  /* 0x001c1f05640d7589 */ /* 0x000fe800000e0000 */
[----:B------:R-:W-:Y:S04]  /*12aa0*/  SHFL.IDX PT, R28, R28, R5, 0x1c1f ;  /* 0x001c1f051c1c7589 */ /* 0x000fe800000e0000 */
[----:B------:R-:W-:Y:S04]  /*12ab0*/  SHFL.IDX PT, R62, R18, R5, 0x1c1f ;  /* 0x001c1f05123e7589 */ /* 0x000fe800000e0000 */
[----:B------:R-:W-:Y:S04]  /*12ac0*/  SHFL.IDX PT, R16, R107, R12, 0x1c1f ;  /* 0x001c1f0c6b107589 */ /* 0x000fe800000e0000 */
[----:B------:R-:W2:Y:S04]  /*12ad0*/  SHFL.IDX PT, R29, R29, R12, 0x1c1f ;  /* 0x001c1f0c1d1d7589 */ /* 0x000ea800000e0000 */
        /* <DEDUP_REMOVED lines=9> */
[----:B------:R-:W-:Y:S01]  /*12b70*/  SHFL.IDX PT, R23, R96, R5, 0x1c1f ;  /* 0x001c1f0560177589 */ /* 0x000fe200000e0000 */
[----:B-----5:R-:W5:Y:S03]  /*12b80*/  LDC.64 R84, c[0x0][0xbd8] ;  /* 0x0002f600ff547b82 */ /* 0x020f660000000a00 */
[----:B------:R-:W-:Y:S04]  /*12b90*/  SHFL.IDX PT, R24, R103, R12, 0x1c1f ;  /* 0x001c1f0c67187589 */ /* 0x000fe800000e0000 */
[----:B------:R-:W-:Y:S04]  /*12ba0*/  SHFL.IDX PT, R47, R56, R5, 0x1c1f ;  /* 0x001c1f05382f7589 */ /* 0x000fe800000e0000 */
[----:B------:R1:W-:Y:S04]  /*12bb0*/  SHFL.IDX PT, R49, R90, R5, 0x1c1f ;  /* 0x001c1f055a317589 */ /* 0x0003e800000e0000 */
[----:B------:R-:W-:Y:S04]  /*12bc0*/  SHFL.IDX PT, R56, R97, R12, 0x1c1f ;  /* 0x001c1f0c61387589 */ /* 0x000fe800000e0000 */
[----:B------:R0:W-:Y:S01]  /*12bd0*/  SHFL.IDX PT, R66, R88, R5, 0x1c1f ;  /* 0x001c1f0558427589 */ /* 0x0001e200000e0000 */
[----:B-1----:R-:W1:Y:S03]  /*12be0*/  @P2 LDC R90, c[0x0][0xbec] ;  /* 0x0002fb00ff5a2b82 */ /* 0x002e660000000800 */
[----:B------:R-:W-:Y:S04]  /*12bf0*/  SHFL.IDX PT, R67, R93, R12, 0x1c1f ;  /* 0x001c1f0c5d437589 */ /* 0x000fe800000e0000 */
[----:B------:R-:W-:Y:S01]  /*12c00*/  SHFL.IDX PT, R33, R92, R5, 0x1c1f ;  /* 0x001c1f055c217589 */ /* 0x000fe200000e0000 */
[----:B0-----:R-:W0:Y:S03]  /*12c10*/  LDC R88, c[0x0][0xc50] ;  /* 0x00031400ff587b82 */ /* 0x001e260000000800 */
[----:B------:R-:W-:Y:S04]  /*12c20*/  SHFL.IDX PT, R61, R72, R5, 0x1c1f ;  /* 0x001c1f05483d7589 */ /* 0x000fe800000e0000 */
[----:B------:R-:W-:Y:S04]  /*12c30*/  SHFL.IDX PT, R71, R60, R5, 0x1c1f ;  /* 0x001c1f053c477589 */ /* 0x000fe800000e0000 */
[----:B------:R-:W-:Y:S04]  /*12c40*/  SHFL.IDX PT, R48, R48, R5, 0x1c1f ;  /* 0x001c1f0530307589 */ /* 0x000fe800000e0000 */
[----:B------:R-:W-:Y:S01]  /*12c50*/  SHFL.IDX PT, R64, R64, R5, 0x1c1f ;  /* 0x001c1f0540407589 */ /* 0x000fe200000e0000 */
[----:B-1----:R-:W-:-:S03]  /*12c60*/  @P2 IMAD.HI.U32 R90, R73, R90, RZ ;  /* 0x0000005a495a2227 */ /* 0x002fc600078e00ff */
[----:B------:R-:W-:Y:S04]  /*12c70*/  SHFL.IDX PT, R52, R52, R5, 0x1c1f ;  /* 0x001c1f0534347589 */ /* 0x000fe800000e0000 */
[----:B------:R-:W-:Y:S04]  /*12c80*/  SHFL.IDX PT, R44, R44, R5, 0x1c1f ;  /* 0x001c1f052c2c7589 */ /* 0x000fe800000e0000 */
[----:B------:R-:W-:Y:S04]  /*12c90*/  SHFL.IDX PT, R40, R40, R5, 0x1c1f ;  /* 0x001c1f0528287589 */ /* 0x000fe800000e0000 */
[----:B------:R-:W-:Y:S04]  /*12ca0*/  SHFL.IDX PT, R38, R38, R5, 0x1c1f ;  /* 0x001c1f0526267589 */ /* 0x000fe800000e0000 */
[----:B------:R-:W-:Y:S04]  /*12cb0*/  SHFL.IDX PT, R36, R36, R5, 0x1c1f ;  /* 0x001c1f0524247589 */ /* 0x000fe800000e0000 */
[----:B------:R2:W-:Y:S04]  /*12cc0*/  SHFL.IDX PT, R4, R26, R5, 0x1c1f ;  /* 0x001c1f051a047589 */ /* 0x0005e800000e0000 */
[----:B------:R1:W-:Y:S04]  /*12cd0*/  SHFL.IDX PT, R34, R34, R5, 0x1c1f ;  /* 0x001c1f0522227589 */ /* 0x0003e800000e0000 */
[----:B------:R-:W3:Y:S01]  /*12ce0*/  SHFL.IDX PT, R60, R99, R12, 0x1c1f ;  /* 0x001c1f0c633c7589 */ /* 0x000ee200000e0000 */
[----:B--2---:R-:W-:-:S03]  /*12cf0*/  SEL R26, R28, R29, P0 ;  /* 0x0000001d1c1a7207 */ /* 0x004fc60000000000 */
[----:B------:R-:W2:Y:S01]  /*12d00*/  SHFL.IDX PT, R72, R95, R12, 0x1c1f ;  /* 0x001c1f0c5f487589 */ /* 0x000ea200000e0000 */
[----:B------:R-:W-:Y:S02]  /*12d10*/  SEL R28, R29, R28, P0 ;  /* 0x0000001c1d1c7207 */ /* 0x000fe40000000000 */
[----:B-1----:R-:W-:Y:S01]  /*12d20*/  SEL R5, R3, R6, P0 ;  /* 0x0000000603057207 */ /* 0x002fe20000000000 */
[----:B------:R-:W-:Y:S01]  /*12d30*/  SHFL.IDX PT, R77, R77, R12, 0x1c1f ;  /* 0x001c1f0c4d4d7589 */ /* 0x000fe200000e0000 */
[----:B------:R-:W-:Y:S02]  /*12d40*/  SEL R3, R6, R3, P0 ;  /* 0x0000000306037207 */ /* 0x000fe40000000000 */
[----:B------:R-:W-:Y:S01]  /*12d50*/  SEL R6, R8, R7, P0 ;  /* 0x0000000708067207 */ /* 0x000fe20000000000 */
[----:B------:R-:W1:Y:S01]  /*12d60*/  SHFL.IDX PT, R74, R91, R12, 0x1c1f ;  /* 0x001c1f0c5b4a7589 */ /* 0x000e6200000e0000 */
        /* <DEDUP_REMOVED lines=8> */
[----:B------:R-:W1:Y:S01]  /*12df0*/  SHFL.IDX PT, R81, R81, R12, 0x1c1f ;  /* 0x001c1f0c51517589 */ /* 0x000e6200000e0000 */
[----:B----4-:R-:W-:-:S03]  /*12e00*/  SEL R29, R32, R25, P0 ;  /* 0x00000019201d7207 */ /* 0x010fc60000000000 */
[----:B------:R-:W-:Y:S04]  /*12e10*/  SHFL.IDX PT, R65, R65, R12, 0x1c1f ;  /* 0x001c1f0c41417589 */ /* 0x000fe800000e0000 */
[----:B------:R-:W-:Y:S04]  /*12e20*/  SHFL.IDX PT, R69, R69, R12, 0x1c1f ;  /* 0x001c1f0c45457589 */ /* 0x000fe800000e0000 */
[----:B------:R4:W-:Y:S04]  /*12e30*/  SHFL.IDX PT, R59, R27, R12, 0x1c1f ;  /* 0x001c1f0c1b3b7589 */ /* 0x0009e800000e0000 */
[----:B------:R0:W-:Y:S04]  /*12e40*/  SHFL.IDX PT, R63, R11, R12, 0x1c1f ;  /* 0x001c1f0c0b3f7589 */ /* 0x0001e800000e0000 */
[----:B------:R-:W-:Y:S01]  /*12e50*/  SHFL.IDX PT, R53, R53, R12, 0x1c1f ;  /* 0x001c1f0c35357589 */ /* 0x000fe200000e0000 */
[----:B----4-:R-:W-:Y:S01]  /*12e60*/  SEL R27, R25, R32, P0 ;  /* 0x00000020191b7207 */ /* 0x010fe20000000000 */
[----:B-----5:R-:W-:-:S02]  /*12e70*/  IMAD R32, R84, UR38, RZ ;  /* 0x0000002654207c24 */ /* 0x020fc4000f8e02ff */
[----:B------:R-:W-:Y:S01]  /*12e80*/  SHFL.IDX PT, R55, R55, R12, 0x1c1f ;  /* 0x001c1f0c37377589 */ /* 0x000fe200000e0000 */
[----:B---3--:R-:W-:Y:S02]  /*12e90*/  SEL R25, R60, R33, P0 ;  /* 0x000000213c197207 */ /* 0x008fe40000000000 */
[----:B0-----:R-:W-:Y:S01]  /*12ea0*/  SEL R11, R13, R16, P0 ;  /* 0x000000100d0b7207 */ /* 0x001fe20000000000 */
[----:B------:R-:W-:Y:S01]  /*12eb0*/  SHFL.IDX PT, R41, R41, R12, 0x1c1f ;  /* 0x001c1f0c29297589 */ /* 0x000fe200000e0000 */
[----:B------:R-:W-:Y:S02]  /*12ec0*/  SEL R13, R17, R18, P0 ;  /* 0x00000012110d7207 */ /* 0x000fe40000000000 */
[----:B------:R-:W-:Y:S01]  /*12ed0*/  SEL R16, R49, R56, P0 ;  /* 0x0000003831107207 */ /* 0x000fe20000000000 */
        /* <DEDUP_REMOVED lines=14> */
[----:B------:R-:W0:Y:S01]  /*12fc0*/  @P2 LDC R85, c[0x0][0xbf0] ;  /* 0x0002fc00ff552b82 */ /* 0x000e220000000800 */
[----:B------:R-:W-:Y:S01]  /*12fd0*/  IMAD.WIDE.U32 R56, R84, UR37, R30 ;  /* 0x0000002554387c25 */ /* 0x000fe2000f8e001e */
[----:B------:R-:W-:Y:S02]  /*12fe0*/  SEL R30, R66, R67, P0 ;  /* 0x00000043421e7207 */ /* 0x000fe40000000000 */
[----:B------:R-:W-:Y:S01]  /*12ff0*/  SEL R17, R33, R60, P0 ;  /* 0x0000003c21117207 */ /* 0x000fe20000000000 */
[----:B------:R-:W-:Y:S01]  /*13000*/  IMAD R67, RZ, RZ, -UR43 ;  /* 0x8000002bff437e24 */ /* 0x000fe2000f8e02ff */
[----:B--2---:R-:W-:Y:S01]  /*13010*/  SEL R31, R61, R72, P0 ;  /* 0x000000483d1f7207 */ /* 0x004fe20000000000 */
[----:B------:R-:W-:Y:S01]  /*13020*/  IMAD R66, R86, UR38, RZ ;  /* 0x0000002656427c24 */ /* 0x000fe2000f8e02ff */
[----:B------:R-:W-:Y:S01]  /*13030*/  SEL R33, R72, R61, P0 ;  /* 0x0000003d48217207 */ /* 0x000fe20000000000 */
[----:B------:R-:W-:Y:S01]  /*13040*/  IMAD R83, R88, R67, UR4 ;  /* 0x0000000458537e24 */ /* 0x000fe2000f8e0243 */
[----:B------:R-:W-:Y:S01]  /*13050*/  ULDC.64 UR4, c[0x0][0xbe0] ;  /* 0x0002f80000047ab9 */ /* 0x000fe20000000a00 */
[----:B------:R-:W-:-:S02]  /*13060*/  IMAD R61, R87, UR37, R66 ;  /* 0x00000025573d7c24 */ /* 0x000fc4000f8e0242 */
[----:B------:R-:W-:Y:S01]  /*13070*/  @P2 IMAD.HI.U32 R60, R73, R82, RZ ;  /* 0x00000052493c2227 */ /* 0x000fe200078e00ff */
[----:B------:R-:W-:-:S03]  /*13080*/  SHF.R.S32.HI R72, RZ, 0x1f, R83 ;  /* 0x0000001fff487819 */ /* 0x000fc60000011453 */
[----:B------:R-:W-:Y:S02]  /*13090*/  IMAD.IADD R61, R43, 0x1, R61 ;  /* 0x000000012b3d7824 */ /* 0x000fe400078e023d */
[----:B------:R-:W-:Y:S02]  /*130a0*/  IMAD R43, R72, UR4, RZ ;  /* 0x00000004482b7c24 */ /* 0x000fe4000f8e02ff */
[----:B------:R-:W-:Y:S02]  /*130b0*/  IMAD.IADD R57, R57, 0x1, R49 ;  /* 0x0000000139397824 */ /* 0x000fe400078e0231 */
[----:B------:R-:W-:Y:S01]  /*130c0*/  IMAD.MOV.U32 R49, RZ, RZ, R73 ;  /* 0x000000ffff317224 */ /* 0x000fe200078e0049 */
[----:B------:R-:W-:Y:S01]  /*130d0*/  @P2 SHF.R.U32.HI R49, RZ, R75, R60 ;  /* 0x0000004bff312219 */ /* 0x000fe2000001163c */
[----:B------:R-:W-:Y:S02]  /*130e0*/  IMAD.MOV.U32 R60, RZ, RZ, R42 ;  /* 0x000000ffff3c7224 */ /* 0x000fe400078e002a */
[----:B------:R-:W-:-:S02]  /*130f0*/  IMAD R66, R83, UR5, R43 ;  /* 0x0000000553427c24 */ /* 0x000fc4000f8e022b */
[----:B------:R-:W-:Y:S01]  /*13100*/  IMAD.MOV.U32 R67, RZ, RZ, R73 ;  /* 0x000000ffff437224 */ /* 0x000fe200078e0049 */
[----:B0-----:R-:W-:Y:S01]  /*13110*/  @P2 SHF.R.U32.HI R67, RZ, R85, R90 ;  /* 0x00000055ff432219 */ /* 0x001fe2000001165a */
[----:B------:R-:W-:Y:S01]  /*13120*/  IMAD.WIDE.U32 R42, R83, UR4, R56 ;  /* 0x00000004532a7c25 */ /* 0x000fe2000f8e0038 */
[----:B------:R-:W-:-:S03]  /*13130*/  ULDC.64 UR4, c[0x0][0xb30] ;  /* 0x0002cc0000047ab9 */ /* 0x000fc60000000a00 */
[----:B------:R-:W-:Y:S01]  /*13140*/  IMAD R72, R72, UR6, RZ ;  /* 0x0000000648487c24 */ /* 0x000fe2000f8e02ff */
[----:B------:R-:W-:Y:S01]  /*13150*/  IADD3 R42, P2, R49, R42, RZ ;  /* 0x0000002a312a7210 */ /* 0x000fe20007f5e0ff */
[----:B------:R-:W-:Y:S01]  /*13160*/  IMAD.WIDE.U32 R56, R83, UR6, R60 ;  /* 0x0000000653387c25 */ /* 0x000fe2000f8e003c */
[----:B------:R-:W-:Y:S02]  /*13170*/  SHF.R.S32.HI R61, RZ, 0x1f, R49 ;  /* 0x0000001fff3d7819 */ /* 0x000fe40000011431 */
[----:B------:R-:W-:Y:S01]  /*13180*/  SHF.R.S32.HI R60, RZ, 0x1f, R67 ;  /* 0x0000001fff3c7819 */ /* 0x000fe20000011443 */
[----:B------:R-:W-:Y:S01]  /*13190*/  IMAD.MOV R49, RZ, RZ, -R49 ;  /* 0x000000ffff317224 */ /* 0x000fe200078e0a31 */
[----:B------:R-:W-:Y:S01]  /*131a0*/  IADD3.X R43, R61, R43, R66, P2, !PT ;  /* 0x0000002b3d2b7210 */ /* 0x000fe200017fe442 */
[----:B------:R-:W-:Y:S01]  /*131b0*/  IMAD R75, R83, UR7, R72 ;  /* 0x00000007534b7c24 */ /* 0x000fe2000f8e0248 */
[----:B------:R-:W-:Y:S01]  /*131c0*/  ULDC.64 UR6, c[0x0][0xbc8] ;  /* 0x0002f20000067ab9 */ /* 0x000fe20000000a00 */
[----:B------:R-:W-:-:S02]  /*131d0*/  IMAD.MOV R72, RZ, RZ, -R67 ;  /* 0x000000ffff487224 */ /* 0x000fc400078e0a43 */
[----:B------:R-:W-:Y:S02]  /*131e0*/  IMAD R60, R60, UR4, RZ ;  /* 0x000000043c3c7c24 */ /* 0x000fe4000f8e02ff */
[C-C-:B------:R-:W-:Y:S02]  /*131f0*/  IMAD R49, R80.reuse, R49, R73.reuse ;  /* 0x0000003150317224 */ /* 0x140fe400078e0249 */
[----:B------:R-:W-:Y:S02]  /*13200*/  IMAD R61, R80, R72, R73 ;  /* 0x00000048503d7224 */ /* 0x000fe400078e0249 */
[----:B------:R-:W-:Y:S01]  /*13210*/  IMAD R73, R67, UR5, R60 ;  /* 0x0000000543497c24 */ /* 0x000fe2000f8e023c */
[----:B------:R-:W-:Y:S01]  /*13220*/  SHF.R.S32.HI R60, RZ, 0x1f, R49 ;  /* 0x0000001fff3c7819 */ /* 0x000fe20000011431 */
[----:B------:R-:W-:Y:S01]  /*13230*/  IMAD.IADD R57, R57, 0x1, R75 ;  /* 0x0000000139397824 */ /* 0x000fe200078e024b */
[----:B------:R-:W-:Y:S01]  /*13240*/  SHF.R.S32.HI R66, RZ, 0x1f, R61 ;  /* 0x0000001fff427819 */ /* 0x000fe2000001143d */
[----:B------:R-:W0:Y:S01]  /*13250*/  S2UR UR5, SR_CgaCtaId ;  /* 0x00000000000579c3 */ /* 0x000e220000008800 */
[----:B------:R-:W-:-:S04]  /*13260*/  IMAD.WIDE.U32 R42, R49, UR6, R42 ;  /* 0x00000006312a7c25 */ /* 0x000fc8000f8e002a */
[----:B------:R-:W-:Y:S01]  /*13270*/  IMAD.WIDE.U32 R56, R67, UR4, R56 ;  /* 0x0000000443387c25 */ /* 0x000fe2000f8e0038 */
[----:B------:R-:W-:-:S03]  /*13280*/  UMOV UR4, 0x400 ;  /* 0x0000040000047882 */ /* 0x000fc60000000000 */
[----:B------:R-:W-:Y:S02]  /*13290*/  IMAD R60, R60, UR6, RZ ;  /* 0x000000063c3c7c24 */ /* 0x000fe4000f8e02ff */
[----:B------:R-:W-:Y:S02]  /*132a0*/  IMAD R66, R66, UR8, RZ ;  /* 0x0000000842427c24 */ /* 0x000fe4000f8e02ff */
[----:B------:R-:W-:Y:S02]  /*132b0*/  IMAD.IADD R57, R57, 0x1, R73 ;  /* 0x0000000139397824 */ /* 0x000fe400078e0249 */
[----:B------:R-:W-:Y:S01]  /*132c0*/  IMAD R73, R49, UR7, R60 ;  /* 0x0000000731497c24 */ /* 0x000fe2000f8e023c */
[----:B------:R-:W-:Y:S01]  /*132d0*/  ULDC.64 UR6, c[0x0][0xba8] ;  /* 0x0002ea0000067ab9 */ /* 0x000fe20000000a00 */
[C---:B------:R-:W-:Y:S01]  /*132e0*/  IMAD R75, R61.reuse, UR9, R66 ;  /* 0x000000093d4b7c24 */ /* 0x040fe2000f8e0242 */
[----:B-1----:R-:W-:Y:S01]  /*132f0*/  SEL R60, R74, R71, P0 ;  /* 0x000000474a3c7207 */ /* 0x002fe20000000000 */
[----:B------:R-:W-:Y:S01]  /*13300*/  IMAD.WIDE.U32 R66, R61, UR8, R56 ;  /* 0x000000083d427c25 */ /* 0x000fe2000f8e0038 */
[----:B------:R-:W-:Y:S01]  /*13310*/  SEL R56, R71, R74, P0 ;  /* 0x0000004a47387207 */ /* 0x000fe20000000000 */
[----:B------:R-:W-:Y:S01]  /*13320*/  ULDC.64 UR8, c[0x0][0xb00] ;  /* 0x0002c00000087ab9 */ /* 0x000fe20000000a00 */
[C---:B------:R-:W-:Y:S01]  /*13330*/  LEA R71, P2, R42.reuse, UR6, 0x2 ;  /* 0x000000062a477c11 */ /* 0x040fe2000f8410ff */
[----:B------:R-:W-:Y:S01]  /*13340*/  IMAD.IADD R49, R43, 0x1, R73 ;  /* 0x000000012b317824 */ /* 0x000fe200078e0249 */
[----:B------:R-:W-:Y:S01]  /*13350*/  ULDC UR6, c[0x0][0xa88] ;  /* 0x0002a20000067ab9 */ /* 0x000fe20000000800 */
[----:B------:R-:W-:Y:S01]  /*13360*/  IMAD.IADD R43, R67, 0x1, R75 ;  /* 0x00000001432b7824 */ /* 0x000fe200078e024b */
[----:B0-----:R-:W-:Y:S01]  /*13370*/  ULEA UR4, UR5, UR4, 0x18 ;  /* 0x0000000405047291 */ /* 0x001fe2000f8ec03f */
[----:B------:R-:W-:Y:S01]  /*13380*/  SHFL.IDX PT, R72, R71, RZ, 0x1c1f ;  /* 0x001c1fff47487589 */ /* 0x000fe200000e0000 */
[----:B------:R-:W-:Y:S01]  /*13390*/  LEA.HI.X R49, R42, UR7, R49, 0x2, P2 ;  /* 0x000000072a317c11 */ /* 0x000fe200090f1431 */
[----:B------:R-:W-:Y:S01]  /*133a0*/  IMAD R83, R80, UR6, RZ ;  /* 0x0000000650537c24 */ /* 0x000fe2000f8e02ff */
[----:B------:R-:W-:Y:S01]  /*133b0*/  UIADD3 UR4, UR4, 0x22820, URZ ;  /* 0x0002282004047890 */ /* 0x000fe2000fffe03f */
[----:B------:R0:W-:Y:S01]  /*133c0*/  SHFL.IDX PT, R74, R71, 0x1, 0x1c1f ;  /* 0x003c1f00474a7f89 */ /* 0x0001e200000e0000 */
[----:B------:R-:W-:Y:S01]  /*133d0*/  VIADD R80, R70, 0x8 ;  /* 0x0000000846507836 */ /* 0x000fe20000000000 */
[----:B------:R-:W-:Y:S01]  /*133e0*/  LEA R82, P3, R66, UR8, 0x2 ;  /* 0x0000000842527c11 */ /* 0x000fe2000f8610ff */
[----:B------:R-:W-:Y:S01]  /*133f0*/  UPRMT UR4, URZ, 0x654, UR4 ;  /* 0x000006543f047896 */ /* 0x000fe20008000004 */
[----:B------:R-:W1:Y:S01]  /*13400*/  SHFL.IDX PT, R73, R49, RZ, 0x1c1f ;  /* 0x001c1fff31497589 */ /* 0x000e6200000e0000 */
[----:B------:R-:W-:-:S02]  /*13410*/  ISETP.GE.OR P2, PT, R70, R83, P1 ;  /* 0x000000534600720c */ /* 0x000fc40000f46670 */
[-C--:B------:R-:W-:Y:S01]  /*13420*/  ISETP.GE.OR P1, PT, R80, R83.reuse, P1 ;  /* 0x000000535000720c */ /* 0x080fe20000f26670 */
[----:B------:R2:W3:Y:S01]  /*13430*/  SHFL.IDX PT, R75, R49, 0x1, 0x1c1f ;  /* 0x003c1f00314b7f89 */ /* 0x0004e200000e0000 */
[----:B------:R-:W-:Y:S01]  /*13440*/  LEA.HI.X R84, R66, UR9, R43, 0x2, P3 ;  /* 0x0000000942547c11 */ /* 0x000fe200098f142b */
[----:B0-----:R-:W-:Y:S01]  /*13450*/  IMAD.SHL.U32 R71, R68, 0x2, RZ ;  /* 0x0000000244477824 */ /* 0x001fe200078e00ff */
[----:B------:R-:W-:Y:S01]  /*13460*/  ISETP.GE.AND P3, PT, R70, R83, PT ;  /* 0x000000534600720c */ /* 0x000fe20003f66270 */
[----:B------:R-:W-:Y:S01]  /*13470*/  SYNCS.ARRIVE.TRANS64.RED.A1T0 RZ, [UR4], RZ ;  /* 0x000000ffffff79a7 */ /* 0x000fe20008100404 */
[----:B------:R0:W4:Y:S01]  /*13480*/  SHFL.IDX PT, R66, R82, RZ, 0x1c1f ;  /* 0x001c1fff52427589 */ /* 0x00012200000e0000 */
[----:B------:R-:W-:Y:S02]  /*13490*/  SEL R57, R48, R77, P0 ;  /* 0x0000004d30397207 */ /* 0x000fe40000000000 */
[----:B------:R-:W-:Y:S01]  /*134a0*/  SEL R61, R77, R48, P0 ;  /* 0x000000304d3d7207 */ /* 0x000fe20000000000 */
[----:B------:R0:W0:Y:S01]  /*134b0*/  SHFL.IDX PT, R67, R84, RZ, 0x1c1f ;  /* 0x001c1fff54437589 */ /* 0x00002200000e0000 */
[----:B------:R-:W-:-:S02]  /*134c0*/  SEL R42, R46, R79, P0 ;  /* 0x0000004f2e2a7207 */ /* 0x000fc40000000000 */
[----:B------:R-:W-:Y:S02]  /*134d0*/  SEL R43, R47, R76, P0 ;  /* 0x0000004c2f2b7207 */ /* 0x000fe40000000000 */
[----:B------:R-:W-:Y:S02]  /*134e0*/  SEL R48, R50, R81, P0 ;  /* 0x0000005132307207 */ /* 0x000fe40000000000 */
[----:B--2---:R-:W-:Y:S02]  /*134f0*/  SEL R49, R51, R78, P0 ;  /* 0x0000004e33317207 */ /* 0x004fe40000000000 */
[----:B------:R-:W-:Y:S01]  /*13500*/  SEL R46, R79, R46, P0 ;  /* 0x0000002e4f2e7207 */ /* 0x000fe20000000000 */
[----:B-1----:R1:W-:Y:S01]  /*13510*/  @!P2 ST.E desc[UR52][R72.64], R0 ;  /* 0x000000004800a985 */ /* 0x0023e2000c101934 */
[----:B------:R-:W-:Y:S02]  /*13520*/  SEL R47, R76, R47, P0 ;  /* 0x0000002f4c2f7207 */ /* 0x000fe40000000000 */
[----:B------:R-:W-:Y:S01]  /*13530*/  SEL R50, R81, R50, P0 ;  /* 0x0000003251327207 */ /* 0x000fe20000000000 */
[----:B---3--:R1:W-:Y:S01]  /*13540*/  @!P1 ST.E desc[UR52][R74.64], R2 ;  /* 0x000000024a009985 */ /* 0x0083e2000c101934 */
[----:B------:R-:W-:Y:S01]  /*13550*/  SEL R51, R78, R51, P0 ;  /* 0x000000334e337207 */ /* 0x000fe20000000000 */
[----:B------:R-:W-:Y:S06]  /*13560*/  @P3 BRA `(.L_x_1242) ;  /* 0x0000000400783947 */ /* 0x000fec0003800000 */
[C---:B-1----:R-:W-:Y:S01]  /*13570*/  VIADD R0, R71.reuse, 0x8 ;  /* 0x0000000847007836 */ /* 0x042fe20000000000 */
        /* <DEDUP_REMOVED lines=8> */
[----:B------:R-:W-:-:S04]  /*13600*/  ISETP.GE.AND P1, PT, R70, UR4, PT ;  /* 0x0000000446007c0c */ /* 0x000fc8000bf26270 */
[----:B------:R-:W-:-:S03]  /*13610*/  ISETP.GE.AND P5, PT, R79, UR4, PT ;  /* 0x000000044f007c0c */ /* 0x000fc6000bfa6270 */
[C-C-:B0---4-:R-:W-:Y:S02]  /*13620*/  @!P2 IMAD.WIDE R72, R71.reuse, 0x4, R66.reuse ;  /* 0x000000044748a825 */ /* 0x151fe400078e0242 */
[----:B------:R-:W-:Y:S02]  /*13630*/  @!P3 LEA.HI R0, R0, R0, RZ, 0x1 ;  /* 0x000000000000b211 */ /* 0x000fe400078f08ff */
[----:B------:R-:W-:Y:S01]  /*13640*/  @!P4 LEA.HI R68, R68, R68, RZ, 0x1 ;  /* 0x000000444444c211 */ /* 0x000fe200078f08ff */
[----:B------:R0:W-:Y:S01]  /*13650*/  @!P2 ST.E.64 desc[UR52][R72.64], R6 ;  /* 0x000000064800a985 */ /* 0x0001e2000c101b34 */
[----:B------:R-:W-:Y:S01]  /*13660*/  @!P3 LOP3.LUT R75, R0, 0xfffffffe, RZ, 0xc0, !PT ;  /* 0xfffffffe004bb812 */ /* 0x000fe200078ec0ff */
[----:B------:R-:W-:Y:S01]  /*13670*/  VIADD R0, R71, 0x28 ;  /* 0x0000002847007836 */ /* 0x000fe20000000000 */
[----:B------:R-:W-:Y:S02]  /*13680*/  @!P1 LEA.HI R70, R70, R70, RZ, 0x1 ;  /* 0x0000004646469211 */ /* 0x000fe400078f08ff */
[----:B------:R-:W-:Y:S01]  /*13690*/  @!P4 LOP3.LUT R77, R68, 0xfffffffe, RZ, 0xc0, !PT ;  /* 0xfffffffe444dc812 */ /* 0x000fe200078ec0ff */
[----:B------:R-:W-:Y:S01]  /*136a0*/  @!P3 IMAD.WIDE R74, R75, 0x4, R66 ;  /* 0x000000044b4ab825 */ /* 0x000fe200078e0242 */
[----:B------:R-:W-:-:S02]  /*136b0*/  ISETP.GE.AND P2, PT, R78, UR4, PT ;  /* 0x000000044e007c0c */ /* 0x000fc4000bf46270 */
[----:B------:R-:W-:Y:S01]  /*136c0*/  @!P5 LEA.HI R79, R79, R79, RZ, 0x1 ;  /* 0x0000004f4f4fd211 */ /* 0x000fe200078f08ff */
[----:B------:R-:W-:Y:S01]  /*136d0*/  VIADD R68, R71, 0x30 ;  /* 0x0000003047447836 */ /* 0x000fe20000000000 */
[----:B------:R1:W-:Y:S01]  /*136e0*/  @!P3 ST.E.64 desc[UR52][R74.64], R8 ;  /* 0x000000084a00b985 */ /* 0x0003e2000c101b34 */
[--C-:B------:R-:W-:Y:S01]  /*136f0*/  @!P4 IMAD.WIDE R76, R77, 0x4, R66.reuse ;  /* 0x000000044d4cc825 */ /* 0x100fe200078e0242 */
[----:B------:R-:W-:Y:S02]  /*13700*/  ISETP.GE.AND P3, PT, R0, UR4, PT ;  /* 0x0000000400007c0c */ /* 0x000fe4000bf66270 */
[----:B0-----:R-:W-:Y:S01]  /*13710*/  @!P1 LOP3.LUT R7, R70, 0xfffffffe, RZ, 0xc0, !PT ;  /* 0xfffffffe46079812 */ /* 0x001fe200078ec0ff */
[C---:B------:R-:W-:Y:S01]  /*13720*/  VIADD R72, R71.reuse, 0x40 ;  /* 0x0000004047487836 */ /* 0x040fe20000000000 */
[----:B------:R-:W-:Y:S01]  /*13730*/  ISETP.GE.AND P6, PT, R68, UR4, PT ;  /* 0x0000000444007c0c */ /* 0x000fe2000bfc6270 */
[----:B------:R-:W-:Y:S01]  /*13740*/  VIADD R70, R71, 0x48 ;  /* 0x0000004847467836 */ /* 0x000fe20000000000 */
[----:B------:R0:W-:Y:S01]  /*13750*/  @!P4 ST.E.64 desc[UR52][R76.64], R10 ;  /* 0x0000000a4c00c985 */ /* 0x0001e2000c101b34 */
[----:B------:R-:W-:Y:S01]  /*13760*/  @!P1 IMAD.WIDE R6, R7, 0x4, R66 ;  /* 0x0000000407069825 */ /* 0x000fe200078e0242 */
[----:B------:R-:W-:-:S02]  /*13770*/  ISETP.GE.AND P4, PT, R72, UR4, PT ;  /* 0x0000000448007c0c */ /* 0x000fc4000bf86270 */
[----:B------:R-:W-:Y:S02]  /*13780*/  @!P2 LEA.HI R78, R78, R78, RZ, 0x1 ;  /* 0x0000004e4e4ea211 */ /* 0x000fe400078f08ff */
[----:B------:R2:W-:Y:S01]  /*13790*/  @!P1 ST.E.64 desc[UR52][R6.64], R14 ;  /* 0x0000000e06009985 */ /* 0x0005e2000c101b34 */
[----:B------:R-:W-:Y:S02]  /*137a0*/  ISETP.GE.AND P1, PT, R70, UR4, PT ;  /* 0x0000000446007c0c */ /* 0x000fe4000bf26270 */
[----:B-1----:R-:W-:Y:S02]  /*137b0*/  @!P2 LOP3.LUT R9, R78, 0xfffffffe, RZ, 0xc0, !PT ;  /* 0xfffffffe4e09a812 */ /* 0x002fe400078ec0ff */
[----:B------:R-:W-:Y:S02]  /*137c0*/  @!P6 LEA.HI R68, R68, R68, RZ, 0x1 ;  /* 0x000000444444e211 */ /* 0x000fe400078f08ff */
[----:B------:R-:W-:Y:S01]  /*137d0*/  @!P3 LEA.HI R0, R0, R0, RZ, 0x1 ;  /* 0x000000000000b211 */ /* 0x000fe200078f08ff */
[----:B------:R-:W-:Y:S01]  /*137e0*/  @!P2 IMAD.WIDE R8, R9, 0x4, R66 ;  /* 0x000000040908a825 */ /* 0x000fe200078e0242 */
[----:B------:R-:W-:-:S02]  /*137f0*/  @!P6 LOP3.LUT R73, R68, 0xfffffffe, RZ, 0xc0, !PT ;  /* 0xfffffffe4449e812 */ /* 0x000fc400078ec0ff */
[----:B0-----:R-:W-:Y:S01]  /*13800*/  @!P3 LOP3.LUT R11, R0, 0xfffffffe, RZ, 0xc0, !PT ;  /* 0xfffffffe000bb812 */ /* 0x001fe200078ec0ff */
[----:B------:R-:W-:Y:S01]  /*13810*/  VIADD R0, R71, 0x50 ;  /* 0x0000005047007836 */ /* 0x000fe20000000000 */
[----:B------:R-:W-:Y:S01]  /*13820*/  @!P4 LEA.HI R72, R72, R72, RZ, 0x1 ;  /* 0x000000484848c211 */ /* 0x000fe200078f08ff */
[--C-:B--2---:R-:W-:Y:S01]  /*13830*/  @!P6 IMAD.WIDE R6, R73, 0x4, R66.reuse ;  /* 0x000000044906e825 */ /* 0x104fe200078e0242 */
[----:B------:R-:W-:Y:S01]  /*13840*/  @!P1 LEA.HI R70, R70, R70, RZ, 0x1 ;  /* 0x0000004646469211 */ /* 0x000fe200078f08ff */
[----:B------:R0:W-:Y:S01]  /*13850*/  @!P2 ST.E.64 desc[UR52][R8.64], R12 ;  /* 0x0000000c0800a985 */ /* 0x0001e2000c101b34 */
[----:B------:R-:W-:Y:S01]  /*13860*/  @!P5 LOP3.LUT R15, R79, 0xfffffffe, RZ, 0xc0, !PT ;  /* 0xfffffffe4f0fd812 */ /* 0x000fe200078ec0ff */
[----:B------:R-:W-:Y:S01]  /*13870*/  @!P3 IMAD.WIDE R10, R11, 0x4, R66 ;  /* 0x000000040b0ab825 */ /* 0x000fe200078e0242 */
[----:B------:R-:W-:-:S03]  /*13880*/  @!P4 LOP3.LUT R73, R72, 0xfffffffe, RZ, 0xc0, !PT ;  /* 0xfffffffe4849c812 */ /* 0x000fc600078ec0ff */
[--C-:B------:R-:W-:Y:S01]  /*13890*/  @!P5 IMAD.WIDE R14, R15, 0x4, R66.reuse ;  /* 0x000000040f0ed825 */ /* 0x100fe200078e0242 */
[----:B------:R1:W-:Y:S04]  /*138a0*/  @!P3 ST.E.64 desc[UR52][R10.64], R20 ;  /* 0x000000140a00b985 */ /* 0x0003e8000c101b34 */
[----:B------:R2:W-:Y:S01]  /*138b0*/  @!P6 ST.E.64 desc[UR52][R6.64], R18 ;  /* 0x000000120600e985 */ /* 0x0005e2000c101b34 */
[----:B0-----:R-:W-:Y:S01]  /*138c0*/  @!P1 LOP3.LUT R13, R70, 0xfffffffe, RZ, 0xc0, !PT ;  /* 0xfffffffe460d9812 */ /* 0x001fe200078ec0ff */
[----:B------:R-:W-:Y:S02]  /*138d0*/  @!P4 IMAD.WIDE R8, R73, 0x4, R66 ;  /* 0x000000044908c825 */ /* 0x000fe400078e0242 */
[----:B------:R-:W-:Y:S02]  /*138e0*/  @!P5 ST.E.64 desc[UR52][R14.64], R22 ;  /* 0x000000160e00d985 */ /* 0x000fe4000c101b34 */
[----:B------:R-:W-:-:S02]  /*138f0*/  VIADD R12, R71, 0x58 ;  /* 0x00000058470c7836 */ /* 0x000fc40000000000 */
[----:B------:R0:W-:Y:S01]  /*13900*/  @!P4 ST.E.64 desc[UR52][R8.64], R26 ;  /* 0x0000001a0800c985 */ /* 0x0001e2000c101b34 */
[----:B-1----:R-:W-:Y:S02]  /*13910*/  @!P1 IMAD.WIDE R10, R13, 0x4, R66 ;  /* 0x000000040d0a9825 */ /* 0x002fe400078e0242 */
[----:B------:R-:W-:Y:S02]  /*13920*/  ISETP.GE.AND P2, PT, R12, UR4, PT ;  /* 0x000000040c007c0c */ /* 0x000fe4000bf46270 */
[C---:B------:R-:W-:Y:S01]  /*13930*/  VIADD R13, R71.reuse, 0x60 ;  /* 0x00000060470d7836 */ /* 0x040fe20000000000 */
[----:B------:R1:W-:Y:S01]  /*13940*/  @!P1 ST.E.64 desc[UR52][R10.64], R28 ;  /* 0x0000001c0a009985 */ /* 0x0003e2000c101b34 */
[C---:B------:R-:W-:Y:S01]  /*13950*/  VIADD R20, R71.reuse, 0x68 ;  /* 0x0000006847147836 */ /* 0x040fe20000000000 */
[----:B------:R-:W-:Y:S01]  /*13960*/  ISETP.GE.AND P1, PT, R0, UR4, PT ;  /* 0x0000000400007c0c */ /* 0x000fe2000bf26270 */
[----:B--2---:R-:W-:Y:S01]  /*13970*/  VIADD R7, R71, 0x78 ;  /* 0x0000007847077836 */ /* 0x004fe20000000000 */
[----:B------:R-:W-:Y:S01]  /*13980*/  ISETP.GE.AND P3, PT, R13, UR4, PT ;  /* 0x000000040d007c0c */ /* 0x000fe2000bf66270 */
[----:B------:R-:W-:Y:S01]  /*13990*/  VIADD R6, R71, 0x70 ;  /* 0x0000007047067836 */ /* 0x000fe20000000000 */
[----:B------:R-:W-:-:S02]  /*139a0*/  ISETP.GE.AND P4, PT, R20, UR4, PT ;  /* 0x0000000414007c0c */ /* 0x000fc4000bf86270 */
[----:B------:R-:W-:Y:S02]  /*139b0*/  ISETP.GE.AND P6, PT, R7, UR4, PT ;  /* 0x0000000407007c0c */ /* 0x000fe4000bfc6270 */
[----:B------:R-:W-:Y:S02]  /*139c0*/  ISETP.GE.AND P5, PT, R6, UR4, PT ;  /* 0x0000000406007c0c */ /* 0x000fe4000bfa6270 */
[----:B------:R-:W-:-:S03]  /*139d0*/  @!P2 LEA.HI R12, R12, R12, RZ, 0x1 ;  /* 0x0000000c0c0ca211 */ /* 0x000fc600078f08ff */
[----:B------:R-:W-:Y:S02]  /*139e0*/  @!P1 LEA.HI R0, R0, R0, RZ, 0x1 ;  /* 0x0000000000009211 */ /* 0x000fe400078f08ff */
[----:B------:R-:W-:Y:S02]  /*139f0*/  @!P3 LEA.HI R13, R13, R13, RZ, 0x1 ;  /* 0x0000000d0d0db211 */ /* 0x000fe400078f08ff */
[----:B------:R-:W-:Y:S02]  /*13a00*/  @!P4 LEA.HI R20, R20, R20, RZ, 0x1 ;  /* 0x000000141414c211 */ /* 0x000fe400078f08ff */
[----:B0-----:R-:W-:Y:S02]  /*13a10*/  @!P6 LEA.HI R8, R7, R7, RZ, 0x1 ;  /* 0x000000070708e211 */ /* 0x001fe400078f08ff */
[----:B------:R-:W-:Y:S02]  /*13a20*/  @!P5 LEA.HI R6, R6, R6, RZ, 0x1 ;  /* 0x000000060606d211 */ /* 0x000fe400078f08ff */
[----:B------:R-:W-:-:S02]  /*13a30*/  @!P1 LOP3.LUT R7, R0, 0xfffffffe, RZ, 0xc0, !PT ;  /* 0xfffffffe00079812 */ /* 0x000fc400078ec0ff */
[----:B------:R-:W-:Y:S02]  /*13a40*/  @!P2 LOP3.LUT R9, R12, 0xfffffffe, RZ, 0xc0, !PT ;  /* 0xfffffffe0c09a812 */ /* 0x000fe400078ec0ff */
[----:B-1----:R-:W-:Y:S02]  /*13a50*/  @!P3 LOP3.LUT R11, R13, 0xfffffffe, RZ, 0xc0, !PT ;  /* 0xfffffffe0d0bb812 */ /* 0x002fe400078ec0ff */
[----:B------:R-:W-:Y:S02]  /*13a60*/  @!P4 LOP3.LUT R13, R20, 0xfffffffe, RZ, 0xc0, !PT ;  /* 0xfffffffe140dc812 */ /* 0x000fe400078ec0ff */
[----:B------:R-:W-:Y:S01]  /*13a70*/  @!P5 LOP3.LUT R15, R6, 0xfffffffe, RZ, 0xc0, !PT ;  /* 0xfffffffe060fd812 */ /* 0x000fe200078ec0ff */
[----:B------:R-:W-:Y:S01]  /*13a80*/  @!P1 IMAD.WIDE R6, R7, 0x4, R66 ;  /* 0x0000000407069825 */ /* 0x000fe200078e0242 */
[----:B------:R-:W-:-:S03]  /*13a90*/  @!P6 LOP3.LUT R19, R8, 0xfffffffe, RZ, 0xc0, !PT ;  /* 0xfffffffe0813e812 */ /* 0x000fc600078ec0ff */
[--C-:B------:R-:W-:Y:S01]  /*13aa0*/  @!P2 IMAD.WIDE R8, R9, 0x4, R66.reuse ;  /* 0x000000040908a825 */ /* 0x100fe200078e0242 */
[----:B------:R2:W-:Y:S03]  /*13ab0*/  @!P1 ST.E.64 desc[UR52][R6.64], R16 ;  /* 0x0000001006009985 */ /* 0x0005e6000c101b34 */
        /* <DEDUP_REMOVED lines=8> */
[----:B------:R2:W-:Y:S02]  /*13b40*/  @!P6 ST.E.64 desc[UR52][R66.64], R60 ;  /* 0x0000003c4200e985 */ /* 0x0005e4000c101b34 */
.L_x_1242:
[----:B------:R-:W-:Y:S05]  /*13b50*/  BSYNC B0 ;  /* 0x0000000000007941 */ /* 0x000fea0003800000 */
.L_x_1241:
[----:B------:R-:W-:Y:S01]  /*13b60*/  ISETP.GE.AND P1, PT, R80, R83, PT ;  /* 0x000000535000720c */ /* 0x000fe20003f26270 */
[----:B------:R3:W0:Y:S01]  /*13b70*/  SHFL.IDX PT, R27, R84, 0x1, 0x1c1f ;  /* 0x003c1f00541b7f89 */ /* 0x00062200000e0000 */
[----:B--2---:R-:W-:Y:S02]  /*13b80*/  SEL R14, R64, R69, P0 ;  /* 0x00000045400e7207 */ /* 0x004fe40000000000 */
[----:B------:R-:W-:Y:S01]  /*13b90*/  SEL R15, R62, R65, P0 ;  /* 0x000000413e0f7207 */ /* 0x000fe20000000000 */
[----:B------:R3:W2:Y:S01]  /*13ba0*/  SHFL.IDX PT, R26, R82, 0x1, 0x1c1f ;  /* 0x003c1f00521a7f89 */ /* 0x0006a200000e0000 */
        /* <DEDUP_REMOVED lines=19> */
[----:B-1----:R-:W-:Y:S01]  /*13ce0*/  SEL R2, R37, R34, P0 ;  /* 0x0000002225027207 */ /* 0x002fe20000000000 */
[----:B0-23--:R-:W-:Y:S06]  /*13cf0*/  @P1 BRA `(.L_x_1153) ;  /* 0x0000005c00481947 */ /* 0x00dfec0003800000 */
        /* <DEDUP_REMOVED lines=11> */
[----:B------:R-:W-:Y:S01]  /*13db0*/  ISETP.GE.AND P3, PT, R12, UR4, PT ;  /* 0x000000040c007c0c */ /* 0x000fe2000bf66270 */
[----:B------:R-:W-:Y:S01]  /*13dc0*/  VIADD R30, R71, 0x38 ;  /* 0x00000038471e7836 */ /* 0x000fe20000000000 */
[----:B------:R-:W-:-:S03]  /*13dd0*/  ISETP.GE.AND P5, PT, R28, UR4, PT ;  /* 0x000000041c007c0c */ /* 0x000fc6000bfa6270 */
[--C-:B------:R-:W-:Y:S02]  /*13de0*/  @!P0 IMAD.WIDE R6, R71, 0x4, R26.reuse ;  /* 0x0000000447068825 */ /* 0x100fe400078e021a */
[----:B------:R-:W-:Y:S02]  /*13df0*/  @!P4 LEA.HI R0, R0, R0, RZ, 0x1 ;  /* 0x000000000000c211 */ /* 0x000fe400078f08ff */
[----:B------:R-:W-:Y:S01]  /*13e00*/  @!P1 LEA.HI R10, R10, R10, RZ, 0x1 ;  /* 0x0000000a0a0a9211 */ /* 0x000fe200078f08ff */
[----:B------:R0:W-:Y:S01]  /*13e10*/  @!P0 ST.E.64 desc[UR52][R6.64], R42 ;  /* 0x0000002a06008985 */ /* 0x0001e2000c101b34 */
[----:B------:R-:W-:Y:S02]  /*13e20*/  @!P4 LOP3.LUT R9, R0, 0xfffffffe, RZ, 0xc0, !PT ;  /* 0xfffffffe0009c812 */ /* 0x000fe400078ec0ff */
[----:B------:R-:W-:Y:S02]  /*13e30*/  ISETP.GE.AND P0, PT, R30, UR4, PT ;  /* 0x000000041e007c0c */ /* 0x000fe4000bf06270 */
[----:B------:R-:W-:Y:S01]  /*13e40*/  @!P2 LEA.HI R0, R11, R11, RZ, 0x1 ;  /* 0x0000000b0b00a211 */ /* 0x000fe200078f08ff */
[----:B------:R-:W-:Y:S01]  /*13e50*/  @!P4 IMAD.WIDE R8, R9, 0x4, R26 ;  /* 0x000000040908c825 */ /* 0x000fe200078e021a */
[----:B------:R-:W-:-:S02]  /*13e60*/  @!P1 LOP3.LUT R11, R10, 0xfffffffe, RZ, 0xc0, !PT ;  /* 0xfffffffe0a0b9812 */ /* 0x000fc400078ec0ff */
[----:B------:R-:W-:Y:S01]  /*13e70*/  @!P2 LOP3.LUT R13, R0, 0xfffffffe, RZ, 0xc0, !PT ;  /* 0xfffffffe000da812 */ /* 0x000fe200078ec0ff */
[----:B------:R-:W-:Y:S01]  /*13e80*/  VIADD R0, R71, 0x40 ;  /* 0x0000004047007836 */ /* 0x000fe20000000000 */
[----:B------:R1:W-:Y:S01]  /*13e90*/  @!P4 ST.E.64 desc[UR52][R8.64], R46 ;  /* 0x0000002e0800c985 */ /* 0x0003e2000c101b34 */
[----:B------:R-:W-:Y:S02]  /*13ea0*/  ISETP.GE.AND P4, PT, R29, UR4, PT ;  /* 0x000000041d007c0c */ /* 0x000fe4000bf86270 */
[----:B------:R-:W-:Y:S01]  /*13eb0*/  @!P3 LEA.HI R12, R12, R12, RZ, 0x1 ;  /* 0x0000000c0c0cb211 */ /* 0x000fe200078f08ff */
[--C-:B0-----:R-:W-:Y:S01]  /*13ec0*/  @!P1 IMAD.WIDE R6, R11, 0x4, R26.reuse ;  /* 0x000000040b069825 */ /* 0x101fe200078e021a */
[----:B------:R-:W-:Y:S02]  /*13ed0*/  @!P5 LEA.HI R28, R28, R28, RZ, 0x1 ;  /* 0x0000001c1c1cd211 */ /* 0x000fe400078f08ff */
[----:B------:R-:W-:Y:S02]  /*13ee0*/  @!P3 LOP3.LUT R11, R12, 0xfffffffe, RZ, 0xc0, !PT ;  /* 0xfffffffe0c0bb812 */ /* 0x000fe400078ec0ff */
[----:B------:R-:W-:Y:S01]  /*13ef0*/  @!P0 LEA.HI R30, R30, R30, RZ, 0x1 ;  /* 0x0000001e1e1e8211 */ /* 0x000fe200078f08ff */
[----:B------:R0:W-:Y:S01]  /*13f00*/  @!P1 ST.E.64 desc[UR52][R6.64], R48 ;  /* 0x0000003006009985 */ /* 0x0001e2000c101b34 */
[----:B------:R-:W-:Y:S01]  /*13f10*/  ISETP.GE.AND P1, PT, R0, UR4, PT ;  /* 0x0000000400007c0c */ /* 0x000fe2000bf26270 */
[----:B------:R-:W-:Y:S01]  /*13f20*/  @!P3 IMAD.WIDE R10, R11, 0x4, R26 ;  /* 0x000000040b0ab825 */ /* 0x000fe200078e021a */
[----:B------:R-:W-:-:S02]  /*13f30*/  @!P0 LOP3.LUT R31, R30, 0xfffffffe, RZ, 0xc0, !PT ;  /* 0xfffffffe1e1f8812 */ /* 0x000fc400078ec0ff */
[----:B------:R-:W-:Y:S01]  /*13f40*/  @!P4 LEA.HI R29, R29, R29, RZ, 0x1 ;  /* 0x0000001d1d1dc211 */ /* 0x000fe200078f08ff */
[--C-:B-1----:R-:W-:Y:S01]  /*13f50*/  @!P2 IMAD.WIDE R8, R13, 0x4, R26.reuse ;  /* 0x000000040d08a825 */ /* 0x102fe200078e021a */
[----:B------:R-:W-:Y:S02]  /*13f60*/  @!P5 LOP3.LUT R13, R28, 0xfffffffe, RZ, 0xc0, !PT ;  /* 0xfffffffe1c0dd812 */ /* 0x000fe400078ec0ff */
[----:B------:R-:W-:Y:S01]  /*13f70*/  @!P4 LOP3.LUT R29, R29, 0xfffffffe, RZ, 0xc0, !PT ;  /* 0xfffffffe1d1dc812 */ /* 0x000fe200078ec0ff */
[----:B------:R-:W-:Y:S01]  /*13f80*/  VIADD R28, R71, 0x48 ;  /* 0x00000048471c7836 */ /* 0x000fe20000000000 */
[----:B------:R1:W-:Y:S01]  /*13f90*/  @!P2 ST.E.64 desc[UR52][R8.64], R50 ;  /* 0x000000320800a985 */ /* 0x0003e2000c101b34 */
[--C-:B------:R-:W-:Y:S02]  /*13fa0*/  @!P5 IMAD.WIDE R12, R13, 0x4, R26.reuse ;  /* 0x000000040d0cd825 */ /* 0x100fe400078e021a */
[----:B------:R-:W-:Y:S01]  /*13fb0*/  @!P1 LEA.HI R0, R0, R0, RZ, 0x1 ;  /* 0x0000000000009211 */ /* 0x000fe200078f08ff */
[----:B------:R2:W-:Y:S01]  /*13fc0*/  @!P3 ST.E.64 desc[UR52][R10.64], R14 ;  /* 0x0000000e0a00b985 */ /* 0x0005e2000c101b34 */
[----:B0-----:R-:W-:Y:S01]  /*13fd0*/  @!P4 IMAD.WIDE R6, R29, 0x4, R26 ;  /* 0x000000041d06c825 */ /* 0x001fe200078e021a */
[----:B------:R-:W-:-:S02]  /*13fe0*/  ISETP.GE.AND P2, PT, R28, UR4, PT ;  /* 0x000000041c007c0c */ /* 0x000fc4000bf46270 */
[----:B------:R0:W-:Y:S04]  /*13ff0*/  @!P5 ST.E.64 desc[UR52][R12.64], R64 ;  /* 0x000000400c00d985 */ /* 0x0001e8000c101b34 */
[----:B------:R-:W-:Y:S01]  /*14000*/  @!P4 ST.E.64 desc[UR52][R6.64], R16 ;  /* 0x000000100600c985 */ /* 0x000fe2000c101b34 */
[----:B-1----:R-:W-:-:S04]  /*14010*/  @!P0 IMAD.WIDE R8, R31, 0x4, R26 ;  /* 0x000000041f088825 */ /* 0x002fc800078e021a */
[C---:B--2---:R-:W-:Y:S01]  /*14020*/  VIADD R10, R71.reuse, 0x50 ;  /* 0x00000050470a7836 */ /* 0x044fe20000000000 */
[----:B------:R1:W-:Y:S01]  /*14030*/  @!P0 ST.E.64 desc[UR52][R8.64], R58 ;  /* 0x0000003a08008985 */ /* 0x0003e2000c101b34 */
[C---:B------:R-:W-:Y:S01]  /*14040*/  VIADD R14, R71.reuse, 0x68 ;  /* 0x00000068470e7836 */ /* 0x040fe20000000000 */
[----:B------:R-:W-:Y:S01]  /*14050*/  @!P2 LEA.HI R28, R28, R28, RZ, 0x1 ;  /* 0x0000001c1c1ca211 */ /* 0x000fe200078f08ff */
[C---:B0-----:R-:W-:Y:S01]  /*14060*/  VIADD R12, R71.reuse, 0x58 ;  /* 0x00000058470c7836 */ /* 0x041fe20000000000 */
[----:B------:R-:W-:Y:S01]  /*14070*/  ISETP.GE.AND P3, PT, R10, UR4, PT ;  /* 0x000000040a007c0c */ /* 0x000fe2000bf66270 */
[C---:B------:R-:W-:Y:S01]  /*14080*/  VIADD R13, R71.reuse, 0x60 ;  /* 0x00000060470d7836 */ /* 0x040fe20000000000 */
[----:B------:R-:W-:Y:S01]  /*14090*/  ISETP.GE.AND P5, PT, R14, UR4, PT ;  /* 0x000000040e007c0c */ /* 0x000fe2000bfa6270 */
[C---:B------:R-:W-:Y:S01]  /*140a0*/  VIADD R15, R71.reuse, 0x70 ;  /* 0x00000070470f7836 */ /* 0x040fe20000000000 */
[----:B------:R-:W-:Y:S01]  /*140b0*/  ISETP.GE.AND P0, PT, R12, UR4, PT ;  /* 0x000000040c007c0c */ /* 0x000fe2000bf06270 */
[----:B------:R-:W-:Y:S01]  /*140c0*/  VIADD R71, R71, 0x78 ;  /* 0x0000007847477836 */ /* 0x000fe20000000000 */
[----:B------:R-:W-:-:S02]  /*140d0*/  ISETP.GE.AND P4, PT, R13, UR4, PT ;  /* 0x000000040d007c0c */ /* 0x000fc4000bf86270 */
[----:B------:R-:W-:Y:S02]  /*140e0*/  ISETP.GE.AND P6, PT, R15, UR4, PT ;  /* 0x000000040f007c0c */ /* 0x000fe4000bfc6270 */
[----:B------:R-:W-:Y:S02]  /*140f0*/  @!P1 LOP3.LUT R11, R0, 0xfffffffe, RZ, 0xc0, !PT ;  /* 0xfffffffe000b9812 */ /* 0x000fe400078ec0ff */
[----:B-1----:R-:W-:Y:S02]  /*14100*/  @!P2 LOP3.LUT R9, R28, 0xfffffffe, RZ, 0xc0, !PT ;  /* 0xfffffffe1c09a812 */ /* 0x002fe400078ec0ff */
[----:B------:R-:W-:Y:S01]  /*14110*/  @!P3 LEA.HI R10, R10, R10, RZ, 0x1 ;  /* 0x0000000a0a0ab211 */ /* 0x000fe200078f08ff */
[--C-:B------:R-:W-:Y:S01]  /*14120*/  @!P1 IMAD.WIDE R6, R11, 0x4, R26.reuse ;  /* 0x000000040b069825 */ /* 0x100fe200078e021a */
[----:B------:R-:W-:Y:S02]  /*14130*/  @!P5 LEA.HI R14, R14, R14, RZ, 0x1 ;  /* 0x0000000e0e0ed211 */ /* 0x000fe400078f08ff */
[----:B------:R-:W-:Y:S01]  /*14140*/  @!P0 LEA.HI R12, R12, R12, RZ, 0x1 ;  /* 0x0000000c0c0c8211 */ /* 0x000fe200078f08ff */
[----:B------:R-:W-:Y:S01]  /*14150*/  @!P2 IMAD.WIDE R8, R9, 0x4, R26 ;  /* 0x000000040908a825 */ /* 0x000fe200078e021a */
[----:B------:R-:W-:Y:S01]  /*14160*/  @!P4 LEA.HI R0, R13, R13, RZ, 0x1 ;  /* 0x0000000d0d00c211 */ /* 0x000fe200078f08ff */
[----:B------:R0:W-:Y:S01]  /*14170*/  @!P1 ST.E.64 desc[UR52][R6.64], R18 ;  /* 0x0000001206009985 */ /* 0x0001e2000c101b34 */
[----:B------:R-:W-:-:S02]  /*14180*/  @!P3 LOP3.LUT R11, R10, 0xfffffffe, RZ, 0xc0, !PT ;  /* 0xfffffffe0a0bb812 */ /* 0x000fc400078ec0ff */
[----:B------:R-:W-:Y:S01]  /*14190*/  @!P6 LEA.HI R16, R15, R15, RZ, 0x1 ;  /* 0x0000000f0f10e211 */ /* 0x000fe200078f08ff */
[----:B------:R1:W-:Y:S01]  /*141a0*/  @!P2 ST.E.64 desc[UR52][R8.64], R52 ;  /* 0x000000340800a985 */ /* 0x0003e2000c101b34 */
[----:B------:R-:W-:Y:S01]  /*141b0*/  @!P0 LOP3.LUT R13, R12, 0xfffffffe, RZ, 0xc0, !PT ;  /* 0xfffffffe0c0d8812 */ /* 0x000fe200078ec0ff */
[--C-:B------:R-:W-:Y:S01]  /*141c0*/  @!P3 IMAD.WIDE R10, R11, 0x4, R26.reuse ;  /* 0x000000040b0ab825 */ /* 0x100fe200078e021a */
[----:B------:R-:W-:Y:S02]  /*141d0*/  @!P4 LOP3.LUT R15, R0, 0xfffffffe, RZ, 0xc0, !PT ;  /* 0xfffffffe000fc812 */ /* 0x000fe400078ec0ff */
[----:B------:R-:W-:Y:S01]  /*141e0*/  @!P5 LOP3.LUT R17, R14, 0xfffffffe, RZ, 0xc0, !PT ;  /* 0xfffffffe0e11d812 */ /* 0x000fe200078ec0ff */
[--C-:B------:R-:W-:Y:S01]  /*141f0*/  @!P0 IMAD.WIDE R12, R13, 0x4, R26.reuse ;  /* 0x000000040d0c8825 */ /* 0x100fe200078e021a */
[----:B------:R2:W-:Y:S01]  /*14200*/  @!P3 ST.E.64 desc[UR52][R10.64], R20 ;  /* 0x000000140a00b985 */ /* 0x0005e2000c101b34 */
[----:B0-----:R-:W-:Y:S02]  /*14210*/  @!P6 LOP3.LUT R19, R16, 0xfffffffe, RZ, 0xc0, !PT ;  /* 0xfffffffe1013e812 */ /* 0x001fe400078ec0ff */
[----:B------:R-:W-:Y:S01]  /*14220*/  @!P4 IMAD.WIDE R6, R15, 0x4, R26 ;  /* 0x000000040f06c825 */ /* 0x000fe200078e021a */
[----:B------:R2:W-:Y:S01]  /*14230*/  @!P0 ST.E.64 desc[UR52][R12.64], R40 ;  /* 0x000000280c008985 */ /* 0x0005e2000c101b34 */
[----:B------:R-:W-:-:S02]  /*14240*/  ISETP.GE.AND P0, PT, R71, UR4, PT ;  /* 0x0000000447007c0c */ /* 0x000fc4000bf06270 */
[--C-:B-1----:R-:W-:Y:S01]  /*14250*/  @!P5 IMAD.WIDE R8, R17, 0x4, R26.reuse ;  /* 0x000000041108d825 */ /* 0x102fe200078e021a */
[----:B------:R2:W-:Y:S03]  /*14260*/  @!P4 ST.E.64 desc[UR52][R6.64], R22 ;  /* 0x000000160600c985 */ /* 0x0005e6000c101b34 */
[----:B------:R-:W-:Y:S01]  /*14270*/  @!P6 IMAD.WIDE R14, R19, 0x4, R26 ;  /* 0x00000004130ee825 */ /* 0x000fe200078e021a */
        /* <DEDUP_REMOVED lines=8> */
.L_x_1240:
        /* <DEDUP_REMOVED lines=36> */
[----:B-1----:R-:W-:Y:S02]  /*14540*/  IMAD R9, R8, R7, UR7 ;  /* 0x0000000708097e24 */ /* 0x002fe4000f8e0207 */
[----:B------:R-:W-:Y:S02]  /*14550*/  IMAD.MOV R7, RZ, RZ, -R5 ;  /* 0x000000ffff077224 */ /* 0x000fe400078e0a05 */
        /* <DEDUP_REMOVED lines=20> */
.L_x_1151:
[----:B------:R-:W-:-:S08]  /*146a0*/  NOP ;  /* 0x0000000000007918 */ /* 0x000fd00000000000 */
[----:B------:R-:W0:-:S00]  /*146b0*/  USETMAXREG.DEALLOC.CTAPOOL 0x28 ;  /* 0x00000028000079c8 */ /* 0x000e0000080e0500 */
[----:B0-----:R-:W-:Y:S01]  /*146c0*/  LOP3.LUT R17, R0, 0x3, RZ, 0xc0, !PT ;  /* 0x0000000300117812 */ /* 0x001fe200078ec0ff */
[----:B------:R-:W0:Y:S05]  /*146d0*/  S2R R27, SR_CTAID.Z ;  /* 0x00000000001b7919 */ /* 0x000e2a0000002700 */
[----:B-1----:R-:W1:Y:S01]  /*146e0*/  S2UR UR6, SR_CTAID.Y ;  /* 0x00000000000679c3 */ /* 0x002e620000002600 */
        /* <DEDUP_REMOVED lines=13> */
.L_x_1243:
[----:B------:R-:W-:Y:S01]  /*147c0*/  ULDC UR7, c[0x0][0xc50] ;  /* 0x0003140000077ab9 */ /* 0x000fe20000000800 */
[----:B------:R-:W-:Y:S01]  /*147d0*/  UMOV UR40, UR6 ;  /* 0x0000000600287c82 */ /* 0x000fe20008000000 */
[----:B------:R-:W-:-:S11]  /*147e0*/  UISETP.NE.AND UP0, UPT, UR7, 0x1, UPT ;  /* 0x000000010700788c */ /* 0x000fd6000bf05270 */
[----:B------:R-:W-:Y:S01]  /*147f0*/  @UP0 ULDC UR4, c[0x0][0xc54] ;  /* 0x0003150000040ab9 */ /* 0x000fe20000000800 */
[----:B------:R-:W-:Y:S01]  /*14800*/  @UP0 ULDC UR8, c[0x0][0xc58] ;  /* 0x0003160000080ab9 */ /* 0x000fe20000000800 */
[----:B------:R-:W-:-:S04]  /*14810*/  UIMAD.WIDE.U32 UR4, UR6, UR4, URZ ;  /* 0x00000004060472a5 */ /* 0x000fc8000f8e003f */
[----:B------:R-:W-:-:S12]  /*14820*/  @UP0 USHF.R.U32.HI UR40, URZ, UR8, UR5 ;  /* 0x000000083f280299 */ /* 0x000fd80008011605 */
.L_x_1244:
        /* <DEDUP_REMOVED lines=8> */
[----:B------:R-:W-:Y:S01]  /*148b0*/  IMAD.MOV.U32 R18, RZ, RZ, RZ ;  /* 0x000000ffff127224 */ /* 0x000fe200078e00ff */
[----:B------:R-:W-:Y:S01]  /*148c0*/  ULDC UR4, c[0x0][0x448] ;  /* 0x0001120000047ab9 */ /* 0x000fe20000000800 */
[----:B------:R-:W-:Y:S01]  /*148d0*/  ULDC UR6, c[0x0][0x2f0] ;  /* 0x0000bc0000067ab9 */ /* 0x000fe20000000800 */
[----:B------:R-:W-:Y:S01]  /*148e0*/  ULDC UR10, c[0x0][0x288] ;  /* 0x0000a200000a7ab9 */ /* 0x000fe20000000800 */
[----:B0-----:R-:W-:-:S04]  /*148f0*/  ISETP.NE.U32.AND P0, PT, R2, RZ, PT ;  /* 0x000000ff0200720c */ /* 0x001fc80003f05070 */
[----:B------:R-:W-:-:S13]  /*14900*/  ISETP.NE.AND.EX P0, PT, R3, RZ, PT, P0 ;  /* 0x000000ff0300720c */ /* 0x000fda0003f05300 */
[----:B------:R-:W0:Y:S02]  /*14910*/  @P0 LDC.64 R2, c[0x0][0xa28] ;  /* 0x00028a00ff020b82 */ /* 0x000e240000000a00 */
[----:B0-----:R-:W-:-:S05]  /*14920*/  @P0 IMAD.WIDE R2, R27, 0x4, R2 ;  /* 0x000000041b020825 */ /* 0x001fca00078e0202 */
[----:B------:R0:W5:Y:S01]  /*14930*/  @P0 LDG.E R18, desc[UR52][R2.64] ;  /* 0x0000003402120981 */ /* 0x000162000c1e1900 */
[----:B------:R-:W1:Y:S01]  /*14940*/  S2UR UR41, SR_CTAID.X ;  /* 0x00000000002979c3 */ /* 0x000e620000002500 */
[----:B------:R-:W-:-:S03]  /*14950*/  UISETP.NE.AND UP1, UPT, UR4, 0x1, UPT ;  /* 0x000000010400788c */ /* 0x000fc6000bf25270 */
[----:B------:R-:W-:Y:S01]  /*14960*/  ULDC.64 UR4, c[0x0][0x418] ;  /* 0x0001060000047ab9 */ /* 0x000fe20000000a00 */
[----:B------:R-:W-:Y:S02]  /*14970*/  UP2UR UR48, UPR, URZ, 0x2 ;  /* 0x000000023f307883 */ /* 0x000fe40008000000 */
[----:B------:R-:W-:-:S03]  /*14980*/  UISETP.NE.U32.AND UP0, UPT, UR4, URZ, UPT ;  /* 0x0000003f0400728c */ /* 0x000fc6000bf05070 */
[----:B------:R-:W-:Y:S01]  /*14990*/  ULDC UR4, c[0x0][0x424] ;  /* 0x0001090000047ab9 */ /* 0x000fe20000000800 */
[----:B------:R-:W-:Y:S01]  /*149a0*/  UISETP.NE.AND.EX UP0, UPT, UR5, URZ, UPT, UP0 ;  /* 0x0000003f0500728c */ /* 0x000fe2000bf05300 */
[----:B------:R-:W-:Y:S02]  /*149b0*/  @UP1 ULDC UR9, c[0x0][0x450] ;  /* 0x0001140000091ab9 */ /* 0x000fe40000000800 */
[----:B------:R-:W-:Y:S01]  /*149c0*/  @UP1 ULDC UR5, c[0x0][0x44c] ;  /* 0x0001130000051ab9 */ /* 0x000fe20000000800 */
[----:B------:R-:W-:-:S04]  /*149d0*/  USEL UR38, UR4, 0x1, UP0 ;  /* 0x0000000104267887 */ /* 0x000fc80008000000 */
[----:B------:R-:W-:Y:S02]  /*149e0*/  UIMAD UR7, UR38, UR6, 0x9f ;  /* 0x0000009f260774a4 */ /* 0x000fe4000f8e0206 */
[----:B------:R-:W-:Y:S02]  /*149f0*/  UIMAD UR38, UR38, UR6, URZ ;  /* 0x00000006262672a4 */ /* 0x000fe4000f8e023f */
[----:B------:R-:W-:Y:S02]  /*14a00*/  UIMAD.WIDE UR6, UR7, 0x66666667, URZ ;  /* 0x66666667070678a5 */ /* 0x000fe4000f8e023f */
[----:B-1----:R-:W-:Y:S02]  /*14a10*/  USHF.L.U32 UR41, UR41, 0x7, URZ ;  /* 0x0000000729297899 */ /* 0x002fe4000800063f */
[----:B------:R-:W-:Y:S02]  /*14a20*/  USHF.R.U32.HI UR42, URZ, 0x1f, UR7 ;  /* 0x0000001f3f2a7899 */ /* 0x000fe40008011607 */
[----:B------:R-:W-:-:S02]  /*14a30*/  UIADD3 UR8, UR41, 0x7f, URZ ;  /* 0x0000007f29087890 */ /* 0x000fc4000fffe03f */
[----:B------:R-:W-:Y:S02]  /*14a40*/  ULEA.HI.SX32 UR42, UR7, UR42, 0x1a ;  /* 0x0000002a072a7291 */ /* 0x000fe4000f8fd23f */
[----:B------:R-:W-:-:S04]  /*14a50*/  UIMAD.WIDE.U32 UR4, UR8, UR5, URZ ;  /* 0x00000005080472a5 */ /* 0x000fc8000f8e003f */
[----:B------:R-:W-:Y:S02]  /*14a60*/  @UP1 USHF.R.U32.HI UR8, URZ, UR9, UR5 ;  /* 0x000000093f081299 */ /* 0x000fe40008011605 */
[----:B------:R-:W-:Y:S01]  /*14a70*/  UIADD3 UR9, UR38, 0x1, -UR10 ;  /* 0x0000000126097890 */ /* 0x000fe2000fffe80a */
[----:B------:R-:W-:Y:S02]  /*14a80*/  ULDC.64 UR4, c[0x0][0x9e0] ;  /* 0x0002780000047ab9 */ /* 0x000fe40000000a00 */
[----:B------:R-:W-:Y:S02]  /*14a90*/  UISETP.GE.AND UP0, UPT, UR5, 0x1, UPT ;  /* 0x000000010500788c */ /* 0x000fe4000bf06270 */
[----:B------:R-:W-:-:S04]  /*14aa0*/  UIADD3 UR9, UR9, UR8, URZ ;  /* 0x0000000809097290 */ /* 0x000fc8000fffe03f */
[----:B------:R-:W-:Y:S01]  /*14ab0*/  PLOP3.LUT P1, PT, PT, PT, UP0, 0x80, 0x0 ;  /* 0x000000000000781c */ /* 0x000fe20003f2f008 */
[----:B------:R-:W-:-:S12]  /*14ac0*/  UIADD3 UR4, UR9, UR4, URZ ;  /* 0x0000000409047290 */ /* 0x000fd8000fffe03f */
[----:B0-----:R-:W-:Y:S05]  /*14ad0*/  @!P1 BRA `(.L_x_1246) ;  /* 0x0000000000449947 */ /* 0x001fea0003800000 */
        /* <DEDUP_REMOVED lines=10> */
.L_x_1247:
[----:B------:R-:W-:-:S11]  /*14b80*/  UISETP.NE.AND UP0, UPT, UR5, 0x1, UPT ;  /* 0x000000010500788c */ /* 0x000fd6000bf05270 */
[----:B------:R-:W-:Y:S02]  /*14b90*/  @UP0 ULDC.64 UR12, c[0x0][0x9e8] ;  /* 0x00027a00000c0ab9 */ /* 0x000fe40000000a00 */
[----:B------:R-:W-:-:S04]  /*14ba0*/  UIMAD.WIDE.U32 UR6, UR8, UR12, URZ ;  /* 0x0000000c080672a5 */ /* 0x000fc8000f8e003f */
[----:B------:R-:W-:-:S12]  /*14bb0*/  @UP0 USHF.R.U32.HI UR8, URZ, UR13, UR7 ;  /* 0x0000000d3f080299 */ /* 0x000fd80008011607 */
.L_x_1248:
[----:B------:R-:W-:-:S04]  /*14bc0*/  UIMAD UR8, UR8, UR5, UR5 ;  /* 0x00000005080872a4 */ /* 0x000fc8000f8e0205 */
[----:B------:R-:W-:-:S04]  /*14bd0*/  UISETP.LT.AND UP0, UPT, UR4, UR8, UPT ;  /* 0x000000080400728c */ /* 0x000fc8000bf01270 */
[----:B------:R-:W-:-:S12]  /*14be0*/  USEL UR4, UR4, UR8, UP0 ;  /* 0x0000000804047287 */ /* 0x000fd80008000000 */
.L_x_1246:
[----:B------:R-:W-:Y:S02]  /*14bf0*/  UISETP.NE.AND UP0, UPT, UR48, URZ, UPT ;  /* 0x0000003f3000728c */ /* 0x000fe4000bf05270 */
[----:B------:R-:W-:-:S03]  /*14c00*/  UIADD3 UR6, UR4, 0x9f, URZ ;  /* 0x0000009f04067890 */ /* 0x000fc6000fffe03f */
[----:B------:R-:W-:Y:S01]  /*14c10*/  UMOV UR4, UR41 ;  /* 0x0000002900047c82 */ /* 0x000fe20008000000 */
[----:B------:R-:W-:-:S04]  /*14c20*/  UIMAD.WIDE UR6, UR6, 0x66666667, URZ ;  /* 0x66666667060678a5 */ /* 0x000fc8000f8e023f */
[----:B------:R-:W-:Y:S01]  /*14c30*/  USHF.R.U32.HI UR43, URZ, 0x1f, UR7 ;  /* 0x0000001f3f2b7899 */ /* 0x000fe20008011607 */
[----:B------:R-:W-:Y:S02]  /*14c40*/  @UP0 ULDC UR8, c[0x0][0x44c] ;  /* 0x0001130000080ab9 */ /* 0x000fe40000000800 */
[----:B------:R-:W-:Y:S01]  /*14c50*/  @UP0 ULDC UR6, c[0x0][0x450] ;  /* 0x0001140000060ab9 */ /* 0x000fe20000000800 */
[----:B------:R-:W-:Y:S02]  /*14c60*/  UIMAD.WIDE.U32 UR8, UR41, UR8, URZ ;  /* 0x00000008290872a5 */ /* 0x000fe4000f8e003f */
[----:B------:R-:W-:Y:S02]  /*14c70*/  ULEA.HI.SX32 UR43, UR7, UR43, 0x1a ;  /* 0x0000002b072b7291 */ /* 0x000fe4000f8fd23f */
[----:B------:R-:W-:Y:S02]  /*14c80*/  @UP0 USHF.R.U32.HI UR4, URZ, UR6, UR9 ;  /* 0x000000063f040299 */ /* 0x000fe40008011609 */
[----:B------:R-:W-:-:S02]  /*14c90*/  UISETP.LT.AND UP0, UPT, UR42, UR43, UPT ;  /* 0x0000002b2a00728c */ /* 0x000fc4000bf01270 */
[----:B------:R-:W-:Y:S01]  /*14ca0*/  UIADD3 UR4, UR4, -UR10, UR38 ;  /* 0x8000000a04047290 */ /* 0x000fe2000fffe026 */
[----:B------:R-:W-:Y:S01]  /*14cb0*/  ULDC UR8, c[0x0][0x9dc] ;  /* 0x0002770000087ab9 */ /* 0x000fe20000000800 */
[----:B------:R-:W-:Y:S02]  /*14cc0*/  USEL UR12, UR42, UR43, UP0 ;  /* 0x0000002b2a0c7287 */ /* 0x000fe40008000000 */
[----:B------:R-:W-:Y:S01]  /*14cd0*/  UIADD3 UR8, UR4, -UR8, URZ ;  /* 0x8000000804087290 */ /* 0x000fe2000fffe03f */
[----:B------:R-:W-:Y:S11]  /*14ce0*/  @!P1 BRA `(.L_x_1249) ;  /* 0x0000000000449947 */ /* 0x000ff60003800000 */
        /* <DEDUP_REMOVED lines=10> */
.L_x_1250:
[----:B------:R-:W-:-:S11]  /*14d90*/  UISETP.NE.AND UP0, UPT, UR5, 0x1, UPT ;  /* 0x000000010500788c */ /* 0x000fd6000bf05270 */
[----:B------:R-:W-:Y:S02]  /*14da0*/  @UP0 ULDC.64 UR10, c[0x0][0x9e8] ;  /* 0x00027a00000a0ab9 */ /* 0x000fe40000000a00 */
[----:B------:R-:W-:-:S04]  /*14db0*/  UIMAD.WIDE.U32 UR6, UR4, UR10, URZ ;  /* 0x0000000a040672a5 */ /* 0x000fc8000f8e003f */
[----:B------:R-:W-:-:S12]  /*14dc0*/  @UP0 USHF.R.U32.HI UR4, URZ, UR11, UR7 ;  /* 0x0000000b3f040299 */ /* 0x000fd80008011607 */
.L_x_1251:
[----:B------:R-:W-:-:S04]  /*14dd0*/  UIMAD UR4, UR4, UR5, URZ ;  /* 0x00000005040472a4 */ /* 0x000fc8000f8e023f */
[----:B------:R-:W-:-:S04]  /*14de0*/  UISETP.LT.AND UP0, UPT, UR8, UR4, UPT ;  /* 0x000000040800728c */ /* 0x000fc8000bf01270 */
[----:B------:R-:W-:-:S12]  /*14df0*/  USEL UR8, UR8, UR4, !UP0 ;  /* 0x0000000408087287 */ /* 0x000fd8000c000000 */
.L_x_1249:
        /* <DEDUP_REMOVED lines=8> */
[----:B------:R-:W-:Y:S02]  /*14e80*/  UISETP.NE.AND UP0, UPT, UR9, URZ, UPT ;  /* 0x0000003f0900728c */ /* 0x000fe4000bf05270 */
[----:B------:R-:W-:-:S06]  /*14e90*/  UISETP.GT.AND UP1, UPT, UR12, UR44, UPT ;  /* 0x0000002c0c00728c */ /* 0x000fcc000bf24270 */
[----:B------:R-:W-:-:S03]  /*14ea0*/  PLOP3.LUT P0, PT, PT, PT, UP1, 0x80, 0x0 ;  /* 0x000000000000781c */ /* 0x000fc60003f0f018 */
[----:B------:R-:W-:-:S10]  /*14eb0*/  @!UP0 ULDC UR9, c[0x0][0x9f0] ;  /* 0x00027c0000098ab9 */ /* 0x000fd40000000800 */
[----:B------:R-:W-:Y:S05]  /*14ec0*/  @!P0 BRA `(.L_x_1252) ;  /* 0x00000000007c8947 */ /* 0x000fea0003800000 */
[----:B------:R-:W-:Y:S01]  /*14ed0*/  IABS R0, UR9 ;  /* 0x0000000900007c13 */ /* 0x000fe20008000000 */
[----:B------:R-:W-:Y:S02]  /*14ee0*/  UIADD3 UR4, UR9, -0x1, UR12 ;  /* 0xffffffff09047890 */ /* 0x000fe4000fffe00c */
[----:B------:R-:W-:Y:S02]  /*14ef0*/  IABS R4, UR9 ;  /* 0x0000000900047c13 */ /* 0x000fe40008000000 */
[----:B------:R-:W-:Y:S01]  /*14f00*/  R2UR UR10, R0 ;  /* 0x00000000000a72ca */ /* 0x000fe200000e0000 */
[----:B------:R-:W-:-:S03]  /*14f10*/  UIADD3 UR6, -UR44, UR4, URZ ;  /* 0x000000042c067290 */ /* 0x000fc6000fffe13f */
[----:B------:R-:W-:-:S03]  /*14f20*/  UMOV UR4, URZ ;  /* 0x0000003f00047c82 */ /* 0x000fc60008000000 */
[----:B------:R-:W-:Y:S01]  /*14f30*/  IABS R3, UR6 ;  /* 0x0000000600037c13 */ /* 0x000fe20008000000 */
[----:B------:R-:W-:-:S03]  /*14f40*/  ULOP3.LUT UR6, UR6, UR9, URZ, 0x3c, !UPT ;  /* 0x0000000906067292 */ /* 0x000fc6000f8e3c3f */
[----:B------:R-:W-:Y:S02]  /*14f50*/  R2UR UR8, R3 ;  /* 0x00000000030872ca */ /* 0x000fe400000e0000 */
        /* <DEDUP_REMOVED lines=22> */
.L_x_1252:
[----:B------:R-:W-:Y:S02]  /*150c0*/  UIMAD UR49, UR45, UR37, UR44 ;  /* 0x000000252d3172a4 */ /* 0x000fe4000f8e022c */
[----:B------:R-:W-:Y:S02]  /*150d0*/  IMAD.U32 R3, RZ, RZ, UR37 ;  /* 0x00000025ff037e24 */ /* 0x000fe4000f8e00ff */
[----:B------:R-:W-:Y:S02]  /*150e0*/  IMAD.MOV.U32 R30, RZ, RZ, 0x1 ;  /* 0x00000001ff1e7424 */ /* 0x000fe400078e00ff */
[----:B------:R-:W-:Y:S02]  /*150f0*/  IMAD.MOV.U32 R2, RZ, RZ, 0x1 ;  /* 0x00000001ff027424 */ /* 0x000fe400078e00ff */
        /* <DEDUP_REMOVED lines=18> */
[----:B------:R-:W-:Y:S02]  /*15220*/  IMAD.U32 R4, RZ, RZ, UR4 ;  /* 0x00000004ff047e24 */ /* 0x000fe4000f8e00ff */
        /* <DEDUP_REMOVED lines=11> */
[----:B0----5:R-:W-:Y:S05]  /*152e0*/  CALL.ABS.NOINC R2 ;  /* 0x0000000002007343 */ /* 0x021fea0003c00000 */
.L_x_1253:
[----:B------:R-:W-:-:S06]  /*152f0*/  UIADD3 UR4, UR46, 0xa400, URZ ;  /* 0x0000a4002e047890 */ /* 0x000fcc000fffe03f */
[----:B------:R-:W-:-:S05]  /*15300*/  IMAD.U32 R16, RZ, RZ, UR4 ;  /* 0x00000004ff107e24 */ /* 0x000fca000f8e00ff */
[----:B------:R-:W-:-:S13]  /*15310*/  LOP3.LUT P0, RZ, R16, 0x3ff, RZ, 0xc0, !PT ;  /* 0x000003ff10ff7812 */ /* 0x000fda000780c0ff */
        /* <DEDUP_REMOVED lines=17> */
.L_x_1254:
        /* <DEDUP_REMOVED lines=20> */
.L_x_1255:
        /* <DEDUP_REMOVED lines=18> */
.L_x_1256:
        /* <DEDUP_REMOVED lines=14> */
.L_x_1307:
        /* <DEDUP_REMOVED lines=14> */
[----:B------:R-:W-:Y:S01]  /*15850*/  IMAD.IADD R13, R13, 0x1, R18 ;  /* 0x000000010d0d7824 */ /* 0x000fe200078e0212 */
[----:B------:R-:W-:Y:S01]  /*15860*/  @P3 LOP3.LUT R0, R0, 0x8, RZ, 0xfc, !PT ;  /* 0x0000000800003812 */ /* 0x000fe200078efcff */
[----:B------:R-:W-:Y:S01]  /*15870*/  IMAD.MOV.U32 R12, RZ, RZ, R11 ;  /* 0x000000ffff0c7224 */ /* 0x000fe200078e000b */
[----:B------:R-:W-:Y:S01]  /*15880*/  ISETP.GT.U32.OR P0, PT, R20, 0x9f, P0 ;  /* 0x0000009f1400780c */ /* 0x000fe20000704470 */
[----:B------:R-:W-:-:S03]  /*15890*/  IMAD.MOV.U32 R15, RZ, RZ, R13 ;  /* 0x000000ffff0f7224 */ /* 0x000fc600078e000d */
[----:B------:R-:W1:Y:S08]  /*158a0*/  @P3 LDC R3, c[0x0][0x438] ;  /* 0x00010e00ff033b82 */ /* 0x000e700000000800 */
        /* <DEDUP_REMOVED lines=14> */
[----:B------:R-:W-:Y:S01]  /*15990*/  @!P1 LEA.HI.X R7, R2, R7, R3, 0x2, P2 ;  /* 0x0000000702079211 */ /* 0x000fe200010f1403 */
[----:B------:R-:W-:Y:S01]  /*159a0*/  IMAD.SHL.U32 R37, R19, 0x80, RZ ;  /* 0x0000008013257824 */ /* 0x000fe200078e00ff */
        /* <DEDUP_REMOVED lines=14> */
[C---:B------:R-:W-:Y:S02]  /*15a90*/  IMAD.SHL.U32 R2, R19.reuse, 0x20, RZ ;  /* 0x0000002013027824 */ /* 0x040fe400078e00ff */
[----:B------:R-:W-:-:S03]  /*15aa0*/  IMAD.SHL.U32 R9, R19, 0x4, RZ ;  /* 0x0000000413097824 */ /* 0x000fc600078e00ff */
[----:B------:R-:W-:-:S04]  /*15ab0*/  LOP3.LUT R14, R2, 0x80, RZ, 0xc0, !PT ;  /* 0x00000080020e7812 */ /* 0x000fc800078ec0ff */
[----:B------:R-:W-:Y:S01]  /*15ac0*/  LOP3.LUT R14, R14, 0x10, R19, 0xf8, !PT ;  /* 0x000000100e0e7812 */ /* 0x000fe200078ef813 */
[----:B------:R-:W-:Y:S01]  /*15ad0*/  IMAD.MOV.U32 R8, RZ, RZ, RZ ;  /* 0x000000ffff087224 */ /* 0x000fe200078e00ff */
[----:B------:R-:W-:Y:S02]  /*15ae0*/  LOP3.LUT R36, R2, 0x100, RZ, 0xc0, !PT ;  /* 0x0000010002247812 */ /* 0x000fe400078ec0ff */
[----:B------:R-:W-:Y:S02]  /*15af0*/  LOP3.LUT R9, R14, 0x10, R9, 0x78, !PT ;  /* 0x000000100e097812 */ /* 0x000fe400078e7809 */
[----:B------:R-:W-:Y:S01]  /*15b00*/  LOP3.LUT R14, R2, 0x60, RZ, 0xc0, !PT ;  /* 0x00000060020e7812 */ /* 0x000fe200078ec0ff */
[----:B------:R1:W5:Y:S01]  /*15b10*/  @!P0 LDG.E R8, desc[UR52][R4.64] ;  /* 0x0000003404088981 */ /* 0x000362000c1e1900 */
[----:B------:R-:W-:Y:S02]  /*15b20*/  SHF.R.U32.HI R3, RZ, 0x5, R22 ;  /* 0x00000005ff037819 */ /* 0x000fe40000011616 */
[----:B------:R-:W-:-:S02]  /*15b30*/  LOP3.LUT R2, R37, 0x380, RZ, 0xc0, !PT ;  /* 0x0000038025027812 */ /* 0x000fc400078ec0ff */
[----:B------:R-:W-:-:S03]  /*15b40*/  ISETP.GT.U32.AND P0, PT, R20, 0x9f, PT ;  /* 0x0000009f1400780c */ /* 0x000fc60003f04070 */
[C---:B------:R-:W-:Y:S02]  /*15b50*/  IMAD R2, R3.reuse, 0x10, R2 ;  /* 0x0000001003027824 */ /* 0x040fe400078e0202 */
[----:B------:R-:W-:-:S03]  /*15b60*/  IMAD R14, R3, 0x200, R14 ;  /* 0x00000200030e7824 */ /* 0x000fc600078e020e */
[----:B------:R-:W-:-:S04]  /*15b70*/  LOP3.LUT R2, R2, R29, RZ, 0x3c, !PT ;  /* 0x0000001d02027212 */ /* 0x000fc800078e3cff */
[----:B------:R-:W-:Y:S01]  /*15b80*/  LOP3.LUT R37, R2, 0xc00, R37, 0xf8, !PT ;  /* 0x00000c0002257812 */ /* 0x000fe200078ef825 */
[----:B------:R-:W-:Y:S01]  /*15b90*/  IMAD.MOV R2, RZ, RZ, -R15 ;  /* 0x000000ffff027224 */ /* 0x000fe200078e0a0f */
[----:B------:R-:W-:Y:S02]  /*15ba0*/  IADD3 R36, R9, R14, R36 ;  /* 0x0000000e09247210 */ /* 0x000fe40007ffe024 */
[----:B------:R-:W-:Y:S01]  /*15bb0*/  @P0 LOP3.LUT R0, R0, 0x2, RZ, 0xfc, !PT ;  /* 0x0000000200000812 */ /* 0x000fe200078efcff */
[----:B------:R-:W-:Y:S01]  /*15bc0*/  IMAD R9, R16, R2, R13 ;  /* 0x0000000210097224 */ /* 0x000fe200078e020d */
[----:B------:R-:W-:Y:S01]  /*15bd0*/  LOP3.LUT P0, RZ, R19, 0x4, RZ, 0xc0, !PT ;  /* 0x0000000413ff7812 */ /* 0x000fe2000780c0ff */
[----:B------:R-:W-:-:S05]  /*15be0*/  IMAD.MOV.U32 R2, RZ, RZ, 0x40 ;  /* 0x00000040ff027424 */ /* 0x000fca00078e00ff */
        /* <DEDUP_REMOVED lines=15> */
.L_x_1258:
[----:B------:R-:W-:-:S05]  /*15ce0*/  IMAD.MOV.U32 R30, RZ, RZ, 0x1 ;  /* 0x00000001ff1e7424 */ /* 0x000fca00078e00ff */
[----:B------:R-:W-:-:S04]  /*15cf0*/  SHF.L.U32 R30, R30, 0x1f, RZ ;  /* 0x0000001f1e1e7819 */ /* 0x000fc800000006ff */
[----:B------:R-:W0:Y:S02]  /*15d00*/  SYNCS.PHASECHK.TRANS64.TRYWAIT P0, [UR46+0x22880], R30 ;  /* 0x0228801eff0075a7 */ /* 0x000e24000800016e */
[----:B0-----:R-:W-:Y:S05]  /*15d10*/  @!P0 BRA `(.L_x_1259) ;  /* 0x0000004000408947 */ /* 0x001fea0003800000 */
.L_x_1308:
        /* <DEDUP_REMOVED lines=22> */
[C---:B------:R-:W-:Y:S02]  /*15e80*/  IMAD R13, R10.reuse, UR5, R13 ;  /* 0x000000050a0d7c24 */ /* 0x040fe4000f8e020d */
[----:B------:R-:W-:Y:S01]  /*15e90*/  IMAD.WIDE.U32 R4, R10, UR4, R4 ;  /* 0x000000040a047c25 */ /* 0x000fe2000f8e0004 */
[----:B------:R-:W-:-:S03]  /*15ea0*/  ULDC.64 UR4, c[0x0][0x330] ;  /* 0x0000cc0000047ab9 */ /* 0x000fc60000000a00 */
[----:B------:R-:W-:Y:S02]  /*15eb0*/  IMAD.IADD R3, R3, 0x1, R7 ;  /* 0x0000000103037824 */ /* 0x000fe400078e0207 */
[----:B------:R-:W-:Y:S02]  /*15ec0*/  IMAD.IADD R5, R5, 0x1, R13 ;  /* 0x0000000105057824 */ /* 0x000fe400078e020d */
[----:B------:R-:W-:Y:S01]  /*15ed0*/  IMAD.U32 R7, RZ, RZ, UR4 ;  /* 0x00000004ff077e24 */ /* 0x000fe2000f8e00ff */
[----:B------:R-:W-:Y:S01]  /*15ee0*/  UIMAD UR4, UR6, UR4, URZ ;  /* 0x00000004060472a4 */ /* 0x000fe2000f8e023f */
[----:B------:R-:W-:Y:S02]  /*15ef0*/  IMAD.SHL.U32 R34, R22, 0x10, RZ ;  /* 0x0000001016227824 */ /* 0x000fe400078e00ff */
[----:B------:R-:W-:Y:S01]  /*15f00*/  IMAD.WIDE.U32 R4, R7, UR40, R4 ;  /* 0x0000002807047c25 */ /* 0x000fe2000f8e0004 */
[----:B------:R-:W-:Y:S01]  /*15f10*/  ULDC.64 UR6, c[0x0][0x318] ;  /* 0x0000c60000067ab9 */ /* 0x000fe20000000a00 */
[----:B------:R-:W-:-:S02]  /*15f20*/  UIMAD UR4, UR40, UR5, UR4 ;  /* 0x00000005280472a4 */ /* 0x000fc4000f8e0204 */
        /* <DEDUP_REMOVED lines=19> */
[C---:B------:R-:W-:Y:S01]  /*16060*/  ISETP.LT.OR P0, PT, R5.reuse, 0x1, P2 ;  /* 0x000000010500780c */ /* 0x040fe20001701670 */
[----:B------:R-:W-:Y:S01]  /*16070*/  VIADD R28, R34, UR46 ;  /* 0x0000002e221c7c36 */ /* 0x000fe20008000000 */
[----:B------:R-:W-:Y:S01]  /*16080*/  LOP3.LUT R0, R0, 0xffffffdf, RZ, 0xc0, !PT ;  /* 0xffffffdf00007812 */ /* 0x000fe200078ec0ff */
[----:B------:R-:W1:Y:S01]  /*16090*/  SHFL.IDX PT, R3, R17, RZ, 0x181f ;  /* 0x00181fff11037589 */ /* 0x000e6200000e0000 */
[C---:B------:R-:W-:Y:S02]  /*160a0*/  ISETP.GE.AND P6, PT, R5.reuse, 0x61, PT ;  /* 0x000000610500780c */ /* 0x040fe40003fc6270 */
[C---:B------:R-:W-:Y:S01]  /*160b0*/  ISETP.GE.AND P5, PT, R5.reuse, 0x31, PT ;  /* 0x000000310500780c */ /* 0x040fe20003fa6270 */
[----:B------:R-:W2:Y:S01]  /*160c0*/  SHFL.IDX PT, R11, R16, 0x1, 0x181f ;  /* 0x00381f00100b7f89 */ /* 0x000ea200000e0000 */
[C---:B------:R-:W-:Y:S02]  /*160d0*/  ISETP.GE.AND P4, PT, R5.reuse, 0x41, PT ;  /* 0x000000410500780c */ /* 0x040fe40003f86270 */
[----:B------:R-:W-:Y:S01]  /*160e0*/  ISETP.GE.AND P3, PT, R5, 0x51, PT ;  /* 0x000000510500780c */ /* 0x000fe20003f66270 */
[----:B------:R-:W3:Y:S04]  /*160f0*/  SHFL.IDX PT, R22, R17, 0x1, 0x181f ;  /* 0x00381f0011167f89 */ /* 0x000ee800000e0000 */
[----:B------:R-:W4:Y:S04]  /*16100*/  SHFL.IDX PT, R12, R16, 0x2, 0x181f ;  /* 0x00581f00100c7f89 */ /* 0x000f2800000e0000 */
[----:B------:R-:W5:Y:S01]  /*16110*/  SHFL.IDX PT, R23, R17, 0x2, 0x181f ;  /* 0x00581f0011177f89 */ /* 0x000f6200000e0000 */
[----:B0-----:R-:W-:-:S03]  /*16120*/  IADD3 R2, P1, R29, R14, RZ ;  /* 0x0000000e1d027210 */ /* 0x001fc60007f3e0ff */
[----:B------:R-:W-:Y:S02]  /*16130*/  SHFL.IDX PT, R14, R4, 0x1, 0x181f ;  /* 0x00381f00040e7f89 */ /* 0x000fe400000e0000 */
[----:B-1----:R-:W-:-:S05]  /*16140*/  IMAD.X R3, RZ, RZ, R3, P1 ;  /* 0x000000ffff037224 */ /* 0x002fca00008e0603 */
[----:B------:R2:W-:Y:S01]  /*16150*/  LDGSTS.E.BYPASS.LTC128B.128 [R28+0xa400], desc[UR52][R2.64], !P0 ;  /* 0x0a400000021c7fae */ /* 0x0005e2000c101d74 */
[----:B------:R-:W-:Y:S02]  /*16160*/  ISETP.LT.OR P0, PT, R5, 0x11, P2 ;  /* 0x000000110500780c */ /* 0x000fe40001701670 */
[----:B--2---:R-:W-:Y:S02]  /*16170*/  IADD3 R2, P1, R29, R11, RZ ;  /* 0x0000000b1d027210 */ /* 0x004fe40007f3e0ff */
[----:B------:R-:W0:Y:S03]  /*16180*/  SHFL.IDX PT, R11, R16, 0x3, 0x181f ;  /* 0x00781f00100b7f89 */ /* 0x000e2600000e0000 */
[----:B---3--:R-:W-:Y:S02]  /*16190*/  IMAD.X R3, RZ, RZ, R22, P1 ;  /* 0x000000ffff037224 */ /* 0x008fe400008e0616 */
[----:B------:R-:W1:Y:S04]  /*161a0*/  SHFL.IDX PT, R22, R17, 0x3, 0x181f ;  /* 0x00781f0011167f89 */ /* 0x000e6800000e0000 */
[----:B------:R4:W-:Y:S01]  /*161b0*/  LDGSTS.E.BYPASS.LTC128B.128 [R28+0xac00], desc[UR52][R2.64], !P0 ;  /* 0x0ac00000021c7fae */ /* 0x0009e2000c101d74 */
[----:B------:R-:W-:-:S02]  /*161c0*/  ISETP.LT.OR P0, PT, R5, 0x21, P2 ;  /* 0x000000210500780c */ /* 0x000fc40001701670 */
[----:B----4-:R-:W-:Y:S02]  /*161d0*/  IADD3 R2, P1, R29, R12, RZ ;  /* 0x0000000c1d027210 */ /* 0x010fe40007f3e0ff */
[----:B------:R-:W2:Y:S03]  /*161e0*/  SHFL.IDX PT, R12, R16, 0x4, 0x181f ;  /* 0x00981f00100c7f89 */ /* 0x000ea600000e0000 */
[----:B-----5:R-:W-:Y:S02]  /*161f0*/  IMAD.X R3, RZ, RZ, R23, P1 ;  /* 0x000000ffff037224 */ /* 0x020fe400008e0617 */
[----:B------:R-:W3:Y:S04]  /*16200*/  SHFL.IDX PT, R23, R17, 0x4, 0x181f ;  /* 0x00981f0011177f89 */ /* 0x000ee800000e0000 */
[----:B------:R0:W-:Y:S01]  /*16210*/  LDGSTS.E.BYPASS.LTC128B.128 [R28+0xb400], desc[UR52][R2.64], !P0 ;  /* 0x0b400000021c7fae */ /* 0x0001e2000c101d74 */
[----:B------:R-:W-:-:S02]  /*16220*/  ISETP.LT.OR P0, PT, R5, 0x31, P2 ;  /* 0x000000310500780c */ /* 0x000fc40001701670 */
[----:B0-----:R-:W-:Y:S02]  /*16230*/  IADD3 R2, P1, R29, R11, RZ ;  /* 0x0000000b1d027210 */ /* 0x001fe40007f3e0ff */
[----:B------:R-:W0:Y:S03]  /*16240*/  SHFL.IDX PT, R11, R16, 0x5, 0x181f ;  /* 0x00b81f00100b7f89 */ /* 0x000e2600000e0000 */
[----:B-1----:R-:W-:Y:S02]  /*16250*/  IMAD.X R3, RZ, RZ, R22, P1 ;  /* 0x000000ffff037224 */ /* 0x002fe400008e0616 */
[----:B------:R-:W1:Y:S04]  /*16260*/  SHFL.IDX PT, R22, R17, 0x5, 0x181f ;  /* 0x00b81f0011167f89 */ /* 0x000e6800000e0000 */
[----:B------:R2:W-:Y:S01]  /*16270*/  LDGSTS.E.BYPASS.LTC128B.128 [R28+0xbc00], desc[UR52][R2.64], !P0 ;  /* 0x0bc00000021c7fae */ /* 0x0005e2000c101d74 */
[----:B------:R-:W-:-:S02]  /*16280*/  ISETP.LT.OR P0, PT, R5, 0x41, P2 ;  /* 0x000000410500780c */ /* 0x000fc40001701670 */
[----:B--2---:R-:W-:Y:S02]  /*16290*/  IADD3 R2, P1, R29, R12, RZ ;  /* 0x0000000c1d027210 */ /* 0x004fe40007f3e0ff */
[----:B------:R-:W2:Y:S03]  /*162a0*/  SHFL.IDX PT, R12, R16, 0x6, 0x181f ;  /* 0x00d81f00100c7f89 */ /* 0x000ea600000e0000 */
[----:B---3--:R-:W-:Y:S02]  /*162b0*/  IMAD.X R3, RZ, RZ, R23, P1 ;  /* 0x000000ffff037224 */ /* 0x008fe400008e0617 */
[----:B------:R-:W3:Y:S04]  /*162c0*/  SHFL.IDX PT, R23, R17, 0x6, 0x181f ;  /* 0x00d81f0011177f89 */ /* 0x000ee800000e0000 */
[----:B------:R0:W-:Y:S01]  /*162d0*/  LDGSTS.E.BYPASS.LTC128B.128 [R28+0xc400], desc[UR52][R2.64], !P0 ;  /* 0x0c400000021c7fae */ /* 0x0001e2000c101d74 */
[----:B------:R-:W-:-:S03]  /*162e0*/  ISETP.LT.OR P0, PT, R5, 0x51, P2 ;  /* 0x000000510500780c */ /* 0x000fc60001701670 */
[----:B------:R-:W-:Y:S01]  /*162f0*/  SHFL.IDX PT, R17, R17, 0x7, 0x181f ;  /* 0x00f81f0011117f89 */ /* 0x000fe200000e0000 */
[----:B0-----:R-:W-:-:S03]  /*16300*/  IADD3 R2, P1, R29, R11, RZ ;  /* 0x0000000b1d027210 */ /* 0x001fc60007f3e0ff */
[----:B------:R-:W0:Y:S02]  /*16310*/  SHFL.IDX PT, R11, R16, 0x7, 0x181f ;  /* 0x00f81f00100b7f89 */ /* 0x000e2400000e0000 */
[----:B-1----:R-:W-:Y:S02]  /*16320*/  IMAD.X R3, RZ, RZ, R22, P1 ;  /* 0x000000ffff037224 */ /* 0x002fe400008e0616 */
[----:B------:R-:W-:Y:S04]  /*16330*/  SHFL.IDX PT, R16, R7, RZ, 0x181f ;  /* 0x00181fff07107589 */ /* 0x000fe800000e0000 */
[----:B------:R2:W-:Y:S01]  /*16340*/  LDGSTS.E.BYPASS.LTC128B.128 [R28+0xcc00], desc[UR52][R2.64], !P0 ;  /* 0x0cc00000021c7fae */ /* 0x0005e2000c101d74 */
[----:B------:R-:W-:-:S03]  /*16350*/  ISETP.LT.OR P0, PT, R5, 0x61, P2 ;  /* 0x000000610500780c */ /* 0x000fc60001701670 */
[----:B------:R-:W-:Y:S01]  /*16360*/  SHFL.IDX PT, R7, R7, 0x1, 0x181f ;  /* 0x00381f0007077f89 */ /* 0x000fe200000e0000 */
[----:B--2---:R-:W-:-:S03]  /*16370*/  IADD3 R2, P1, R29, R12, RZ ;  /* 0x0000000c1d027210 */ /* 0x004fc60007f3e0ff */
[----:B------:R-:W1:Y:S02]  /*16380*/  SHFL.IDX PT, R12, R4, RZ, 0x181f ;  /* 0x00181fff040c7589 */ /* 0x000e6400000e0000 */
[----:B---3--:R-:W-:-:S05]  /*16390*/  IMAD.X R3, RZ, RZ, R23, P1 ;  /* 0x000000ffff037224 */ /* 0x008fca00008e0617 */
[----:B------:R0:W-:Y:S01]  /*163a0*/  LDGSTS.E.BYPASS.LTC128B.128 [R28+0xd400], desc[UR52][R2.64], !P0 ;  /* 0x0d400000021c7fae */ /* 0x0001e2000c101d74 */
[----:B------:R-:W-:Y:S02]  /*163b0*/  ISETP.LT.OR P0, PT, R5, 0x71, P2 ;  /* 0x000000710500780c */ /* 0x000fe40001701670 */
[----:B0-----:R-:W-:-:S05]  /*163c0*/  IADD3 R2, P1, R29, R11, RZ ;  /* 0x0000000b1d027210 */ /* 0x001fca0007f3e0ff */
[----:B------:R-:W-:-:S06]  /*163d0*/  IMAD.X R3, RZ, RZ, R17, P1 ;  /* 0x000000ffff037224 */ /* 0x000fcc00008e0611 */
[----:B------:R1:W-:Y:S01]  /*163e0*/  LDGSTS.E.BYPASS.LTC128B.128 [R28+0xdc00], desc[UR52][R2.64], !P0 ;  /* 0x0dc00000021c7fae */ /* 0x0003e2000c101d74 */
[----:B------:R-:W-:Y:S02]  /*163f0*/  ISETP.LT.OR P0, PT, R5, 0x81, P2 ;  /* 0x000000810500780c */ /* 0x000fe40001701670 */
[----:B-1----:R-:W-:-:S05]  /*16400*/  IADD3 R2, P1, R29, R12, RZ ;  /* 0x0000000c1d027210 */ /* 0x002fca0007f3e0ff */
[----:B------:R-:W-:Y:S01]  /*16410*/  IMAD.X R3, RZ, RZ, R16, P1 ;  /* 0x000000ffff037224 */ /* 0x000fe200008e0610 */
        /* <DEDUP_REMOVED lines=12> */
[----:B0-----:R-:W-:-:S07]  /*164e0*/  @P6 LOP3.LUT R0, R0, 0x100, RZ, 0xfc, !PT ;  /* 0x0000010000006812 */ /* 0x001fce00078efcff */
.L_x_1330:
        /* <DEDUP_REMOVED lines=16> */
.L_x_1261:
[----:B------:R-:W-:Y:S01]  /*165f0*/  SYNCS.ARRIVE.TRANS64.A1T0 RZ, [UR46+0x22870], RZ ;  /* 0x022870ffffff79a7 */ /* 0x000fe2000810002e */
[----:B------:R-:W-:Y:S05]  /*16600*/  @!P6 BRA `(.L_x_1262) ;  /* 0x000000000004e947 */ /* 0x000fea0003800000 */
[----:B------:R-:W-:Y:S01]  /*16610*/  BPT.TRAP 0x1 ;  /* 0x000000040000795c */ /* 0x000fe20000300000 */
.L_x_1262:
[----:B------:R-:W0:Y:S02]  /*16620*/  SYNCS.PHASECHK.TRANS64.TRYWAIT P2, [UR46+0x22840], R30 ;  /* 0x0228401eff0075a7 */ /* 0x000e24000804016e */
[----:B0-----:R-:W-:Y:S05]  /*16630*/  @!P2 BRA `(.L_x_1263) ;  /* 0x000000440034a947 */ /* 0x001fea0003800000 */
.L_x_1331:
        /* <DEDUP_REMOVED lines=62> */
[----:B--2---:R-:W-:-:S04]  /*16a20*/  @P1 IMAD.X R9, RZ, RZ, R9, P2 ;  /* 0x000000ffff091224 */ /* 0x004fc800010e0609 */
        /* <DEDUP_REMOVED lines=19> */
[----:B0-----:R-:W-:-:S05]  /*16b60*/  @P3 IADD3 R14, P2, R29, R14, RZ ;  /* 0x0000000e1d0e3210 */ /* 0x001fca0007f5e0ff */
        /* <DEDUP_REMOVED lines=20> */
[----:B0-----:R-:W-:-:S03]  /*16cb0*/  @P1 IADD3 R9, P0, R29, R14, RZ ;  /* 0x0000000e1d091210 */ /* 0x001fc60007f1e0ff */
[----:B------:R0:W3:Y:S02]  /*16cc0*/  SHFL.IDX PT, R14, R5, 0x1, 0x181f ;  /* 0x00381f00050e7f89 */ /* 0x0000e400000e0000 */
[----:B-1----:R-:W-:Y:S02]  /*16cd0*/  @P1 IMAD.X R10, RZ, RZ, R8, P0 ;  /* 0x000000ffff0a1224 */ /* 0x002fe400000e0608 */
[----:B--2---:R-:W-:Y:S01]  /*16ce0*/  @P1 IMAD.MOV.U32 R2, RZ, RZ, R9 ;  /* 0x000000ffff021224 */ /* 0x004fe200078e0009 */
[----:B------:R0:W1:Y:S01]  /*16cf0*/  SHFL.IDX PT, R8, R4, 0x1, 0x181f ;  /* 0x00381f0004087f89 */ /* 0x00006200000e0000 */
[----:B------:R-:W-:-:S05]  /*16d00*/  @P1 IMAD.MOV.U32 R3, RZ, RZ, R10 ;  /* 0x000000ffff031224 */ /* 0x000fca00078e000a */
[----:B------:R0:W-:Y:S02]  /*16d10*/  @P1 LDGSTS.E.BYPASS.LTC128B.128 [R28+0x1c400], desc[UR52][R2.64], !P6 ;  /* 0x1c400000021c1fae */ /* 0x0001e4000f101d74 */
.L_x_1353:
[----:B------:R-:W-:Y:S02]  /*16d20*/  LOP3.LUT P2, RZ, R0, 0x100, RZ, 0xc0, !PT ;  /* 0x0000010000ff7812 */ /* 0x000fe4000784c0ff */
[----:B------:R-:W-:-:S11]  /*16d30*/  ISETP.GE.AND P1, PT, R29, R16, PT ;  /* 0x000000101d00720c */ /* 0x000fd60003f26270 */
[----:B0--3--:R-:W-:-:S05]  /*16d40*/  @P2 IADD3 R2, P0, R29, R14, RZ ;  /* 0x0000000e1d022210 */ /* 0x009fca0007f1e0ff */
[----:B-1----:R-:W-:-:S05]  /*16d50*/  @P2 IMAD.X R3, RZ, RZ, R8, P0 ;  /* 0x000000ffff032224 */ /* 0x002fca00000e0608 */
        /* <DEDUP_REMOVED lines=13> */
.L_x_1265:
        /* <DEDUP_REMOVED lines=30> */
.L_x_1266:
[----:B------:R-:W-:Y:S01]  /*17010*/  UISETP.NE.AND UP0, UPT, UR48, URZ, UPT ;  /* 0x0000003f3000728c */ /* 0x000fe2000bf05270 */
[----:B------:R-:W-:Y:S01]  /*17020*/  IMAD.U32 R5, RZ, RZ, UR39 ;  /* 0x00000027ff057e24 */ /* 0x000fe2000f8e00ff */
[----:B------:R-:W-:Y:S01]  /*17030*/  ULDC.64 UR4, c[0x0][0x2e0] ;  /* 0x0000b80000047ab9 */ /* 0x000fe20000000a00 */
[----:B------:R-:W-:Y:S01]  /*17040*/  IMAD.U32 R4, RZ, RZ, UR38 ;  /* 0x00000026ff047e24 */ /* 0x000fe2000f8e00ff */
[----:B------:R-:W-:Y:S01]  /*17050*/  ULDC UR6, c[0x0][0x2b8] ;  /* 0x0000ae0000067ab9 */ /* 0x000fe20000000800 */
[----:B------:R-:W-:Y:S01]  /*17060*/  IMAD.U32 R3, RZ, RZ, UR47 ;  /* 0x0000002fff037e24 */ /* 0x000fe2000f8e00ff */
[----:B------:R-:W-:Y:S01]  /*17070*/  PLOP3.LUT P0, PT, PT, PT, UP0, 0x80, 0x0 ;  /* 0x000000000000781c */ /* 0x000fe20003f0f008 */
[----:B------:R-:W0:Y:S01]  /*17080*/  LDC R5, c[0x0][0x448] ;  /* 0x00011200ff057b82 */ /* 0x000e220000000800 */
[----:B------:R-:W-:Y:S01]  /*17090*/  PLOP3.LUT P1, PT, PT, PT, UP0, 0x80, 0x0 ;  /* 0x000000000000781c */ /* 0x000fe20003f2f008 */
[----:B------:R-:W-:Y:S02]  /*170a0*/  IMAD.MOV.U32 R2, RZ, RZ, R4 ;  /* 0x000000ffff027224 */ /* 0x000fe400078e0004 */
[----:B------:R-:W-:-:S02]  /*170b0*/  VIADD R0, R25, UR41 ;  /* 0x0000002919007c36 */ /* 0x000fc40008000000 */
[----:B------:R-:W-:Y:S02]  /*170c0*/  IMAD R16, R16, UR4, RZ ;  /* 0x0000000410107c24 */ /* 0x000fe4000f8e02ff */
[----:B------:R-:W-:Y:S01]  /*170d0*/  IMAD.WIDE.U32 R2, R27, UR4, R2 ;  /* 0x000000041b027c25 */ /* 0x000fe2000f8e0002 */
[----:B------:R-:W-:-:S03]  /*170e0*/  @UP0 ULDC UR4, c[0x0][0x44c] ;  /* 0x0001130000040ab9 */ /* 0x000fc60000000800 */
[----:B------:R-:W-:Y:S01]  /*170f0*/  @P0 IMAD.HI.U32 R4, R0, UR4, RZ ;  /* 0x0000000400040c27 */ /* 0x000fe2000f8e00ff */
[----:B------:R-:W-:Y:S01]  /*17100*/  @UP0 ULDC UR4, c[0x0][0x450] ;  /* 0x0001140000040ab9 */ /* 0x000fe20000000800 */
[----:B------:R-:W-:Y:S02]  /*17110*/  ISETP.GE.AND P0, PT, R29, UR6, PT ;  /* 0x000000061d007c0c */ /* 0x000fe4000bf06270 */
[----:B------:R-:W-:Y:S01]  /*17120*/  IMAD.MOV.U32 R7, RZ, RZ, R0 ;  /* 0x000000ffff077224 */ /* 0x000fe200078e0000 */
[----:B------:R-:W-:Y:S01]  /*17130*/  @P1 SHF.R.U32.HI R7, RZ, UR4, R4 ;  /* 0x00000004ff071c19 */ /* 0x000fe20008011604 */
[----:B------:R-:W-:Y:S01]  /*17140*/  IMAD R9, R27, UR5, R16 ;  /* 0x000000051b097c24 */ /* 0x000fe2000f8e0210 */
[----:B------:R-:W-:Y:S02]  /*17150*/  ULDC.64 UR4, c[0x0][0x2d0] ;  /* 0x0000b40000047ab9 */ /* 0x000fe40000000a00 */
[----:B------:R-:W-:Y:S01]  /*17160*/  SHF.R.S32.HI R4, RZ, 0x1f, R7 ;  /* 0x0000001fff047819 */ /* 0x000fe20000011407 */
[----:B------:R-:W-:-:S02]  /*17170*/  IMAD.IADD R3, R3, 0x1, R9 ;  /* 0x0000000103037824 */ /* 0x000fc400078e0209 */
[----:B------:R-:W-:Y:S02]  /*17180*/  IMAD.MOV R9, RZ, RZ, -R7 ;  /* 0x000000ffff097224 */ /* 0x000fe400078e0a07 */
[----:B------:R-:W-:Y:S02]  /*17190*/  IMAD R4, R4, UR4, RZ ;  /* 0x0000000404047c24 */ /* 0x000fe4000f8e02ff */
[----:B0-----:R-:W-:Y:S02]  /*171a0*/  IMAD R9, R5, R9, R0 ;  /* 0x0000000905097224 */ /* 0x001fe400078e0200 */
[----:B------:R-:W-:-:S03]  /*171b0*/  IMAD.WIDE.U32 R2, R7, UR4, R2 ;  /* 0x0000000407027c25 */ /* 0x000fc6000f8e0002 */
[----:B------:R-:W-:Y:S01]  /*171c0*/  SHF.R.S32.HI R0, RZ, 0x1f, R9 ;  /* 0x0000001fff007819 */ /* 0x000fe20000011409 */
[----:B------:R-:W-:Y:S01]  /*171d0*/  IMAD R7, R7, UR5, R4 ;  /* 0x0000000507077c24 */ /* 0x000fe2000f8e0204 */
[----:B------:R-:W-:-:S03]  /*171e0*/  ULDC.64 UR4, c[0x0][0x2c8] ;  /* 0x0000b20000047ab9 */ /* 0x000fc60000000a00 */
[----:B------:R-:W-:Y:S02]  /*171f0*/  IMAD.IADD R3, R3, 0x1, R7 ;  /* 0x0000000103037824 */ /* 0x000fe400078e0207 */
[----:B------:R-:W-:Y:S02]  /*17200*/  IMAD R0, R0, UR4, RZ ;  /* 0x0000000400007c24 */ /* 0x000fe4000f8e02ff */
[----:B------:R-:W-:-:S04]  /*17210*/  IMAD.WIDE.U32 R2, R9, UR4, R2 ;  /* 0x0000000409027c25 */ /* 0x000fc8000f8e0002 */
        /* <DEDUP_REMOVED lines=8> */
[----:B------:R-:W-:Y:S02]  /*172a0*/  VIADD R6, R26, UR41 ;  /* 0x000000291a067c36 */ /* 0x000fe40008000000 */
        /* <DEDUP_REMOVED lines=10> */
[----:B------:R-:W-:Y:S02]  /*17350*/  @!P1 IMAD.MOV.U32 R2, RZ, RZ, R14 ;  /* 0x000000ffff029224 */ /* 0x000fe400078e000e */
[----:B------:R-:W0:Y:S04]  /*17360*/  SHFL.IDX PT, R14, R0, 0x2, 0x181f ;  /* 0x00581f00000e7f89 */ /* 0x000e2800000e0000 */
[----:B------:R1:W-:Y:S01]  /*17370*/  @!P1 LDGSTS.E.BYPASS.LTC128B.128 [R28+0x14400], desc[UR52][R2.64], !P0 ;  /* 0x14400000021c9fae */ /* 0x0003e2000c101d74 */
[----:B------:R-:W-:Y:S01]  /*17380*/  ISETP.GE.AND P1, PT, R12, R5, PT ;  /* 0x000000050c00720c */ /* 0x000fe20003f26270 */
[----:B------:R-:W-:-:S04]  /*17390*/  VIADD R12, R6, 0x30 ;  /* 0x00000030060c7836 */ /* 0x000fc80000000000 */
[----:B--2---:R-:W-:Y:S02]  /*173a0*/  @!P2 IADD3 R9, P3, R29, R8, RZ ;  /* 0x000000081d09a210 */ /* 0x004fe40007f7e0ff */
[----:B------:R-:W2:Y:S03]  /*173b0*/  SHFL.IDX PT, R8, R4, 0x2, 0x181f ;  /* 0x00581f0004087f89 */ /* 0x000ea600000e0000 */
[----:B---3--:R-:W-:Y:S02]  /*173c0*/  @!P2 IMAD.X R10, RZ, RZ, R7, P3 ;  /* 0x000000ffff0aa224 */ /* 0x008fe400018e0607 */
[----:B-1----:R-:W-:Y:S01]  /*173d0*/  @!P2 IMAD.MOV.U32 R2, RZ, RZ, R9 ;  /* 0x000000ffff02a224 */ /* 0x002fe200078e0009 */
[----:B------:R-:W-:Y:S01]  /*173e0*/  SHFL.IDX PT, R7, R4, 0x3, 0x181f ;  /* 0x00781f0004077f89 */ /* 0x000fe200000e0000 */
[----:B------:R-:W-:-:S03]  /*173f0*/  @!P2 IMAD.MOV.U32 R3, RZ, RZ, R10 ;  /* 0x000000ffff03a224 */ /* 0x000fc600078e000a */
[----:B------:R-:W1:Y:S04]  /*17400*/  SHFL.IDX PT, R10, R0, 0x3, 0x181f ;  /* 0x00781f00000a7f89 */ /* 0x000e6800000e0000 */
[----:B------:R2:W-:Y:S01]  /*17410*/  @!P2 LDGSTS.E.BYPASS.LTC128B.128 [R28+0x14c00], desc[UR52][R2.64], !P0 ;  /* 0x14c00000021cafae */ /* 0x0005e2000c101d74 */
[----:B0-----:R-:W-:-:S05]  /*17420*/  @!P1 IADD3 R14, P2, R29, R14, RZ ;  /* 0x0000000e1d0e9210 */ /* 0x001fca0007f5e0ff */
[----:B--2---:R-:W-:Y:S01]  /*17430*/  @!P1 IMAD.X R3, RZ, RZ, R8, P2 ;  /* 0x000000ffff039224 */ /* 0x004fe200010e0608 */
[----:B------:R-:W-:Y:S01]  /*17440*/  ISETP.GE.AND P2, PT, R12, R5, PT ;  /* 0x000000050c00720c */ /* 0x000fe20003f46270 */
[----:B------:R-:W-:Y:S01]  /*17450*/  @!P1 IMAD.MOV.U32 R2, RZ, RZ, R14 ;  /* 0x000000ffff029224 */ /* 0x000fe200078e000e */
[----:B------:R-:W-:Y:S01]  /*17460*/  SHFL.IDX PT, R8, R4, 0x4, 0x181f ;  /* 0x00981f0004087f89 */ /* 0x000fe200000e0000 */
[----:B------:R-:W-:-:S03]  /*17470*/  VIADD R12, R6, 0x50 ;  /* 0x00000050060c7836 */ /* 0x000fc60000000000 */
[----:B------:R-:W0:Y:S04]  /*17480*/  SHFL.IDX PT, R14, R0, 0x4, 0x181f ;  /* 0x00981f00000e7f89 */ /* 0x000e2800000e0000 */
[----:B------:R1:W-:Y:S03]  /*17490*/  @!P1 LDGSTS.E.BYPASS.LTC128B.128 [R28+0x15400], desc[UR52][R2.64], !P0 ;  /* 0x15400000021c9fae */ /* 0x0003e6000c101d74 */
[----:B-1----:R-:W-:Y:S01]  /*174a0*/  @!P2 IADD3 R2, P1, R29, R10, RZ ;  /* 0x0000000a1d02a210 */ /* 0x002fe20007f3e0ff */
[----:B------:R-:W-:-:S04]  /*174b0*/  VIADD R10, R6, 0x40 ;  /* 0x00000040060a7836 */ /* 0x000fc80000000000 */
[----:B------:R-:W-:Y:S01]  /*174c0*/  @!P2 IMAD.X R3, RZ, RZ, R7, P1 ;  /* 0x000000ffff03a224 */ /* 0x000fe200008e0607 */
[----:B------:R-:W-:Y:S01]  /*174d0*/  ISETP.GE.AND P1, PT, R10, R5, PT ;  /* 0x000000050a00720c */ /* 0x000fe20003f26270 */
[----:B------:R-:W-:Y:S04]  /*174e0*/  SHFL.IDX PT, R7, R4, 0x5, 0x181f ;  /* 0x00b81f0004077f89 */ /* 0x000fe800000e0000 */
[----:B------:R-:W1:Y:S04]  /*174f0*/  SHFL.IDX PT, R10, R0, 0x5, 0x181f ;  /* 0x00b81f00000a7f89 */ /* 0x000e6800000e0000 */
[----:B------:R0:W-:Y:S04]  /*17500*/  @!P2 LDGSTS.E.BYPASS.LTC128B.128 [R28+0x15c00], desc[UR52][R2.64], !P0 ;  /* 0x15c00000021cafae */ /* 0x0001e8000c101d74 */
[----:B0-----:R-:W-:-:S02]  /*17510*/  @!P1 IADD3 R2, P2, R29, R14, RZ ;  /* 0x0000000e1d029210 */ /* 0x001fc40007f5e0ff */
[----:B------:R-:W0:Y:S03]  /*17520*/  SHFL.IDX PT, R14, R0, 0x6, 0x181f ;  /* 0x00d81f00000e7f89 */ /* 0x000e2600000e0000 */
[----:B------:R-:W-:Y:S01]  /*17530*/  @!P1 IMAD.X R3, RZ, RZ, R8, P2 ;  /* 0x000000ffff039224 */ /* 0x000fe200010e0608 */
[----:B------:R-:W-:Y:S01]  /*17540*/  ISETP.GE.AND P2, PT, R12, R5, PT ;  /* 0x000000050c00720c */ /* 0x000fe20003f46270 */
[----:B------:R-:W2:Y:S04]  /*17550*/  SHFL.IDX PT, R8, R4, 0x6, 0x181f ;  /* 0x00d81f0004087f89 */ /* 0x000ea800000e0000 */
[----:B------:R1:W-:Y:S08]  /*17560*/  @!P1 LDGSTS.E.BYPASS.LTC128B.128 [R28+0x16400], desc[UR52][R2.64], !P0 ;  /* 0x16400000021c9fae */ /* 0x0003f0000c101d74 */
[----:B-1----:R-:W-:Y:S01]  /*17570*/  @!P2 IADD3 R2, P1, R29, R10, RZ ;  /* 0x0000000a1d02a210 */ /* 0x002fe20007f3e0ff */
[----:B------:R-:W-:-:S04]  /*17580*/  VIADD R10, R6, 0x60 ;  /* 0x00000060060a7836 */ /* 0x000fc80000000000 */
[----:B------:R-:W-:Y:S01]  /*17590*/  @!P2 IMAD.X R3, RZ, RZ, R7, P1 ;  /* 0x000000ffff03a224 */ /* 0x000fe200008e0607 */
[----:B------:R-:W-:Y:S01]  /*175a0*/  ISETP.GE.AND P1, PT, R10, R5, PT ;  /* 0x000000050a00720c */ /* 0x000fe20003f26270 */
[----:B------:R1:W3:Y:S04]  /*175b0*/  SHFL.IDX PT, R7, R4, 0x7, 0x181f ;  /* 0x00f81f0004077f89 */ /* 0x0002e800000e0000 */
[----:B------:R4:W-:Y:S08]  /*175c0*/  @!P2 LDGSTS.E.BYPASS.LTC128B.128 [R28+0x16c00], desc[UR52][R2.64], !P0 ;  /* 0x16c00000021cafae */ /* 0x0009f0000c101d74 */
[----:B0-----:R-:W-:-:S02]  /*175d0*/  @!P1 IADD3 R9, P2, R29, R14, RZ ;  /* 0x0000000e1d099210 */ /* 0x001fc40007f5e0ff */
[----:B------:R1:W0:Y:S03]  /*175e0*/  SHFL.IDX PT, R14, R0, 0x7, 0x181f ;  /* 0x00f81f00000e7f89 */ /* 0x00022600000e0000 */
[----:B--2---:R-:W-:Y:S02]  /*175f0*/  @!P1 IMAD.X R8, RZ, RZ, R8, P2 ;  /* 0x000000ffff089224 */ /* 0x004fe400010e0608 */
[----:B----4-:R-:W-:Y:S02]  /*17600*/  @!P1 IMAD.MOV.U32 R2, RZ, RZ, R9 ;  /* 0x000000ffff029224 */ /* 0x010fe400078e0009 */
[----:B------:R-:W-:-:S05]  /*17610*/  @!P1 IMAD.MOV.U32 R3, RZ, RZ, R8 ;  /* 0x000000ffff039224 */ /* 0x000fca00078e0008 */
[----:B---3--:R1:W-:Y:S02]  /*17620*/  @!P1 LDGSTS.E.BYPASS.LTC128B.128 [R28+0x17400], desc[UR52][R2.64], !P0 ;  /* 0x17400000021c9fae */ /* 0x0083e4000c101d74 */
.L_x_1370:
        /* <DEDUP_REMOVED lines=17> */
.L_x_1371:
[----:B------:R-:W-:Y:S01]  /*17740*/  UIADD3 UR4, UR50, -0x2, URZ ;  /* 0xfffffffe32047890 */ /* 0x000fe2000fffe03f */
[----:B------:R-:W-:-:S03]  /*17750*/  IMAD.MOV.U32 R30, RZ, RZ, 0x1 ;  /* 0x00000001ff1e7424 */ /* 0x000fc600078e00ff */
[----:B------:R-:W-:-:S06]  /*17760*/  UISETP.GE.AND UP0, UPT, UR4, UR49, UPT ;  /* 0x000000310400728c */ /* 0x000fcc000bf06270 */
[----:B------:R-:W-:-:S13]  /*17770*/  PLOP3.LUT P0, PT, PT, PT, UP0, 0x80, 0x0 ;  /* 0x000000000000781c */ /* 0x000fda0003f0f008 */
[----:B------:R-:W-:Y:S05]  /*17780*/  @!P0 BRA `(.L_x_1269) ;  /* 0x0000001800108947 */ /* 0x000fea0003800000 */
[----:B------:R-:W-:Y:S01]  /*17790*/  UIADD3 UR4, UR45, 0x1, URZ ;  /* 0x000000012d047890 */ /* 0x000fe2000fffe03f */
[----:B0-----:R-:W-:Y:S01]  /*177a0*/  LOP3.LUT R3, RZ, UR43, RZ, 0x33, !PT ;  /* 0x0000002bff037c12 */ /* 0x001fe2000f8e33ff */
[----:B------:R-:W-:Y:S01]  /*177b0*/  IMAD.MOV.U32 R21, RZ, RZ, 0x1 ;  /* 0x00000001ff157424 */ /* 0x000fe200078e00ff */
[----:B------:R-:W-:Y:S01]  /*177c0*/  IADD3 R18, R29, R18, R26 ;  /* 0x000000121d127210 */ /* 0x000fe20007ffe01a */
[----:B------:R-:W-:Y:S01]  /*177d0*/  UIMAD UR4, UR4, UR37, URZ ;  /* 0x00000025040472a4 */ /* 0x000fe2000f8e023f */
[----:B------:R-:W-:Y:S01]  /*177e0*/  LOP3.LUT R5, RZ, UR42, RZ, 0x33, !PT ;  /* 0x0000002aff057c12 */ /* 0x000fe2000f8e33ff */
[----:B------:R-:W-:Y:S02]  /*177f0*/  IMAD.MOV.U32 R20, RZ, RZ, RZ ;  /* 0x000000ffff147224 */ /* 0x000fe400078e00ff */
[----:B------:R-:W-:Y:S02]  /*17800*/  VIADD R18, R18, 0xfffffe20 ;  /* 0xfffffe2012127836 */ /* 0x000fe40000000000 */
[----:B------:R-:W-:-:S04]  /*17810*/  LOP3.LUT R0, RZ, UR4, RZ, 0x33, !PT ;  /* 0x00000004ff007c12 */ /* 0x000fc8000f8e33ff */
[----:B------:R-:W-:-:S04]  /*17820*/  VIADDMNMX R0, R0, -UR44, R3, !PT ;  /* 0x8000002c00007c46 */ /* 0x000fc8000f800103 */
[----:B------:R-:W-:-:S04]  /*17830*/  VIMNMX R5, R0, R5, !PT ;  /* 0x0000000500057248 */ /* 0x000fc80007fe0100 */
[C---:B------:R-:W-:Y:S01]  /*17840*/  IADD3 R32, -R5.reuse, -0x2, RZ ;  /* 0xfffffffe05207810 */ /* 0x040fe20007ffe1ff */
[----:B------:R-:W-:-:S07]  /*17850*/  IMAD R0, R5, -0xa0, R18 ;  /* 0xffffff6005007824 */ /* 0x000fce00078e0212 */
.L_x_1284:
        /* <DEDUP_REMOVED lines=17> */
[----:B--2---:R-:W-:-:S04]  /*17970*/  @P0 IMAD.HI.U32 R2, R11, R4, RZ ;  /* 0x000000040b020227 */ /* 0x004fc800078e00ff */
[----:B------:R-:W-:Y:S01]  /*17980*/  IMAD.MOV.U32 R4, RZ, RZ, R10 ;  /* 0x000000ffff047224 */ /* 0x000fe200078e000a */
[----:B---3--:R-:W-:Y:S01]  /*17990*/  @P0 SHF.R.U32.HI R11, RZ, R7, R2 ;  /* 0x00000007ff0b0219 */ /* 0x008fe20000011602 */
[----:B------:R-:W-:Y:S02]  /*179a0*/  IMAD R2, R35, UR4, RZ ;  /* 0x0000000423027c24 */ /* 0x000fe4000f8e02ff */
[----:B------:R-:W-:Y:S01]  /*179b0*/  IMAD.WIDE.U32 R4, R31, UR4, R4 ;  /* 0x000000041f047c25 */ /* 0x000fe2000f8e0004 */
        /* <DEDUP_REMOVED lines=27> */
.L_x_1270:
[----:B------:R-:W-:Y:S02]  /*17b70*/  LEA R3, R2, UR46, 0x3 ;  /* 0x0000002e02037c11 */ /* 0x000fe4000f8e18ff */
[----:B------:R-:W-:-:S04]  /*17b80*/  SHF.L.U32 R25, R30, 0x1f, RZ ;  /* 0x0000001f1e197819 */ /* 0x000fc800000006ff */
[----:B------:R-:W0:Y:S02]  /*17b90*/  SYNCS.PHASECHK.TRANS64.TRYWAIT P1, [R3+URZ+0x22880], R25 ;  /* 0x02288019030075a7 */ /* 0x000e24000802017f */
[----:B0-----:R-:W-:Y:S05]  /*17ba0*/  @!P1 BRA `(.L_x_1271) ;  /* 0x0000004400589947 */ /* 0x001fea0003800000 */
.L_x_1372:
        /* <DEDUP_REMOVED lines=18> */
[----:B------:R-:W-:Y:S01]  /*17cd0*/  IMAD.IADD R5, R5, 0x1, R11 ;  /* 0x0000000105057824 */ /* 0x000fe200078e020b */
[----:B-1----:R-:W-:Y:S01]  /*17ce0*/  ISETP.GE.AND P2, PT, R29, R14, PT ;  /* 0x0000000e1d00720c */ /* 0x002fe20003f46270 */
[----:B------:R-:W-:-:S02]  /*17cf0*/  IMAD R11, R26, UR4, RZ ;  /* 0x000000041a0b7c24 */ /* 0x000fc4000f8e02ff */
[----:B------:R-:W-:Y:S02]  /*17d00*/  IMAD.IADD R7, R7, 0x1, R13 ;  /* 0x0000000107077824 */ /* 0x000fe400078e020d */
[----:B------:R-:W-:Y:S02]  /*17d10*/  IMAD R12, R24, UR4, RZ ;  /* 0x00000004180c7c24 */ /* 0x000fe4000f8e02ff */
        /* <DEDUP_REMOVED lines=68> */
.L_x_1394:
        /* <DEDUP_REMOVED lines=16> */
.L_x_1273:
[----:B------:R1:W-:Y:S01]  /*18260*/  SYNCS.ARRIVE.TRANS64.A1T0 RZ, [R3+URZ+0x22870], RZ ;  /* 0x022870ff03ff79a7 */ /* 0x0003e2000810003f */
[----:B------:R-:W-:Y:S05]  /*18270*/  @!P2 BRA `(.L_x_1274) ;  /* 0x000000000004a947 */ /* 0x000fea0003800000 */
[----:B------:R-:W-:Y:S01]  /*18280*/  BPT.TRAP 0x1 ;  /* 0x000000040000795c */ /* 0x000fe20000300000 */
.L_x_1274:
[----:B------:R-:W2:Y:S02]  /*18290*/  SYNCS.PHASECHK.TRANS64.TRYWAIT P1, [R3+URZ+0x22840], R25 ;  /* 0x02284019030075a7 */ /* 0x000ea4000802017f */
[----:B--2---:R-:W-:Y:S05]  /*182a0*/  @!P1 BRA `(.L_x_1275) ;  /* 0x0000004800649947 */ /* 0x004fea0003800000 */
.L_x_1395:
        /* <DEDUP_REMOVED lines=21> */
[----:B------:R-:W-:Y:S02]  /*18400*/  IMAD.IADD R5, R5, 0x1, R9 ;  /* 0x0000000105057824 */ /* 0x000fe400078e0209 */
[----:B------:R-:W-:-:S04]  /*18410*/  IMAD.U32 R9, RZ, RZ, UR4 ;  /* 0x00000004ff097e24 */ /* 0x000fc8000f8e00ff */
        /* <DEDUP_REMOVED lines=53> */
[----:B----4-:R-:W-:-:S05]  /*18770*/  IADD3 R4, P1, R29, R11, RZ ;  /* 0x0000000b1d047210 */ /* 0x010fca0007f3e0ff */
[----:B0-----:R-:W-:-:S05]  /*18780*/  IMAD.X R5, RZ, RZ, R16, P1 ;  /* 0x000000ffff057224 */ /* 0x001fca00008e0610 */
[----:B------:R3:W-:Y:S02]  /*18790*/  LDGSTS.E.BYPASS.LTC128B.128 [R8+0x1bc00], desc[UR52][R4.64], !P2 ;  /* 0x1bc0000004087fae */ /* 0x0007e4000d101d74 */
[----:B---3--:R-:W-:Y:S02]  /*187a0*/  IADD3 R4, P1, R29, R14, RZ ;  /* 0x0000000e1d047210 */ /* 0x008fe40007f3e0ff */
[----:B------:R0:W3:Y:S03]  /*187b0*/  SHFL.IDX PT, R14, R9, 0x1, 0x181f ;  /* 0x00381f00090e7f89 */ /* 0x0000e600000e0000 */
[----:B------:R-:W-:Y:S02]  /*187c0*/  IMAD.X R5, RZ, RZ, R6, P1 ;  /* 0x000000ffff057224 */ /* 0x000fe400008e0606 */
[----:B------:R0:W4:Y:S04]  /*187d0*/  SHFL.IDX PT, R6, R10, 0x1, 0x181f ;  /* 0x00381f000a067f89 */ /* 0x00012800000e0000 */
[----:B------:R0:W-:Y:S02]  /*187e0*/  LDGSTS.E.BYPASS.LTC128B.128 [R8+0x1c400], desc[UR52][R4.64], !P2 ;  /* 0x1c40000004087fae */ /* 0x0001e4000d101d74 */
.L_x_1417:
        /* <DEDUP_REMOVED lines=16> */
.L_x_1277:
[----:B------:R-:W-:Y:S01]  /*188f0*/  IMAD.U32 R4, RZ, RZ, UR36 ;  /* 0x00000024ff047e24 */ /* 0x000fe2000f8e00ff */
[----:B------:R0:W-:Y:S04]  /*18900*/  SYNCS.ARRIVE.TRANS64.A1T0 RZ, [R3+URZ+0x22830], RZ ;  /* 0x022830ff03ff79a7 */ /* 0x0001e8000810003f */
[----:B------:R-:W-:-:S04]  /*18910*/  LOP3.LUT R4, R4, 0x1, RZ, 0xfc, !PT ;  /* 0x0000000104047812 */ /* 0x000fc800078efcff */
[----:B------:R-:W-:-:S13]  /*18920*/  ISETP.NE.AND P1, PT, R4, 0x3, PT ;  /* 0x000000030400780c */ /* 0x000fda0003f25270 */
[----:B0-----:R-:W-:Y:S05]  /*18930*/  @!P1 BRA `(.L_x_1278) ;  /* 0x0000000000049947 */ /* 0x001fea0003800000 */
[----:B------:R-:W-:Y:S01]  /*18940*/  BPT.TRAP 0x1 ;  /* 0x000000040000795c */ /* 0x000fe20000300000 */
.L_x_1278:
[----:B-12---:R-:W-:Y:S02]  /*18950*/  LOP3.LUT R3, R21, 0x1, RZ, 0x3c, !PT ;  /* 0x0000000115037812 */ /* 0x006fe400078e3cff */
[----:B------:R-:W-:Y:S02]  /*18960*/  LEA R6, R20, UR46, 0x3 ;  /* 0x0000002e14067c11 */ /* 0x000fe4000f8e18ff */
[----:B------:R-:W-:-:S04]  /*18970*/  SHF.L.U32 R3, R3, 0x1f, RZ ;  /* 0x0000001f03037819 */ /* 0x000fc800000006ff */
[----:B------:R-:W0:Y:S02]  /*18980*/  SYNCS.PHASECHK.TRANS64.TRYWAIT P2, [R6+URZ+0x22870], R3 ;  /* 0x02287003060075a7 */ /* 0x000e24000804017f */
[----:B0-----:R-:W-:Y:S05]  /*18990*/  @!P2 BRA `(.L_x_1279) ;  /* 0x0000004c0060a947 */ /* 0x001fea0003800000 */
.L_x_1418:
[----:B------:R-:W-:-:S06]  /*189a0*/  ULOP3.LUT UR4, UR36, 0x2, URZ, 0xfc, !UPT ;  /* 0x0000000224047892 */ /* 0x000fcc000f8efc3f */
[----:B------:R-:W-:-:S05]  /*189b0*/  IMAD.U32 R4, RZ, RZ, UR4 ;  /* 0x00000004ff047e24 */ /* 0x000fca000f8e00ff */
[----:B------:R-:W-:-:S13]  /*189c0*/  ISETP.NE.AND P2, PT, R4, 0x3, PT ;  /* 0x000000030400780c */ /* 0x000fda0003f45270 */
[----:B------:R-:W-:Y:S05]  /*189d0*/  @!P2 BRA `(.L_x_1280) ;  /* 0x000000000004a947 */ /* 0x000fea0003800000 */
[----:B------:R-:W-:Y:S01]  /*189e0*/  BPT.TRAP 0x1 ;  /* 0x000000040000795c */ /* 0x000fe20000300000 */
.L_x_1280:
[----:B------:R-:W-:Y:S01]  /*189f0*/  SHF.L.U32 R5, R21, 0x1f, RZ ;  /* 0x0000001f15057819 */ /* 0x000fe200000006ff */
[----:B0-----:R-:W-:-:S03]  /*18a00*/  IMAD R3, R20, 0x5000, RZ ;  /* 0x0000500014037824 */ /* 0x001fc600078e02ff */
[----:B------:R-:W0:Y:S02]  /*18a10*/  SYNCS.PHASECHK.TRANS64.TRYWAIT P2, [R6+URZ+0x22860], R5 ;  /* 0x02286005060075a7 */ /* 0x000e24000804017f */
[----:B------:R-:W-:Y:S01]  /*18a20*/  LOP3.LUT R4, R3, R37, RZ, 0xfc, !PT ;  /* 0x0000002503047212 */ /* 0x000fe200078efcff */
[----:B0-----:R-:W-:Y:S06]  /*18a30*/  @!P2 BRA `(.L_x_1281) ;  /* 0x0000004c004ca947 */ /* 0x001fec0003800000 */
.L_x_1419:
        /* <DEDUP_REMOVED lines=76> */
.L_x_1282:
[----:B-1----:R1:W-:Y:S01]  /*18f00*/  SYNCS.ARRIVE.TRANS64.A1T0 RZ, [R6+URZ+0x22850], RZ ;  /* 0x022850ff06ff79a7 */ /* 0x0023e2000810003f */
[----:B------:R-:W-:Y:S06]  /*18f10*/  BAR.SYNC.DEFER_BLOCKING 0x2, 0x80 ;  /* 0x0082000000007b1d */ /* 0x000fec0000010000 */
[----:B------:R-:W-:Y:S05]  /*18f20*/  @!P1 BRA `(.L_x_1283) ;  /* 0x0000000000049947 */ /* 0x000fea0003800000 */
[----:B------:R-:W-:Y:S01]  /*18f30*/  BPT.TRAP 0x1 ;  /* 0x000000040000795c */ /* 0x000fe20000300000 */
.L_x_1283:
[----:B0-----:R-:W0:Y:S01]  /*18f40*/  S2R R3, SR_CgaCtaId ;  /* 0x0000000000037919 */ /* 0x001e220000008800 */
[----:B-1----:R-:W-:Y:S02]  /*18f50*/  VIADD R6, R6, 0x22880 ;  /* 0x0002288006067836 */ /* 0x002fe40000000000 */
[----:B------:R-:W-:Y:S02]  /*18f60*/  VIADD R0, R0, 0xffffff60 ;  /* 0xffffff6000007836 */ /* 0x000fe40000000000 */
[----:B------:R-:W-:Y:S02]  /*18f70*/  IMAD.MOV.U32 R20, RZ, RZ, R2 ;  /* 0x000000ffff147224 */ /* 0x000fe400078e0002 */
[----:B------:R-:W-:Y:S01]  /*18f80*/  IMAD.MOV.U32 R21, RZ, RZ, R30 ;  /* 0x000000ffff157224 */ /* 0x000fe200078e001e */
[----:B0-----:R-:W-:-:S04]  /*18f90*/  PRMT R6, R3, 0x654, R6 ;  /* 0x0000065403067816 */ /* 0x001fc80000000006 */
[----:B------:R0:W-:Y:S01]  /*18fa0*/  SYNCS.ARRIVE.TRANS64.RED.A1T0 RZ, [R6+URZ], RZ ;  /* 0x000000ff06ff79a7 */ /* 0x0001e2000810043f */
[----:B------:R-:W-:Y:S05]  /*18fb0*/  @P0 BRA `(.L_x_1284) ;  /* 0xffffffe800280947 */ /* 0x000fea000383ffff */
[----:B------:R-:W-:Y:S05]  /*18fc0*/  BRA `(.L_x_1285) ;  /* 0x0000000000047947 */ /* 0x000fea0003800000 */
.L_x_1269:
[----:B------:R-:W-:-:S07]  /*18fd0*/  IMAD.MOV.U32 R2, RZ, RZ, RZ ;  /* 0x000000ffff027224 */ /* 0x000fce00078e00ff */
.L_x_1285:
[----:B------:R-:W-:-:S06]  /*18fe0*/  ULOP3.LUT UR4, UR36, 0x1, URZ, 0xfc, !UPT ;  /* 0x0000000124047892 */ /* 0x000fcc000f8efc3f */
[----:B0-----:R-:W-:-:S05]  /*18ff0*/  IMAD.U32 R0, RZ, RZ, UR4 ;  /* 0x00000004ff007e24 */ /* 0x001fca000f8e00ff */
[----:B------:R-:W-:-:S13]  /*19000*/  ISETP.NE.AND P1, PT, R0, 0x3, PT ;  /* 0x000000030000780c */ /* 0x000fda0003f25270 */
[----:B------:R-:W-:Y:S05]  /*19010*/  @!P1 BRA `(.L_x_1286) ;  /* 0x0000000000049947 */ /* 0x000fea0003800000 */
[----:B------:R-:W-:Y:S01]  /*19020*/  BPT.TRAP 0x1 ;  /* 0x000000040000795c */ /* 0x000fe20000300000 */
.L_x_1286:
[----:B------:R-:W-:Y:S01]  /*19030*/  LOP3.LUT R0, R30, 0x1, RZ, 0x3c, !PT ;  /* 0x000000011e007812 */ /* 0x000fe200078e3cff */
[----:B------:R-:W-:Y:S01]  /*19040*/  BSSY B0, `(.L_x_1287) ;  /* 0x0000005000007945 */ /* 0x000fe20003800000 */
[----:B------:R-:W-:Y:S02]  /*19050*/  LEA R3, R2, UR46, 0x3 ;  /* 0x0000002e02037c11 */ /* 0x000fe4000f8e18ff */
[----:B------:R-:W-:-:S04]  /*19060*/  SHF.L.U32 R0, R0, 0x1f, RZ ;  /* 0x0000001f00007819 */ /* 0x000fc800000006ff */
[----:B------:R-:W0:Y:S02]  /*19070*/  SYNCS.PHASECHK.TRANS64.TRYWAIT P0, [R3+URZ+0x22870], R0 ;  /* 0x02287000030075a7 */ /* 0x000e24000800017f */
[----:B0-----:R-:W-:Y:S05]  /*19080*/  @!P0 BRA `(.L_x_1288) ;  /* 0x0000004400cc8947 */ /* 0x001fea0003800000 */
.L_x_1420:
[----:B------:R-:W-:Y:S05]  /*19090*/  BSYNC B0 ;  /* 0x0000000000007941 */ /* 0x000fea0003800000 */
.L_x_1287:
[----:B------:R-:W-:-:S06]  /*190a0*/  ULOP3.LUT UR4, UR36, 0x2, URZ, 0xfc, !UPT ;  /* 0x0000000224047892 */ /* 0x000fcc000f8efc3f */
[----:B------:R-:W-:-:S05]  /*190b0*/  IMAD.U32 R4, RZ, RZ, UR4 ;  /* 0x00000004ff047e24 */ /* 0x000fca000f8e00ff */
[----:B------:R-:W-:-:S13]  /*190c0*/  ISETP.NE.AND P0, PT, R4, 0x3, PT ;  /* 0x000000030400780c */ /* 0x000fda0003f05270 */
[----:B------:R-:W-:Y:S05]  /*190d0*/  @!P0 BRA `(.L_x_1289) ;  /* 0x0000000000048947 */ /* 0x000fea0003800000 */
[----:B------:R-:W-:Y:S01]  /*190e0*/  BPT.TRAP 0x1 ;  /* 0x000000040000795c */ /* 0x000fe20000300000 */
.L_x_1289:
        /* <DEDUP_REMOVED lines=8> */
.L_x_1421:
        /* <DEDUP_REMOVED lines=73> */
.L_x_1291:
[----:B-1----:R1:W-:Y:S01]  /*19600*/  SYNCS.ARRIVE.TRANS64.A1T0 RZ, [R3+URZ+0x22850], RZ ;  /* 0x022850ff03ff79a7 */ /* 0x0023e2000810003f */
[----:B------:R-:W-:Y:S06]  /*19610*/  BAR.SYNC.DEFER_BLOCKING 0x2, 0x80 ;  /* 0x0082000000007b1d */ /* 0x000fec0000010000 */
[----:B------:R-:W-:Y:S05]  /*19620*/  @!P1 BRA `(.L_x_1292) ;  /* 0x0000000000049947 */ /* 0x000fea0003800000 */
[----:B------:R-:W-:Y:S01]  /*19630*/  BPT.TRAP 0x1 ;  /* 0x000000040000795c */ /* 0x000fe20000300000 */
.L_x_1292:
[----:B------:R-:W2:Y:S01]  /*19640*/  S2R R0, SR_CgaCtaId ;  /* 0x0000000000007919 */ /* 0x000ea20000008800 */
[----:B-1----:R-:W-:-:S05]  /*19650*/  VIADD R3, R3, 0x22880 ;  /* 0x0002288003037836 */ /* 0x002fca0000000000 */
[----:B--2---:R-:W-:Y:S01]  /*19660*/  PRMT R3, R0, 0x654, R3 ;  /* 0x0000065400037816 */ /* 0x004fe20000000003 */
[----:B------:R-:W-:Y:S02]  /*19670*/  VIADD R0, R2, 0x1 ;  /* 0x0000000102007836 */ /* 0x000fe40000000000 */
[----:B------:R-:W-:Y:S01]  /*19680*/  IMAD.MOV.U32 R2, RZ, RZ, RZ ;  /* 0x000000ffff027224 */ /* 0x000fe200078e00ff */
[----:B------:R1:W-:Y:S02]  /*19690*/  SYNCS.ARRIVE.TRANS64.RED.A1T0 RZ, [R3+URZ], RZ ;  /* 0x000000ff03ff79a7 */ /* 0x0003e4000810043f */
[----:B------:R-:W-:-:S04]  /*196a0*/  ISETP.NE.AND P0, PT, R0, 0x2, PT ;  /* 0x000000020000780c */ /* 0x000fc80003f05270 */
[----:B------:R-:W-:Y:S02]  /*196b0*/  SEL R0, R0, RZ, P0 ;  /* 0x000000ff00007207 */ /* 0x000fe40000000000 */
[----:B-1----:R-:W-:-:S04]  /*196c0*/  SEL R3, RZ, 0x1, P0 ;  /* 0x00000001ff037807 */ /* 0x002fc80000000000 */
[----:B------:R-:W-:-:S07]  /*196d0*/  LOP3.LUT R30, R30, R3, RZ, 0x3c, !PT ;  /* 0x000000031e1e7212 */ /* 0x000fce00078e3cff */
.L_x_1245:
[----:B0-----:R-:W0:Y:S01]  /*196e0*/  S2R R4, SR_CgaCtaId ;  /* 0x0000000000047919 */ /* 0x001e220000008800 */
[----:B------:R-:W-:Y:S02]  /*196f0*/  MOV R3, 0x400 ;  /* 0x0000040000037802 */ /* 0x000fe40000000f00 */
[----:B------:R-:W-:Y:S02]  /*19700*/  SHF.L.U32 R2, R2, 0x1f, RZ ;  /* 0x0000001f02027819 */ /* 0x000fe400000006ff */
[----:B0-----:R-:W-:-:S04]  /*19710*/  LEA R7, R4, R3, 0x18 ;  /* 0x0000000304077211 */ /* 0x001fc800078ec0ff */
[----:B------:R-:W0:Y:S02]  /*19720*/  SYNCS.PHASECHK.TRANS64.TRYWAIT P0, [R7+URZ+0x22820], R2 ;  /* 0x02282002070075a7 */ /* 0x000e24000800017f */
[----:B0-----:R-:W-:Y:S05]  /*19730*/  @!P0 BRA `(.L_x_1293) ;  /* 0x0000004000488947 */ /* 0x001fea0003800000 */
.L_x_1422:
        /* <DEDUP_REMOVED lines=13> */
.L_x_1294:
[----:B------:R-:W-:Y:S01]  /*19810*/  IMAD R5, R0, 0x8, R7 ;  /* 0x0000000800057824 */ /* 0x000fe200078e0207 */
[----:B------:R-:W-:Y:S01]  /*19820*/  SHF.L.U32 R2, R30, 0x1f, RZ ;  /* 0x0000001f1e027819 */ /* 0x000fe200000006ff */
[----:B------:R-:W-:-:S03]  /*19830*/  VIADD R0, R0, 0x1 ;  /* 0x0000000100007836 */ /* 0x000fc60000000000 */
[----:B------:R-:W0:Y:S02]  /*19840*/  SYNCS.PHASECHK.TRANS64.TRYWAIT P1, [R5+URZ+0x22840], R2 ;  /* 0x02284002050075a7 */ /* 0x000e24000802017f */
[----:B------:R-:W-:-:S04]  /*19850*/  ISETP.NE.AND P2, PT, R0, 0x2, PT ;  /* 0x000000020000780c */ /* 0x000fc80003f45270 */
[----:B------:R-:W-:Y:S01]  /*19860*/  SEL R3, RZ, 0x1, P2 ;  /* 0x00000001ff037807 */ /* 0x000fe20001000000 */
[----:B0-----:R-:W-:Y:S08]  /*19870*/  @!P1 BRA `(.L_x_1295) ;  /* 0x00000040000c9947 */ /* 0x001ff00003800000 */
.L_x_1423:
[----:B------:R-:W-:Y:S02]  /*19880*/  SEL R0, R0, RZ, P2 ;  /* 0x000000ff00007207 */ /* 0x000fe40001000000 */
[----:B------:R-:W-:Y:S01]  /*19890*/  LOP3.LUT R3, R30, R3, RZ, 0x3c, !PT ;  /* 0x000000031e037212 */ /* 0x000fe200078e3cff */
[----:B------:R-:W-:Y:S06]  /*198a0*/  @!P0 BRA `(.L_x_1296) ;  /* 0x0000000000048947 */ /* 0x000fec0003800000 */
[----:B------:R-:W-:Y:S01]  /*198b0*/  BPT.TRAP 0x1 ;  /* 0x000000040000795c */ /* 0x000fe20000300000 */
.L_x_1296:
[----:B------:R-:W-:Y:S01]  /*198c0*/  IMAD R7, R0, 0x8, R7 ;  /* 0x0000000800077824 */ /* 0x000fe200078e0207 */
[----:B------:R-:W-:-:S04]  /*198d0*/  SHF.L.U32 R0, R3, 0x1f, RZ ;  /* 0x0000001f03007819 */ /* 0x000fc800000006ff */
[----:B------:R-:W1:Y:S02]  /*198e0*/  SYNCS.PHASECHK.TRANS64.TRYWAIT P1, [R7+URZ+0x22840], R0 ;  /* 0x02284000070075a7 */ /* 0x000e64000802017f */
[----:B-1----:R-:W-:Y:S05]  /*198f0*/  @!P1 BRA `(.L_x_1297) ;  /* 0x0000004000009947 */ /* 0x002fea0003800000 */
.L_x_1424:
[----:B------:R-:W-:Y:S05]  /*19900*/  @!P0 BRA `(.L_x_1298) ;  /* 0x0000000000048947 */ /* 0x000fea0003800000 */
[----:B------:R-:W-:Y:S01]  /*19910*/  BPT.TRAP 0x1 ;  /* 0x000000040000795c */ /* 0x000fe20000300000 */
.L_x_1298:
[----:B------:R-:W2:Y:S02]  /*19920*/  SYNCS.PHASECHK.TRANS64.TRYWAIT P1, [R5+URZ+0x22860], R2 ;  /* 0x02286002050075a7 */ /* 0x000ea4000802017f */
[----:B--2---:R-:W-:Y:S05]  /*19930*/  @!P1 BRA `(.L_x_1299) ;  /* 0x0000004000049947 */ /* 0x004fea0003800000 */
.L_x_1425:
[----:B------:R-:W-:Y:S05]  /*19940*/  @!P0 BRA `(.L_x_1300) ;  /* 0x0000000000048947 */ /* 0x000fea0003800000 */
[----:B------:R-:W-:Y:S01]  /*19950*/  BPT.TRAP 0x1 ;  /* 0x000000040000795c */ /* 0x000fe20000300000 */
.L_x_1300:
[----:B------:R-:W3:Y:S02]  /*19960*/  SYNCS.PHASECHK.TRANS64.TRYWAIT P1, [R7+URZ+0x22860], R0 ;  /* 0x02286000070075a7 */ /* 0x000ee4000802017f */
[----:B---3--:R-:W-:Y:S05]  /*19970*/  @!P1 BRA `(.L_x_1301) ;  /* 0x0000004000089947 */ /* 0x008fea0003800000 */
.L_x_1426:
[----:B------:R-:W-:Y:S05]  /*19980*/  @!P0 BRA `(.L_x_1302) ;  /* 0x0000000000048947 */ /* 0x000fea0003800000 */
[----:B------:R-:W-:Y:S01]  /*19990*/  BPT.TRAP 0x1 ;  /* 0x000000040000795c */ /* 0x000fe20000300000 */
.L_x_1302:
[----:B------:R-:W4:Y:S02]  /*199a0*/  SYNCS.PHASECHK.TRANS64.TRYWAIT P1, [R5+URZ+0x22880], R2 ;  /* 0x02288002050075a7 */ /* 0x000f24000802017f */
[----:B----4-:R-:W-:Y:S05]  /*199b0*/  @!P1 BRA `(.L_x_1303) ;  /* 0x00000040000c9947 */ /* 0x010fea0003800000 */
.L_x_1427:
[----:B------:R-:W-:Y:S05]  /*199c0*/  @!P0 BRA `(.L_x_1304) ;  /* 0x0000000000048947 */ /* 0x000fea0003800000 */
[----:B------:R-:W-:Y:S01]  /*199d0*/  BPT.TRAP 0x1 ;  /* 0x000000040000795c */ /* 0x000fe20000300000 */
.L_x_1304:
[----:B------:R0:W0:Y:S02]  /*199e0*/  SYNCS.PHASECHK.TRANS64.TRYWAIT P0, [R7+URZ+0x22880], R0 ;  /* 0x02288000070075a7 */ /* 0x000024000800017f */
[----:B0-----:R-:W-:Y:S05]  /*199f0*/  @!P0 NANOSLEEP.SYNCS 0x989680 ;  /* 0x009896800000895d */ /* 0x001fea0003900000 */
[----:B------:R-:W0:Y:S02]  /*19a00*/  @!P0 SYNCS.PHASECHK.TRANS64 P0, [R7+URZ+0x22880], R0 ;  /* 0x02288000070085a7 */ /* 0x000e24000800007f */
[----:B0-----:R-:W-:Y:S05]  /*19a10*/  @!P0 BRA `(.L_x_1304) ;  /* 0xfffffffc00f08947 */ /* 0x001fea000383ffff */
.L_x_1153:
[----:B------:R-:W-:Y:S05]  /*19a20*/  BSYNC B6 ;  /* 0x0000000000067941 */ /* 0x000fea0003800000 */
.L_x_1150:
[----:B------:R-:W-:Y:S05]  /*19a30*/  EXIT ;  /* 0x000000000000794d */ /* 0x000fea0003800000 */
.L_x_1163:
[----:B0-----:R-:W-:-:S04]  /*19a40*/  IMAD.U32 R3, RZ, RZ, UR41 ;  /* 0x00000029ff037e24 */ /* 0x001fc8000f8e00ff */
[----:B------:R0:W1:Y:S03]  /*19a50*/  SYNCS.PHASECHK.TRANS64.TRYWAIT P0, [R3+URZ+0x22800], R0 ;  /* 0x02280000030075a7 */ /* 0x000066000800017f */
[----:B-1----:R-:W-:Y:S05]  /*19a60*/  @!P0 NANOSLEEP.SYNCS 0x989680 ;  /* 0x009896800000895d */ /* 0x002fea0003900000 */
[----:B------:R-:W1:Y:S02]  /*19a70*/  @!P0 SYNCS.PHASECHK.TRANS64 P0, [R3+URZ+0x22800], R0 ;  /* 0x02280000030085a7 */ /* 0x000e64000800007f */
[----:B-1----:R-:W-:Y:S05]  /*19a80*/  @!P0 BRA `(.L_x_1163) ;  /* 0xfffffffc00ec8947 */ /* 0x002fea000383ffff */
[----:B------:R-:W-:Y:S05]  /*19a90*/  BRA `(.L_x_1305) ;  /* 0xfffffe7c00e07947 */ /* 0x000fea000383ffff */
.L_x_1167:
[----:B0-----:R-:W-:-:S04]  /*19aa0*/  IMAD.U32 R3, RZ, RZ, UR41 ;  /* 0x00000029ff037e24 */ /* 0x001fc8000f8e00ff */
[----:B------:R0:W2:Y:S03]  /*19ab0*/  SYNCS.PHASECHK.TRANS64.TRYWAIT P1, [R3+URZ+0x22830], R0 ;  /* 0x02283000030075a7 */ /* 0x0000a6000802017f */
[----:B--2---:R-:W-:Y:S05]  /*19ac0*/  @!P1 NANOSLEEP.SYNCS 0x989680 ;  /* 0x009896800000995d */ /* 0x004fea0003900000 */
[----:B------:R-:W2:Y:S02]  /*19ad0*/  @!P1 SYNCS.PHASECHK.TRANS64 P1, [R3+URZ+0x22830], R0 ;  /* 0x02283000030095a7 */ /* 0x000ea4000802007f */
[----:B--2---:R-:W-:Y:S05]  /*19ae0*/  @!P1 BRA `(.L_x_1167) ;  /* 0xfffffffc00ec9947 */ /* 0x004fea000383ffff */
[----:B------:R-:W-:Y:S05]  /*19af0*/  BRA `(.L_x_1166) ;  /* 0xfffffe7c00fc7947 */ /* 0x000fea000383ffff */
.L_x_1184:
[----:B-1----:R-:W-:-:S04]  /*19b00*/  IMAD.U32 R14, RZ, RZ, UR6 ;  /* 0x00000006ff0e7e24 */ /* 0x002fc8000f8e00ff */
[----:B------:R1:W2:Y:S03]  /*19b10*/  SYNCS.PHASECHK.TRANS64.TRYWAIT P1, [R14+URZ+0x22830], R9 ;  /* 0x022830090e0075a7 */ /* 0x0002a6000802017f */
[----:B--2---:R-:W-:Y:S05]  /*19b20*/  @!P1 NANOSLEEP.SYNCS 0x989680 ;  /* 0x009896800000995d */ /* 0x004fea0003900000 */
[----:B------:R-:W2:Y:S02]  /*19b30*/  @!P1 SYNCS.PHASECHK.TRANS64 P1, [R14+URZ+0x22830], R9 ;  /* 0x022830090e0095a7 */ /* 0x000ea4000802007f */
[----:B--2---:R-:W-:Y:S05]  /*19b40*/  @!P1 BRA `(.L_x_1184) ;  /* 0xfffffffc00ec9947 */ /* 0x004fea000383ffff */
[----:B------:R-:W-:Y:S05]  /*19b50*/  BRA `(.L_x_1181) ;  /* 0xfffffec400207947 */ /* 0x000fea000383ffff */
.L_x_1188:
[----:B-1----:R-:W-:-:S04]  /*19b60*/  IMAD.U32 R14, RZ, RZ, UR6 ;  /* 0x00000006ff0e7e24 */ /* 0x002fc8000f8e00ff */
[----:B------:R1:W2:Y:S03]  /*19b70*/  SYNCS.PHASECHK.TRANS64.TRYWAIT P1, [R14+URZ+0x22850], R9 ;  /* 0x022850090e0075a7 */ /* 0x0002a6000802017f */
[----:B--2---:R-:W-:Y:S05]  /*19b80*/  @!P1 NANOSLEEP.SYNCS 0x989680 ;  /* 0x009896800000995d */ /* 0x004fea0003900000 */
[----:B------:R-:W2:Y:S02]  /*19b90*/  @!P1 SYNCS.PHASECHK.TRANS64 P1, [R14+URZ+0x22850], R9 ;  /* 0x022850090e0095a7 */ /* 0x000ea4000802007f */
[----:B--2---:R-:W-:Y:S05]  /*19ba0*/  @!P1 BRA `(.L_x_1188) ;  /* 0xfffffffc00ec9947 */ /* 0x004fea000383ffff */
[----:B------:R-:W-:Y:S05]  /*19bb0*/  BRA `(.L_x_1185) ;  /* 0xfffffecc00447947 */ /* 0x000fea000383ffff */
.L_x_1207:
[----:B-1----:R-:W-:-:S04]  /*19bc0*/  IMAD.U32 R14, RZ, RZ, UR6 ;  /* 0x00000006ff0e7e24 */ /* 0x002fc8000f8e00ff */
[----:B------:R1:W2:Y:S03]  /*19bd0*/  SYNCS.PHASECHK.TRANS64.TRYWAIT P1, [R14+URZ+0x22830], R9 ;  /* 0x022830090e0075a7 */ /* 0x0002a6000802017f */
[----:B--2---:R-:W-:Y:S05]  /*19be0*/  @!P1 NANOSLEEP.SYNCS 0x989680 ;  /* 0x009896800000995d */ /* 0x004fea0003900000 */
[----:B------:R-:W2:Y:S02]  /*19bf0*/  @!P1 SYNCS.PHASECHK.TRANS64 P1, [R14+URZ+0x22830], R9 ;  /* 0x022830090e0095a7 */ /* 0x000ea4000802007f */
[----:B--2---:R-:W-:Y:S05]  /*19c00*/  @!P1 BRA `(.L_x_1207) ;  /* 0xfffffffc00ec9947 */ /* 0x004fea000383ffff */
[----:B------:R-:W-:Y:S05]  /*19c10*/  BRA `(.L_x_1204) ;  /* 0xffffff0c00287947 */ /* 0x000fea000383ffff */
.L_x_1211:
[----:B-1----:R-:W-:-:S04]  /*19c20*/  IMAD.U32 R14, RZ, RZ, UR6 ;  /* 0x00000006ff0e7e24 */ /* 0x002fc8000f8e00ff */
[----:B------:R1:W2:Y:S03]  /*19c30*/  SYNCS.PHASECHK.TRANS64.TRYWAIT P1, [R14+URZ+0x22850], R9 ;  /* 0x022850090e0075a7 */ /* 0x0002a6000802017f */
[----:B--2---:R-:W-:Y:S05]  /*19c40*/  @!P1 NANOSLEEP.SYNCS 0x989680 ;  /* 0x009896800000995d */ /* 0x004fea0003900000 */
[----:B------:R-:W2:Y:S02]  /*19c50*/  @!P1 SYNCS.PHASECHK.TRANS64 P1, [R14+URZ+0x22850], R9 ;  /* 0x022850090e0095a7 */ /* 0x000ea4000802007f */
[----:B--2---:R-:W-:Y:S05]  /*19c60*/  @!P1 BRA `(.L_x_1211) ;  /* 0xfffffffc00ec9947 */ /* 0x004fea000383ffff */
[----:B------:R-:W-:Y:S05]  /*19c70*/  BRA `(.L_x_1208) ;  /* 0xffffff14004c7947 */ /* 0x000fea000383ffff */
.L_x_1219:
[----:B-1----:R-:W-:-:S04]  /*19c80*/  IMAD.U32 R20, RZ, RZ, UR6 ;  /* 0x00000006ff147e24 */ /* 0x002fc8000f8e00ff */
[----:B------:R1:W2:Y:S03]  /*19c90*/  SYNCS.PHASECHK.TRANS64.TRYWAIT P1, [R20+URZ+0x22830], R9 ;  /* 0x02283009140075a7 */ /* 0x0002a6000802017f */
[----:B--2---:R-:W-:Y:S05]  /*19ca0*/  @!P1 NANOSLEEP.SYNCS 0x989680 ;  /* 0x009896800000995d */ /* 0x004fea0003900000 */
[----:B------:R-:W2:Y:S02]  /*19cb0*/  @!P1 SYNCS.PHASECHK.TRANS64 P1, [R20+URZ+0x22830], R9 ;  /* 0x02283009140095a7 */ /* 0x000ea4000802007f */
[----:B--2---:R-:W-:Y:S05]  /*19cc0*/  @!P1 BRA `(.L_x_1219) ;  /* 0xfffffffc00ec9947 */ /* 0x004fea000383ffff */
[----:B------:R-:W-:Y:S05]  /*19cd0*/  BRA `(.L_x_1216) ;  /* 0xffffff3400607947 */ /* 0x000fea000383ffff */
.L_x_1223:
[----:B-1----:R-:W-:-:S04]  /*19ce0*/  IMAD.U32 R20, RZ, RZ, UR6 ;  /* 0x00000006ff147e24 */ /* 0x002fc8000f8e00ff */
[----:B------:R1:W2:Y:S03]  /*19cf0*/  SYNCS.PHASECHK.TRANS64.TRYWAIT P1, [R20+URZ+0x22850], R9 ;  /* 0x02285009140075a7 */ /* 0x0002a6000802017f */
[----:B--2---:R-:W-:Y:S05]  /*19d00*/  @!P1 NANOSLEEP.SYNCS 0x989680 ;  /* 0x009896800000995d */ /* 0x004fea0003900000 */
[----:B------:R-:W2:Y:S02]  /*19d10*/  @!P1 SYNCS.PHASECHK.TRANS64 P1, [R20+URZ+0x22850], R9 ;  /* 0x02285009140095a7 */ /* 0x000ea4000802007f */
[----:B--2---:R-:W-:Y:S05]  /*19d20*/  @!P1 BRA `(.L_x_1223) ;  /* 0xfffffffc00ec9947 */ /* 0x004fea000383ffff */
[----:B------:R-:W-:Y:S05]  /*19d30*/  BRA `(.L_x_1220) ;  /* 0xffffff3c00747947 */ /* 0x000fea000383ffff */
.L_x_1238:
[----:B-1----:R-:W-:-:S04]  /*19d40*/  IMAD.U32 R5, RZ, RZ, UR9 ;  /* 0x00000009ff057e24 */ /* 0x002fc8000f8e00ff */
[----:B------:R1:W2:Y:S03]  /*19d50*/  SYNCS.PHASECHK.TRANS64.TRYWAIT P1, [R5+URZ+0x22850], R0 ;  /* 0x02285000050075a7 */ /* 0x0002a6000802017f */
[----:B--2---:R-:W-:Y:S05]  /*19d60*/  @!P1 NANOSLEEP.SYNCS 0x989680 ;  /* 0x009896800000995d */ /* 0x004fea0003900000 */
[----:B------:R-:W2:Y:S02]  /*19d70*/  @!P1 SYNCS.PHASECHK.TRANS64 P1, [R5+URZ+0x22850], R0 ;  /* 0x02285000050095a7 */ /* 0x000ea4000802007f */
[----:B--2---:R-:W-:Y:S05]  /*19d80*/  @!P1 BRA `(.L_x_1238) ;  /* 0xfffffffc00ec9947 */ /* 0x004fea000383ffff */
[----:B------:R-:W-:Y:S05]  /*19d90*/  BRA `(.L_x_1237) ;  /* 0xffffff7800747947 */ /* 0x000fea000383ffff */
.L_x_1257:
[----:B------:R-:W-:Y:S02]  /*19da0*/  IMAD.MOV.U32 R13, RZ, RZ, R17 ;  /* 0x000000ffff0d7224 */ /* 0x000fe400078e0011 */
[----:B------:R-:W-:Y:S02]  /*19db0*/  IMAD.MOV.U32 R12, RZ, RZ, RZ ;  /* 0x000000ffff0c7224 */ /* 0x000fe400078e00ff */
[----:B------:R-:W-:Y:S02]  /*19dc0*/  IMAD.MOV.U32 R11, RZ, RZ, 0x1f ;  /* 0x0000001fff0b7424 */ /* 0x000fe400078e00ff */
[----:B------:R-:W-:-:S07]  /*19dd0*/  IMAD.MOV.U32 R15, RZ, RZ, -0x1 ;  /* 0xffffffffff0f7424 */ /* 0x000fce00078e00ff */
[----:B0----5:R-:W-:Y:S05]  /*19de0*/  WARPSYNC.COLLECTIVE R15, `(.L_x_1306) ;  /* 0x000000000f087348 */ /* 0x021fea0003c00000 */
[----:B------:R1:W2:Y:S02]  /*19df0*/  SHFL.IDX P6, R14, R13, R12, R11 ;  /* 0x0000000c0d0e7389 */ /* 0x0002a400000c000b */
[----:B012--5:R-:W-:Y:S01]  /*19e00*/  ENDCOLLECTIVE ;  /* 0x000000000000791b */ /* 0x027fe20003800000 */
.L_x_1306:
[----:B------:R-:W-:Y:S05]  /*19e10*/  BRA `(.L_x_1307) ;  /* 0xffffffb800547947 */ /* 0x000fea000383ffff */
.L_x_1259:
[----:B0-----:R-:W-:-:S04]  /*19e20*/  IMAD.U32 R3, RZ, RZ, UR46 ;  /* 0x0000002eff037e24 */ /* 0x001fc8000f8e00ff */
[----:B------:R0:W1:Y:S03]  /*19e30*/  SYNCS.PHASECHK.TRANS64.TRYWAIT P0, [R3+URZ+0x22880], R30 ;  /* 0x0228801e030075a7 */ /* 0x000066000800017f */
[----:B-1----:R-:W-:Y:S05]  /*19e40*/  @!P0 NANOSLEEP.SYNCS 0x989680 ;  /* 0x009896800000895d */ /* 0x002fea0003900000 */
[----:B------:R-:W1:Y:S02]  /*19e50*/  @!P0 SYNCS.PHASECHK.TRANS64 P0, [R3+URZ+0x22880], R30 ;  /* 0x0228801e030085a7 */ /* 0x000e64000800007f */
[----:B-1----:R-:W-:Y:S05]  /*19e60*/  @!P0 BRA `(.L_x_1259) ;  /* 0xfffffffc00ec8947 */ /* 0x002fea000383ffff */
[----:B------:R-:W-:Y:S05]  /*19e70*/  BRA `(.L_x_1308) ;  /* 0xffffffbc00a87947 */ /* 0x000fea000383ffff */
.L_x_1260:
        /* <DEDUP_REMOVED lines=8> */
.L_x_1310:
[----:B------:R-:W-:Y:S05]  /*19f00*/  BSYNC B0 ;  /* 0x0000000000007941 */ /* 0x000fea0003800000 */
.L_x_1309:
[----:B------:R-:W-:Y:S01]  /*19f10*/  IMAD.MOV.U32 R13, RZ, RZ, R16 ;  /* 0x000000ffff0d7224 */ /* 0x000fe200078e0010 */
[C---:B------:R-:W-:Y:S01]  /*19f20*/  ISETP.LT.OR P1, PT, R5.reuse, 0x1, P2 ;  /* 0x000000010500780c */ /* 0x040fe20001721670 */
        /* <DEDUP_REMOVED lines=8> */
[----:B------:R-:W-:-:S12]  /*19fb0*/  VIADD R28, R34, UR46 ;  /* 0x0000002e221c7c36 */ /* 0x000fd80008000000 */
[----:B------:R-:W-:Y:S05]  /*19fc0*/  WARPSYNC.COLLECTIVE R15, `(.L_x_1311) ;  /* 0x000000000f087348 */ /* 0x000fea0003c00000 */
[----:B------:R0:W1:Y:S02]  /*19fd0*/  SHFL.IDX P6, R14, R13, R12, R11 ;  /* 0x0000000c0d0e7389 */ /* 0x00006400000c000b */
[----:B01----:R-:W-:Y:S01]  /*19fe0*/  ENDCOLLECTIVE ;  /* 0x000000000000791b */ /* 0x003fe20003800000 */
.L_x_1311:
[----:B------:R-:W-:Y:S02]  /*19ff0*/  IMAD.MOV.U32 R13, RZ, RZ, R17 ;  /* 0x000000ffff0d7224 */ /* 0x000fe400078e0011 */
[----:B------:R-:W-:Y:S01]  /*1a000*/  IMAD.MOV.U32 R12, RZ, RZ, 0x1 ;  /* 0x00000001ff0c7424 */ /* 0x000fe200078e00ff */
[----:B------:R-:W-:-:S13]  /*1a010*/  IADD3 R2, P0, R29, R14, RZ ;  /* 0x0000000e1d027210 */ /* 0x000fda0007f1e0ff */
[----:B------:R-:W-:Y:S05]  /*1a020*/  WARPSYNC.COLLECTIVE R15, `(.L_x_1312) ;  /* 0x000000000f087348 */ /* 0x000fea0003c00000 */
[----:B------:R0:W1:Y:S02]  /*1a030*/  SHFL.IDX P6, R14, R13, R12, R11 ;  /* 0x0000000c0d0e7389 */ /* 0x00006400000c000b */
[----:B01----:R-:W-:Y:S01]  /*1a040*/  ENDCOLLECTIVE ;  /* 0x000000000000791b */ /* 0x003fe20003800000 */
.L_x_1312:
[----:B------:R-:W-:-:S05]  /*1a050*/  IMAD.X R3, RZ, RZ, R3, P0 ;  /* 0x000000ffff037224 */ /* 0x000fca00000e0603 */
        /* <DEDUP_REMOVED lines=10> */
.L_x_1313:
        /* <DEDUP_REMOVED lines=9> */
.L_x_1314:
        /* <DEDUP_REMOVED lines=10> */
.L_x_1315:
        /* <DEDUP_REMOVED lines=8> */
.L_x_1316:
        /* <DEDUP_REMOVED lines=10> */
.L_x_1317:
        /* <DEDUP_REMOVED lines=9> */
.L_x_1318:
        /* <DEDUP_REMOVED lines=10> */
.L_x_1319:
        /* <DEDUP_REMOVED lines=8> */
.L_x_1320:
        /* <DEDUP_REMOVED lines=10> */
.L_x_1321:
        /* <DEDUP_REMOVED lines=9> */
.L_x_1322:
        /* <DEDUP_REMOVED lines=10> */
.L_x_1323:
        /* <DEDUP_REMOVED lines=8> */
.L_x_1324:
        /* <DEDUP_REMOVED lines=10> */
.L_x_1325:
        /* <DEDUP_REMOVED lines=9> */
.L_x_1326:
        /* <DEDUP_REMOVED lines=10> */
.L_x_1327:
        /* <DEDUP_REMOVED lines=8> */
.L_x_1328:
        /* <DEDUP_REMOVED lines=14> */
.L_x_1329:
        /* <DEDUP_REMOVED lines=9> */
.L_x_1263:
[----:B0-----:R-:W-:-:S04]  /*1ab10*/  IMAD.U32 R3, RZ, RZ, UR46 ;  /* 0x0000002eff037e24 */ /* 0x001fc8000f8e00ff */
[----:B------:R0:W1:Y:S03]  /*1ab20*/  SYNCS.PHASECHK.TRANS64.TRYWAIT P2, [R3+URZ+0x22840], R30 ;  /* 0x0228401e030075a7 */ /* 0x000066000804017f */
[----:B-1----:R-:W-:Y:S05]  /*1ab30*/  @!P2 NANOSLEEP.SYNCS 0x989680 ;  /* 0x009896800000a95d */ /* 0x002fea0003900000 */
[----:B------:R-:W1:Y:S02]  /*1ab40*/  @!P2 SYNCS.PHASECHK.TRANS64 P2, [R3+URZ+0x22840], R30 ;  /* 0x0228401e0300a5a7 */ /* 0x000e64000804007f */
[----:B-1----:R-:W-:Y:S05]  /*1ab50*/  @!P2 BRA `(.L_x_1263) ;  /* 0xfffffffc00eca947 */ /* 0x002fea000383ffff */
[----:B------:R-:W-:Y:S05]  /*1ab60*/  BRA `(.L_x_1331) ;  /* 0xffffffb800b47947 */ /* 0x000fea000383ffff */
.L_x_1264:
        /* <DEDUP_REMOVED lines=8> */
.L_x_1333:
[----:B------:R-:W-:Y:S05]  /*1abf0*/  BSYNC B0 ;  /* 0x0000000000007941 */ /* 0x000fea0003800000 */
.L_x_1332:
[----:B------:R-:W-:Y:S01]  /*1ac00*/  IMAD.MOV.U32 R13, RZ, RZ, R7 ;  /* 0x000000ffff0d7224 */ /* 0x000fe200078e0007 */
[----:B------:R-:W-:Y:S01]  /*1ac10*/  P2R R8, PR, RZ, 0x2 ;  /* 0x00000002ff087803 */ /* 0x000fe20000000000 */
[----:B------:R-:W-:Y:S01]  /*1ac20*/  IMAD.MOV.U32 R12, RZ, RZ, RZ ;  /* 0x000000ffff0c7224 */ /* 0x000fe200078e00ff */
[----:B------:R-:W-:Y:S01]  /*1ac30*/  ISETP.GE.AND P1, PT, R29, R16, PT ;  /* 0x000000101d00720c */ /* 0x000fe20003f26270 */
[----:B------:R-:W-:Y:S01]  /*1ac40*/  IMAD.MOV.U32 R11, RZ, RZ, 0x181f ;  /* 0x0000181fff0b7424 */ /* 0x000fe200078e00ff */
[----:B------:R-:W-:Y:S01]  /*1ac50*/  P2R R9, PR, RZ, 0x1 ;  /* 0x00000001ff097803 */ /* 0x000fe20000000000 */
[----:B------:R-:W-:Y:S01]  /*1ac60*/  IMAD.MOV.U32 R15, RZ, RZ, -0x1 ;  /* 0xffffffffff0f7424 */ /* 0x000fe200078e00ff */
[----:B------:R-:W-:Y:S01]  /*1ac70*/  LOP3.LUT P0, RZ, R0, 0x20, RZ, 0xc0, !PT ;  /* 0x0000002000ff7812 */ /* 0x000fe2000780c0ff */
[----:B------:R-:W-:-:S12]  /*1ac80*/  IMAD.MOV.U32 R2, RZ, RZ, R14 ;  /* 0x000000ffff027224 */ /* 0x000fd800078e000e */
[----:B------:R-:W-:Y:S05]  /*1ac90*/  WARPSYNC.COLLECTIVE R15, `(.L_x_1334) ;  /* 0x000000000f087348 */ /* 0x000fea0003c00000 */
[----:B------:R0:W1:Y:S02]  /*1aca0*/  SHFL.IDX P6, R14, R13, R12, R11 ;  /* 0x0000000c0d0e7389 */ /* 0x00006400000c000b */
[----:B01----:R-:W-:Y:S01]  /*1acb0*/  ENDCOLLECTIVE ;  /* 0x000000000000791b */ /* 0x003fe20003800000 */
.L_x_1334:
        /* <DEDUP_REMOVED lines=14> */
.L_x_1335:
[----:B------:R-:W-:Y:S02]  /*1ada0*/  IMAD.MOV.U32 R13, RZ, RZ, R7 ;  /* 0x000000ffff0d7224 */ /* 0x000fe400078e0007 */
[----:B------:R-:W-:-:S07]  /*1adb0*/  IMAD.MOV.U32 R10, RZ, RZ, R14 ;  /* 0x000000ffff0a7224 */ /* 0x000fce00078e000e */
[----:B------:R-:W-:Y:S05]  /*1adc0*/  WARPSYNC.COLLECTIVE R15, `(.L_x_1336) ;  /* 0x000000000f087348 */ /* 0x000fea0003c00000 */
[----:B------:R0:W1:Y:S02]  /*1add0*/  SHFL.IDX P6, R14, R13, R12, R11 ;  /* 0x0000000c0d0e7389 */ /* 0x00006400000c000b */
[----:B01----:R-:W-:Y:S01]  /*1ade0*/  ENDCOLLECTIVE ;  /* 0x000000000000791b */ /* 0x003fe20003800000 */
.L_x_1336:
        /* <DEDUP_REMOVED lines=13> */
.L_x_1337:
[----:B------:R-:W-:Y:S02]  /*1aec0*/  IMAD.MOV.U32 R13, RZ, RZ, R7 ;  /* 0x000000ffff0d7224 */ /* 0x000fe400078e0007 */
[----:B------:R-:W-:-:S07]  /*1aed0*/  IMAD.MOV.U32 R9, RZ, RZ, R14 ;  /* 0x000000ffff097224 */ /* 0x000fce00078e000e */
[----:B------:R-:W-:Y:S05]  /*1aee0*/  WARPSYNC.COLLECTIVE R15, `(.L_x_1338) ;  /* 0x000000000f087348 */ /* 0x000fea0003c00000 */
[----:B------:R0:W1:Y:S02]  /*1aef0*/  SHFL.IDX P6, R14, R13, R12, R11 ;  /* 0x0000000c0d0e7389 */ /* 0x00006400000c000b */
[----:B01----:R-:W-:Y:S01]  /*1af00*/  ENDCOLLECTIVE ;  /* 0x000000000000791b */ /* 0x003fe20003800000 */
.L_x_1338:
        /* <DEDUP_REMOVED lines=15> */
.L_x_1339:
[----:B------:R-:W-:Y:S02]  /*1b000*/  IMAD.MOV.U32 R13, RZ, RZ, R7 ;  /* 0x000000ffff0d7224 */ /* 0x000fe400078e0007 */
[----:B------:R-:W-:-:S07]  /*1b010*/  IMAD.MOV.U32 R8, RZ, RZ, R14 ;  /* 0x000000ffff087224 */ /* 0x000fce00078e000e */
[----:B------:R-:W-:Y:S05]  /*1b020*/  WARPSYNC.COLLECTIVE R15, `(.L_x_1340) ;  /* 0x000000000f087348 */ /* 0x000fea0003c00000 */
[----:B------:R0:W1:Y:S02]  /*1b030*/  SHFL.IDX P6, R14, R13, R12, R11 ;  /* 0x0000000c0d0e7389 */ /* 0x00006400000c000b */
[----:B01----:R-:W-:Y:S01]  /*1b040*/  ENDCOLLECTIVE ;  /* 0x000000000000791b */ /* 0x003fe20003800000 */
.L_x_1340:
        /* <DEDUP_REMOVED lines=15> */
.L_x_1341:
[----:B------:R-:W-:Y:S02]  /*1b140*/  IMAD.MOV.U32 R13, RZ, RZ, R7 ;  /* 0x000000ffff0d7224 */ /* 0x000fe400078e0007 */
[----:B------:R-:W-:-:S07]  /*1b150*/  IMAD.MOV.U32 R8, RZ, RZ, R14 ;  /* 0x000000ffff087224 */ /* 0x000fce00078e000e */
[----:B------:R-:W-:Y:S05]  /*1b160*/  WARPSYNC.COLLECTIVE R15, `(.L_x_1342) ;  /* 0x000000000f087348 */ /* 0x000fea0003c00000 */
[----:B------:R0:W1:Y:S02]  /*1b170*/  SHFL.IDX P6, R14, R13, R12, R11 ;  /* 0x0000000c0d0e7389 */ /* 0x00006400000c000b */
[----:B01----:R-:W-:Y:S01]  /*1b180*/  ENDCOLLECTIVE ;  /* 0x000000000000791b */ /* 0x003fe20003800000 */
.L_x_1342:
[----:B------:R-:W-:Y:S02]  /*1b190*/  IMAD.MOV.U32 R13, RZ, RZ, R6 ;  /* 0x000000ffff0d7224 */ /* 0x000fe400078e0006 */
[----:B------:R-:W-:Y:S01]  /*1b1a0*/  IMAD.MOV.U32 R12, RZ, RZ, 0x5 ;  /* 0x00000005ff0c7424 */ /* 0x000fe200078e00ff */
[----:B------:R-:W-:-:S05]  /*1b1b0*/  @P4 IADD3 R14, P2, R29, R14, RZ ;  /* 0x0000000e1d0e4210 */ /* 0x000fca0007f5e0ff */
[----:B------:R-:W-:-:S08]  /*1b1c0*/  @P4 IMAD.MOV.U32 R2, RZ, RZ, R14 ;  /* 0x000000ffff024224 */ /* 0x000fd000078e000e */
[----:B------:R-:W-:Y:S05]  /*1b1d0*/  WARPSYNC.COLLECTIVE R15, `(.L_x_1343) ;  /* 0x000000000f087348 */ /* 0x000fea0003c00000 */
[----:B------:R0:W1:Y:S02]  /*1b1e0*/  SHFL.IDX P6, R14, R13, R12, R11 ;  /* 0x0000000c0d0e7389 */ /* 0x00006400000c000b */
[----:B01----:R-:W-:Y:S01]  /*1b1f0*/  ENDCOLLECTIVE ;  /* 0x000000000000791b */ /* 0x003fe20003800000 */
.L_x_1343:
[----:B------:R-:W-:-:S04]  /*1b200*/  @P4 IMAD.X R9, RZ, RZ, R8, P2 ;  /* 0x000000ffff094224 */ /* 0x000fc800010e0608 */
        /* <DEDUP_REMOVED lines=11> */
.L_x_1344:
[----:B------:R-:W-:Y:S02]  /*1b2c0*/  IMAD.MOV.U32 R13, RZ, RZ, R6 ;  /* 0x000000ffff0d7224 */ /* 0x000fe400078e0006 */
[----:B------:R-:W-:Y:S01]  /*1b2d0*/  IMAD.MOV.U32 R12, RZ, RZ, 0x6 ;  /* 0x00000006ff0c7424 */ /* 0x000fe200078e00ff */
[----:B------:R-:W-:-:S05]  /*1b2e0*/  @P3 IADD3 R14, P2, R29, R14, RZ ;  /* 0x0000000e1d0e3210 */ /* 0x000fca0007f5e0ff */
[----:B------:R-:W-:-:S08]  /*1b2f0*/  @P3 IMAD.MOV.U32 R2, RZ, RZ, R14 ;  /* 0x000000ffff023224 */ /* 0x000fd000078e000e */
[----:B------:R-:W-:Y:S05]  /*1b300*/  WARPSYNC.COLLECTIVE R15, `(.L_x_1345) ;  /* 0x000000000f087348 */ /* 0x000fea0003c00000 */
[----:B------:R0:W1:Y:S02]  /*1b310*/  SHFL.IDX P6, R14, R13, R12, R11 ;  /* 0x0000000c0d0e7389 */ /* 0x00006400000c000b */
[----:B01----:R-:W-:Y:S01]  /*1b320*/  ENDCOLLECTIVE ;  /* 0x000000000000791b */ /* 0x003fe20003800000 */
.L_x_1345:
        /* <DEDUP_REMOVED lines=11> */
.L_x_1346:
[----:B------:R-:W-:Y:S02]  /*1b3e0*/  IMAD.MOV.U32 R13, RZ, RZ, R6 ;  /* 0x000000ffff0d7224 */ /* 0x000fe400078e0006 */
[----:B------:R-:W-:Y:S01]  /*1b3f0*/  IMAD.MOV.U32 R12, RZ, RZ, 0x7 ;  /* 0x00000007ff0c7424 */ /* 0x000fe200078e00ff */
[----:B------:R-:W-:-:S05]  /*1b400*/  @P4 IADD3 R14, P2, R29, R14, RZ ;  /* 0x0000000e1d0e4210 */ /* 0x000fca0007f5e0ff */
[----:B------:R-:W-:-:S08]  /*1b410*/  @P4 IMAD.MOV.U32 R2, RZ, RZ, R14 ;  /* 0x000000ffff024224 */ /* 0x000fd000078e000e */
[----:B------:R-:W-:Y:S05]  /*1b420*/  WARPSYNC.COLLECTIVE R15, `(.L_x_1347) ;  /* 0x000000000f087348 */ /* 0x000fea0003c00000 */
[----:B------:R0:W1:Y:S02]  /*1b430*/  SHFL.IDX P6, R14, R13, R12, R11 ;  /* 0x0000000c0d0e7389 */ /* 0x00006400000c000b */
[----:B01----:R-:W-:Y:S01]  /*1b440*/  ENDCOLLECTIVE ;  /* 0x000000000000791b */ /* 0x003fe20003800000 */
.L_x_1347:
        /* <DEDUP_REMOVED lines=11> */
.L_x_1348:
[----:B------:R-:W-:Y:S02]  /*1b500*/  IMAD.MOV.U32 R13, RZ, RZ, R4 ;  /* 0x000000ffff0d7224 */ /* 0x000fe400078e0004 */
[----:B------:R-:W-:Y:S01]  /*1b510*/  IMAD.MOV.U32 R12, RZ, RZ, RZ ;  /* 0x000000ffff0c7224 */ /* 0x000fe200078e00ff */
[----:B------:R-:W-:-:S13]  /*1b520*/  @P0 IADD3 R9, P2, R29, R14, RZ ;  /* 0x0000000e1d090210 */ /* 0x000fda0007f5e0ff */
[----:B------:R-:W-:Y:S05]  /*1b530*/  WARPSYNC.COLLECTIVE R15, `(.L_x_1349) ;  /* 0x000000000f087348 */ /* 0x000fea0003c00000 */
[----:B------:R0:W1:Y:S02]  /*1b540*/  SHFL.IDX P6, R14, R13, R12, R11 ;  /* 0x0000000c0d0e7389 */ /* 0x00006400000c000b */
[----:B01----:R-:W-:Y:S01]  /*1b550*/  ENDCOLLECTIVE ;  /* 0x000000000000791b */ /* 0x003fe20003800000 */
.L_x_1349:
        /* <DEDUP_REMOVED lines=12> */
.L_x_1350:
[----:B------:R-:W-:Y:S02]  /*1b620*/  IMAD.MOV.U32 R13, RZ, RZ, R4 ;  /* 0x000000ffff0d7224 */ /* 0x000fe400078e0004 */
[----:B------:R-:W-:Y:S01]  /*1b630*/  IMAD.MOV.U32 R12, RZ, RZ, 0x1 ;  /* 0x00000001ff0c7424 */ /* 0x000fe200078e00ff */
[----:B------:R-:W-:-:S13]  /*1b640*/  @P1 IADD3 R9, P0, R29, R14, RZ ;  /* 0x0000000e1d091210 */ /* 0x000fda0007f1e0ff */
[----:B------:R-:W-:Y:S05]  /*1b650*/  WARPSYNC.COLLECTIVE R15, `(.L_x_1351) ;  /* 0x000000000f087348 */ /* 0x000fea0003c00000 */
[----:B------:R0:W1:Y:S02]  /*1b660*/  SHFL.IDX P6, R14, R13, R12, R11 ;  /* 0x0000000c0d0e7389 */ /* 0x00006400000c000b */
[----:B01----:R-:W-:Y:S01]  /*1b670*/  ENDCOLLECTIVE ;  /* 0x000000000000791b */ /* 0x003fe20003800000 */
.L_x_1351:
        /* <DEDUP_REMOVED lines=12> */
.L_x_1352:
[----:B------:R-:W-:Y:S05]  /*1b740*/  BRA `(.L_x_1353) ;  /* 0xffffffb400747947 */ /* 0x000fea000383ffff */
.L_x_1267:
[----:B------:R-:W-:Y:S02]  /*1b750*/  IMAD.MOV.U32 R13, RZ, RZ, R4 ;  /* 0x000000ffff0d7224 */ /* 0x000fe400078e0004 */
[----:B------:R-:W-:Y:S02]  /*1b760*/  IMAD.MOV.U32 R12, RZ, RZ, RZ ;  /* 0x000000ffff0c7224 */ /* 0x000fe400078e00ff */
[----:B------:R-:W-:Y:S02]  /*1b770*/  IMAD.MOV.U32 R11, RZ, RZ, 0x181f ;  /* 0x0000181fff0b7424 */ /* 0x000fe400078e00ff */
[----:B------:R-:W-:Y:S02]  /*1b780*/  IMAD.MOV.U32 R15, RZ, RZ, -0x1 ;  /* 0xffffffffff0f7424 */ /* 0x000fe400078e00ff */
[----:B------:R-:W-:-:S07]  /*1b790*/  VIADD R6, R26, UR41 ;  /* 0x000000291a067c36 */ /* 0x000fce0008000000 */
[----:B------:R-:W-:Y:S05]  /*1b7a0*/  WARPSYNC.COLLECTIVE R15, `(.L_x_1354) ;  /* 0x000000000f087348 */ /* 0x000fea0003c00000 */
[----:B------:R0:W1:Y:S02]  /*1b7b0*/  SHFL.IDX P6, R14, R13, R12, R11 ;  /* 0x0000000c0d0e7389 */ /* 0x00006400000c000b */
[----:B01----:R-:W-:Y:S01]  /*1b7c0*/  ENDCOLLECTIVE ;  /* 0x000000000000791b */ /* 0x003fe20003800000 */
.L_x_1354:
[----:B------:R-:W-:Y:S02]  /*1b7d0*/  VIADD R8, R6, 0x10 ;  /* 0x0000001006087836 */ /* 0x000fe40000000000 */
[----:B------:R-:W-:Y:S02]  /*1b7e0*/  IMAD.MOV.U32 R13, RZ, RZ, R0 ;  /* 0x000000ffff0d7224 */ /* 0x000fe400078e0000 */
[----:B------:R-:W-:-:S07]  /*1b7f0*/  IMAD.MOV.U32 R2, RZ, RZ, R14 ;  /* 0x000000ffff027224 */ /* 0x000fce00078e000e */
[----:B------:R-:W-:Y:S05]  /*1b800*/  WARPSYNC.COLLECTIVE R15, `(.L_x_1355) ;  /* 0x000000000f087348 */ /* 0x000fea0003c00000 */
[----:B------:R0:W1:Y:S02]  /*1b810*/  SHFL.IDX P6, R14, R13, R12, R11 ;  /* 0x0000000c0d0e7389 */ /* 0x00006400000c000b */
[----:B01----:R-:W-:Y:S01]  /*1b820*/  ENDCOLLECTIVE ;  /* 0x000000000000791b */ /* 0x003fe20003800000 */
.L_x_1355:
        /* <DEDUP_REMOVED lines=11> */
.L_x_1356:
        /* <DEDUP_REMOVED lines=10> */
.L_x_1357:
[----:B------:R-:W-:Y:S02]  /*1b980*/  IMAD.MOV.U32 R13, RZ, RZ, R4 ;  /* 0x000000ffff0d7224 */ /* 0x000fe400078e0004 */
[----:B------:R-:W-:Y:S02]  /*1b990*/  IMAD.MOV.U32 R12, RZ, RZ, 0x2 ;  /* 0x00000002ff0c7424 */ /* 0x000fe400078e00ff */
[----:B------:R-:W-:-:S07]  /*1b9a0*/  IMAD.MOV.U32 R8, RZ, RZ, R14 ;  /* 0x000000ffff087224 */ /* 0x000fce00078e000e */
[----:B------:R-:W-:Y:S05]  /*1b9b0*/  WARPSYNC.COLLECTIVE R15, `(.L_x_1358) ;  /* 0x000000000f087348 */ /* 0x000fea0003c00000 */
[----:B------:R0:W1:Y:S02]  /*1b9c0*/  SHFL.IDX P6, R14, R13, R12, R11 ;  /* 0x0000000c0d0e7389 */ /* 0x00006400000c000b */
[----:B01----:R-:W-:Y:S01]  /*1b9d0*/  ENDCOLLECTIVE ;  /* 0x000000000000791b */ /* 0x003fe20003800000 */
.L_x_1358:
[----:B------:R-:W-:Y:S01]  /*1b9e0*/  @!P1 IADD3 R9, P3, R29, R8, RZ ;  /* 0x000000081d099210 */ /* 0x000fe20007f7e0ff */
[----:B------:R-:W-:-:S04]  /*1b9f0*/  VIADD R8, R6, 0x20 ;  /* 0x0000002006087836 */ /* 0x000fc80000000000 */
[----:B------:R-:W-:Y:S02]  /*1ba00*/  @!P1 IMAD.X R10, RZ, RZ, R7, P3 ;  /* 0x000000ffff0a9224 */ /* 0x000fe400018e0607 */
[----:B------:R-:W-:Y:S02]  /*1ba10*/  @!P1 IMAD.MOV.U32 R2, RZ, RZ, R9 ;  /* 0x000000ffff029224 */ /* 0x000fe400078e0009 */
        /* <DEDUP_REMOVED lines=11> */
.L_x_1359:
[----:B------:R-:W-:Y:S02]  /*1bad0*/  IMAD.MOV.U32 R13, RZ, RZ, R4 ;  /* 0x000000ffff0d7224 */ /* 0x000fe400078e0004 */
[----:B------:R-:W-:Y:S01]  /*1bae0*/  IMAD.MOV.U32 R12, RZ, RZ, 0x3 ;  /* 0x00000003ff0c7424 */ /* 0x000fe200078e00ff */
[----:B------:R-:W-:-:S05]  /*1baf0*/  @!P1 IADD3 R14, P2, R29, R14, RZ ;  /* 0x0000000e1d0e9210 */ /* 0x000fca0007f5e0ff */
[----:B------:R-:W-:-:S08]  /*1bb00*/  @!P1 IMAD.MOV.U32 R2, RZ, RZ, R14 ;  /* 0x000000ffff029224 */ /* 0x000fd000078e000e */
[----:B------:R-:W-:Y:S05]  /*1bb10*/  WARPSYNC.COLLECTIVE R15, `(.L_x_1360) ;  /* 0x000000000f087348 */ /* 0x000fea0003c00000 */
[----:B------:R0:W1:Y:S02]  /*1bb20*/  SHFL.IDX P6, R14, R13, R12, R11 ;  /* 0x0000000c0d0e7389 */ /* 0x00006400000c000b */
[----:B01----:R-:W-:Y:S01]  /*1bb30*/  ENDCOLLECTIVE ;  /* 0x000000000000791b */ /* 0x003fe20003800000 */
.L_x_1360:
[----:B------:R-:W-:Y:S02]  /*1bb40*/  @!P1 IMAD.X R3, RZ, RZ, R8, P2 ;  /* 0x000000ffff039224 */ /* 0x000fe400010e0608 */
[----:B------:R-:W-:-:S03]  /*1bb50*/  VIADD R8, R6, 0x30 ;  /* 0x0000003006087836 */ /* 0x000fc60000000000 */
[----:B------:R-:W-:Y:S01]  /*1bb60*/  @!PT LDS RZ, [RZ] ;  /* 0x00000000fffff984 */ /* 0x000fe20000000800 */
[----:B------:R-:W-:Y:S01]  /*1bb70*/  @!PT LDS RZ, [RZ] ;  /* 0x00000000fffff984 */ /* 0x000fe20000000800 */
[----:B------:R-:W-:Y:S01]  /*1bb80*/  @!PT LDS RZ, [RZ] ;  /* 0x00000000fffff984 */ /* 0x000fe20000000800 */
[----:B------:R0:W-:Y:S02]  /*1bb90*/  @!P1 LDGSTS.E.BYPASS.LTC128B.128 [R28+0x15400], desc[UR52][R2.64], !P0 ;  /* 0x15400000021c9fae */ /* 0x0001e4000c101d74 */
[----:B------:R-:W-:Y:S01]  /*1bba0*/  ISETP.GE.AND P2, PT, R8, R5, PT ;  /* 0x000000050800720c */ /* 0x000fe20003f46270 */
[----:B------:R-:W-:Y:S02]  /*1bbb0*/  VIADD R8, R6, 0x40 ;  /* 0x0000004006087836 */ /* 0x000fe40000000000 */
[----:B------:R-:W-:Y:S02]  /*1bbc0*/  IMAD.MOV.U32 R13, RZ, RZ, R0 ;  /* 0x000000ffff0d7224 */ /* 0x000fe400078e0000 */
[----:B------:R-:W-:-:S08]  /*1bbd0*/  IMAD.MOV.U32 R7, RZ, RZ, R14 ;  /* 0x000000ffff077224 */ /* 0x000fd000078e000e */
[----:B0-----:R-:W-:Y:S05]  /*1bbe0*/  WARPSYNC.COLLECTIVE R15, `(.L_x_1361) ;  /* 0x000000000f087348 */ /* 0x001fea0003c00000 */
[----:B------:R1:W2:Y:S02]  /*1bbf0*/  SHFL.IDX P6, R14, R13, R12, R11 ;  /* 0x0000000c0d0e7389 */ /* 0x0002a400000c000b */
[----:B012---:R-:W-:Y:S01]  /*1bc00*/  ENDCOLLECTIVE ;  /* 0x000000000000791b */ /* 0x007fe20003800000 */
.L_x_1361:
[----:B------:R-:W-:Y:S02]  /*1bc10*/  IMAD.MOV.U32 R13, RZ, RZ, R4 ;  /* 0x000000ffff0d7224 */ /* 0x000fe400078e0004 */
[----:B------:R-:W-:Y:S02]  /*1bc20*/  IMAD.MOV.U32 R12, RZ, RZ, 0x4 ;  /* 0x00000004ff0c7424 */ /* 0x000fe400078e00ff */
[----:B------:R-:W-:-:S07]  /*1bc30*/  IMAD.MOV.U32 R10, RZ, RZ, R14 ;  /* 0x000000ffff0a7224 */ /* 0x000fce00078e000e */
[----:B------:R-:W-:Y:S05]  /*1bc40*/  WARPSYNC.COLLECTIVE R15, `(.L_x_1362) ;  /* 0x000000000f087348 */ /* 0x000fea0003c00000 */
[----:B------:R0:W1:Y:S02]  /*1bc50*/  SHFL.IDX P6, R14, R13, R12, R11 ;  /* 0x0000000c0d0e7389 */ /* 0x00006400000c000b */
[----:B01----:R-:W-:Y:S01]  /*1bc60*/  ENDCOLLECTIVE ;  /* 0x000000000000791b */ /* 0x003fe20003800000 */
.L_x_1362:
[----:B------:R-:W-:-:S05]  /*1bc70*/  @!P2 IADD3 R2, P1, R29, R10, RZ ;  /* 0x0000000a1d02a210 */ /* 0x000fca0007f3e0ff */
[----:B------:R-:W-:Y:S01]  /*1bc80*/  @!P2 IMAD.X R3, RZ, RZ, R7, P1 ;  /* 0x000000ffff03a224 */ /* 0x000fe200008e0607 */
[----:B------:R-:W-:-:S04]  /*1bc90*/  ISETP.GE.AND P1, PT, R8, R5, PT ;  /* 0x000000050800720c */ /* 0x000fc80003f26270 */
        /* <DEDUP_REMOVED lines=9> */
.L_x_1363:
[----:B------:R-:W-:Y:S02]  /*1bd30*/  IMAD.MOV.U32 R13, RZ, RZ, R4 ;  /* 0x000000ffff0d7224 */ /* 0x000fe400078e0004 */
[----:B------:R-:W-:Y:S01]  /*1bd40*/  IMAD.MOV.U32 R12, RZ, RZ, 0x5 ;  /* 0x00000005ff0c7424 */ /* 0x000fe200078e00ff */
[----:B------:R-:W-:-:S13]  /*1bd50*/  @!P1 IADD3 R2, P2, R29, R14, RZ ;  /* 0x0000000e1d029210 */ /* 0x000fda0007f5e0ff */
[----:B------:R-:W-:Y:S05]  /*1bd60*/  WARPSYNC.COLLECTIVE R15, `(.L_x_1364) ;  /* 0x000000000f087348 */ /* 0x000fea0003c00000 */
[----:B------:R0:W1:Y:S02]  /*1bd70*/  SHFL.IDX P6, R14, R13, R12, R11 ;  /* 0x0000000c0d0e7389 */ /* 0x00006400000c000b */
[----:B01----:R-:W-:Y:S01]  /*1bd80*/  ENDCOLLECTIVE ;  /* 0x000000000000791b */ /* 0x003fe20003800000 */
.L_x_1364:
        /* <DEDUP_REMOVED lines=12> */
.L_x_1365:
[----:B------:R-:W-:Y:S02]  /*1be50*/  IMAD.MOV.U32 R13, RZ, RZ, R4 ;  /* 0x000000ffff0d7224 */ /* 0x000fe400078e0004 */
[----:B------:R-:W-:Y:S02]  /*1be60*/  IMAD.MOV.U32 R12, RZ, RZ, 0x6 ;  /* 0x00000006ff0c7424 */ /* 0x000fe400078e00ff */
[----:B------:R-:W-:-:S07]  /*1be70*/  IMAD.MOV.U32 R10, RZ, RZ, R14 ;  /* 0x000000ffff0a7224 */ /* 0x000fce00078e000e */
[----:B------:R-:W-:Y:S05]  /*1be80*/  WARPSYNC.COLLECTIVE R15, `(.L_x_1366) ;  /* 0x000000000f087348 */ /* 0x000fea0003c00000 */
[----:B------:R0:W1:Y:S02]  /*1be90*/  SHFL.IDX P6, R14, R13, R12, R11 ;  /* 0x0000000c0d0e7389 */ /* 0x00006400000c000b */
[----:B01----:R-:W-:Y:S01]  /*1bea0*/  ENDCOLLECTIVE ;  /* 0x000000000000791b */ /* 0x003fe20003800000 */
.L_x_1366:
        /* <DEDUP_REMOVED lines=11> */
.L_x_1367:
        /* <DEDUP_REMOVED lines=8> */
.L_x_1368:
[----:B------:R-:W-:Y:S02]  /*1bfe0*/  @!P1 IMAD.X R8, RZ, RZ, R8, P2 ;  /* 0x000000ffff089224 */ /* 0x000fe400010e0608 */
[----:B------:R-:W-:Y:S02]  /*1bff0*/  @!P1 IMAD.MOV.U32 R2, RZ, RZ, R9 ;  /* 0x000000ffff029224 */ /* 0x000fe400078e0009 */
[----:B------:R-:W-:-:S05]  /*1c000*/  @!P1 IMAD.MOV.U32 R3, RZ, RZ, R8 ;  /* 0x000000ffff039224 */ /* 0x000fca00078e0008 */
        /* <DEDUP_REMOVED lines=9> */
.L_x_1369:
[----:B------:R-:W-:Y:S05]  /*1c0a0*/  BRA `(.L_x_1370) ;  /* 0xffffffb400607947 */ /* 0x000fea000383ffff */
.L_x_1268:
[----:B0-----:R-:W-:-:S04]  /*1c0b0*/  IMAD.U32 R3, RZ, RZ, UR46 ;  /* 0x0000002eff037e24 */ /* 0x001fc8000f8e00ff */
[----:B------:R0:W1:Y:S03]  /*1c0c0*/  SYNCS.PHASECHK.TRANS64.TRYWAIT P0, [R3+URZ+0x22820], R0 ;  /* 0x02282000030075a7 */ /* 0x000066000800017f */
[----:B-1----:R-:W-:Y:S05]  /*1c0d0*/  @!P0 NANOSLEEP.SYNCS 0x989680 ;  /* 0x009896800000895d */ /* 0x002fea0003900000 */
[----:B------:R-:W1:Y:S02]  /*1c0e0*/  @!P0 SYNCS.PHASECHK.TRANS64 P0, [R3+URZ+0x22820], R0 ;  /* 0x02282000030085a7 */ /* 0x000e64000800007f */
[----:B-1----:R-:W-:Y:S05]  /*1c0f0*/  @!P0 BRA `(.L_x_1268) ;  /* 0xfffffffc00ec8947 */ /* 0x002fea000383ffff */
[----:B------:R-:W-:Y:S05]  /*1c100*/  BRA `(.L_x_1371) ;  /* 0xffffffb4008c7947 */ /* 0x000fea000383ffff */
.L_x_1271:
[----:B0-----:R0:W1:Y:S02]  /*1c110*/  SYNCS.PHASECHK.TRANS64.TRYWAIT P1, [R3+URZ+0x22880], R25 ;  /* 0x02288019030075a7 */ /* 0x001064000802017f */
[----:B-1----:R-:W-:Y:S05]  /*1c120*/  @!P1 NANOSLEEP.SYNCS 0x989680 ;  /* 0x009896800000995d */ /* 0x002fea0003900000 */
[----:B------:R-:W1:Y:S02]  /*1c130*/  @!P1 SYNCS.PHASECHK.TRANS64 P1, [R3+URZ+0x22880], R25 ;  /* 0x02288019030095a7 */ /* 0x000e64000802007f */
[----:B-1----:R-:W-:Y:S05]  /*1c140*/  @!P1 BRA `(.L_x_1271) ;  /* 0xfffffffc00f09947 */ /* 0x002fea000383ffff */
[----:B------:R-:W-:Y:S05]  /*1c150*/  BRA `(.L_x_1372) ;  /* 0xffffffb800947947 */ /* 0x000fea000383ffff */
.L_x_1272:
        /* <DEDUP_REMOVED lines=8> */
.L_x_1374:
[----:B------:R-:W-:Y:S05]  /*1c1e0*/  BSYNC B0 ;  /* 0x0000000000007941 */ /* 0x000fea0003800000 */
.L_x_1373:
[----:B------:R-:W-:Y:S02]  /*1c1f0*/  IMAD.MOV.U32 R13, RZ, RZ, R6 ;  /* 0x000000ffff0d7224 */ /* 0x000fe400078e0006 */
[----:B------:R-:W-:Y:S02]  /*1c200*/  IMAD.MOV.U32 R12, RZ, RZ, RZ ;  /* 0x000000ffff0c7224 */ /* 0x000fe400078e00ff */
[----:B------:R-:W-:Y:S02]  /*1c210*/  IMAD.MOV.U32 R11, RZ, RZ, 0x181f ;  /* 0x0000181fff0b7424 */ /* 0x000fe400078e00ff */
[----:B------:R-:W-:Y:S02]  /*1c220*/  IMAD.MOV.U32 R15, RZ, RZ, -0x1 ;  /* 0xffffffffff0f7424 */ /* 0x000fe400078e00ff */
[----:B------:R-:W-:Y:S02]  /*1c230*/  IMAD.MOV.U32 R5, RZ, RZ, R14 ;  /* 0x000000ffff057224 */ /* 0x000fe400078e000e */
[----:B------:R-:W-:-:S07]  /*1c240*/  IMAD R17, R2, 0x5000, R28 ;  /* 0x0000500002117824 */ /* 0x000fce00078e021c */
[----:B------:R-:W-:Y:S05]  /*1c250*/  WARPSYNC.COLLECTIVE R15, `(.L_x_1375) ;  /* 0x000000000f087348 */ /* 0x000fea0003c00000 */
[----:B------:R0:W1:Y:S02]  /*1c260*/  SHFL.IDX P6, R14, R13, R12, R11 ;  /* 0x0000000c0d0e7389 */ /* 0x00006400000c000b */
[----:B01----:R-:W-:Y:S01]  /*1c270*/  ENDCOLLECTIVE ;  /* 0x000000000000791b */ /* 0x003fe20003800000 */
.L_x_1375:
[----:B------:R-:W-:Y:S02]  /*1c280*/  IMAD.MOV.U32 R13, RZ, RZ, R7 ;  /* 0x000000ffff0d7224 */ /* 0x000fe400078e0007 */
[----:B------:R-:W-:Y:S02]  /*1c290*/  IMAD.MOV.U32 R12, RZ, RZ, 0x1 ;  /* 0x00000001ff0c7424 */ /* 0x000fe400078e00ff */
[----:B------:R-:W-:-:S07]  /*1c2a0*/  IMAD.MOV.U32 R4, RZ, RZ, R14 ;  /* 0x000000ffff047224 */ /* 0x000fce00078e000e */
[----:B------:R-:W-:Y:S05]  /*1c2b0*/  WARPSYNC.COLLECTIVE R15, `(.L_x_1376) ;  /* 0x000000000f087348 */ /* 0x000fea0003c00000 */
[----:B------:R0:W1:Y:S02]  /*1c2c0*/  SHFL.IDX P6, R14, R13, R12, R11 ;  /* 0x0000000c0d0e7389 */ /* 0x00006400000c000b */
[----:B01----:R-:W-:Y:S01]  /*1c2d0*/  ENDCOLLECTIVE ;  /* 0x000000000000791b */ /* 0x003fe20003800000 */
.L_x_1376:
        /* <DEDUP_REMOVED lines=11> */
.L_x_1377:
        /* <DEDUP_REMOVED lines=9> */
.L_x_1378:
        /* <DEDUP_REMOVED lines=9> */
.L_x_1379:
[----:B------:R-:W-:Y:S02]  /*1c4b0*/  IMAD.MOV.U32 R13, RZ, RZ, R7 ;  /* 0x000000ffff0d7224 */ /* 0x000fe400078e0007 */
[----:B------:R-:W-:Y:S02]  /*1c4c0*/  IMAD.MOV.U32 R12, RZ, RZ, 0x3 ;  /* 0x00000003ff0c7424 */ /* 0x000fe400078e00ff */
[----:B------:R-:W-:-:S07]  /*1c4d0*/  IMAD.MOV.U32 R4, RZ, RZ, R14 ;  /* 0x000000ffff047224 */ /* 0x000fce00078e000e */
[----:B------:R-:W-:Y:S05]  /*1c4e0*/  WARPSYNC.COLLECTIVE R15, `(.L_x_1380) ;  /* 0x000000000f087348 */ /* 0x000fea0003c00000 */
[----:B------:R0:W1:Y:S02]  /*1c4f0*/  SHFL.IDX P6, R14, R13, R12, R11 ;  /* 0x0000000c0d0e7389 */ /* 0x00006400000c000b */
[----:B01----:R-:W-:Y:S01]  /*1c500*/  ENDCOLLECTIVE ;  /* 0x000000000000791b */ /* 0x003fe20003800000 */
.L_x_1380:
        /* <DEDUP_REMOVED lines=11> */
.L_x_1381:
[----:B------:R-:W-:Y:S02]  /*1c5c0*/  IMAD.MOV.U32 R13, RZ, RZ, R7 ;  /* 0x000000ffff0d7224 */ /* 0x000fe400078e0007 */
[----:B------:R-:W-:Y:S02]  /*1c5d0*/  IMAD.MOV.U32 R12, RZ, RZ, 0x4 ;  /* 0x00000004ff0c7424 */ /* 0x000fe400078e00ff */
[----:B------:R-:W-:-:S07]  /*1c5e0*/  IMAD.MOV.U32 R4, RZ, RZ, R14 ;  /* 0x000000ffff047224 */ /* 0x000fce00078e000e */
[----:B------:R-:W-:Y:S05]  /*1c5f0*/  WARPSYNC.COLLECTIVE R15, `(.L_x_1382) ;  /* 0x000000000f087348 */ /* 0x000fea0003c00000 */
[----:B------:R0:W1:Y:S02]  /*1c600*/  SHFL.IDX P6, R14, R13, R12, R11 ;  /* 0x0000000c0d0e7389 */ /* 0x00006400000c000b */
[----:B01----:R-:W-:Y:S01]  /*1c610*/  ENDCOLLECTIVE ;  /* 0x000000000000791b */ /* 0x003fe20003800000 */
.L_x_1382:
        /* <DEDUP_REMOVED lines=11> */
.L_x_1383:
[----:B------:R-:W-:Y:S02]  /*1c6d0*/  IMAD.MOV.U32 R13, RZ, RZ, R7 ;  /* 0x000000ffff0d7224 */ /* 0x000fe400078e0007 */
[----:B------:R-:W-:Y:S02]  /*1c6e0*/  IMAD.MOV.U32 R12, RZ, RZ, 0x5 ;  /* 0x00000005ff0c7424 */ /* 0x000fe400078e00ff */
[----:B------:R-:W-:-:S07]  /*1c6f0*/  IMAD.MOV.U32 R4, RZ, RZ, R14 ;  /* 0x000000ffff047224 */ /* 0x000fce00078e000e */
[----:B------:R-:W-:Y:S05]  /*1c700*/  WARPSYNC.COLLECTIVE R15, `(.L_x_1384) ;  /* 0x000000000f087348 */ /* 0x000fea0003c00000 */
[----:B------:R0:W1:Y:S02]  /*1c710*/  SHFL.IDX P6, R14, R13, R12, R11 ;  /* 0x0000000c0d0e7389 */ /* 0x00006400000c000b */
[----:B01----:R-:W-:Y:S01]  /*1c720*/  ENDCOLLECTIVE ;  /* 0x000000000000791b */ /* 0x003fe20003800000 */
.L_x_1384:
        /* <DEDUP_REMOVED lines=11> */
.L_x_1385:
[----:B------:R-:W-:Y:S02]  /*1c7e0*/  IMAD.MOV.U32 R13, RZ, RZ, R7 ;  /* 0x000000ffff0d7224 */ /* 0x000fe400078e0007 */
[----:B------:R-:W-:Y:S02]  /*1c7f0*/  IMAD.MOV.U32 R12, RZ, RZ, 0x6 ;  /* 0x00000006ff0c7424 */ /* 0x000fe400078e00ff */
[----:B------:R-:W-:-:S07]  /*1c800*/  IMAD.MOV.U32 R4, RZ, RZ, R14 ;  /* 0x000000ffff047224 */ /* 0x000fce00078e000e */
[----:B------:R-:W-:Y:S05]  /*1c810*/  WARPSYNC.COLLECTIVE R15, `(.L_x_1386) ;  /* 0x000000000f087348 */ /* 0x000fea0003c00000 */
[----:B------:R0:W1:Y:S02]  /*1c820*/  SHFL.IDX P6, R14, R13, R12, R11 ;  /* 0x0000000c0d0e7389 */ /* 0x00006400000c000b */
[----:B01----:R-:W-:Y:S01]  /*1c830*/  ENDCOLLECTIVE ;  /* 0x000000000000791b */ /* 0x003fe20003800000 */
.L_x_1386:
        /* <DEDUP_REMOVED lines=11> */
.L_x_1387:
[----:B------:R-:W-:Y:S02]  /*1c8f0*/  IMAD.MOV.U32 R13, RZ, RZ, R7 ;  /* 0x000000ffff0d7224 */ /* 0x000fe400078e0007 */
[----:B------:R-:W-:Y:S02]  /*1c900*/  IMAD.MOV.U32 R12, RZ, RZ, 0x7 ;  /* 0x00000007ff0c7424 */ /* 0x000fe400078e00ff */
[----:B------:R-:W-:-:S07]  /*1c910*/  IMAD.MOV.U32 R4, RZ, RZ, R14 ;  /* 0x000000ffff047224 */ /* 0x000fce00078e000e */
[----:B------:R-:W-:Y:S05]  /*1c920*/  WARPSYNC.COLLECTIVE R15, `(.L_x_1388) ;  /* 0x000000000f087348 */ /* 0x000fea0003c00000 */
[----:B------:R0:W1:Y:S02]  /*1c930*/  SHFL.IDX P6, R14, R13, R12, R11 ;  /* 0x0000000c0d0e7389 */ /* 0x00006400000c000b */
[----:B01----:R-:W-:Y:S01]  /*1c940*/  ENDCOLLECTIVE ;  /* 0x000000000000791b */ /* 0x003fe20003800000 */
.L_x_1388:
        /* <DEDUP_REMOVED lines=11> */
.L_x_1389:
        /* <DEDUP_REMOVED lines=9> */
.L_x_1390:
        /* <DEDUP_REMOVED lines=9> */
.L_x_1391:
[----:B------:R-:W-:Y:S02]  /*1cb20*/  IMAD.MOV.U32 R13, RZ, RZ, R19 ;  /* 0x000000ffff0d7224 */ /* 0x000fe400078e0013 */
[----:B------:R-:W-:Y:S02]  /*1cb30*/  IMAD.MOV.U32 R12, RZ, RZ, 0x1 ;  /* 0x00000001ff0c7424 */ /* 0x000fe400078e00ff */
[----:B------:R-:W-:-:S07]  /*1cb40*/  IMAD.MOV.U32 R7, RZ, RZ, R14 ;  /* 0x000000ffff077224 */ /* 0x000fce00078e000e */
[----:B------:R-:W-:Y:S05]  /*1cb50*/  WARPSYNC.COLLECTIVE R15, `(.L_x_1392) ;  /* 0x000000000f087348 */ /* 0x000fea0003c00000 */
[----:B------:R0:W1:Y:S02]  /*1cb60*/  SHFL.IDX P6, R14, R13, R12, R11 ;  /* 0x0000000c0d0e7389 */ /* 0x00006400000c000b */
[----:B01----:R-:W-:Y:S01]  /*1cb70*/  ENDCOLLECTIVE ;  /* 0x000000000000791b */ /* 0x003fe20003800000 */
.L_x_1392:
        /* <DEDUP_REMOVED lines=11> */
.L_x_1393:
[----:B------:R-:W-:Y:S05]  /*1cc30*/  BRA `(.L_x_1394) ;  /* 0xffffffb400487947 */ /* 0x000fea000383ffff */
.L_x_1275:
[----:B--2---:R2:W3:Y:S02]  /*1cc40*/  SYNCS.PHASECHK.TRANS64.TRYWAIT P1, [R3+URZ+0x22840], R25 ;  /* 0x02284019030075a7 */ /* 0x0044e4000802017f */
[----:B---3--:R-:W-:Y:S05]  /*1cc50*/  @!P1 NANOSLEEP.SYNCS 0x989680 ;  /* 0x009896800000995d */ /* 0x008fea0003900000 */
[----:B------:R-:W3:Y:S02]  /*1cc60*/  @!P1 SYNCS.PHASECHK.TRANS64 P1, [R3+URZ+0x22840], R25 ;  /* 0x02284019030095a7 */ /* 0x000ee4000802007f */
[----:B---3--:R-:W-:Y:S05]  /*1cc70*/  @!P1 BRA `(.L_x_1275) ;  /* 0xfffffffc00f09947 */ /* 0x008fea000383ffff */
[----:B------:R-:W-:Y:S05]  /*1cc80*/  BRA `(.L_x_1395) ;  /* 0xffffffb400887947 */ /* 0x000fea000383ffff */
.L_x_1276:
        /* <DEDUP_REMOVED lines=8> */
.L_x_1397:
[----:B------:R-:W-:Y:S05]  /*1cd10*/  BSYNC B0 ;  /* 0x0000000000007941 */ /* 0x000fea0003800000 */
.L_x_1396:
        /* <DEDUP_REMOVED lines=9> */
.L_x_1398:
[----:B------:R-:W-:Y:S02]  /*1cdb0*/  VIADD R8, R8, UR46 ;  /* 0x0000002e08087c36 */ /* 0x000fe40008000000 */
[----:B------:R-:W-:Y:S02]  /*1cdc0*/  IMAD.MOV.U32 R13, RZ, RZ, R7 ;  /* 0x000000ffff0d7224 */ /* 0x000fe400078e0007 */
[----:B------:R-:W-:Y:S01]  /*1cdd0*/  IMAD.MOV.U32 R12, RZ, RZ, 0x1 ;  /* 0x00000001ff0c7424 */ /* 0x000fe200078e00ff */
[----:B------:R-:W-:-:S13]  /*1cde0*/  IADD3 R4, P1, R29, R14, RZ ;  /* 0x0000000e1d047210 */ /* 0x000fda0007f3e0ff */
[----:B------:R-:W-:Y:S05]  /*1cdf0*/  WARPSYNC.COLLECTIVE R15, `(.L_x_1399) ;  /* 0x000000000f087348 */ /* 0x000fea0003c00000 */
[----:B------:R0:W1:Y:S02]  /*1ce00*/  SHFL.IDX P6, R14, R13, R12, R11 ;  /* 0x0000000c0d0e7389 */ /* 0x00006400000c000b */
[----:B01----:R-:W-:Y:S01]  /*1ce10*/  ENDCOLLECTIVE ;  /* 0x000000000000791b */ /* 0x003fe20003800000 */
.L_x_1399:
        /* <DEDUP_REMOVED lines=10> */
.L_x_1400:
[----:B------:R-:W-:Y:S02]  /*1cec0*/  IMAD.MOV.U32 R13, RZ, RZ, R7 ;  /* 0x000000ffff0d7224 */ /* 0x000fe400078e0007 */
[----:B------:R-:W-:Y:S01]  /*1ced0*/  IMAD.MOV.U32 R12, RZ, RZ, 0x2 ;  /* 0x00000002ff0c7424 */ /* 0x000fe200078e00ff */
[----:B------:R-:W-:-:S13]  /*1cee0*/  IADD3 R4, P1, R29, R14, RZ ;  /* 0x0000000e1d047210 */ /* 0x000fda0007f3e0ff */
[----:B------:R-:W-:Y:S05]  /*1cef0*/  WARPSYNC.COLLECTIVE R15, `(.L_x_1401) ;  /* 0x000000000f087348 */ /* 0x000fea0003c00000 */
[----:B------:R0:W1:Y:S02]  /*1cf00*/  SHFL.IDX P6, R14, R13, R12, R11 ;  /* 0x0000000c0d0e7389 */ /* 0x00006400000c000b */
[----:B01----:R-:W-:Y:S01]  /*1cf10*/  ENDCOLLECTIVE ;  /* 0x000000000000791b */ /* 0x003fe20003800000 */
.L_x_1401:
        /* <DEDUP_REMOVED lines=10> */
.L_x_1402:
[----:B------:R-:W-:Y:S02]  /*1cfc0*/  IMAD.MOV.U32 R13, RZ, RZ, R7 ;  /* 0x000000ffff0d7224 */ /* 0x000fe400078e0007 */
[----:B------:R-:W-:Y:S02]  /*1cfd0*/  IMAD.MOV.U32 R12, RZ, RZ, 0x3 ;  /* 0x00000003ff0c7424 */ /* 0x000fe400078e00ff */
[----:B------:R-:W-:-:S07]  /*1cfe0*/  IMAD.MOV.U32 R18, RZ, RZ, R14 ;  /* 0x000000ffff127224 */ /* 0x000fce00078e000e */
[----:B------:R-:W-:Y:S05]  /*1cff0*/  WARPSYNC.COLLECTIVE R15, `(.L_x_1403) ;  /* 0x000000000f087348 */ /* 0x000fea0003c00000 */
[----:B------:R0:W1:Y:S02]  /*1d000*/  SHFL.IDX P6, R14, R13, R12, R11 ;  /* 0x0000000c0d0e7389 */ /* 0x00006400000c000b */
[----:B01----:R-:W-:Y:S01]  /*1d010*/  ENDCOLLECTIVE ;  /* 0x000000000000791b */ /* 0x003fe20003800000 */
.L_x_1403:
        /* <DEDUP_REMOVED lines=11> */
.L_x_1404:
[----:B------:R-:W-:Y:S02]  /*1d0d0*/  IMAD.MOV.U32 R13, RZ, RZ, R7 ;  /* 0x000000ffff0d7224 */ /* 0x000fe400078e0007 */
[----:B------:R-:W-:Y:S01]  /*1d0e0*/  IMAD.MOV.U32 R12, RZ, RZ, 0x4 ;  /* 0x00000004ff0c7424 */ /* 0x000fe200078e00ff */
[----:B------:R-:W-:-:S13]  /*1d0f0*/  IADD3 R4, P1, R29, R14, RZ ;  /* 0x0000000e1d047210 */ /* 0x000fda0007f3e0ff */
[----:B------:R-:W-:Y:S05]  /*1d100*/  WARPSYNC.COLLECTIVE R15, `(.L_x_1405) ;  /* 0x000000000f087348 */ /* 0x000fea0003c00000 */
[----:B------:R0:W1:Y:S02]  /*1d110*/  SHFL.IDX P6, R14, R13, R12, R11 ;  /* 0x0000000c0d0e7389 */ /* 0x00006400000c000b */
[----:B01----:R-:W-:Y:S01]  /*1d120*/  ENDCOLLECTIVE ;  /* 0x000000000000791b */ /* 0x003fe20003800000 */
.L_x_1405:
        /* <DEDUP_REMOVED lines=10> */
.L_x_1406:
[----:B------:R-:W-:Y:S02]  /*1d1d0*/  IMAD.MOV.U32 R13, RZ, RZ, R7 ;  /* 0x000000ffff0d7224 */ /* 0x000fe400078e0007 */
[----:B------:R-:W-:Y:S02]  /*1d1e0*/  IMAD.MOV.U32 R12, RZ, RZ, 0x5 ;  /* 0x00000005ff0c7424 */ /* 0x000fe400078e00ff */
[----:B------:R-:W-:-:S07]  /*1d1f0*/  IMAD.MOV.U32 R18, RZ, RZ, R14 ;  /* 0x000000ffff127224 */ /* 0x000fce00078e000e */
[----:B------:R-:W-:Y:S05]  /*1d200*/  WARPSYNC.COLLECTIVE R15, `(.L_x_1407) ;  /* 0x000000000f087348 */ /* 0x000fea0003c00000 */
[----:B------:R0:W1:Y:S02]  /*1d210*/  SHFL.IDX P6, R14, R13, R12, R11 ;  /* 0x0000000c0d0e7389 */ /* 0x00006400000c000b */
[----:B01----:R-:W-:Y:S01]  /*1d220*/  ENDCOLLECTIVE ;  /* 0x000000000000791b */ /* 0x003fe20003800000 */
.L_x_1407:
        /* <DEDUP_REMOVED lines=11> */
.L_x_1408:
[----:B------:R-:W-:Y:S02]  /*1d2e0*/  IMAD.MOV.U32 R13, RZ, RZ, R7 ;  /* 0x000000ffff0d7224 */ /* 0x000fe400078e0007 */
[----:B------:R-:W-:Y:S01]  /*1d2f0*/  IMAD.MOV.U32 R12, RZ, RZ, 0x6 ;  /* 0x00000006ff0c7424 */ /* 0x000fe200078e00ff */
[----:B------:R-:W-:-:S13]  /*1d300*/  IADD3 R4, P1, R29, R14, RZ ;  /* 0x0000000e1d047210 */ /* 0x000fda0007f3e0ff */
[----:B------:R-:W-:Y:S05]  /*1d310*/  WARPSYNC.COLLECTIVE R15, `(.L_x_1409) ;  /* 0x000000000f087348 */ /* 0x000fea0003c00000 */
[----:B------:R0:W1:Y:S02]  /*1d320*/  SHFL.IDX P6, R14, R13, R12, R11 ;  /* 0x0000000c0d0e7389 */ /* 0x00006400000c000b */
[----:B01----:R-:W-:Y:S01]  /*1d330*/  ENDCOLLECTIVE ;  /* 0x000000000000791b */ /* 0x003fe20003800000 */
.L_x_1409:
        /* <DEDUP_REMOVED lines=10> */
.L_x_1410:
[----:B------:R-:W-:Y:S02]  /*1d3e0*/  IMAD.MOV.U32 R13, RZ, RZ, R7 ;  /* 0x000000ffff0d7224 */ /* 0x000fe400078e0007 */
[----:B------:R-:W-:Y:S02]  /*1d3f0*/  IMAD.MOV.U32 R12, RZ, RZ, 0x7 ;  /* 0x00000007ff0c7424 */ /* 0x000fe400078e00ff */
[----:B------:R-:W-:-:S07]  /*1d400*/  IMAD.MOV.U32 R19, RZ, RZ, R14 ;  /* 0x000000ffff137224 */ /* 0x000fce00078e000e */
[----:B------:R-:W-:Y:S05]  /*1d410*/  WARPSYNC.COLLECTIVE R15, `(.L_x_1411) ;  /* 0x000000000f087348 */ /* 0x000fea0003c00000 */
[----:B------:R0:W1:Y:S02]  /*1d420*/  SHFL.IDX P6, R14, R13, R12, R11 ;  /* 0x0000000c0d0e7389 */ /* 0x00006400000c000b */
[----:B01----:R-:W-:Y:S01]  /*1d430*/  ENDCOLLECTIVE ;  /* 0x000000000000791b */ /* 0x003fe20003800000 */
.L_x_1411:
        /* <DEDUP_REMOVED lines=11> */
.L_x_1412:
        /* <DEDUP_REMOVED lines=9> */
.L_x_1413:
        /* <DEDUP_REMOVED lines=9> */
.L_x_1414:
[----:B------:R-:W-:Y:S02]  /*1d610*/  IMAD.MOV.U32 R13, RZ, RZ, R10 ;  /* 0x000000ffff0d7224 */ /* 0x000fe400078e000a */
[----:B------:R-:W-:Y:S01]  /*1d620*/  IMAD.MOV.U32 R12, RZ, RZ, 0x1 ;  /* 0x00000001ff0c7424 */ /* 0x000fe200078e00ff */
[----:B------:R-:W-:-:S13]  /*1d630*/  IADD3 R4, P1, R29, R14, RZ ;  /* 0x0000000e1d047210 */ /* 0x000fda0007f3e0ff */
[----:B------:R-:W-:Y:S05]  /*1d640*/  WARPSYNC.COLLECTIVE R15, `(.L_x_1415) ;  /* 0x000000000f087348 */ /* 0x000fea0003c00000 */
[----:B------:R0:W1:Y:S02]  /*1d650*/  SHFL.IDX P6, R14, R13, R12, R11 ;  /* 0x0000000c0d0e7389 */ /* 0x00006400000c000b */
[----:B01----:R-:W-:Y:S01]  /*1d660*/  ENDCOLLECTIVE ;  /* 0x000000000000791b */ /* 0x003fe20003800000 */
.L_x_1415:
        /* <DEDUP_REMOVED lines=10> */
.L_x_1416:
[----:B------:R-:W-:Y:S05]  /*1d710*/  BRA `(.L_x_1417) ;  /* 0xffffffb000347947 */ /* 0x000fea000383ffff */
.L_x_1279:
[----:B0-----:R0:W1:Y:S02]  /*1d720*/  SYNCS.PHASECHK.TRANS64.TRYWAIT P2, [R6+URZ+0x22870], R3 ;  /* 0x02287003060075a7 */ /* 0x001064000804017f */
[----:B-1----:R-:W-:Y:S05]  /*1d730*/  @!P2 NANOSLEEP.SYNCS 0x989680 ;  /* 0x009896800000a95d */ /* 0x002fea0003900000 */
[----:B------:R-:W1:Y:S02]  /*1d740*/  @!P2 SYNCS.PHASECHK.TRANS64 P2, [R6+URZ+0x22870], R3 ;  /* 0x022870030600a5a7 */ /* 0x000e64000804007f */
[----:B-1----:R-:W-:Y:S05]  /*1d750*/  @!P2 BRA `(.L_x_1279) ;  /* 0xfffffffc00f0a947 */ /* 0x002fea000383ffff */
[----:B------:R-:W-:Y:S05]  /*1d760*/  BRA `(.L_x_1418) ;  /* 0xffffffb0008c7947 */ /* 0x000fea000383ffff */
.L_x_1281:
[----:B0-----:R0:W1:Y:S02]  /*1d770*/  SYNCS.PHASECHK.TRANS64.TRYWAIT P2, [R6+URZ+0x22860], R5 ;  /* 0x02286005060075a7 */ /* 0x001064000804017f */
[----:B-1----:R-:W-:Y:S05]  /*1d780*/  @!P2 NANOSLEEP.SYNCS 0x989680 ;  /* 0x009896800000a95d */ /* 0x002fea0003900000 */
[----:B------:R-:W1:Y:S02]  /*1d790*/  @!P2 SYNCS.PHASECHK.TRANS64 P2, [R6+URZ+0x22860], R5 ;  /* 0x022860050600a5a7 */ /* 0x000e64000804007f */
[----:B-1----:R-:W-:Y:S05]  /*1d7a0*/  @!P2 BRA `(.L_x_1281) ;  /* 0xfffffffc00f0a947 */ /* 0x002fea000383ffff */
[----:B------:R-:W-:Y:S05]  /*1d7b0*/  BRA `(.L_x_1419) ;  /* 0xffffffb000a07947 */ /* 0x000fea000383ffff */
.L_x_1288:
[----:B0-----:R0:W1:Y:S02]  /*1d7c0*/  SYNCS.PHASECHK.TRANS64.TRYWAIT P0, [R3+URZ+0x22870], R0 ;  /* 0x02287000030075a7 */ /* 0x001064000800017f */
[----:B-1----:R-:W-:Y:S05]  /*1d7d0*/  @!P0 NANOSLEEP.SYNCS 0x989680 ;  /* 0x009896800000895d */ /* 0x002fea0003900000 */
[----:B------:R-:W1:Y:S02]  /*1d7e0*/  @!P0 SYNCS.PHASECHK.TRANS64 P0, [R3+URZ+0x22870], R0 ;  /* 0x02287000030085a7 */ /* 0x000e64000800007f */
[----:B-1----:R-:W-:Y:S05]  /*1d7f0*/  @!P0 BRA `(.L_x_1288) ;  /* 0xfffffffc00f08947 */ /* 0x002fea000383ffff */
[----:B------:R-:W-:Y:S05]  /*1d800*/  BRA `(.L_x_1420) ;  /* 0xffffffb800207947 */ /* 0x000fea000383ffff */
.L_x_1290:
[----:B0-----:R0:W1:Y:S02]  /*1d810*/  SYNCS.PHASECHK.TRANS64.TRYWAIT P0, [R3+URZ+0x22860], R4 ;  /* 0x02286004030075a7 */ /* 0x001064000800017f */
[----:B-1----:R-:W-:Y:S05]  /*1d820*/  @!P0 NANOSLEEP.SYNCS 0x989680 ;  /* 0x009896800000895d */ /* 0x002fea0003900000 */
[----:B------:R-:W1:Y:S02]  /*1d830*/  @!P0 SYNCS.PHASECHK.TRANS64 P0, [R3+URZ+0x22860], R4 ;  /* 0x02286004030085a7 */ /* 0x000e64000800007f */
[----:B-1----:R-:W-:Y:S05]  /*1d840*/  @!P0 BRA `(.L_x_1290) ;  /* 0xfffffffc00f08947 */ /* 0x002fea000383ffff */
[----:B------:R-:W-:Y:S05]  /*1d850*/  BRA `(.L_x_1421) ;  /* 0xffffffb800447947 */ /* 0x000fea000383ffff */
.L_x_1293:
[----:B0-----:R0:W1:Y:S02]  /*1d860*/  SYNCS.PHASECHK.TRANS64.TRYWAIT P0, [R7+URZ+0x22820], R2 ;  /* 0x02282002070075a7 */ /* 0x001064000800017f */
[----:B-1----:R-:W-:Y:S05]  /*1d870*/  @!P0 NANOSLEEP.SYNCS 0x989680 ;  /* 0x009896800000895d */ /* 0x002fea0003900000 */
[----:B------:R-:W1:Y:S02]  /*1d880*/  @!P0 SYNCS.PHASECHK.TRANS64 P0, [R7+URZ+0x22820], R2 ;  /* 0x02282002070085a7 */ /* 0x000e64000800007f */
[----:B-1----:R-:W-:Y:S05]  /*1d890*/  @!P0 BRA `(.L_x_1293) ;  /* 0xfffffffc00f08947 */ /* 0x002fea000383ffff */
[----:B------:R-:W-:Y:S05]  /*1d8a0*/  BRA `(.L_x_1422) ;  /* 0xffffffbc00a47947 */ /* 0x000fea000383ffff */
.L_x_1295:
[----:B0-----:R0:W1:Y:S02]  /*1d8b0*/  SYNCS.PHASECHK.TRANS64.TRYWAIT P1, [R5+URZ+0x22840], R2 ;  /* 0x02284002050075a7 */ /* 0x001064000802017f */
[----:B-1----:R-:W-:Y:S05]  /*1d8c0*/  @!P1 NANOSLEEP.SYNCS 0x989680 ;  /* 0x009896800000995d */ /* 0x002fea0003900000 */
[----:B------:R-:W1:Y:S02]  /*1d8d0*/  @!P1 SYNCS.PHASECHK.TRANS64 P1, [R5+URZ+0x22840], R2 ;  /* 0x02284002050095a7 */ /* 0x000e64000802007f */
[----:B-1----:R-:W-:Y:S05]  /*1d8e0*/  @!P1 BRA `(.L_x_1295) ;  /* 0xfffffffc00f09947 */ /* 0x002fea000383ffff */
[----:B------:R-:W-:Y:S05]  /*1d8f0*/  BRA `(.L_x_1423) ;  /* 0xffffffbc00e07947 */ /* 0x000fea000383ffff */
.L_x_1297:
[----:B-1----:R1:W2:Y:S02]  /*1d900*/  SYNCS.PHASECHK.TRANS64.TRYWAIT P1, [R7+URZ+0x22840], R0 ;  /* 0x02284000070075a7 */ /* 0x0022a4000802017f */
[----:B--2---:R-:W-:Y:S05]  /*1d910*/  @!P1 NANOSLEEP.SYNCS 0x989680 ;  /* 0x009896800000995d */ /* 0x004fea0003900000 */
[----:B------:R-:W2:Y:S02]  /*1d920*/  @!P1 SYNCS.PHASECHK.TRANS64 P1, [R7+URZ+0x22840], R0 ;  /* 0x02284000070095a7 */ /* 0x000ea4000802007f */
[----:B--2---:R-:W-:Y:S05]  /*1d930*/  @!P1 BRA `(.L_x_1297) ;  /* 0xfffffffc00f09947 */ /* 0x004fea000383ffff */
[----:B------:R-:W-:Y:S05]  /*1d940*/  BRA `(.L_x_1424) ;  /* 0xffffffbc00ec7947 */ /* 0x000fea000383ffff */
.L_x_1299:
[----:B--2---:R2:W3:Y:S02]  /*1d950*/  SYNCS.PHASECHK.TRANS64.TRYWAIT P1, [R5+URZ+0x22860], R2 ;  /* 0x02286002050075a7 */ /* 0x0044e4000802017f */
[----:B---3--:R-:W-:Y:S05]  /*1d960*/  @!P1 NANOSLEEP.SYNCS 0x989680 ;  /* 0x009896800000995d */ /* 0x008fea0003900000 */
[----:B------:R-:W3:Y:S02]  /*1d970*/  @!P1 SYNCS.PHASECHK.TRANS64 P1, [R5+URZ+0x22860], R2 ;  /* 0x02286002050095a7 */ /* 0x000ee4000802007f */
[----:B---3--:R-:W-:Y:S05]  /*1d980*/  @!P1 BRA `(.L_x_1299) ;  /* 0xfffffffc00f09947 */ /* 0x008fea000383ffff */
[----:B------:R-:W-:Y:S05]  /*1d990*/  BRA `(.L_x_1425) ;  /* 0xffffffbc00e87947 */ /* 0x000fea000383ffff */
.L_x_1301:
[----:B---3--:R3:W4:Y:S02]  /*1d9a0*/  SYNCS.PHASECHK.TRANS64.TRYWAIT P1, [R7+URZ+0x22860], R0 ;  /* 0x02286000070075a7 */ /* 0x008724000802017f */
[----:B----4-:R-:W-:Y:S05]  /*1d9b0*/  @!P1 NANOSLEEP.SYNCS 0x989680 ;  /* 0x009896800000995d */ /* 0x010fea0003900000 */
[----:B------:R-:W4:Y:S02]  /*1d9c0*/  @!P1 SYNCS.PHASECHK.TRANS64 P1, [R7+URZ+0x22860], R0 ;  /* 0x02286000070095a7 */ /* 0x000f24000802007f */
[----:B----4-:R-:W-:Y:S05]  /*1d9d0*/  @!P1 BRA `(.L_x_1301) ;  /* 0xfffffffc00f09947 */ /* 0x010fea000383ffff */
[----:B------:R-:W-:Y:S05]  /*1d9e0*/  BRA `(.L_x_1426) ;  /* 0xffffffbc00e47947 */ /* 0x000fea000383ffff */
.L_x_1303:
[----:B----4-:R4:W0:Y:S02]  /*1d9f0*/  SYNCS.PHASECHK.TRANS64.TRYWAIT P1, [R5+URZ+0x22880], R2 ;  /* 0x02288002050075a7 */ /* 0x010824000802017f */
[----:B0-----:R-:W-:Y:S05]  /*1da00*/  @!P1 NANOSLEEP.SYNCS 0x989680 ;  /* 0x009896800000995d */ /* 0x001fea0003900000 */
[----:B------:R-:W0:Y:S02]  /*1da10*/  @!P1 SYNCS.PHASECHK.TRANS64 P1, [R5+URZ+0x22880], R2 ;  /* 0x02288002050095a7 */ /* 0x000e24000802007f */
[----:B0-----:R-:W-:Y:S05]  /*1da20*/  @!P1 BRA `(.L_x_1303) ;  /* 0xfffffffc00f09947 */ /* 0x001fea000383ffff */
[----:B------:R-:W-:Y:S05]  /*1da30*/  BRA `(.L_x_1427) ;  /* 0xffffffbc00e07947 */ /* 0x000fea000383ffff */
.L_x_1428:
        /* <DEDUP_REMOVED lines=12> */
.L_x_3743:


//--------------------- .text._ZN7cutlass13device_kernelIN5flash11enable_sm90INS1_16FlashAttnFwdSm90INS1_25CollectiveMainloopFwdSm90ILi2EN4cute5tupleIJNS5_1CILi1EEES8_S8_EEENS6_IJNS7_ILi128EEENS7_ILi160EEESA_EEELi128ENS_12float_e4m3_tEfNS_4arch4Sm90ELb0ELb1ELb0ELb1ELb1ELb0ELb0ELb1ELb1ELb1ELb1ELb0EEENS1_21CollectiveEpilogueFwdINS6_IJSA_SA_SB_EEES9_NS_10bfloat16_tESF_Li256ELb1ELb1ELb1ELb1EEENS1_36VarlenDynamicPersistentTileSchedulerILi128ELi160ELi256ELi128ELb1ELb1ELb1ELb1ELb0ELb1EEEEEEEEEvNT_6ParamsE --------------------------
	.section	.text._ZN7cutlass13device_kernelIN5flash11enable_sm90INS1_16FlashAttnFwdSm90INS1_25CollectiveMainloopFwdSm90ILi2EN4cute5tupleIJNS5_1CILi1EEES8_S8_EEENS6_IJNS7_ILi128EEENS7_ILi160EEESA_EEELi128ENS_12float_e4m3_tEfNS_4arch4Sm90ELb0ELb1ELb0ELb1ELb1ELb0ELb0ELb1ELb1ELb1ELb1ELb0EEENS1_21CollectiveEpilogueFwdINS6_IJSA_SA_SB_EEES9_NS_10bfloat16_tESF_Li256ELb1ELb1ELb1ELb1EEENS1_36VarlenDynamicPersistentTileSchedulerILi128ELi160ELi256ELi128ELb1ELb1ELb1ELb1ELb0ELb1EEEEEEEEEvNT_6ParamsE,"ax",@progbits
	.align	128
.text._ZN7cutlass13device_kernelIN5flash11enable_sm90INS1_16FlashAttnFwdSm90INS1_25CollectiveMainloopFwdSm90ILi2EN4cute5tupleIJNS5_1CILi1EEES8_S8_EEENS6_IJNS7_ILi128EEENS7_ILi160EEESA_EEELi128ENS_12float_e4m3_tEfNS_4arch4Sm90ELb0ELb1ELb0ELb1ELb1ELb0ELb0ELb1ELb1ELb1ELb1ELb0EEENS1_21CollectiveEpilogueFwdINS6_IJSA_SA_SB_EEES9_NS_10bfloat16_tESF_Li256ELb1ELb1ELb1ELb1EEENS1_36VarlenDynamicPersistentTileSchedulerILi128ELi160ELi256ELi128ELb1ELb1ELb1ELb1ELb0ELb1EEEEEEEEEvNT_6ParamsE:
        .type           _ZN7cutlass13device_kernelIN5flash11enable_sm90INS1_16FlashAttnFwdSm90INS1_25CollectiveMainloopFwdSm90ILi2EN4cute5tupleIJNS5_1CILi1EEES8_S8_EEENS6_IJNS7_ILi128EEENS7_ILi160EEESA_EEELi128ENS_12float_e4m3_tEfNS_4arch4Sm90ELb0ELb1ELb0ELb1ELb1ELb0ELb0ELb1ELb1ELb1ELb1ELb0EEENS1_21CollectiveEpilogueFwdINS6_IJSA_SA_SB_EEES9_NS_10bfloat16_tESF_Li256ELb1ELb1ELb1ELb1EEENS1_36VarlenDynamicPersistentTileSchedulerILi128ELi160ELi256ELi128ELb1ELb1ELb1ELb1ELb0ELb1EEEEEEEEEvNT_6ParamsE,@function
        .size           _ZN7cutlass13device_kernelIN5flash11enable_sm90INS1_16FlashAttnFwdSm90INS1_25CollectiveMainloopFwdSm90ILi2EN4cute5tupleIJNS5_1CILi1EEES8_S8_EEENS6_IJNS7_ILi128EEENS7_ILi160EEESA_EEELi128ENS_12float_e4m3_tEfNS_4arch4Sm90ELb0ELb1ELb0ELb1ELb1ELb0ELb0ELb1ELb1ELb1ELb1ELb0EEENS1_21CollectiveEpilogueFwdINS6_IJSA_SA_SB_EEES9_NS_10bfloat16_tESF_Li256ELb1ELb1ELb1ELb1EEENS1_36VarlenDynamicPersistentTileSchedulerILi128ELi160ELi256ELi128ELb1ELb1ELb1ELb1ELb0ELb1EEEEEEEEEvNT_6ParamsE,(.L_x_3744 - _ZN7cutlass13device_kernelIN5flash11enable_sm90INS1_16FlashAttnFwdSm90INS1_25CollectiveMainloopFwdSm90ILi2EN4cute5tupleIJNS5_1CILi1EEES8_S8_EEENS6_IJNS7_ILi128EEENS7_ILi160EEESA_EEELi128ENS_12float_e4m3_tEfNS_4arch4Sm90ELb0ELb1ELb0ELb1ELb1ELb0ELb0ELb1ELb1ELb1ELb1ELb0EEENS1_21CollectiveEpilogueFwdINS6_IJSA_SA_SB_EEES9_NS_10bfloat16_tESF_Li256ELb1ELb1ELb1ELb1EEENS1_36VarlenDynamicPersistentTileSchedulerILi128ELi160ELi256ELi128ELb1ELb1ELb1ELb1ELb0ELb1EEEEEEEEEvNT_6ParamsE)
        .other          _ZN7cutlass13device_kernelIN5flash11enable_sm90INS1_16FlashAttnFwdSm90INS1_25CollectiveMainloopFwdSm90ILi2EN4cute5tupleIJNS5_1CILi1EEES8_S8_EEENS6_IJNS7_ILi128EEENS7_ILi160EEESA_EEELi128ENS_12float_e4m3_tEfNS_4arch4Sm90ELb0ELb1ELb0ELb1ELb1ELb0ELb0ELb1ELb1ELb1ELb1ELb0EEENS1_21CollectiveEpilogueFwdINS6_IJSA_SA_SB_EEES9_NS_10bfloat16_tESF_Li256ELb1ELb1ELb1ELb1EEENS1_36VarlenDynamicPersistentTileSchedulerILi128ELi160ELi256ELi128ELb1ELb1ELb1ELb1ELb0ELb1EEEEEEEEEvNT_6ParamsE,@"STO_CUDA_ENTRY STV_DEFAULT"
_ZN7cutlass13device_kernelIN5flash11enable_sm90INS1_16FlashAttnFwdSm90INS1_25CollectiveMainloopFwdSm90ILi2EN4cute5tupleIJNS5_1CILi1EEES8_S8_EEENS6_IJNS7_ILi128EEENS7_ILi160EEESA_EEELi128ENS_12float_e4m3_tEfNS_4arch4Sm90ELb0ELb1ELb0ELb1ELb1ELb0ELb0ELb1ELb1ELb1ELb1ELb0EEENS1_21CollectiveEpilogueFwdINS6_IJSA_SA_SB_EEES9_NS_10bfloat16_tESF_Li256ELb1ELb1ELb1ELb1EEENS1_36VarlenDynamicPersistentTileSchedulerILi128ELi160ELi256ELi128ELb1ELb1ELb1ELb1ELb0ELb1EEEEEEEEEvNT_6ParamsE:
        /* <DEDUP_REMOVED lines=45> */
.L_x_1429:
        /* <DEDUP_REMOVED lines=22> */
.L_x_1430:
        /* <DEDUP_REMOVED lines=18> */
.L_x_1431:
        /* <DEDUP_REMOVED lines=22> */
.L_x_1432:
        /* <DEDUP_REMOVED lines=24> */
.L_x_1433:
        /* <DEDUP_REMOVED lines=8> */
.L_x_1435:
        /* <DEDUP_REMOVED lines=25> */
[----:B------:R-:W-:Y:S01]  /*0a40*/  R2UR UR51, R15 ;  /* 0x000000000f3372ca */ /* 0x000fe200000e0000 */
[----:B------:R-:W-:Y:S01]  /*0a50*/  UMOV UR47, URZ ;  /* 0x0000003f002f7c82 */ /* 0x000fe20008000000 */
[CC--:B------:R-:W-:Y:S02]  /*0a60*/  LEA.HI R3, R0.reuse, R217.reuse, RZ, 0x7 ;  /* 0x000000d900037211 */ /* 0x0c0fe400078f38ff */
[----:B------:R-:W-:-:S02]  /*0a70*/  LEA.HI R4, R0, R217, RZ, 0x5 ;  /* 0x000000d900047211 */ /* 0x000fc400078f28ff */
[----:B------:R-:W-:Y:S02]  /*0a80*/  LOP3.LUT R2, R3, 0xffffff80, RZ, 0xc0, !PT ;  /* 0xffffff8003027812 */ /* 0x000fe400078ec0ff */
[----:B------:R-:W-:Y:S01]  /*0a90*/  SHF.R.S32.HI R212, RZ, 0x7, R3 ;  /* 0x00000007ffd47819 */ /* 0x000fe20000011403 */
[----:B------:R-:W-:Y:S02]  /*0aa0*/  IMAD.SHL.U32 R6, R4, 0x20, RZ ;  /* 0x0000002004067824 */ /* 0x000fe400078e00ff */
[----:B------:R-:W-:Y:S01]  /*0ab0*/  IMAD.IADD R201, R217, 0x1, -R2 ;  /* 0x00000001d9c97824 */ /* 0x000fe200078e0a02 */
[----:B------:R-:W-:Y:S02]  /*0ac0*/  LEA.HI R2, R0, R217, RZ, 0x4 ;  /* 0x000000d900027211 */ /* 0x000fe400078f20ff */
[----:B------:R-:W-:Y:S02]  /*0ad0*/  LOP3.LUT R7, R6, 0xfffffc00, RZ, 0xc0, !PT ;  /* 0xfffffc0006077812 */ /* 0x000fe400078ec0ff */
[----:B------:R-:W-:-:S02]  /*0ae0*/  SHF.R.S32.HI R5, RZ, 0x4, R2 ;  /* 0x00000004ff057819 */ /* 0x000fc40000011402 */
[C---:B------:R-:W-:Y:S02]  /*0af0*/  LOP3.LUT R4, R2.reuse, 0x3fffff0, RZ, 0xc0, !PT ;  /* 0x03fffff002047812 */ /* 0x040fe400078ec0ff */
[----:B------:R-:W-:Y:S02]  /*0b00*/  LEA.HI R2, R2, R5, RZ, 0x1 ;  /* 0x0000000502027211 */ /* 0x000fe400078f08ff */
[----:B------:R-:W-:Y:S01]  /*0b10*/  SHF.R.S32.HI R8, RZ, 0x1f, R201 ;  /* 0x0000001fff087819 */ /* 0x000fe200000114c9 */
[----:B------:R-:W-:Y:S01]  /*0b20*/  IMAD.IADD R4, R217, 0x1, -R4 ;  /* 0x00000001d9047824 */ /* 0x000fe200078e0a04 */
[----:B------:R-:W-:Y:S02]  /*0b30*/  LOP3.LUT R2, R2, 0x1ffffffe, RZ, 0xc0, !PT ;  /* 0x1ffffffe02027812 */ /* 0x000fe400078ec0ff */
[----:B------:R-:W-:Y:S01]  /*0b40*/  LEA.HI R9, R8, R201, RZ, 0x2 ;  /* 0x000000c908097211 */ /* 0x000fe200078f10ff */
[----:B------:R-:W-:Y:S01]  /*0b50*/  IMAD R7, R4, 0x40, R7 ;  /* 0x0000004004077824 */ /* 0x000fe200078e0207 */
[CC--:B------:R-:W-:Y:S01]  /*0b60*/  LEA.HI R4, R0.reuse, R217.reuse, RZ, 0x2 ;  /* 0x000000d900047211 */ /* 0x0c0fe200078f10ff */
[----:B------:R-:W-:Y:S01]  /*0b70*/  IMAD.IADD R2, R5, 0x1, -R2 ;  /* 0x0000000105027824 */ /* 0x000fe200078e0a02 */
[----:B------:R-:W-:-:S02]  /*0b80*/  LEA.HI R0, R0, R217, RZ, 0x3 ;  /* 0x000000d900007211 */ /* 0x000fc400078f18ff */
[----:B------:R-:W-:Y:S01]  /*0b90*/  SHF.R.S32.HI R6, RZ, 0x2, R9 ;  /* 0x00000002ff067819 */ /* 0x000fe20000011409 */
[----:B------:R-:W-:Y:S01]  /*0ba0*/  IMAD R214, R2, 0x8, R7 ;  /* 0x0000000802d67824 */ /* 0x000fe200078e0207 */
[----:B------:R-:W-:Y:S02]  /*0bb0*/  SHF.R.S32.HI R11, RZ, 0x1f, R9 ;  /* 0x0000001fff0b7819 */ /* 0x000fe40000011409 */
[----:B------:R-:W-:Y:S02]  /*0bc0*/  LOP3.LUT R2, R0, 0xfffffff8, RZ, 0xc0, !PT ;  /* 0xfffffff800027812 */ /* 0x000fe400078ec0ff */
[----:B------:R-:W-:Y:S02]  /*0bd0*/  LOP3.LUT R4, R4, 0xfffffffc, RZ, 0xc0, !PT ;  /* 0xfffffffc04047812 */ /* 0x000fe400078ec0ff */
[----:B------:R-:W-:Y:S01]  /*0be0*/  LEA.HI R11, R11, R6, RZ, 0x3 ;  /* 0x000000060b0b7211 */ /* 0x000fe200078f18ff */
[----:B------:R-:W-:Y:S01]  /*0bf0*/  IMAD.IADD R189, R217, 0x1, -R2 ;  /* 0x00000001d9bd7824 */ /* 0x000fe200078e0a02 */
[----:B------:R-:W-:Y:S01]  /*0c00*/  LOP3.LUT R2, R9, 0x7ffffffc, RZ, 0xc0, !PT ;  /* 0x7ffffffc09027812 */ /* 0x000fe200078ec0ff */
[----:B------:R-:W-:Y:S01]  /*0c10*/  IMAD.IADD R4, R217, 0x1, -R4 ;  /* 0x00000001d9047824 */ /* 0x000fe200078e0a04 */
[----:B------:R-:W-:Y:S01]  /*0c20*/  LOP3.LUT R11, R11, 0xfffffff8, RZ, 0xc0, !PT ;  /* 0xfffffff80b0b7812 */ /* 0x000fe200078ec0ff */
[----:B------:R-:W-:Y:S01]  /*0c30*/  IMAD.SHL.U32 R23, R189, 0x8, RZ ;  /* 0x00000008bd177824 */ /* 0x000fe200078e00ff */
[----:B------:R-:W-:Y:S01]  /*0c40*/  LEA.HI R8, R8, R201, RZ, 0x5 ;  /* 0x000000c908087211 */ /* 0x000fe200078f28ff */
[----:B------:R-:W-:Y:S01]  /*0c50*/  IMAD.IADD R2, R201, 0x1, -R2 ;  /* 0x00000001c9027824 */ /* 0x000fe200078e0a02 */
[----:B------:R-:W-:Y:S01]  /*0c60*/  LEA.HI R3, R3, R212, RZ, 0x1 ;  /* 0x000000d403037211 */ /* 0x000fe200078f08ff */
[----:B------:R-:W-:Y:S01]  /*0c70*/  IMAD.IADD R11, R6, 0x1, -R11 ;  /* 0x00000001060b7824 */ /* 0x000fe200078e0a0b */
[----:B------:R-:W-:Y:S01]  /*0c80*/  SHF.R.S32.HI R8, RZ, 0x5, R8 ;  /* 0x00000005ff087819 */ /* 0x000fe20000011408 */
[----:B------:R-:W-:Y:S01]  /*0c90*/  IMAD.SHL.U32 R19, R2, 0x2, RZ ;  /* 0x0000000202137824 */ /* 0x000fe200078e00ff */
[----:B------:R-:W-:Y:S01]  /*0ca0*/  LEA.HI R5, R4, R4, RZ, 0x1 ;  /* 0x0000000404057211 */ /* 0x000fe200078f08ff */
[----:B------:R-:W-:Y:S01]  /*0cb0*/  VIADD R188, R23, 0x40 ;  /* 0x0000004017bc7836 */ /* 0x000fe20000000000 */
[----:B------:R-:W-:Y:S01]  /*0cc0*/  LOP3.LUT R3, R3, 0x3fffffe, RZ, 0xc0, !PT ;  /* 0x03fffffe03037812 */ /* 0x000fe200078ec0ff */
[----:B------:R-:W-:Y:S01]  /*0cd0*/  IMAD R8, R8, 0x10, R11 ;  /* 0x0000001008087824 */ /* 0x000fe200078e020b */
[----:B------:R-:W-:Y:S01]  /*0ce0*/  LOP3.LUT R5, R5, 0x1ffffffe, RZ, 0xc0, !PT ;  /* 0x1ffffffe05057812 */ /* 0x000fe200078ec0ff */
[C---:B------:R-:W-:Y:S01]  /*0cf0*/  VIADD R199, R19.reuse, 0x30 ;  /* 0x0000003013c77836 */ /* 0x040fe20000000000 */
[----:B------:R-:W-:Y:S01]  /*0d00*/  SHF.R.S32.HI R200, RZ, 0x3, R0 ;  /* 0x00000003ffc87819 */ /* 0x000fe20000011400 */
[----:B------:R-:W-:Y:S01]  /*0d10*/  IMAD.IADD R3, R212, 0x1, -R3 ;  /* 0x00000001d4037824 */ /* 0x000fe200078e0a03 */
        /* <DEDUP_REMOVED lines=19> */
[----:B------:R-:W-:Y:S01]  /*0e50*/  IMAD.IADD R22, R4, 0x1, -R5 ;  /* 0x0000000104167824 */ /* 0x000fe200078e0a05 */
[----:B------:R-:W-:Y:S01]  /*0e60*/  SHF.R.S32.HI R203, RZ, 0x1f, R191 ;  /* 0x0000001fffcb7819 */ /* 0x000fe200000114bf */
[----:B------:R-:W-:Y:S01]  /*0e70*/  IMAD R213, R3, 0x40, R8 ;  /* 0x0000004003d57824 */ /* 0x000fe200078e0208 */
[----:B------:R-:W-:-:S03]  /*0e80*/  SHF.R.S32.HI R202, RZ, 0x1f, R190 ;  /* 0x0000001fffca7819 */ /* 0x000fc600000114be */
[----:B------:R-:W-:-:S07]  /*0e90*/  IMAD R22, R22, 0x8, R213 ;  /* 0x0000000816167824 */ /* 0x000fce00078e02d5 */
.L_x_1547:
[----:B01-3--:R-:W0:Y:S01]  /*0ea0*/  LDC.64 R6, c[0x0][0xa18] ;  /* 0x00028600ff067b82 */ /* 0x00be220000000a00 */
[----:B--2---:R-:W-:Y:S01]  /*0eb0*/  IMAD.U32 R3, RZ, RZ, UR51 ;  /* 0x00000033ff037e24 */ /* 0x004fe2000f8e00ff */
[----:B------:R-:W-:Y:S01]  /*0ec0*/  ULDC.64 UR8, c[0x0][0xa20] ;  /* 0x0002880000087ab9 */ /* 0x000fe20000000a00 */
[----:B----4-:R-:W-:-:S05]  /*0ed0*/  IMAD.MOV.U32 R8, RZ, RZ, RZ ;  /* 0x000000ffff087224 */ /* 0x010fca00078e00ff */
[----:B------:R-:W1:Y:S08]  /*0ee0*/  LDC.64 R4, c[0x0][0xa28] ;  /* 0x00028a00ff047b82 */ /* 0x000e700000000a00 */
[----:B------:R-:W2:Y:S01]  /*0ef0*/  LDC.64 R10, c[0x0][0x418] ;  /* 0x00010600ff0a7b82 */ /* 0x000ea20000000a00 */
[----:B0-----:R-:W-:-:S07]  /*0f00*/  ISETP.NE.U32.AND P1, PT, R6, RZ, PT ;  /* 0x000000ff0600720c */ /* 0x001fce0003f25070 */
[----:B------:R-:W0:Y:S01]  /*0f10*/  LDC R0, c[0x0][0x424] ;  /* 0x00010900ff007b82 */ /* 0x000e220000000800 */
[----:B------:R-:W-:Y:S02]  /*0f20*/  ISETP.NE.AND.EX P1, PT, R7, RZ, PT, P1 ;  /* 0x000000ff0700720c */ /* 0x000fe40003f25310 */
[----:B-1----:R-:W-:-:S05]  /*0f30*/  ISETP.NE.U32.AND P0, PT, R4, RZ, PT ;  /* 0x000000ff0400720c */ /* 0x002fca0003f05070 */
[----:B------:R-:W1:Y:S01]  /*0f40*/  LDC R17, c[0x0][0x2f0] ;  /* 0x0000bc00ff117b82 */ /* 0x000e620000000800 */
[----:B------:R-:W-:-:S07]  /*0f50*/  ISETP.NE.AND.EX P0, PT, R5, RZ, PT, P0 ;  /* 0x000000ff0500720c */ /* 0x000fce0003f05300 */
[----:B------:R-:W3:Y:S08]  /*0f60*/  @P1 LDC.64 R6, c[0x0][0xa18] ;  /* 0x00028600ff061b82 */ /* 0x000ef00000000a00 */
[----:B------:R-:W4:Y:S01]  /*0f70*/  @P0 LDC.64 R4, c[0x0][0xa28] ;  /* 0x00028a00ff040b82 */ /* 0x000f220000000a00 */
[----:B---3--:R-:W-:-:S05]  /*0f80*/  @P1 IMAD.WIDE R6, R3, 0x4, R6 ;  /* 0x0000000403061825 */ /* 0x008fca00078e0206 */
[----:B------:R3:W5:Y:S01]  /*0f90*/  @P1 LDG.E R18, desc[UR54][R6.64] ;  /* 0x0000003606121981 */ /* 0x000762000c1e1900 */
[----:B----4-:R-:W-:Y:S01]  /*0fa0*/  @P0 IMAD.WIDE R4, R3, 0x4, R4 ;  /* 0x0000000403040825 */ /* 0x010fe200078e0204 */
[----:B------:R-:W-:-:S04]  /*0fb0*/  ISETP.NE.U32.AND P2, PT, RZ, UR8, PT ;  /* 0x00000008ff007c0c */ /* 0x000fc8000bf45070 */
[----:B------:R3:W5:Y:S01]  /*0fc0*/  @P0 LDG.E R8, desc[UR54][R4.64] ;  /* 0x0000003604080981 */ /* 0x000762000c1e1900 */
[----:B--2---:R-:W-:Y:S01]  /*0fd0*/  ISETP.NE.U32.AND P0, PT, R10, RZ, PT ;  /* 0x000000ff0a00720c */ /* 0x004fe20003f05070 */
[----:B------:R-:W-:Y:S01]  /*0fe0*/  ULOP3.LUT UR36, UR5, 0xffff, URZ, 0xc0, !UPT ;  /* 0x0000ffff05247892 */ /* 0x000fe2000f8ec03f */
[----:B------:R-:W-:Y:S02]  /*0ff0*/  ISETP.NE.AND.EX P2, PT, RZ, UR9, PT, P2 ;  /* 0x00000009ff007c0c */ /* 0x000fe4000bf45320 */
[----:B------:R-:W-:-:S04]  /*1000*/  ISETP.NE.AND.EX P0, PT, R11, RZ, PT, P0 ;  /* 0x000000ff0b00720c */ /* 0x000fc80003f05300 */
[----:B0-----:R-:W-:Y:S01]  /*1010*/  SEL R0, R0, 0x1, P0 ;  /* 0x0000000100007807 */ /* 0x001fe20000000000 */
[----:B-1-3--:R-:W-:Y:S08]  /*1020*/  @P1 BRA `(.L_x_1436) ;  /* 0x00000000002c1947 */ /* 0x00aff00003800000 */
[----:B------:R-:W-:Y:S01]  /*1030*/  ULDC.64 UR8, c[0x0][0xa00] ;  /* 0x0002800000087ab9 */ /* 0x000fe20000000a00 */
[----:B-----5:R-:W0:Y:S01]  /*1040*/  LDC R18, c[0x0][0x288] ;  /* 0x0000a200ff127b82 */ /* 0x020e220000000800 */
[----:B------:R-:W-:-:S04]  /*1050*/  ISETP.NE.U32.AND P0, PT, RZ, UR8, PT ;  /* 0x00000008ff007c0c */ /* 0x000fc8000bf05070 */
[----:B------:R-:W-:-:S13]  /*1060*/  ISETP.NE.AND.EX P0, PT, RZ, UR9, PT, P0 ;  /* 0x00000009ff007c0c */ /* 0x000fda000bf05300 */
[----:B------:R-:W-:Y:S05]  /*1070*/  @!P0 BRA `(.L_x_1436) ;  /* 0x0000000000188947 */ /* 0x000fea0003800000 */
[----:B------:R-:W1:Y:S01]  /*1080*/  LDC.64 R4, c[0x0][0xa00] ;  /* 0x00028000ff047b82 */ /* 0x000e620000000a00 */
[----:B------:R-:W-:-:S04]  /*1090*/  IMAD.U32 R3, RZ, RZ, UR51 ;  /* 0x00000033ff037e24 */ /* 0x000fc8000f8e00ff */
[----:B-1----:R-:W-:-:S05]  /*10a0*/  IMAD.WIDE R4, R3, 0x4, R4 ;  /* 0x0000000403047825 */ /* 0x002fca00078e0204 */
[----:B0-----:R-:W2:Y:S04]  /*10b0*/  LDG.E R18, desc[UR54][R4.64] ;  /* 0x0000003604127981 */ /* 0x001ea8000c1e1900 */
[----:B------:R-:W2:Y:S02]  /*10c0*/  LDG.E R3, desc[UR54][R4.64+0x4] ;  /* 0x0000043604037981 */ /* 0x000ea4000c1e1900 */
[----:B--2---:R-:W-:-:S07]  /*10d0*/  IMAD.IADD R18, R3, 0x1, -R18 ;  /* 0x0000000103127824 */ /* 0x004fce00078e0a12 */
.L_x_1436:
[----:B------:R-:W-:Y:S01]  /*10e0*/  UMOV UR37, UR51 ;  /* 0x0000003300257c82 */ /* 0x000fe20008000000 */
[----:B------:R-:W-:Y:S01]  /*10f0*/  IMAD R17, R0, R17, RZ ;  /* 0x0000001100117224 */ /* 0x000fe200078e02ff */
[----:B------:R-:W-:Y:S06]  /*1100*/  @!P2 BRA `(.L_x_1437) ;  /* 0x000000000018a947 */ /* 0x000fec0003800000 */
[----:B------:R-:W-:Y:S02]  /*1110*/  ULDC.64 UR8, c[0x0][0xa20] ;  /* 0x0002880000087ab9 */ /* 0x000fe40000000a00 */
[----:B------:R-:W-:-:S06]  /*1120*/  UIMAD.WIDE UR8, UR51, 0x4, UR8 ;  /* 0x00000004330878a5 */ /* 0x000fcc000f8e0208 */
[----:B------:R-:W-:Y:S02]  /*1130*/  IMAD.U32 R4, RZ, RZ, UR8 ;  /* 0x00000008ff047e24 */ /* 0x000fe4000f8e00ff */
[----:B------:R-:W-:-:S05]  /*1140*/  IMAD.U32 R5, RZ, RZ, UR9 ;  /* 0x00000009ff057e24 */ /* 0x000fca000f8e00ff */
[----:B------:R1:W5:Y:S01]  /*1150*/  LDG.E R17, desc[UR54][R4.64] ;  /* 0x0000003604117981 */ /* 0x000362000c1e1900 */
[----:B------:R-:W-:Y:S05]  /*1160*/  BRA `(.L_x_1438) ;  /* 0x0000000000287947 */ /* 0x000fea0003800000 */
.L_x_1437:
[----:B------:R-:W-:Y:S02]  /*1170*/  ULDC.64 UR8, c[0x0][0xa08] ;  /* 0x0002820000087ab9 */ /* 0x000fe40000000a00 */
[----:B------:R-:W-:-:S04]  /*1180*/  ISETP.NE.U32.AND P0, PT, RZ, UR8, PT ;  /* 0x00000008ff007c0c */ /* 0x000fc8000bf05070 */
[----:B------:R-:W-:-:S13]  /*1190*/  ISETP.NE.AND.EX P0, PT, RZ, UR9, PT, P0 ;  /* 0x00000009ff007c0c */ /* 0x000fda000bf05300 */
[----:B------:R-:W-:Y:S05]  /*11a0*/  @!P0 BRA `(.L_x_1438) ;  /* 0x0000000000188947 */ /* 0x000fea0003800000 */
[----:B------:R-:W1:Y:S01]  /*11b0*/  LDC.64 R4, c[0x0][0xa08] ;  /* 0x00028200ff047b82 */ /* 0x000e620000000a00 */
[----:B------:R-:W-:-:S04]  /*11c0*/  IMAD.U32 R3, RZ, RZ, UR51 ;  /* 0x00000033ff037e24 */ /* 0x000fc8000f8e00ff */
[----:B-1----:R-:W-:-:S05]  /*11d0*/  IMAD.WIDE R4, R3, 0x4, R4 ;  /* 0x0000000403047825 */ /* 0x002fca00078e0204 */
[----:B------:R-:W2:Y:S04]  /*11e0*/  LDG.E R17, desc[UR54][R4.64] ;  /* 0x0000003604117981 */ /* 0x000ea8000c1e1900 */
[----:B------:R-:W2:Y:S02]  /*11f0*/  LDG.E R0, desc[UR54][R4.64+0x4] ;  /* 0x0000043604007981 */ /* 0x000ea4000c1e1900 */
[----:B--2---:R-:W-:-:S07]  /*1200*/  IMAD.IADD R17, R0, 0x1, -R17 ;  /* 0x0000000100117824 */ /* 0x004fce00078e0a11 */
.L_x_1438:
[----:B------:R-:W-:Y:S01]  /*1210*/  ULDC.64 UR10, c[0x0][0x990] ;  /* 0x00026400000a7ab9 */ /* 0x000fe20000000a00 */
[----:B------:R-:W-:Y:S01]  /*1220*/  ULDC.64 UR8, c[0x0][0x998] ;  /* 0x0002660000087ab9 */ /* 0x000fe20000000a00 */
[----:B------:R-:W-:Y:S01]  /*1230*/  UISETP.NE.U32.AND UP0, UPT, UR10, URZ, UPT ;  /* 0x0000003f0a00728c */ /* 0x000fe2000bf05070 */
[----:B------:R-:W-:Y:S01]  /*1240*/  IMAD.MOV.U32 R3, RZ, RZ, 0x3f800000 ;  /* 0x3f800000ff037424 */ /* 0x000fe200078e00ff */
[----:B------:R-:W-:Y:S01]  /*1250*/  UISETP.NE.U32.AND UP1, UPT, UR8, URZ, UPT ;  /* 0x0000003f0800728c */ /* 0x000fe2000bf25070 */
[----:B------:R-:W-:Y:S01]  /*1260*/  IMAD.MOV.U32 R0, RZ, RZ, 0x3f800000 ;  /* 0x3f800000ff007424 */ /* 0x000fe200078e00ff */
[----:B------:R-:W-:Y:S02]  /*1270*/  UISETP.NE.AND.EX UP0, UPT, UR11, URZ, UPT, UP0 ;  /* 0x0000003f0b00728c */ /* 0x000fe4000bf05300 */
[----:B------:R-:W-:-:S04]  /*1280*/  UISETP.NE.AND.EX UP1, UPT, UR9, URZ, UPT, UP1 ;  /* 0x0000003f0900728c */ /* 0x000fc8000bf25310 */
[----:B------:R-:W-:Y:S02]  /*1290*/  PLOP3.LUT P0, PT, PT, PT, UP0, 0x80, 0x0 ;  /* 0x000000000000781c */ /* 0x000fe40003f0f008 */
[----:B------:R-:W-:-:S03]  /*12a0*/  PLOP3.LUT P1, PT, PT, PT, UP1, 0x80, 0x0 ;  /* 0x000000000000781c */ /* 0x000fc60003f2f018 */
[----:B------:R-:W-:Y:S02]  /*12b0*/  @UP0 USHF.R.S32.HI UR4, URZ, 0x1f, UR51 ;  /* 0x0000001f3f040899 */ /* 0x000fe40008011433 */
[----:B------:R-:W-:Y:S01]  /*12c0*/  @UP1 USHF.R.S32.HI UR7, URZ, 0x1f, UR51 ;  /* 0x0000001f3f071899 */ /* 0x000fe20008011433 */
[----:B------:R-:W-:Y:S01]  /*12d0*/  @UP0 ULDC.64 UR14, c[0x0][0x9a8] ;  /* 0x00026a00000e0ab9 */ /* 0x000fe20000000a00 */
[----:B------:R-:W-:Y:S01]  /*12e0*/  @UP1 ULDC.64 UR16, c[0x0][0x9b8] ;  /* 0x00026e0000101ab9 */ /* 0x000fe20000000a00 */
[----:B------:R-:W-:Y:S02]  /*12f0*/  @UP0 UIMAD UR4, UR4, UR14, URZ ;  /* 0x0000000e040402a4 */ /* 0x000fe4000f8e023f */
[----:B------:R-:W-:Y:S02]  /*1300*/  @UP1 UIMAD UR7, UR7, UR16, URZ ;  /* 0x00000010070712a4 */ /* 0x000fe4000f8e023f */
[----:B------:R-:W-:Y:S02]  /*1310*/  @UP0 UIMAD.WIDE.U32 UR12, UR51, UR14, URZ ;  /* 0x0000000e330c02a5 */ /* 0x000fe4000f8e003f */
[----:B------:R-:W-:-:S02]  /*1320*/  @UP0 UIMAD UR4, UR51, UR15, UR4 ;  /* 0x0000000f330402a4 */ /* 0x000fc4000f8e0204 */
[----:B------:R-:W-:Y:S02]  /*1330*/  @UP1 UIMAD.WIDE.U32 UR14, UR51, UR16, URZ ;  /* 0x00000010330e12a5 */ /* 0x000fe4000f8e003f */
[----:B------:R-:W-:Y:S02]  /*1340*/  @UP1 UIMAD UR7, UR51, UR17, UR7 ;  /* 0x00000011330712a4 */ /* 0x000fe4000f8e0207 */
[----:B------:R-:W-:Y:S02]  /*1350*/  @UP0 UIADD3 UR13, UR13, UR4, URZ ;  /* 0x000000040d0d0290 */ /* 0x000fe4000fffe03f */
[----:B------:R-:W-:Y:S01]  /*1360*/  @UP1 UIADD3 UR15, UR15, UR7, URZ ;  /* 0x000000070f0f1290 */ /* 0x000fe2000fffe03f */
[----:B------:R-:W-:Y:S01]  /*1370*/  @UP0 ULDC.64 UR16, c[0x0][0x9b0] ;  /* 0x00026c0000100ab9 */ /* 0x000fe20000000a00 */
[----:B------:R-:W-:Y:S01]  /*1380*/  @UP1 ULDC.64 UR18, c[0x0][0x9c0] ;  /* 0x0002700000121ab9 */ /* 0x000fe20000000a00 */
[----:B------:R-:W-:Y:S02]  /*1390*/  @UP0 UIMAD.WIDE.U32 UR12, UR36, UR16, UR12 ;  /* 0x00000010240c02a5 */ /* 0x000fe4000f8e000c */
[----:B------:R-:W-:-:S02]  /*13a0*/  @UP1 UIMAD.WIDE.U32 UR14, UR36, UR18, UR14 ;  /* 0x00000012240e12a5 */ /* 0x000fc4000f8e000e */
[----:B------:R-:W-:Y:S02]  /*13b0*/  @UP0 UIMAD UR7, UR36, UR17, UR13 ;  /* 0x00000011240702a4 */ /* 0x000fe4000f8e020d */
[----:B------:R-:W-:Y:S02]  /*13c0*/  @UP1 UIMAD UR4, UR36, UR19, UR15 ;  /* 0x00000013240412a4 */ /* 0x000fe4000f8e020f */
[----:B------:R-:W-:Y:S02]  /*13d0*/  @UP0 ULEA UR10, UP2, UR12, UR10, 0x2 ;  /* 0x0000000a0c0a0291 */ /* 0x000fe4000f84103f */
[----:B------:R-:W-:Y:S02]  /*13e0*/  @UP1 ULEA UR8, UP3, UR14, UR8, 0x2 ;  /* 0x000000080e081291 */ /* 0x000fe4000f86103f */
[----:B------:R-:W-:Y:S02]  /*13f0*/  @UP0 ULEA.HI.X UR11, UR12, UR11, UR7, 0x2, UP2 ;  /* 0x0000000b0c0b0291 */ /* 0x000fe400090f1407 */
[----:B------:R-:W-:Y:S01]  /*1400*/  @UP1 ULEA.HI.X UR9, UR14, UR9, UR4, 0x2, UP3 ;  /* 0x000000090e091291 */ /* 0x000fe200098f1404 */
[----:B-1----:R-:W-:-:S02]  /*1410*/  IMAD.U32 R4, RZ, RZ, UR10 ;  /* 0x0000000aff047e24 */ /* 0x002fc4000f8e00ff */
[----:B------:R-:W-:Y:S01]  /*1420*/  IMAD.U32 R6, RZ, RZ, UR8 ;  /* 0x00000008ff067e24 */ /* 0x000fe2000f8e00ff */
[----:B------:R-:W-:Y:S01]  /*1430*/  ULDC UR4, c[0x0][0x448] ;  /* 0x0001120000047ab9 */ /* 0x000fe20000000800 */
[----:B------:R-:W-:Y:S02]  /*1440*/  IMAD.U32 R5, RZ, RZ, UR11 ;  /* 0x0000000bff057e24 */ /* 0x000fe4000f8e00ff */
[----:B------:R-:W-:Y:S01]  /*1450*/  IMAD.U32 R7, RZ, RZ, UR9 ;  /* 0x00000009ff077e24 */ /* 0x000fe2000f8e00ff */
[----:B------:R-:W-:Y:S02]  /*1460*/  UISETP.NE.AND UP5, UPT, UR4, 0x1, UPT ;  /* 0x000000010400788c */ /* 0x000fe4000bfa5270 */
[----:B------:R-:W2:Y:S01]  /*1470*/  @P0 LDG.E R3, desc[UR54][R4.64] ;  /* 0x0000003604030981 */ /* 0x000ea2000c1e1900 */
[----:B-----5:R-:W-:Y:S01]  /*1480*/  IMAD.IADD R17, R17, 0x1, -R8 ;  /* 0x0000000111117824 */ /* 0x020fe200078e0a08 */
[----:B------:R-:W-:Y:S02]  /*1490*/  USHF.L.U32 UR38, UR6, 0x7, URZ ;  /* 0x0000000706267899 */ /* 0x000fe4000800063f */
[----:B------:R-:W2:Y:S01]  /*14a0*/  @P1 LDG.E R0, desc[UR54][R6.64] ;  /* 0x0000003606001981 */ /* 0x000ea2000c1e1900 */
[----:B------:R-:W-:Y:S01]  /*14b0*/  ULDC.64 UR6, c[0x0][0x9e0] ;  /* 0x0002780000067ab9 */ /* 0x000fe20000000a00 */
[----:B0-----:R-:W-:Y:S01]  /*14c0*/  IADD3 R8, R17, 0x1, -R18 ;  /* 0x0000000111087810 */ /* 0x001fe20007ffe812 */
[----:B------:R-:W-:-:S02]  /*14d0*/  UIADD3 UR4, UR38, 0x7f, URZ ;  /* 0x0000007f26047890 */ /* 0x000fc4000fffe03f */
[----:B------:R-:W-:Y:S01]  /*14e0*/  @UP5 ULDC UR8, c[0x0][0x44c] ;  /* 0x0001130000085ab9 */ /* 0x000fe20000000800 */
[----:B------:R-:W-:Y:S01]  /*14f0*/  R2UR UR10, R8 ;  /* 0x00000000080a72ca */ /* 0x000fe200000e0000 */
[----:B------:R-:W-:Y:S02]  /*1500*/  UIMAD.WIDE.U32 UR8, UR4, UR8, URZ ;  /* 0x00000008040872a5 */ /* 0x000fe4000f8e003f */
[----:B------:R-:W-:Y:S01]  /*1510*/  UISETP.GE.AND UP4, UPT, UR7, 0x1, UPT ;  /* 0x000000010700788c */ /* 0x000fe2000bf86270 */
[----:B------:R-:W-:Y:S01]  /*1520*/  @UP5 ULDC UR12, c[0x0][0x450] ;  /* 0x00011400000c5ab9 */ /* 0x000fe20000000800 */
[----:B------:R-:W-:Y:S01]  /*1530*/  ULDC UR11, c[0x0][0x988] ;  /* 0x00026200000b7ab9 */ /* 0x000fe20000000800 */
[----:B------:R-:W-:-:S03]  /*1540*/  @UP5 USHF.R.U32.HI UR4, URZ, UR12, UR9 ;  /* 0x0000000c3f045299 */ /* 0x000fc60008011609 */
[----:B------:R-:W-:Y:S01]  /*1550*/  PLOP3.LUT P0, PT, PT, PT, UP4, 0x40, 0x0 ;  /* 0x000000000000781c */ /* 0x000fe20003f0e848 */
[----:B------:R-:W-:Y:S02]  /*1560*/  UP2UR UR53, UPR, URZ, 0x20 ;  /* 0x000000203f357883 */ /* 0x000fe40008000000 */
[----:B------:R-:W-:Y:S02]  /*1570*/  UP2UR UR52, UPR, URZ, 0x10 ;  /* 0x000000103f347883 */ /* 0x000fe40008000000 */
[----:B------:R-:W-:-:S04]  /*1580*/  UIADD3 UR8, UR10, UR4, URZ ;  /* 0x000000040a087290 */ /* 0x000fc8000fffe03f */
[----:B------:R-:W-:Y:S01]  /*1590*/  UIADD3 UR6, UR8, UR6, URZ ;  /* 0x0000000608067290 */ /* 0x000fe2000fffe03f */
[----:B--2---:R-:W-:-:S04]  /*15a0*/  FMUL.FTZ R0, R3, R0 ;  /* 0x0000000003007220 */ /* 0x004fc80000410000 */
        /* <DEDUP_REMOVED lines=14> */
.L_x_1440:
[----:B------:R-:W-:-:S11]  /*1690*/  UISETP.NE.AND UP0, UPT, UR7, 0x1, UPT ;  /* 0x000000010700788c */ /* 0x000fd6000bf05270 */
[----:B------:R-:W-:Y:S02]  /*16a0*/  @UP0 ULDC.64 UR10, c[0x0][0x9e8] ;  /* 0x00027a00000a0ab9 */ /* 0x000fe40000000a00 */
[----:B------:R-:W-:-:S04]  /*16b0*/  UIMAD.WIDE.U32 UR8, UR4, UR10, URZ ;  /* 0x0000000a040872a5 */ /* 0x000fc8000f8e003f */
[----:B------:R-:W-:-:S12]  /*16c0*/  @UP0 USHF.R.U32.HI UR4, URZ, UR11, UR9 ;  /* 0x0000000b3f040299 */ /* 0x000fd80008011609 */
.L_x_1441:
[----:B------:R-:W-:-:S06]  /*16d0*/  UIMAD UR4, UR4, UR7, UR7 ;  /* 0x00000007040472a4 */ /* 0x000fcc000f8e0207 */
[----:B------:R-:W-:-:S07]  /*16e0*/  VIMNMX R0, R0, UR4, PT ;  /* 0x0000000400007c48 */ /* 0x000fce000bfe0100 */
.L_x_1439:
[----:B------:R-:W-:Y:S01]  /*16f0*/  UISETP.NE.AND UP0, UPT, UR53, URZ, UPT ;  /* 0x0000003f3500728c */ /* 0x000fe2000bf05270 */
[C---:B------:R-:W-:Y:S01]  /*1700*/  IMAD.IADD R105, R17.reuse, 0x1, -R18 ;  /* 0x0000000111697824 */ /* 0x040fe200078e0a12 */
[----:B------:R-:W-:Y:S01]  /*1710*/  UMOV UR4, UR38 ;  /* 0x0000002600047c82 */ /* 0x000fe20008000000 */
[----:B------:R-:W-:Y:S02]  /*1720*/  VIADD R3, R0, 0x9f ;  /* 0x0000009f00037836 */ /* 0x000fe40000000000 */
[----:B------:R-:W-:Y:S01]  /*1730*/  VIADD R0, R17, 0x9f ;  /* 0x0000009f11007836 */ /* 0x000fe20000000000 */
        /* <DEDUP_REMOVED lines=28> */
.L_x_1443:
[----:B------:R-:W-:-:S11]  /*1900*/  UISETP.NE.AND UP0, UPT, UR7, 0x1, UPT ;  /* 0x000000010700788c */ /* 0x000fd6000bf05270 */
[----:B------:R-:W-:Y:S02]  /*1910*/  @UP0 ULDC.64 UR10, c[0x0][0x9e8] ;  /* 0x00027a00000a0ab9 */ /* 0x000fe40000000a00 */
[----:B------:R-:W-:-:S04]  /*1920*/  UIMAD.WIDE.U32 UR8, UR4, UR10, URZ ;  /* 0x0000000a040872a5 */ /* 0x000fc8000f8e003f */
[----:B------:R-:W-:-:S12]  /*1930*/  @UP0 USHF.R.U32.HI UR4, URZ, UR11, UR9 ;  /* 0x0000000b3f040299 */ /* 0x000fd80008011609 */
.L_x_1444:
[----:B------:R-:W-:-:S04]  /*1940*/  UIMAD UR4, UR4, UR7, URZ ;  /* 0x00000007040472a4 */ /* 0x000fc8000f8e023f */
[----:B------:R-:W-:-:S04]  /*1950*/  UISETP.LT.AND UP0, UPT, UR6, UR4, UPT ;  /* 0x000000040600728c */ /* 0x000fc8000bf01270 */
[----:B------:R-:W-:-:S12]  /*1960*/  USEL UR6, UR6, UR4, !UP0 ;  /* 0x0000000406067287 */ /* 0x000fd8000c000000 */
.L_x_1442:
[----:B------:R-:W-:-:S04]  /*1970*/  UIMAD.WIDE UR6, UR6, 0x66666667, URZ ;  /* 0x66666667060678a5 */ /* 0x000fc8000f8e023f */
[----:B------:R-:W-:-:S04]  /*1980*/  USHF.R.U32.HI UR4, URZ, 0x1f, UR7 ;  /* 0x0000001f3f047899 */ /* 0x000fc80008011607 */
[----:B------:R-:W-:Y:S02]  /*1990*/  ULEA.HI.SX32 UR7, UR7, UR4, 0x1a ;  /* 0x0000000407077291 */ /* 0x000fe4000f8fd23f */
[----:B------:R-:W-:Y:S02]  /*19a0*/  ULOP3.LUT UR4, UR5, 0xff000000, URZ, 0xc0, !UPT ;  /* 0xff00000005047892 */ /* 0x000fe4000f8ec03f */
[----:B------:R-:W-:Y:S02]  /*19b0*/  UISETP.LT.AND UP0, UPT, URZ, UR7, UPT ;  /* 0x000000073f00728c */ /* 0x000fe4000bf01270 */
[----:B------:R-:W-:Y:S02]  /*19c0*/  ULOP3.LUT UR5, UR5, 0xff0000, URZ, 0xc0, !UPT ;  /* 0x00ff000005057892 */ /* 0x000fe4000f8ec03f */
[----:B------:R-:W-:Y:S02]  /*19d0*/  USEL UR41, URZ, UR7, !UP0 ;  /* 0x000000073f297287 */ /* 0x000fe4000c000000 */
[----:B------:R-:W-:-:S04]  /*19e0*/  USHF.R.U32.HI UR4, URZ, 0x8, UR4 ;  /* 0x000000083f047899 */ /* 0x000fc80008011604 */
[----:B------:R-:W-:Y:S01]  /*19f0*/  ISETP.GT.AND P0, PT, R104, UR41, PT ;  /* 0x0000002968007c0c */ /* 0x000fe2000bf04270 */
[----:B------:R-:W-:-:S03]  /*1a00*/  ULEA.HI UR5, UR5, UR4, URZ, 0x10 ;  /* 0x0000000405057291 */ /* 0x000fc6000f8f803f */
[----:B------:R-:W-:Y:S01]  /*1a10*/  UMOV UR4, URZ ;  /* 0x0000003f00047c82 */ /* 0x000fe20008000000 */
[----:B------:R-:W-:Y:S02]  /*1a20*/  ULOP3.LUT UR40, UR5, 0xff, URZ, 0xc0, !UPT ;  /* 0x000000ff05287892 */ /* 0x000fe4000f8ec03f */
[----:B------:R-:W-:-:S06]  /*1a30*/  USHF.R.U32.HI UR46, URZ, 0x10, UR5 ;  /* 0x000000103f2e7899 */ /* 0x000fcc0008011605 */
[----:B------:R-:W-:Y:S06]  /*1a40*/  @!P0 BRA `(.L_x_1445) ;  /* 0x0000000000988947 */ /* 0x000fec0003800000 */
[----:B------:R-:W-:Y:S01]  /*1a50*/  UISETP.NE.AND UP0, UPT, UR46, URZ, UPT ;  /* 0x0000003f2e00728c */ /* 0x000fe2000bf05270 */
[----:B------:R-:W-:-:S03]  /*1a60*/  ULDC UR4, c[0x0][0x9f0] ;  /* 0x00027c0000047ab9 */ /* 0x000fc60000000800 */
[----:B------:R-:W-:-:S03]  /*1a70*/  USEL UR9, UR46, UR4, UP0 ;  /* 0x000000042e097287 */ /* 0x000fc60008000000 */
[----:B------:R-:W-:-:S03]  /*1a80*/  UMOV UR4, URZ ;  /* 0x0000003f00047c82 */ /* 0x000fc60008000000 */
[----:B------:R-:W-:-:S05]  /*1a90*/  IMAD.U32 R5, RZ, RZ, UR9 ;  /* 0x00000009ff057e24 */ /* 0x000fca000f8e00ff */
        /* <DEDUP_REMOVED lines=33> */
.L_x_1445:
        /* <DEDUP_REMOVED lines=8> */
[----:B------:R-:W-:Y:S01]  /*1d30*/  CS2R R8, SRZ ;  /* 0x0000000000087805 */ /* 0x000fe2000001ff00 */
[----:B------:R-:W-:Y:S01]  /*1d40*/  IMAD.MOV.U32 R25, RZ, RZ, RZ ;  /* 0x000000ffff197224 */ /* 0x000fe200078e00ff */
[----:B------:R-:W-:-:S02]  /*1d50*/  ISETP.GT.AND P1, PT, R104, UR41, PT ;  /* 0x0000002968007c0c */ /* 0x000fc4000bf24270 */
        /* <DEDUP_REMOVED lines=13> */
[----:B------:R-:W-:Y:S01]  /*1e30*/  IMAD.MOV.U32 R58, RZ, RZ, RZ ;  /* 0x000000ffff3a7224 */ /* 0x000fe200078e00ff */
        /* <DEDUP_REMOVED lines=47> */
.L_x_1447:
        /* <DEDUP_REMOVED lines=9> */
.L_x_1654:
[----:B------:R-:W-:Y:S05]  /*21c0*/  @!P0 BRA `(.L_x_1449) ;  /* 0x0000000000048947 */ /* 0x000fea0003800000 */
[----:B------:R-:W-:Y:S01]  /*21d0*/  BPT.TRAP 0x1 ;  /* 0x000000040000795c */ /* 0x000fe20000300000 */
.L_x_1449:
[----:B0-----:R-:W-:Y:S02]  /*21e0*/  IMAD.U32 R3, RZ, RZ, UR47 ;  /* 0x0000002fff037e24 */ /* 0x001fe4000f8e00ff */
[----:B------:R-:W-:-:S03]  /*21f0*/  IMAD.U32 R0, RZ, RZ, UR48 ;  /* 0x00000030ff007e24 */ /* 0x000fc6000f8e00ff */
[----:B------:R-:W-:Y:S02]  /*2200*/  LEA R3, R3, UR43, 0x3 ;  /* 0x0000002b03037c11 */ /* 0x000fe4000f8e18ff */
[----:B------:R-:W-:-:S04]  /*2210*/  SHF.L.U32 R0, R0, 0x1f, RZ ;  /* 0x0000001f00007819 */ /* 0x000fc800000006ff */
[----:B------:R0:W1:Y:S01]  /*2220*/  SYNCS.PHASECHK.TRANS64.TRYWAIT P1, [R3+URZ+0x22830], R0 ;  /* 0x02283000030075a7 */ /* 0x000062000802017f */
[----:B------:R-:W-:Y:S05]  /*2230*/  @!P0 BRA `(.L_x_1450) ;  /* 0x0000000000048947 */ /* 0x000fea0003800000 */
[----:B------:R-:W-:Y:S01]  /*2240*/  BPT.TRAP 0x1 ;  /* 0x000000040000795c */ /* 0x000fe20000300000 */
.L_x_1450:
[----:B-1----:R-:W-:Y:S05]  /*2250*/  @P1 BRA `(.L_x_1451) ;  /* 0x0000000000081947 */ /* 0x002fea0003800000 */
[----:B------:R-:W1:Y:S02]  /*2260*/  SYNCS.PHASECHK.TRANS64.TRYWAIT P1, [R3+URZ+0x22830], R0 ;  /* 0x02283000030075a7 */ /* 0x000e64000802017f */
[----:B-1----:R-:W-:Y:S05]  /*2270*/  @!P1 BRA `(.L_x_1452) ;  /* 0x000001bc00c09947 */ /* 0x002fea0003800000 */
.L_x_1451:
[----:B------:R-:W-:-:S04]  /*2280*/  UIADD3 UR4, UR43, 0x18400, URZ ;  /* 0x000184002b047890 */ /* 0x000fc8000fffe03f */
        /* <DEDUP_REMOVED lines=134> */
.L_x_1453:
[----:B------:R-:W-:Y:S01]  /*2af0*/  UISETP.NE.AND UP1, UPT, UR53, URZ, UPT ;  /* 0x0000003f3500728c */ /* 0x000fe2000bf25270 */
[----:B------:R-:W-:Y:S01]  /*2b00*/  VIADD R5, R22, UR38 ;  /* 0x0000002616057c36 */ /* 0x000fe20008000000 */
[----:B------:R-:W-:Y:S01]  /*2b10*/  R2UR UR6, R3 ;  /* 0x00000000030672ca */ /* 0x000fe200000e0000 */
[----:B01----:R-:W-:Y:S01]  /*2b20*/  IMAD.MOV.U32 R3, RZ, RZ, -0xa0 ;  /* 0xffffff60ff037424 */ /* 0x003fe200078e00ff */
[----:B------:R-:W-:Y:S02]  /*2b30*/  UISETP.NE.AND UP0, UPT, UR52, URZ, UPT ;  /* 0x0000003f3400728c */ /* 0x000fe4000bf05270 */
[----:B------:R-:W-:Y:S01]  /*2b40*/  PLOP3.LUT P1, PT, PT, PT, UP1, 0x80, 0x0 ;  /* 0x000000000000781c */ /* 0x000fe20003f2f018 */
[----:B------:R-:W-:Y:S01]  /*2b50*/  IMAD R6, R104, R3, 0xa1 ;  /* 0x000000a168067424 */ /* 0x000fe200078e0203 */
[----:B------:R-:W-:Y:S01]  /*2b60*/  PLOP3.LUT P2, PT, PT, PT, UP1, 0x80, 0x0 ;  /* 0x000000000000781c */ /* 0x000fe20003f4f018 */
[----:B------:R-:W-:Y:S01]  /*2b70*/  ULDC UR29, c[0x0][0x9dc] ;  /* 0x00027700001d7ab9 */ /* 0x000fe20000000800 */
[----:B------:R-:W-:Y:S01]  /*2b80*/  ULDC UR14, c[0x0][0x9e0] ;  /* 0x00027800000e7ab9 */ /* 0x000fe20000000800 */
[----:B------:R-:W-:Y:S01]  /*2b90*/  @UP1 ULDC UR7, c[0x0][0x44c] ;  /* 0x0001130000071ab9 */ /* 0x000fe20000000800 */
[----:B------:R-:W-:Y:S01]  /*2ba0*/  IADD3 R3, R17, R6, -R19 ;  /* 0x0000000611037210 */ /* 0x000fe20007ffe813 */
[----:B------:R-:W-:-:S02]  /*2bb0*/  VIADD R12, R6, 0xffffffff ;  /* 0xffffffff060c7836 */ /* 0x000fc40000000000 */
[----:B------:R-:W-:Y:S02]  /*2bc0*/  UIADD3 UR6, UR6, 0x22840, URZ ;  /* 0x0002284006067890 */ /* 0x000fe4000fffe03f */
[----:B------:R-:W-:Y:S02]  /*2bd0*/  IMAD.IADD R3, R3, 0x1, -R18 ;  /* 0x0000000103037824 */ /* 0x000fe400078e0a12 */
[----:B------:R-:W-:Y:S01]  /*2be0*/  @P1 IMAD.HI.U32 R0, R5, UR7, RZ ;  /* 0x0000000705001c27 */ /* 0x000fe2000f8e00ff */
[----:B------:R-:W-:Y:S01]  /*2bf0*/  @UP1 ULDC UR7, c[0x0][0x450] ;  /* 0x0001140000071ab9 */ /* 0x000fe20000000800 */
[----:B------:R-:W-:Y:S01]  /*2c00*/  UPRMT UR6, UR42, 0x654, UR6 ;  /* 0x000006542a067896 */ /* 0x000fe20008000006 */
[----:B------:R-:W-:Y:S01]  /*2c10*/  PLOP3.LUT P1, PT, PT, PT, UP0, 0x40, 0x0 ;  /* 0x000000000000781c */ /* 0x000fe20003f2e808 */
[----:B------:R-:W-:Y:S01]  /*2c20*/  VIADD R11, R3, UR14 ;  /* 0x0000000e030b7c36 */ /* 0x000fe20008000000 */
[----:B------:R-:W-:Y:S01]  /*2c30*/  @P2 SHF.R.U32.HI R5, RZ, UR7, R0 ;  /* 0x00000007ff052c19 */ /* 0x000fe20008011600 */
[----:B------:R-:W-:-:S02]  /*2c40*/  IMAD R0, R104, -0xa0, R17 ;  /* 0xffffff6068007824 */ /* 0x000fc400078e0211 */
[----:B------:R-:W-:Y:S02]  /*2c50*/  IMAD.IADD R14, R12, 0x1, -R19 ;  /* 0x000000010c0e7824 */ /* 0x000fe400078e0a13 */
[----:B------:R-:W0:Y:S01]  /*2c60*/  SHFL.IDX PT, R7, R5, RZ, 0x1c1f ;  /* 0x001c1fff05077589 */ /* 0x000e2200000e0000 */
[----:B------:R-:W-:Y:S01]  /*2c70*/  SYNCS.ARRIVE.TRANS64.RED.A1T0 RZ, [UR6], RZ ;  /* 0x000000ffffff79a7 */ /* 0x000fe20008100406 */
[----:B------:R-:W-:Y:S01]  /*2c80*/  ULOP3.LUT UR6, URZ, UR29, URZ, 0x33, !UPT ;  /* 0x0000001d3f067292 */ /* 0x000fe2000f8e333f */
[----:B------:R-:W-:-:S05]  /*2c90*/  IADD3 R8, -R19, 0xa0, R0 ;  /* 0x000000a013087810 */ /* 0x000fca0007ffe100 */
[----:B------:R-:W-:Y:S01]  /*2ca0*/  VIADD R10, R3, UR6 ;  /* 0x00000006030a7c36 */ /* 0x000fe20008000000 */
[----:B0-----:R-:W-:-:S03]  /*2cb0*/  VIADDMNMX R0, R7, R11, R8, PT ;  /* 0x0000000b07007246 */ /* 0x001fc60003800108 */
[----:B------:R-:W-:Y:S01]  /*2cc0*/  IMAD.IADD R3, R10, 0x1, R7 ;  /* 0x000000010a037824 */ /* 0x000fe200078e0207 */
[----:B------:R-:W-:Y:S06]  /*2cd0*/  @P1 BRA `(.L_x_1454) ;  /* 0x00000000005c1947 */ /* 0x000fec0003800000 */
[----:B------:R-:W-:Y:S01]  /*2ce0*/  IADD3 R7, -R18, R17, R7 ;  /* 0x0000001112077210 */ /* 0x000fe20007ffe107 */
        /* <DEDUP_REMOVED lines=12> */
.L_x_1456:
[----:B------:R-:W-:Y:S02]  /*2db0*/  ULDC UR6, c[0x0][0x9e4] ;  /* 0x0002790000067ab9 */ /* 0x000fe40000000800 */
[----:B------:R-:W-:-:S05]  /*2dc0*/  IMAD.U32 R9, RZ, RZ, UR6 ;  /* 0x00000006ff097e24 */ /* 0x000fca000f8e00ff */
[----:B------:R-:W-:-:S13]  /*2dd0*/  ISETP.NE.AND P1, PT, R9, 0x1, PT ;  /* 0x000000010900780c */ /* 0x000fda0003f25270 */
[----:B------:R-:W0:Y:S02]  /*2de0*/  @P1 LDC.64 R20, c[0x0][0x9e8] ;  /* 0x00027a00ff141b82 */ /* 0x000e240000000a00 */
[----:B0-----:R-:W-:-:S05]  /*2df0*/  @P1 IMAD.HI.U32 R6, R7, R20, RZ ;  /* 0x0000001407061227 */ /* 0x001fca00078e00ff */
[----:B------:R-:W-:-:S07]  /*2e00*/  @P1 SHF.R.U32.HI R7, RZ, R21, R6 ;  /* 0x00000015ff071219 */ /* 0x000fce0000011606 */
.L_x_1457:
[----:B------:R-:W-:Y:S05]  /*2e10*/  BSYNC B0 ;  /* 0x0000000000007941 */ /* 0x000fea0003800000 */
.L_x_1455:
[----:B------:R-:W-:-:S05]  /*2e20*/  IMAD R7, R7, R9, R14 ;  /* 0x0000000907077224 */ /* 0x000fca00078e020e */
[----:B------:R-:W-:Y:S02]  /*2e30*/  VIADDMNMX R0, R7, R9, R0, PT ;  /* 0x0000000907007246 */ /* 0x000fe40003800100 */
[----:B------:R-:W-:-:S07]  /*2e40*/  VIMNMX R3, R3, R7, !PT ;  /* 0x0000000703037248 */ /* 0x000fce0007fe0100 */
.L_x_1454:
        /* <DEDUP_REMOVED lines=8> */
[C---:B------:R-:W-:Y:S02]  /*2ed0*/  ISETP.GT.AND P2, PT, R3.reuse, 0x1, !P2 ;  /* 0x000000010300780c */ /* 0x040fe40005744270 */
[----:B------:R-:W-:Y:S02]  /*2ee0*/  ISETP.GE.AND P3, PT, R12, 0x11, PT ;  /* 0x000000110c00780c */ /* 0x000fe40003f66270 */
        /* <DEDUP_REMOVED lines=10> */
[C---:B------:R-:W-:Y:S02]  /*2f90*/  ISETP.LT.OR P2, PT, R0.reuse, 0xa, P2 ;  /* 0x0000000a0000780c */ /* 0x040fe40001741670 */
[----:B------:R-:W-:Y:S02]  /*2fa0*/  ISETP.GT.AND P1, PT, R3, 0x11, !P3 ;  /* 0x000000110300780c */ /* 0x000fe40005f24270 */
[----:B------:R-:W-:Y:S02]  /*2fb0*/  FSEL R93, R93, -INF , !P2 ;  /* 0xff8000005d5d7808 */ /* 0x000fe40005000000 */
[----:B------:R-:W-:Y:S02]  /*2fc0*/  ISETP.LT.OR P1, PT, R0, 0x12, P1 ;  /* 0x000000120000780c */ /* 0x000fe40000f21670 */
[----:B------:R-:W-:Y:S02]  /*2fd0*/  ISETP.GE.AND P2, PT, R12, 0x19, PT ;  /* 0x000000190c00780c */ /* 0x000fe40003f46270 */
[----:B------:R-:W-:-:S02]  /*2fe0*/  FSEL R97, R97, -INF , !P1 ;  /* 0xff80000061617808 */ /* 0x000fc40004800000 */
[C---:B------:R-:W-:Y:S02]  /*2ff0*/  ISETP.GT.AND P1, PT, R3.reuse, 0x18, !P2 ;  /* 0x000000180300780c */ /* 0x040fe40005724270 */
        /* <DEDUP_REMOVED lines=11> */
[C---:B------:R-:W-:Y:S02]  /*30b0*/  ISETP.GT.AND P2, PT, R3.reuse, 0x20, !P1 ;  /* 0x000000200300780c */ /* 0x040fe40004f44270 */
        /* <DEDUP_REMOVED lines=29> */
[C---:B------:R-:W-:Y:S02]  /*3290*/  ISETP.GT.AND P2, PT, R3.reuse, 0x38, !P3 ;  /* 0x000000380300780c */ /* 0x040fe40005f44270 */
        /* <DEDUP_REMOVED lines=145> */
.L_x_1460:
[----:B------:R-:W-:Y:S02]  /*3bb0*/  ULDC UR6, c[0x0][0x9e4] ;  /* 0x0002790000067ab9 */ /* 0x000fe40000000800 */
[----:B------:R-:W-:-:S05]  /*3bc0*/  IMAD.U32 R8, RZ, RZ, UR6 ;  /* 0x00000006ff087e24 */ /* 0x000fca000f8e00ff */
[----:B------:R-:W-:-:S13]  /*3bd0*/  ISETP.NE.AND P6, PT, R8, 0x1, PT ;  /* 0x000000010800780c */ /* 0x000fda0003fc5270 */
[----:B------:R-:W0:Y:S02]  /*3be0*/  @P6 LDC.64 R6, c[0x0][0x9e8] ;  /* 0x00027a00ff066b82 */ /* 0x000e240000000a00 */
[----:B0-----:R-:W-:-:S05]  /*3bf0*/  @P6 IMAD.HI.U32 R6, R5, R6, RZ ;  /* 0x0000000605066227 */ /* 0x001fca00078e00ff */
[----:B------:R-:W-:-:S07]  /*3c00*/  @P6 SHF.R.U32.HI R5, RZ, R7, R6 ;  /* 0x00000007ff056219 */ /* 0x000fce0000011606 */
.L_x_1461:
[----:B------:R-:W-:Y:S05]  /*3c10*/  BSYNC B0 ;  /* 0x0000000000007941 */ /* 0x000fea0003800000 */
.L_x_1459:
[----:B------:R-:W-:-:S05]  /*3c20*/  IMAD R5, R5, R8, R14 ;  /* 0x0000000805057224 */ /* 0x000fca00078e020e */
[----:B------:R-:W-:Y:S02]  /*3c30*/  VIADDMNMX R0, R5, R8, R0, PT ;  /* 0x0000000805007246 */ /* 0x000fe40003800100 */
[----:B------:R-:W-:-:S07]  /*3c40*/  VIMNMX R3, R3, R5, !PT ;  /* 0x0000000503037248 */ /* 0x000fce0007fe0100 */
.L_x_1458:
[----:B------:R-:W-:Y:S01]  /*3c50*/  ISETP.GT.AND P1, PT, R3, 0x20, !P1 ;  /* 0x000000200300780c */ /* 0x000fe20004f24270 */
[----:B------:R-:W-:Y:S01]  /*3c60*/  IMAD.U32 R88, RZ, RZ, UR39 ;  /* 0x00000027ff587e24 */ /* 0x000fe2000f8e00ff */
[----:B------:R-:W-:Y:S01]  /*3c70*/  ISETP.NE.AND P6, PT, R120, RZ, PT ;  /* 0x000000ff7800720c */ /* 0x000fe20003fc5270 */
[----:B------:R-:W-:Y:S01]  /*3c80*/  UISETP.NE.AND UP1, UPT, UR53, URZ, UPT ;  /* 0x0000003f3500728c */ /* 0x000fe2000bf25270 */
[----:B------:R-:W-:Y:S01]  /*3c90*/  ISETP.LT.OR P1, PT, R0, 0x21, P1 ;  /* 0x000000210000780c */ /* 0x000fe20000f21670 */
[----:B------:R-:W-:Y:S01]  /*3ca0*/  UISETP.NE.AND UP0, UPT, UR52, URZ, UPT ;  /* 0x0000003f3400728c */ /* 0x000fe2000bf05270 */
[----:B------:R-:W-:Y:S01]  /*3cb0*/  FMNMX.FTZ R5, R9, R89, !PT ;  /* 0x0000005909057209 */ /* 0x000fe20007810000 */
[----:B------:R-:W-:Y:S01]  /*3cc0*/  UMOV UR10, UR38 ;  /* 0x00000026000a7c82 */ /* 0x000fe20008000000 */
        /* <DEDUP_REMOVED lines=97> */
[C---:B------:R-:W-:Y:S01]  /*42e0*/  ISETP.GT.AND P2, PT, R3.reuse, 0x89, !P2 ;  /* 0x000000890300780c */ /* 0x040fe20005744270 */
        /* <DEDUP_REMOVED lines=14> */
[----:B0-----:R-:W-:Y:S02]  /*43d0*/  FMNMX.FTZ R8, R6, R5, !PT ;  /* 0x0000000506087209 */ /* 0x001fe40007810000 */
[----:B------:R-:W-:Y:S02]  /*43e0*/  ISETP.LT.OR P1, PT, R0, 0x61, P1 ;  /* 0x000000610000780c */ /* 0x000fe40000f21670 */
[----:B------:R-:W-:Y:S01]  /*43f0*/  FSEL R31, R31, -INF , !P2 ;  /* 0xff8000001f1f7808 */ /* 0x000fe20005000000 */
[----:B------:R-:W0:Y:S01]  /*4400*/  SHFL.BFLY PT, R5, R8, 0x1, 0x1f ;  /* 0x0c201f0008057f89 */ /* 0x000e2200000e0000 */
        /* <DEDUP_REMOVED lines=11> */
[----:B------:R-:W-:Y:S02]  /*44c0*/  FSEL R38, R38, -INF , !P5 ;  /* 0xff80000026267808 */ /* 0x000fe40006800000 */
[----:B------:R-:W-:-:S02]  /*44d0*/  ISETP.LT.OR P1, PT, R0, 0x69, P1 ;  /* 0x000000690000780c */ /* 0x000fc40000f21670 */
[----:B0-----:R-:W-:Y:S02]  /*44e0*/  FMNMX.FTZ R5, R8, R5, !PT ;  /* 0x0000000508057209 */ /* 0x001fe40007810000 */
[----:B------:R-:W-:Y:S02]  /*44f0*/  FSEL R46, R46, -INF , !P1 ;  /* 0xff8000002e2e7808 */ /* 0x000fe40004800000 */
[----:B------:R-:W-:Y:S01]  /*4500*/  ISETP.NE.AND P1, PT, R129, RZ, PT ;  /* 0x000000ff8100720c */ /* 0x000fe20003f25270 */
[----:B------:R-:W-:-:S01]  /*4510*/  FFMA.FTZ R88, R5, R88, -8 ;  /* 0xc100000005587423 */ /* 0x000fc20000010058 */
        /* <DEDUP_REMOVED lines=51> */
[----:B------:R-:W-:-:S04]  /*4850*/  ISETP.GT.AND P1, PT, R3, RZ, !P1 ;  /* 0x000000ff0300720c */ /* 0x000fc80004f24270 */
[----:B------:R-:W-:-:S04]  /*4860*/  ISETP.LT.OR P1, PT, R0, 0x1, P1 ;  /* 0x000000010000780c */ /* 0x000fc80000f21670 */
[----:B------:R-:W-:Y:S02]  /*4870*/  FSEL R90, R90, -INF , !P1 ;  /* 0xff8000005a5a7808 */ /* 0x000fe40004800000 */
[----:B------:R-:W-:Y:S02]  /*4880*/  ISETP.GT.AND P1, PT, R3, 0x80, !P6 ;  /* 0x000000800300780c */ /* 0x000fe40007724270 */
[----:B------:R-:W-:Y:S02]  /*4890*/  FMNMX.FTZ R15, R90, R91, !PT ;  /* 0x0000005b5a0f7209 */ /* 0x000fe40007810000 */
[----:B------:R-:W-:Y:S02]  /*48a0*/  ISETP.LT.OR P1, PT, R0, 0x81, P1 ;  /* 0x000000810000780c */ /* 0x000fe40000f21670 */
[----:B------:R-:W-:Y:S02]  /*48b0*/  FMNMX.FTZ R6, R94, R15, !PT ;  /* 0x0000000f5e067209 */ /* 0x000fe40007810000 */
[----:B------:R-:W-:-:S02]  /*48c0*/  FSEL R26, R26, -INF , !P1 ;  /* 0xff8000001a1a7808 */ /* 0x000fc40004800000 */
[----:B------:R-:W-:Y:S02]  /*48d0*/  FMNMX.FTZ R15, R95, R6, !PT ;  /* 0x000000065f0f7209 */ /* 0x000fe40007810000 */
[----:B------:R-:W-:Y:S02]  /*48e0*/  FSETP.NEU.FTZ.AND P1, PT, R5, -INF , PT ;  /* 0xff8000000500780b */ /* 0x000fe40003f3d000 */
[----:B------:R-:W-:Y:S02]  /*48f0*/  FMNMX.FTZ R6, R98, R15, !PT ;  /* 0x0000000f62067209 */ /* 0x000fe40007810000 */
[----:B------:R-:W-:Y:S02]  /*4900*/  FSEL R88, R88, RZ, P1 ;  /* 0x000000ff58587208 */ /* 0x000fe40000800000 */
[----:B------:R-:W-:Y:S02]  /*4910*/  FMNMX.FTZ R21, R99, R6, !PT ;  /* 0x0000000663157209 */ /* 0x000fe40007810000 */
[----:B------:R-:W-:Y:S01]  /*4920*/  ISETP.NE.AND P6, PT, R135, RZ, PT ;  /* 0x000000ff8700720c */ /* 0x000fe20003fc5270 */
[--C-:B------:R-:W-:Y:S01]  /*4930*/  FFMA.FTZ R8, R89, UR39, -R88.reuse ;  /* 0x0000002759087c23 */ /* 0x100fe20008010858 */
[----:B------:R-:W-:Y:S01]  /*4940*/  FMNMX.FTZ R6, R102, R21, !PT ;  /* 0x0000001566067209 */ /* 0x000fe20007810000 */
[--C-:B------:R-:W-:Y:S01]  /*4950*/  FFMA.FTZ R89, R73, UR39, -R88.reuse ;  /* 0x0000002749597c23 */ /* 0x100fe20008010858 */
[----:B------:R-:W-:-:S01]  /*4960*/  FFMA.FTZ R14, R72, UR39, -R88 ;  /* 0x00000027480e7c23 */ /* 0x000fc20008010858 */
[--C-:B------:R-:W-:Y:S01]  /*4970*/  FFMA.FTZ R72, R77, UR39, -R88.reuse ;  /* 0x000000274d487c23 */ /* 0x100fe20008010858 */
[----:B------:R-:W-:Y:S01]  /*4980*/  FMNMX.FTZ R73, R103, R6, !PT ;  /* 0x0000000667497209 */ /* 0x000fe20007810000 */
[----:B------:R0:W-:Y:S01]  /*4990*/  MUFU.EX2 R15, R89 ;  /* 0x00000059000f7308 */ /* 0x0001e20000000800 */
[----:B------:R-:W-:Y:S01]  /*49a0*/  ISETP.GT.AND P1, PT, R3, 0x81, !P6 ;  /* 0x000000810300780c */ /* 0x000fe20007724270 */
[--C-:B------:R-:W-:Y:S01]  /*49b0*/  FFMA.FTZ R7, R9, UR39, -R88.reuse ;  /* 0x0000002709077c23 */ /* 0x100fe20008010858 */
[----:B------:R-:W-:Y:S01]  /*49c0*/  FMNMX.FTZ R6, R74, R73, !PT ;  /* 0x000000494a067209 */ /* 0x000fe20007810000 */
[--C-:B------:R-:W-:Y:S01]  /*49d0*/  FFMA.FTZ R9, R92, UR39, -R88.reuse ;  /* 0x000000275c097c23 */ /* 0x100fe20008010858 */
[----:B------:R-:W-:Y:S01]  /*49e0*/  ISETP.LT.OR P1, PT, R0, 0x82, P1 ;  /* 0x000000820000780c */ /* 0x000fe20000f21670 */
[--C-:B------:R-:W-:Y:S01]  /*49f0*/  FFMA.FTZ R10, R96, UR39, -R88.reuse ;  /* 0x00000027600a7c23 */ /* 0x100fe20008010858 */
[----:B------:R-:W-:Y:S01]  /*4a00*/  FMNMX.FTZ R73, R75, R6, !PT ;  /* 0x000000064b497209 */ /* 0x000fe20007810000 */
[----:B------:R-:W-:Y:S01]  /*4a10*/  MUFU.EX2 R7, R7 ;  /* 0x0000000700077308 */ /* 0x000fe20000000800 */
[----:B0-----:R-:W-:-:S01]  /*4a20*/  FFMA.FTZ R89, R81, UR39, -R88 ;  /* 0x0000002751597c23 */ /* 0x001fc20008010858 */
[----:B------:R-:W-:Y:S01]  /*4a30*/  FSEL R27, R27, -INF , !P1 ;  /* 0xff8000001b1b7808 */ /* 0x000fe20004800000 */
[----:B------:R-:W-:-:S01]  /*4a40*/  FFMA.FTZ R11, R97, UR39, -R88 ;  /* 0x00000027610b7c23 */ /* 0x000fc20008010858 */
[----:B------:R-:W-:Y:S01]  /*4a50*/  FMNMX.FTZ R6, R78, R73, !PT ;  /* 0x000000494e067209 */ /* 0x000fe20007810000 */
[----:B------:R-:W-:-:S01]  /*4a60*/  FFMA.FTZ R84, R84, UR39, -R88 ;  /* 0x0000002754547c23 */ /* 0x000fc20008010858 */
[----:B------:R-:W-:Y:S01]  /*4a70*/  ISETP.NE.AND P1, PT, R13, RZ, PT ;  /* 0x000000ff0d00720c */ /* 0x000fe20003f25270 */
[----:B------:R-:W-:-:S01]  /*4a80*/  FFMA.FTZ R76, R76, UR39, -R88 ;  /* 0x000000274c4c7c23 */ /* 0x000fc20008010858 */
[----:B------:R-:W-:Y:S01]  /*4a90*/  FMNMX.FTZ R77, R79, R6, !PT ;  /* 0x000000064f4d7209 */ /* 0x000fe20007810000 */
[----:B------:R-:W-:Y:S01]  /*4aa0*/  MUFU.EX2 R8, R8 ;  /* 0x0000000800087308 */ /* 0x000fe20000000800 */
[----:B------:R-:W-:Y:S01]  /*4ab0*/  ISETP.GT.AND P1, PT, R3, 0x88, !P1 ;  /* 0x000000880300780c */ /* 0x000fe20004f24270 */
[--C-:B------:R-:W-:Y:S01]  /*4ac0*/  FFMA.FTZ R13, R100, UR39, -R88.reuse ;  /* 0x00000027640d7c23 */ /* 0x100fe20008010858 */
[----:B------:R-:W-:Y:S01]  /*4ad0*/  FMNMX.FTZ R6, R82, R77, !PT ;  /* 0x0000004d52067209 */ /* 0x000fe20007810000 */
[--C-:B------:R-:W-:Y:S01]  /*4ae0*/  FFMA.FTZ R80, R80, UR39, -R88.reuse ;  /* 0x0000002750507c23 */ /* 0x100fe20008010858 */
[----:B------:R-:W-:Y:S01]  /*4af0*/  ISETP.NE.AND P6, PT, R12, RZ, PT ;  /* 0x000000ff0c00720c */ /* 0x000fe20003fc5270 */
[--C-:B------:R-:W-:Y:S01]  /*4b00*/  FFMA.FTZ R12, R93, UR39, -R88.reuse ;  /* 0x000000275d0c7c23 */ /* 0x100fe20008010858 */
[----:B------:R-:W-:Y:S01]  /*4b10*/  FMNMX.FTZ R77, R83, R6, !PT ;  /* 0x00000006534d7209 */ /* 0x000fe20007810000 */
[----:B------:R-:W-:Y:S01]  /*4b20*/  MUFU.EX2 R9, R9 ;  /* 0x0000000900097308 */ /* 0x000fe20000000800 */
[----:B------:R-:W-:Y:S01]  /*4b30*/  ISETP.LT.OR P1, PT, R0, 0x89, P1 ;  /* 0x000000890000780c */ /* 0x000fe20000f21670 */
[--C-:B------:R-:W-:Y:S01]  /*4b40*/  FFMA.FTZ R85, R85, UR39, -R88.reuse ;  /* 0x0000002755557c23 */ /* 0x100fe20008010858 */
[----:B------:R-:W-:Y:S01]  /*4b50*/  FMNMX.FTZ R6, R86, R77, !PT ;  /* 0x0000004d56067209 */ /* 0x000fe20007810000 */
[--C-:B------:R-:W-:Y:S01]  /*4b60*/  FFMA.FTZ R20, R101, UR39, -R88.reuse ;  /* 0x0000002765147c23 */ /* 0x100fe20008010858 */
[----:B------:R-:W-:Y:S01]  /*4b70*/  ISETP.GT.AND P6, PT, R3, 0x99, !P6 ;  /* 0x000000990300780c */ /* 0x000fe200077c4270 */
[--C-:B------:R-:W-:Y:S01]  /*4b80*/  FFMA.FTZ R3, R69, UR39, -R88.reuse ;  /* 0x0000002745037c23 */ /* 0x100fe20008010858 */
[----:B------:R-:W-:Y:S01]  /*4b90*/  FMNMX.FTZ R81, R87, R6, !PT ;  /* 0x0000000657517209 */ /* 0x000fe20007810000 */
[----:B------:R-:W0:Y:S01]  /*4ba0*/  MUFU.EX2 R12, R12 ;  /* 0x0000000c000c7308 */ /* 0x000e220000000800 */
[----:B------:R-:W-:Y:S01]  /*4bb0*/  FSEL R30, R30, -INF , !P1 ;  /* 0xff8000001e1e7808 */ /* 0x000fe20004800000 */
[--C-:B------:R-:W-:Y:S01]  /*4bc0*/  FFMA.FTZ R56, R56, UR39, -R88.reuse ;  /* 0x0000002738387c23 */ /* 0x100fe20008010858 */
[----:B------:R-:W-:Y:S01]  /*4bd0*/  FMNMX.FTZ R6, R58, R81, !PT ;  /* 0x000000513a067209 */ /* 0x000fe20007810000 */
        /* <DEDUP_REMOVED lines=8> */
[----:B------:R-:W-:Y:S01]  /*4c60*/  MUFU.EX2 R10, R10 ;  /* 0x0000000a000a7308 */ /* 0x000fe20000000800 */
[----:B------:R-:W-:-:S01]  /*4c70*/  FFMA.FTZ R60, R60, UR39, -R88 ;  /* 0x000000273c3c7c23 */ /* 0x000fc20008010858 */
[--C-:B------:R-:W-:Y:S01]  /*4c80*/  FFMA.FTZ R61, R61, UR39, -R88.reuse ;  /* 0x000000273d3d7c23 */ /* 0x100fe20008010858 */
[----:B------:R-:W-:Y:S01]  /*4c90*/  FMNMX.FTZ R81, R63, R6, !PT ;  /* 0x000000063f517209 */ /* 0x000fe20007810000 */
[--C-:B------:R-:W-:Y:S01]  /*4ca0*/  FFMA.FTZ R64, R64, UR39, -R88.reuse ;  /* 0x0000002740407c23 */ /* 0x100fe20008010858 */
[----:B------:R-:W-:-:S01]  /*4cb0*/  FFMA.FTZ R65, R65, UR39, -R88 ;  /* 0x0000002741417c23 */ /* 0x000fc20008010858 */
        /* <DEDUP_REMOVED lines=22> */
[----:B------:R-:W-:Y:S01]  /*4e20*/  FFMA.FTZ R37, R37, UR39, -R88 ;  /* 0x0000002725257c23 */ /* 0x000fe20008010858 */
[----:B0-----:R-:W-:-:S02]  /*4e30*/  F2FP.SATFINITE.E4M3.F32.PACK_AB_MERGE_C R184, R12, R9, RZ ;  /* 0x000000090cb8723e */ /* 0x001fc400048070ff */
[----:B------:R-:W-:Y:S01]  /*4e40*/  FMNMX.FTZ R6, R46, R81, !PT ;  /* 0x000000512e067209 */ /* 0x000fe20007810000 */
[----:B------:R-:W-:Y:S01]  /*4e50*/  MUFU.EX2 R76, R89 ;  /* 0x00000059004c7308 */ /* 0x000fe20000000800 */
[----:B------:R-:W-:Y:S02]  /*4e60*/  F2FP.SATFINITE.E4M3.F32.PACK_AB_MERGE_C R184, R8, R7, R184 ;  /* 0x0000000708b8723e */ /* 0x000fe400048070b8 */
        /* <DEDUP_REMOVED lines=11> */
[----:B------:R-:W0:Y:S03]  /*4f20*/  MUFU.EX2 R20, R20 ;  /* 0x0000001400147308 */ /* 0x000e260000000800 */
[----:B------:R-:W-:-:S04]  /*4f30*/  FMNMX.FTZ R69, R31, R6, !PT ;  /* 0x000000061f457209 */ /* 0x000fc80007810000 */
[----:B------:R-:W-:Y:S01]  /*4f40*/  FMNMX.FTZ R6, R34, R69, !PT ;  /* 0x0000004522067209 */ /* 0x000fe20007810000 */
[----:B------:R-:W-:Y:S03]  /*4f50*/  MUFU.EX2 R14, R14 ;  /* 0x0000000e000e7308 */ /* 0x000fe60000000800 */
[----:B------:R-:W-:-:S04]  /*4f60*/  FMNMX.FTZ R69, R35, R6, !PT ;  /* 0x0000000623457209 */ /* 0x000fc80007810000 */
[----:B------:R-:W-:Y:S01]  /*4f70*/  FMNMX.FTZ R6, R38, R69, !PT ;  /* 0x0000004526067209 */ /* 0x000fe20007810000 */
[----:B------:R-:W-:Y:S01]  /*4f80*/  MUFU.EX2 R72, R72 ;  /* 0x0000004800487308 */ /* 0x000fe20000000800 */
[----:B0-----:R-:W-:Y:S02]  /*4f90*/  F2FP.SATFINITE.E4M3.F32.PACK_AB_MERGE_C R186, R20, R13, RZ ;  /* 0x0000000d14ba723e */ /* 0x001fe400048070ff */
[----:B------:R-:W-:Y:S02]  /*4fa0*/  FMNMX.FTZ R6, R39, R6, !PT ;  /* 0x0000000627067209 */ /* 0x000fe40007810000 */
[----:B------:R-:W-:-:S03]  /*4fb0*/  F2FP.SATFINITE.E4M3.F32.PACK_AB_MERGE_C R186, R11, R10, R186 ;  /* 0x0000000a0bba723e */ /* 0x000fc600048070ba */
[----:B------:R-:W0:Y:S01]  /*4fc0*/  SHFL.BFLY PT, R69, R6, 0x2, 0x1f ;  /* 0x0c401f0006457f89 */ /* 0x000e2200000e0000 */
        /* <DEDUP_REMOVED lines=10> */
[----:B------:R-:W-:-:S03]  /*5070*/  IMAD.U32 R69, RZ, RZ, UR39 ;  /* 0x00000027ff457e24 */ /* 0x000fc6000f8e00ff */
[C---:B------:R-:W-:Y:S01]  /*5080*/  FSETP.NEU.FTZ.AND P1, PT, R6.reuse, -INF , PT ;  /* 0xff8000000600780b */ /* 0x040fe20003f3d000 */
[----:B------:R-:W-:-:S02]  /*5090*/  FFMA.FTZ R69, R6, R69, -8 ;  /* 0xc100000006457423 */ /* 0x000fc40000010045 */
[----:B------:R-:W-:Y:S03]  /*50a0*/  MUFU.EX2 R65, R65 ;  /* 0x0000004100417308 */ /* 0x000fe60000000800 */
[----:B------:R-:W-:Y:S02]  /*50b0*/  FSEL R69, R69, RZ, P1 ;  /* 0x000000ff45457208 */ /* 0x000fe40000800000 */
[----:B------:R-:W-:-:S03]  /*50c0*/  PLOP3.LUT P1, PT, PT, PT, UP0, 0x40, 0x0 ;  /* 0x000000000000781c */ /* 0x000fc60003f2e808 */
        /* <DEDUP_REMOVED lines=12> */
[----:B------:R-:W-:Y:S01]  /*5190*/  FADD.FTZ R66, R7, R8 ;  /* 0x0000000807427221 */ /* 0x000fe20000010000 */
[----:B------:R-:W-:-:S01]  /*51a0*/  FFMA.FTZ R83, R87, UR39, -R69 ;  /* 0x0000002757537c23 */ /* 0x000fc20008010845 */
[--C-:B------:R-:W-:Y:S01]  /*51b0*/  FFMA.FTZ R89, R95, UR39, -R69.reuse ;  /* 0x000000275f597c23 */ /* 0x100fe20008010845 */
[----:B------:R-:W-:-:S01]  /*51c0*/  FFMA.FTZ R87, R63, UR39, -R69 ;  /* 0x000000273f577c23 */ /* 0x000fc20008010845 */
[----:B------:R-:W-:Y:S01]  /*51d0*/  FFMA.FTZ R63, R67, UR39, -R69 ;  /* 0x00000027433f7c23 */ /* 0x000fe20008010845 */
[----:B------:R-:W-:-:S01]  /*51e0*/  FADD.FTZ R67, R9, R66 ;  /* 0x0000004209437221 */ /* 0x000fc20000010000 */
        /* <DEDUP_REMOVED lines=10> */
[----:B------:R-:W-:Y:S01]  /*5290*/  FFMA.FTZ R58, R58, UR39, -R69 ;  /* 0x000000273a3a7c23 */ /* 0x000fe20008010845 */
[----:B------:R-:W-:-:S01]  /*52a0*/  FADD.FTZ R66, R11, R66 ;  /* 0x000000420b427221 */ /* 0x000fc20000010000 */
[--C-:B------:R-:W-:Y:S01]  /*52b0*/  FFMA.FTZ R59, R59, UR39, -R69.reuse ;  /* 0x000000273b3b7c23 */ /* 0x100fe20008010845 */
[----:B------:R-:W-:-:S01]  /*52c0*/  FFMA.FTZ R70, R70, UR39, -R69 ;  /* 0x0000002746467c23 */ /* 0x000fc20008010845 */
[----:B------:R-:W-:Y:S01]  /*52d0*/  FFMA.FTZ R71, R71, UR39, -R69 ;  /* 0x0000002747477c23 */ /* 0x000fe20008010845 */
[----:B------:R-:W-:-:S01]  /*52e0*/  FADD.FTZ R95, R13, R66 ;  /* 0x000000420d5f7221 */ /* 0x000fc20000010000 */
[----:B------:R-:W2:Y:S01]  /*52f0*/  MUFU.EX2 R89, R89 ;  /* 0x0000005900597308 */ /* 0x000ea20000000800 */
[----:B0-----:R-:W-:-:S01]  /*5300*/  FADD.FTZ R67, R52, R81 ;  /* 0x0000005134437221 */ /* 0x001fc20000010000 */
[----:B------:R-:W-:Y:S01]  /*5310*/  FFMA.FTZ R42, R42, UR39, -R69 ;  /* 0x000000272a2a7c23 */ /* 0x000fe20008010845 */
[----:B------:R-:W-:-:S01]  /*5320*/  FADD.FTZ R95, R20, R95 ;  /* 0x0000005f145f7221 */ /* 0x000fc20000010000 */
[--C-:B------:R-:W-:Y:S01]  /*5330*/  FFMA.FTZ R43, R43, UR39, -R69.reuse ;  /* 0x000000272b2b7c23 */ /* 0x100fe20008010845 */
[----:B------:R-:W-:-:S01]  /*5340*/  FFMA.FTZ R46, R46, UR39, -R69 ;  /* 0x000000272e2e7c23 */ /* 0x000fc20008010845 */
[----:B------:R-:W-:Y:S01]  /*5350*/  FFMA.FTZ R47, R47, UR39, -R69 ;  /* 0x000000272f2f7c23 */ /* 0x000fe20008010845 */
[----:B------:R-:W-:-:S01]  /*5360*/  FADD.FTZ R94, R14, R95 ;  /* 0x0000005f0e5e7221 */ /* 0x000fc20000010000 */
[----:B------:R-:W0:Y:S01]  /*5370*/  MUFU.EX2 R85, R85 ;  /* 0x0000005500557308 */ /* 0x000e220000000800 */
[----:B-1----:R-:W-:-:S01]  /*5380*/  FADD.FTZ R66, R84, R67 ;  /* 0x0000004354427221 */ /* 0x002fc20000010000 */
[----:B------:R-:W-:Y:S01]  /*5390*/  FFMA.FTZ R50, R50, UR39, -R69 ;  /* 0x0000002732327c23 */ /* 0x000fe20008010845 */
[----:B------:R-:W-:-:S01]  /*53a0*/  FADD.FTZ R94, R15, R94 ;  /* 0x0000005e0f5e7221 */ /* 0x000fc20000010000 */
[--C-:B------:R-:W-:Y:S01]  /*53b0*/  FFMA.FTZ R51, R51, UR39, -R69.reuse ;  /* 0x0000002733337c23 */ /* 0x100fe20008010845 */
[----:B------:R-:W-:-:S01]  /*53c0*/  FFMA.FTZ R54, R54, UR39, -R69 ;  /* 0x0000002736367c23 */ /* 0x000fc20008010845 */
[----:B------:R-:W-:Y:S01]  /*53d0*/  FFMA.FTZ R55, R55, UR39, -R69 ;  /* 0x0000002737377c23 */ /* 0x000fe20008010845 */
[----:B------:R-:W-:-:S01]  /*53e0*/  FADD.FTZ R95, R21, R94 ;  /* 0x0000005e155f7221 */ /* 0x000fc20000010000 */
[----:B------:R-:W1:Y:S01]  /*53f0*/  MUFU.EX2 R88, R88 ;  /* 0x0000005800587308 */ /* 0x000e620000000800 */
[----:B--2---:R-:W-:-:S01]  /*5400*/  FADD.FTZ R66, R89, R66 ;  /* 0x0000004259427221 */ /* 0x004fc20000010000 */
        /* <DEDUP_REMOVED lines=8> */
[--C-:B------:R-:W-:Y:S01]  /*5490*/  FFMA.FTZ R34, R34, UR39, -R69.reuse ;  /* 0x0000002722227c23 */ /* 0x100fe20008010845 */
[----:B------:R-:W-:-:S01]  /*54a0*/  FFMA.FTZ R35, R35, UR39, -R69 ;  /* 0x0000002723237c23 */ /* 0x000fc20008010845 */
[--C-:B------:R-:W-:Y:S01]  /*54b0*/  FFMA.FTZ R38, R38, UR39, -R69.reuse ;  /* 0x0000002726267c23 */ /* 0x100fe20008010845 */
[----:B------:R-:W-:-:S01]  /*54c0*/  FFMA.FTZ R39, R39, UR39, -R69 ;  /* 0x0000002727277c23 */ /* 0x000fc20008010845 */
[----:B------:R-:W-:-:S02]  /*54d0*/  F2FP.SATFINITE.E4M3.F32.PACK_AB_MERGE_C R21, R72, R21, RZ ;  /* 0x000000154815723e */ /* 0x000fc400048070ff */
[----:B------:R-:W0:Y:S01]  /*54e0*/  MUFU.EX2 R91, R91 ;  /* 0x0000005b005b7308 */ /* 0x000e220000000800 */
[----:B-1----:R-:W-:-:S01]  /*54f0*/  FADD.FTZ R67, R88, R67 ;  /* 0x0000004358437221 */ /* 0x002fc20000010000 */
[----:B------:R-:W-:Y:S02]  /*5500*/  F2FP.SATFINITE.E4M3.F32.PACK_AB_MERGE_C R84, R89, R84, RZ ;  /* 0x000000545954723e */ /* 0x000fe400048070ff */
[----:B------:R-:W-:Y:S02]  /*5510*/  F2FP.SATFINITE.E4M3.F32.PACK_AB_MERGE_C R180, R15, R14, R21 ;  /* 0x0000000e0fb4723e */ /* 0x000fe40004807015 */
[----:B------:R-:W-:Y:S02]  /*5520*/  F2FP.SATFINITE.E4M3.F32.PACK_AB_MERGE_C R185, R81, R52, R84 ;  /* 0x0000003451b9723e */ /* 0x000fe40004807054 */
[----:B------:R-:W1:Y:S01]  /*5530*/  MUFU.EX2 R74, R74 ;  /* 0x0000004a004a7308 */ /* 0x000e620000000800 */
[----:B--2---:R-:W-:-:S07]  /*5540*/  FADD.FTZ R12, R90, R67 ;  /* 0x000000435a0c7221 */ /* 0x004fce0000010000 */
[----:B------:R-:W2:Y:S01]  /*5550*/  MUFU.EX2 R75, R75 ;  /* 0x0000004b004b7308 */ /* 0x000ea20000000800 */
[----:B0-----:R-:W-:-:S01]  /*5560*/  FADD.FTZ R7, R91, R12 ;  /* 0x0000000c5b077221 */ /* 0x001fc20000010000 */
[----:B------:R-:W-:Y:S01]  /*5570*/  FADD.FTZ R12, R76, R13 ;  /* 0x0000000d4c0c7221 */ /* 0x000fe20000010000 */
[----:B------:R-:W-:-:S03]  /*5580*/  F2FP.SATFINITE.E4M3.F32.PACK_AB_MERGE_C R90, R91, R90, RZ ;  /* 0x0000005a5b5a723e */ /* 0x000fc600048070ff */
[----:B------:R-:W-:Y:S01]  /*5590*/  FADD.FTZ R11, R77, R12 ;  /* 0x0000000c4d0b7221 */ /* 0x000fe20000010000 */
[----:B------:R-:W-:Y:S01]  /*55a0*/  F2FP.SATFINITE.E4M3.F32.PACK_AB_MERGE_C R77, R80, R77, RZ ;  /* 0x0000004d504d723e */ /* 0x000fe200048070ff */
[----:B------:R-:W0:Y:S01]  /*55b0*/  MUFU.EX2 R92, R92 ;  /* 0x0000005c005c7308 */ /* 0x000e220000000800 */
[----:B-1----:R-:W-:-:S01]  /*55c0*/  FADD.FTZ R8, R74, R7 ;  /* 0x000000074a087221 */ /* 0x002fc20000010000 */
[----:B------:R-:W-:Y:S01]  /*55d0*/  FADD.FTZ R11, R80, R11 ;  /* 0x0000000b500b7221 */ /* 0x000fe20000010000 */
[----:B------:R-:W-:Y:S02]  /*55e0*/  F2FP.SATFINITE.E4M3.F32.PACK_AB_MERGE_C R182, R76, R73, R77 ;  /* 0x000000494cb6723e */ /* 0x000fe4000480704d */
[----:B------:R-:W-:Y:S01]  /*55f0*/  F2FP.SATFINITE.E4M3.F32.PACK_AB_MERGE_C R187, R88, R85, R90 ;  /* 0x0000005558bb723e */ /* 0x000fe2000480705a */
[----:B------:R-:W-:-:S02]  /*5600*/  FADD.FTZ R10, R56, R11 ;  /* 0x0000000b380a7221 */ /* 0x000fc40000010000 */
[----:B------:R-:W1:Y:S01]  /*5610*/  MUFU.EX2 R93, R93 ;  /* 0x0000005d005d7308 */ /* 0x000e620000000800 */
[----:B--2---:R-:W-:-:S01]  /*5620*/  FADD.FTZ R7, R75, R8 ;  /* 0x000000084b077221 */ /* 0x004fc20000010000 */
[----:B------:R-:W-:Y:S01]  /*5630*/  FADD.FTZ R11, R57, R10 ;  /* 0x0000000a390b7221 */ /* 0x000fe20000010000 */
[----:B------:R-:W-:-:S03]  /*5640*/  F2FP.SATFINITE.E4M3.F32.PACK_AB_MERGE_C R10, R61, R60, RZ ;  /* 0x0000003c3d0a723e */ /* 0x000fc600048070ff */
[----:B------:R-:W-:Y:S01]  /*5650*/  FADD.FTZ R60, R60, R11 ;  /* 0x0000000b3c3c7221 */ /* 0x000fe20000010000 */
[----:B------:R-:W-:Y:S01]  /*5660*/  F2FP.SATFINITE.E4M3.F32.PACK_AB_MERGE_C R176, R57, R56, R10 ;  /* 0x0000003839b0723e */ /* 0x000fe2000480700a */
[----:B------:R-:W2:Y:S01]  /*5670*/  MUFU.EX2 R78, R78 ;  /* 0x0000004e004e7308 */ /* 0x000ea20000000800 */
[----:B0-----:R-:W-:-:S01]  /*5680*/  FADD.FTZ R8, R92, R7 ;  /* 0x000000075c087221 */ /* 0x001fc20000010000 */
[----:B------:R-:W-:Y:S01]  /*5690*/  FADD.FTZ R61, R61, R60 ;  /* 0x0000003c3d3d7221 */ /* 0x000fe20000010000 */
[----:B------:R-:W-:-:S03]  /*56a0*/  F2FP.SATFINITE.E4M3.F32.PACK_AB_MERGE_C R11, R3, R68, RZ ;  /* 0x00000044030b723e */ /* 0x000fc600048070ff */
[----:B------:R-:W-:Y:S01]  /*56b0*/  FADD.FTZ R10, R64, R61 ;  /* 0x0000003d400a7221 */ /* 0x000fe20000010000 */
[----:B------:R-:W-:Y:S01]  /*56c0*/  F2FP.SATFINITE.E4M3.F32.PACK_AB_MERGE_C R178, R65, R64, R11 ;  /* 0x0000004041b2723e */ /* 0x000fe2000480700b */
[----:B------:R-:W0:Y:S01]  /*56d0*/  MUFU.EX2 R79, R79 ;  /* 0x0000004f004f7308 */ /* 0x000e220000000800 */
[----:B-1----:R-:W-:-:S01]  /*56e0*/  FADD.FTZ R7, R93, R8 ;  /* 0x000000085d077221 */ /* 0x002fc20000010000 */
[----:B------:R-:W-:Y:S01]  /*56f0*/  FADD.FTZ R65, R65, R10 ;  /* 0x0000000a41417221 */ /* 0x000fe20000010000 */
[----:B------:R-:W-:-:S03]  /*5700*/  F2FP.SATFINITE.E4M3.F32.PACK_AB_MERGE_C R92, R93, R92, RZ ;  /* 0x0000005c5d5c723e */ /* 0x000fc600048070ff */
[----:B------:R-:W-:Y:S01]  /*5710*/  FADD.FTZ R68, R68, R65 ;  /* 0x0000004144447221 */ /* 0x000fe20000010000 */
[----:B------:R-:W-:Y:S01]  /*5720*/  F2FP.SATFINITE.E4M3.F32.PACK_AB_MERGE_C R181, R75, R74, R92 ;  /* 0x0000004a4bb5723e */ /* 0x000fe2000480705c */
        /* <DEDUP_REMOVED lines=17> */
[----:B0-----:R-:W-:-:S01]  /*5840*/  FADD.FTZ R7, R87, R8 ;  /* 0x0000000857077221 */ /* 0x001fc20000010000 */
[----:B------:R-:W-:-:S04]  /*5850*/  F2FP.SATFINITE.E4M3.F32.PACK_AB_MERGE_C R86, R87, R86, RZ ;  /* 0x000000565756723e */ /* 0x000fc800048070ff */
[----:B------:R-:W-:Y:S02]  /*5860*/  F2FP.SATFINITE.E4M3.F32.PACK_AB_MERGE_C R177, R59, R58, R86 ;  /* 0x0000003a3bb1723e */ /* 0x000fe40004807056 */
[----:B------:R-:W0:Y:S01]  /*5870*/  MUFU.EX2 R63, R63 ;  /* 0x0000003f003f7308 */ /* 0x000e220000000800 */
[----:B-1----:R-:W-:-:S01]  /*5880*/  FADD.FTZ R8, R62, R7 ;  /* 0x000000073e087221 */ /* 0x002fc20000010000 */
[----:B------:R-:W-:-:S06]  /*5890*/  FADD.FTZ R7, R3, R68 ;  /* 0x0000004403077221 */ /* 0x000fcc0000010000 */
[----:B------:R-:W-:Y:S01]  /*58a0*/  MUFU.EX2 R40, R40 ;  /* 0x0000002800287308 */ /* 0x000fe20000000800 */
[----:B--2---:R-:W-:-:S07]  /*58b0*/  F2FP.SATFINITE.E4M3.F32.PACK_AB_MERGE_C R10, R45, R0, RZ ;  /* 0x000000002d0a723e */ /* 0x004fce00048070ff */
[----:B------:R-:W1:Y:S01]  /*58c0*/  MUFU.EX2 R41, R41 ;  /* 0x0000002900297308 */ /* 0x000e620000000800 */
[----:B0-----:R-:W-:-:S07]  /*58d0*/  FADD.FTZ R3, R63, R8 ;  /* 0x000000083f037221 */ /* 0x001fce0000010000 */
[----:B------:R-:W0:Y:S08]  /*58e0*/  MUFU.EX2 R70, R70 ;  /* 0x0000004600467308 */ /* 0x000e300000000800 */
[----:B------:R-:W2:Y:S01]  /*58f0*/  MUFU.EX2 R71, R71 ;  /* 0x0000004700477308 */ /* 0x000ea20000000800 */
[----:B-1----:R-:W-:Y:S01]  /*5900*/  F2FP.SATFINITE.E4M3.F32.PACK_AB_MERGE_C R172, R41, R40, R10 ;  /* 0x0000002829ac723e */ /* 0x002fe2000480700a */
[----:B------:R-:W-:Y:S01]  /*5910*/  FADD.FTZ R40, R40, R7 ;  /* 0x0000000728287221 */ /* 0x000fe20000010000 */
[----:B------:R-:W-:-:S03]  /*5920*/  VIADD R10, R104, 0xfffffffe ;  /* 0xfffffffe680a7836 */ /* 0x000fc60000000000 */
[----:B------:R-:W-:Y:S02]  /*5930*/  FADD.FTZ R41, R41, R40 ;  /* 0x0000002829297221 */ /* 0x000fe40000010000 */
[----:B------:R-:W1:Y:S01]  /*5940*/  MUFU.EX2 R42, R42 ;  /* 0x0000002a002a7308 */ /* 0x000e620000000800 */
[----:B0-----:R-:W-:-:S07]  /*5950*/  FADD.FTZ R8, R70, R3 ;  /* 0x0000000346087221 */ /* 0x001fce0000010000 */
[----:B------:R-:W0:Y:S01]  /*5960*/  MUFU.EX2 R9, R43 ;  /* 0x0000002b00097308 */ /* 0x000e220000000800 */
[----:B--2---:R-:W-:-:S01]  /*5970*/  FADD.FTZ R3, R71, R8 ;  /* 0x0000000847037221 */ /* 0x004fc20000010000 */
[----:B------:R-:W-:Y:S01]  /*5980*/  FADD.FTZ R8, R0, R41 ;  /* 0x0000002900087221 */ /* 0x000fe20000010000 */
[----:B------:R-:W-:-:S03]  /*5990*/  F2FP.SATFINITE.E4M3.F32.PACK_AB_MERGE_C R70, R71, R70, RZ ;  /* 0x000000464746723e */ /* 0x000fc600048070ff */
[----:B------:R-:W-:Y:S01]  /*59a0*/  FADD.FTZ R45, R45, R8 ;  /* 0x000000082d2d7221 */ /* 0x000fe20000010000 */
[----:B------:R-:W-:Y:S01]  /*59b0*/  F2FP.SATFINITE.E4M3.F32.PACK_AB_MERGE_C R179, R63, R62, R70 ;  /* 0x0000003e3fb3723e */ /* 0x000fe20004807046 */
[----:B------:R-:W2:Y:S01]  /*59c0*/  MUFU.EX2 R46, R46 ;  /* 0x0000002e002e7308 */ /* 0x000ea20000000800 */
[----:B-1----:R-:W-:-:S07]  /*59d0*/  FADD.FTZ R0, R42, R3 ;  /* 0x000000032a007221 */ /* 0x002fce0000010000 */
[----:B------:R-:W-:Y:S01]  /*59e0*/  MUFU.EX2 R48, R48 ;  /* 0x0000003000307308 */ /* 0x000fe20000000800 */
[----:B0-----:R-:W-:-:S07]  /*59f0*/  FADD.FTZ R3, R9, R0 ;  /* 0x0000000009037221 */ /* 0x001fce0000010000 */
[----:B------:R-:W0:Y:S01]  /*5a00*/  MUFU.EX2 R53, R53 ;  /* 0x0000003500357308 */ /* 0x000e220000000800 */
[----:B--2---:R-:W-:-:S07]  /*5a10*/  FADD.FTZ R0, R46, R3 ;  /* 0x000000032e007221 */ /* 0x004fce0000010000 */
[----:B------:R-:W1:Y:S08]  /*5a20*/  MUFU.EX2 R47, R47 ;  /* 0x0000002f002f7308 */ /* 0x000e700000000800 */
[----:B------:R-:W-:Y:S01]  /*5a30*/  MUFU.EX2 R44, R44 ;  /* 0x0000002c002c7308 */ /* 0x000fe20000000800 */
[----:B0-----:R-:W-:-:S07]  /*5a40*/  F2FP.SATFINITE.E4M3.F32.PACK_AB_MERGE_C R7, R53, R48, RZ ;  /* 0x000000303507723e */ /* 0x001fce00048070ff */
[----:B------:R-:W0:Y:S01]  /*5a50*/  MUFU.EX2 R49, R49 ;  /* 0x0000003100317308 */ /* 0x000e220000000800 */
[C---:B-1----:R-:W-:Y:S01]  /*5a60*/  F2FP.SATFINITE.E4M3.F32.PACK_AB_MERGE_C R46, R47.reuse, R46, RZ ;  /* 0x0000002e2f2e723e */ /* 0x042fe200048070ff */
[----:B------:R-:W-:-:S03]  /*5a70*/  FADD.FTZ R47, R47, R0 ;  /* 0x000000002f2f7221 */ /* 0x000fc60000010000 */
[----:B------:R-:W-:-:S03]  /*5a80*/  F2FP.SATFINITE.E4M3.F32.PACK_AB_MERGE_C R173, R9, R42, R46 ;  /* 0x0000002a09ad723e */ /* 0x000fc6000480702e */
[----:B------:R-:W-:Y:S08]  /*5a90*/  MUFU.EX2 R28, R28 ;  /* 0x0000001c001c7308 */ /* 0x000ff00000000800 */
[----:B------:R-:W1:Y:S01]  /*5aa0*/  MUFU.EX2 R29, R29 ;  /* 0x0000001d001d7308 */ /* 0x000e620000000800 */
[----:B0-----:R-:W-:Y:S01]  /*5ab0*/  F2FP.SATFINITE.E4M3.F32.PACK_AB_MERGE_C R174, R49, R44, R7 ;  /* 0x0000002c31ae723e */ /* 0x001fe20004807007 */
[----:B------:R-:W-:-:S04]  /*5ac0*/  FADD.FTZ R44, R44, R45 ;  /* 0x0000002d2c2c7221 */ /* 0x000fc80000010000 */
[----:B------:R-:W-:Y:S02]  /*5ad0*/  FADD.FTZ R49, R49, R44 ;  /* 0x0000002c31317221 */ /* 0x000fe40000010000 */
[----:B------:R-:W0:Y:S02]  /*5ae0*/  MUFU.EX2 R50, R50 ;  /* 0x0000003200327308 */ /* 0x000e240000000800 */
[----:B------:R-:W-:-:S04]  /*5af0*/  FADD.FTZ R48, R48, R49 ;  /* 0x0000003130307221 */ /* 0x000fc80000010000 */
[----:B------:R-:W-:Y:S02]  /*5b00*/  FADD.FTZ R53, R53, R48 ;  /* 0x0000003035357221 */ /* 0x000fe40000010000 */
[----:B------:R-:W-:Y:S01]  /*5b10*/  MUFU.EX2 R24, R24 ;  /* 0x0000001800187308 */ /* 0x000fe20000000800 */
[----:B-1----:R-:W-:-:S07]  /*5b20*/  F2FP.SATFINITE.E4M3.F32.PACK_AB_MERGE_C R3, R29, R28, RZ ;  /* 0x0000001c1d03723e */ /* 0x002fce00048070ff */
[----:B------:R-:W1:Y:S01]  /*5b30*/  MUFU.EX2 R25, R25 ;  /* 0x0000001900197308 */ /* 0x000e620000000800 */
[----:B0-----:R-:W-:-:S07]  /*5b40*/  FADD.FTZ R0, R50, R47 ;  /* 0x0000002f32007221 */ /* 0x001fce0000010000 */
[----:B------:R-:W0:Y:S08]  /*5b50*/  MUFU.EX2 R51, R51 ;  /* 0x0000003300337308 */ /* 0x000e300000000800 */
[----:B------:R-:W2:Y:S01]  /*5b60*/  MUFU.EX2 R54, R54 ;  /* 0x0000003600367308 */ /* 0x000ea20000000800 */
[----:B-1----:R-:W-:Y:S01]  /*5b70*/  F2FP.SATFINITE.E4M3.F32.PACK_AB_MERGE_C R168, R25, R24, R3 ;  /* 0x0000001819a8723e */ /* 0x002fe20004807003 */
[----:B------:R-:W-:-:S04]  /*5b80*/  FADD.FTZ R24, R24, R53 ;  /* 0x0000003518187221 */ /* 0x000fc80000010000 */
[----:B------:R-:W-:Y:S02]  /*5b90*/  FADD.FTZ R25, R25, R24 ;  /* 0x0000001819197221 */ /* 0x000fe40000010000 */
[----:B------:R-:W1:Y:S01]  /*5ba0*/  MUFU.EX2 R55, R55 ;  /* 0x0000003700377308 */ /* 0x000e620000000800 */
[----:B0-----:R-:W-:-:S01]  /*5bb0*/  FADD.FTZ R3, R51, R0 ;  /* 0x0000000033037221 */ /* 0x001fc20000010000 */
[----:B------:R-:W-:-:S04]  /*5bc0*/  FADD.FTZ R28, R28, R25 ;  /* 0x000000191c1c7221 */ /* 0x000fc80000010000 */
[----:B------:R-:W-:Y:S02]  /*5bd0*/  FADD.FTZ R29, R29, R28 ;  /* 0x0000001c1d1d7221 */ /* 0x000fe40000010000 */
[----:B------:R-:W0:Y:S01]  /*5be0*/  MUFU.EX2 R26, R26 ;  /* 0x0000001a001a7308 */ /* 0x000e220000000800 */
[----:B--2---:R-:W-:-:S07]  /*5bf0*/  FADD.FTZ R0, R54, R3 ;  /* 0x0000000336007221 */ /* 0x004fce0000010000 */
[----:B------:R-:W2:Y:S01]  /*5c00*/  MUFU.EX2 R27, R27 ;  /* 0x0000001b001b7308 */ /* 0x000ea20000000800 */
[C---:B-1----:R-:W-:Y:S01]  /*5c10*/  F2FP.SATFINITE.E4M3.F32.PACK_AB_MERGE_C R54, R55.reuse, R54, RZ ;  /* 0x000000363736723e */ /* 0x042fe200048070ff */
[----:B------:R-:W-:-:S03]  /*5c20*/  FADD.FTZ R55, R55, R0 ;  /* 0x0000000037377221 */ /* 0x000fc60000010000 */
[----:B------:R-:W-:-:S03]  /*5c30*/  F2FP.SATFINITE.E4M3.F32.PACK_AB_MERGE_C R175, R51, R50, R54 ;  /* 0x0000003233af723e */ /* 0x000fc60004807036 */
[----:B------:R-:W1:Y:S01]  /*5c40*/  MUFU.EX2 R30, R30 ;  /* 0x0000001e001e7308 */ /* 0x000e620000000800 */
[----:B0-----:R-:W-:-:S07]  /*5c50*/  FADD.FTZ R0, R26, R55 ;  /* 0x000000371a007221 */ /* 0x001fce0000010000 */
        /* <DEDUP_REMOVED lines=17> */
[----:B-1----:R-:W-:-:S01]  /*5d70*/  FADD.FTZ R0, R34, R31 ;  /* 0x0000001f22007221 */ /* 0x002fc20000010000 */
[----:B------:R-:W-:-:S06]  /*5d80*/  FADD.FTZ R36, R36, R33 ;  /* 0x0000002124247221 */ /* 0x000fcc0000010000 */
[----:B------:R-:W1:Y:S01]  /*5d90*/  MUFU.EX2 R39, R39 ;  /* 0x0000002700277308 */ /* 0x000e620000000800 */
[----:B--2---:R-:W-:-:S04]  /*5da0*/  FADD.FTZ R3, R35, R0 ;  /* 0x0000000023037221 */ /* 0x004fc80000010000 */
[----:B0-----:R-:W-:Y:S01]  /*5db0*/  FADD.FTZ R0, R38, R3 ;  /* 0x0000000326007221 */ /* 0x001fe20000010000 */
[----:B------:R-:W-:-:S01]  /*5dc0*/  FADD.FTZ R3, R37, R36 ;  /* 0x0000002425037221 */ /* 0x000fc20000010000 */
[C---:B-1----:R-:W-:Y:S02]  /*5dd0*/  F2FP.SATFINITE.E4M3.F32.PACK_AB_MERGE_C R7, R39.reuse, R38, RZ ;  /* 0x000000262707723e */ /* 0x042fe400048070ff */
[----:B------:R-:W-:-:S02]  /*5de0*/  FADD.FTZ R0, R39, R0 ;  /* 0x0000000027007221 */ /* 0x000fc40000010000 */
[----:B------:R-:W-:Y:S01]  /*5df0*/  F2FP.SATFINITE.E4M3.F32.PACK_AB_MERGE_C R171, R35, R34, R7 ;  /* 0x0000002223ab723e */ /* 0x000fe20004807007 */
        /* <DEDUP_REMOVED lines=12> */
.L_x_1463:
[----:B------:R-:W-:Y:S02]  /*5ec0*/  ULDC UR18, c[0x0][0x9e4] ;  /* 0x0002790000127ab9 */ /* 0x000fe40000000800 */
[----:B------:R-:W-:-:S11]  /*5ed0*/  UISETP.NE.AND UP0, UPT, UR18, 0x1, UPT ;  /* 0x000000011200788c */ /* 0x000fd6000bf05270 */
[----:B------:R-:W-:Y:S02]  /*5ee0*/  @UP0 ULDC.64 UR6, c[0x0][0x9e8] ;  /* 0x00027a0000060ab9 */ /* 0x000fe40000000a00 */
[----:B------:R-:W-:-:S04]  /*5ef0*/  UIMAD.WIDE.U32 UR10, UR15, UR6, URZ ;  /* 0x000000060f0a72a5 */ /* 0x000fc8000f8e003f */
[----:B------:R-:W-:-:S12]  /*5f00*/  @UP0 USHF.R.U32.HI UR15, URZ, UR7, UR11 ;  /* 0x000000073f0f0299 */ /* 0x000fd8000801160b */
.L_x_1464:
[----:B------:R-:W-:-:S04]  /*5f10*/  UIMAD UR15, UR15, UR18, UR18 ;  /* 0x000000120f0f72a4 */ /* 0x000fc8000f8e0212 */
[----:B------:R-:W-:-:S04]  /*5f20*/  UISETP.LT.AND UP0, UPT, UR14, UR15, UPT ;  /* 0x0000000f0e00728c */ /* 0x000fc8000bf01270 */
[----:B------:R-:W-:-:S12]  /*5f30*/  USEL UR14, UR14, UR15, UP0 ;  /* 0x0000000f0e0e7287 */ /* 0x000fd80008000000 */
.L_x_1462:
[----:B------:R-:W-:Y:S01]  /*5f40*/  UIMAD.WIDE UR6, UR14, 0x66666667, URZ ;  /* 0x666666670e0678a5 */ /* 0x000fe2000f8e023f */
[----:B------:R-:W-:Y:S02]  /*5f50*/  CS2R R24, SRZ ;  /* 0x0000000000187805 */ /* 0x000fe4000001ff00 */
[----:B------:R-:W-:Y:S02]  /*5f60*/  CS2R R26, SRZ ;  /* 0x00000000001a7805 */ /* 0x000fe4000001ff00 */
[----:B------:R-:W-:Y:S01]  /*5f70*/  CS2R R28, SRZ ;  /* 0x00000000001c7805 */ /* 0x000fe2000001ff00 */
        /* <DEDUP_REMOVED lines=70> */
[----:B------:R-:W-:Y:S01]  /*63e0*/  UMOV UR32, UR47 ;  /* 0x0000002f00207c82 */ /* 0x000fe20008000000 */
[----:B------:R-:W-:Y:S01]  /*63f0*/  ULDC UR28, c[0x0][0x9e4] ;  /* 0x00027900001c7ab9 */ /* 0x000fe20000000800 */
[----:B------:R-:W-:Y:S01]  /*6400*/  ULDC UR29, c[0x0][0x9dc] ;  /* 0x00027700001d7ab9 */ /* 0x000fe20000000800 */
[----:B------:R-:W-:-:S05]  /*6410*/  ULDC UR30, c[0x0][0x9e0] ;  /* 0x00027800001e7ab9 */ /* 0x000fca0000000800 */
.L_x_1484:
[----:B------:R-:W-:Y:S01]  /*6420*/  ISETP.NE.AND P2, PT, RZ, UR45, PT ;  /* 0x0000002dff007c0c */ /* 0x000fe2000bf45270 */
[----:B------:R-:W-:-:S04]  /*6430*/  UISETP.NE.AND UP0, UPT, UR32, 0x1, UPT ;  /* 0x000000012000788c */ /* 0x000fc8000bf05270 */
[----:B------:R-:W-:-:S04]  /*6440*/  USEL UR48, URZ, 0x1, UP0 ;  /* 0x000000013f307887 */ /* 0x000fc80008000000 */
[----:B------:R-:W-:-:S04]  /*6450*/  ULOP3.LUT UR48, UR33, UR48, URZ, 0x3c, !UPT ;  /* 0x0000003021307292 */ /* 0x000fc8000f8e3c3f */
[----:B------:R-:W-:Y:S08]  /*6460*/  @P2 BRA `(.L_x_1466) ;  /* 0x0000000000382947 */ /* 0x000ff00003800000 */
[----:B------:R-:W-:Y:S05]  /*6470*/  @!P0 BRA `(.L_x_1467) ;  /* 0x0000000000048947 */ /* 0x000fea0003800000 */
[----:B------:R-:W-:Y:S01]  /*6480*/  BPT.TRAP 0x1 ;  /* 0x000000040000795c */ /* 0x000fe20000300000 */
.L_x_1467:
        /* <DEDUP_REMOVED lines=9> */
.L_x_1468:
[----:B-1----:R-:W-:Y:S05]  /*6520*/  @P1 BRA `(.L_x_1466) ;  /* 0x0000000000081947 */ /* 0x002fea0003800000 */
[----:B------:R-:W1:Y:S02]  /*6530*/  SYNCS.PHASECHK.TRANS64.TRYWAIT P1, [UR6+0x22830], R5 ;  /* 0x02283005ff0075a7 */ /* 0x000e640008020146 */
[----:B-1----:R-:W-:Y:S05]  /*6540*/  @!P1 BRA `(.L_x_1469) ;  /* 0x0000017c00209947 */ /* 0x002fea0003800000 */
.L_x_1466:
        /* <DEDUP_REMOVED lines=132> */
.L_x_1471:
[----:B------:R-:W-:Y:S01]  /*6d90*/  ULEA UR6, UR32, UR43, 0x3 ;  /* 0x0000002b20067291 */ /* 0x000fe2000f8e183f */
[----:B------:R-:W-:-:S05]  /*6da0*/  IMAD.U32 R5, RZ, RZ, UR33 ;  /* 0x00000021ff057e24 */ /* 0x000fca000f8e00ff */
[----:B------:R-:W-:-:S04]  /*6db0*/  SHF.L.U32 R5, R5, 0x1f, RZ ;  /* 0x0000001f05057819 */ /* 0x000fc800000006ff */
[----:B------:R0:W1:Y:S01]  /*6dc0*/  SYNCS.PHASECHK.TRANS64.TRYWAIT P1, [UR6+0x22850], R5 ;  /* 0x02285005ff0075a7 */ /* 0x0000620008020146 */
[----:B------:R-:W-:Y:S05]  /*6dd0*/  @!P0 BRA `(.L_x_1472) ;  /* 0x0000000000048947 */ /* 0x000fea0003800000 */
[----:B------:R-:W-:Y:S01]  /*6de0*/  BPT.TRAP 0x1 ;  /* 0x000000040000795c */ /* 0x000fe20000300000 */
.L_x_1472:
[----:B-1----:R-:W-:Y:S05]  /*6df0*/  @P1 BRA `(.L_x_1470) ;  /* 0x0000000000081947 */ /* 0x002fea0003800000 */
[----:B------:R-:W1:Y:S02]  /*6e00*/  SYNCS.PHASECHK.TRANS64.TRYWAIT P1, [UR6+0x22850], R5 ;  /* 0x02285005ff0075a7 */ /* 0x000e640008020146 */
[----:B-1----:R-:W-:Y:S05]  /*6e10*/  @!P1 BRA `(.L_x_1473) ;  /* 0x0000017400049947 */ /* 0x002fea0003800000 */
.L_x_1470:
[----:B------:R-:W-:Y:S01]  /*6e20*/  UIADD3 UR6, UR43, 0x400, URZ ;  /* 0x000004002b067890 */ /* 0x000fe2000fffe03f */
[----:B------:R-:W-:Y:S01]  /*6e30*/  WARPGROUP.ARRIVE ;  /* 0x00000000000079c5 */ /* 0x000fe20000000000 */
[----:B------:R-:W-:-:S05]  /*6e40*/  UMOV UR7, 0xc0000010 ;  /* 0xc000001000077882 */ /* 0x000fca0000000000 */
[----:B-1----:R-:W1:Y:S01]  /*6e50*/  S2R R6, SR_TID.X ;  /* 0x0000000000067919 */ /* 0x002e620000002100 */
        /* <DEDUP_REMOVED lines=8> */
[----:B-1----:R-:W-:-:S04]  /*6ee0*/  SHF.R.U32.HI R6, RZ, 0x7, R6 ;  /* 0x00000007ff067819 */ /* 0x002fc80000011606 */
[----:B0-----:R-:W-:Y:S01]  /*6ef0*/  IADD3 R5, -R6, 0xb, RZ ;  /* 0x0000000b06057810 */ /* 0x001fe20007ffe1ff */
[----:B------:R-:W-:Y:S02]  /*6f00*/  WARPGROUP.DEPBAR.LE gsb0, 0x0 ;  /* 0x00008000000079c5 */ /* 0x000fe40000010000 */
[----:B------:R-:W-:-:S06]  /*6f10*/  WARPGROUP.ARRIVE ;  /* 0x00000000000079c5 */ /* 0x000fcc0000000000 */
        /* <DEDUP_REMOVED lines=20> */
.L_x_1474:
[----:B------:R-:W-:Y:S01]  /*7060*/  UISETP.NE.AND UP1, UPT, UR53, URZ, UPT ;  /* 0x0000003f3500728c */ /* 0x000fe2000bf25270 */
[----:B------:R-:W-:Y:S01]  /*7070*/  VIADD R15, R22, UR38 ;  /* 0x00000026160f7c36 */ /* 0x000fe20008000000 */
[----:B------:R-:W-:Y:S01]  /*7080*/  ULEA UR6, UR47, UR43, 0x3 ;  /* 0x0000002b2f067291 */ /* 0x000fe2000f8e183f */
[----:B------:R-:W-:Y:S01]  /*7090*/  IMAD R20, R10, -0xa0, RZ ;  /* 0xffffff600a147824 */ /* 0x000fe200078e02ff */
[----:B------:R-:W-:Y:S02]  /*70a0*/  UISETP.NE.AND UP0, UPT, UR52, URZ, UPT ;  /* 0x0000003f3400728c */ /* 0x000fe4000bf05270 */
[----:B------:R-:W-:Y:S01]  /*70b0*/  PLOP3.LUT P1, PT, PT, PT, UP1, 0x80, 0x0 ;  /* 0x000000000000781c */ /* 0x000fe20003f2f018 */
[----:B------:R-:W-:Y:S01]  /*70c0*/  UIADD3 UR6, UR6, 0x22840, URZ ;  /* 0x0002284006067890 */ /* 0x000fe2000fffe03f */
[----:B------:R-:W-:-:S03]  /*70d0*/  PLOP3.LUT P2, PT, PT, PT, UP1, 0x80, 0x0 ;  /* 0x000000000000781c */ /* 0x000fc60003f4f018 */
[----:B------:R-:W-:Y:S01]  /*70e0*/  @UP1 ULDC UR7, c[0x0][0x44c] ;  /* 0x0001130000071ab9 */ /* 0x000fe20000000800 */
[----:B------:R-:W-:-:S07]  /*70f0*/  UPRMT UR6, UR42, 0x654, UR6 ;  /* 0x000006542a067896 */ /* 0x000fce0008000006 */
[----:B0-----:R-:W-:Y:S01]  /*7100*/  @P1 IMAD.HI.U32 R5, R15, UR7, RZ ;  /* 0x000000070f051c27 */ /* 0x001fe2000f8e00ff */
[----:B------:R-:W-:Y:S01]  /*7110*/  @UP1 ULDC UR7, c[0x0][0x450] ;  /* 0x0001140000071ab9 */ /* 0x000fe20000000800 */
[----:B------:R-:W-:Y:S01]  /*7120*/  PLOP3.LUT P1, PT, PT, PT, UP0, 0x40, 0x0 ;  /* 0x000000000000781c */ /* 0x000fe20003f2e808 */
[----:B------:R-:W-:Y:S01]  /*7130*/  SYNCS.ARRIVE.TRANS64.RED.A1T0 RZ, [UR6], RZ ;  /* 0x000000ffffff79a7 */ /* 0x000fe20008100406 */
[----:B------:R-:W-:Y:S01]  /*7140*/  ULOP3.LUT UR6, URZ, UR29, URZ, 0x33, !UPT ;  /* 0x0000001d3f067292 */ /* 0x000fe2000f8e333f */
[----:B------:R-:W-:Y:S02]  /*7150*/  @P2 SHF.R.U32.HI R15, RZ, UR7, R5 ;  /* 0x00000007ff0f2c19 */ /* 0x000fe40008011605 */
[----:B------:R-:W-:-:S03]  /*7160*/  IADD3 R5, -R19, 0x1, R20 ;  /* 0x0000000113057810 */ /* 0x000fc60007ffe114 */
[----:B------:R-:W0:Y:S01]  /*7170*/  SHFL.IDX PT, R21, R15, RZ, 0x1c1f ;  /* 0x001c1fff0f157589 */ /* 0x000e2200000e0000 */
[----:B------:R-:W-:-:S05]  /*7180*/  IADD3 R5, -R18, R5, R17 ;  /* 0x0000000512057210 */ /* 0x000fca0007ffe111 */
[C---:B------:R-:W-:Y:S02]  /*7190*/  VIADD R14, R5.reuse, UR30 ;  /* 0x0000001e050e7c36 */ /* 0x040fe40008000000 */
[----:B------:R-:W-:Y:S02]  /*71a0*/  VIADD R13, R5, UR6 ;  /* 0x00000006050d7c36 */ /* 0x000fe40008000000 */
[----:B------:R-:W-:Y:S02]  /*71b0*/  IMAD.IADD R5, R20, 0x1, -R19 ;  /* 0x0000000114057824 */ /* 0x000fe400078e0a13 */
[--C-:B0-----:R-:W-:Y:S02]  /*71c0*/  IMAD.IADD R12, R14, 0x1, R21.reuse ;  /* 0x000000010e0c7824 */ /* 0x101fe400078e0215 */
[----:B------:R-:W-:Y:S01]  /*71d0*/  IMAD.IADD R11, R13, 0x1, R21 ;  /* 0x000000010d0b7824 */ /* 0x000fe200078e0215 */
[----:B------:R-:W-:Y:S06]  /*71e0*/  @P1 BRA `(.L_x_1475) ;  /* 0x0000000000541947 */ /* 0x000fec0003800000 */
[----:B------:R-:W-:Y:S01]  /*71f0*/  IADD3 R21, -R18, R17, R21 ;  /* 0x0000001112157210 */ /* 0x000fe20007ffe115 */
[----:B------:R-:W-:Y:S03]  /*7200*/  BSSY B0, `(.L_x_1476) ;  /* 0x0000010000007945 */ /* 0x000fe60003800000 */
        /* <DEDUP_REMOVED lines=10> */
.L_x_1477:
[----:B------:R-:W-:-:S05]  /*72b0*/  IMAD.U32 R168, RZ, RZ, UR28 ;  /* 0x0000001cffa87e24 */ /* 0x000fca000f8e00ff */
[----:B------:R-:W-:-:S13]  /*72c0*/  ISETP.NE.AND P1, PT, R168, 0x1, PT ;  /* 0x00000001a800780c */ /* 0x000fda0003f25270 */
[----:B------:R-:W0:Y:S02]  /*72d0*/  @P1 LDC.64 R6, c[0x0][0x9e8] ;  /* 0x00027a00ff061b82 */ /* 0x000e240000000a00 */
[----:B0-----:R-:W-:-:S05]  /*72e0*/  @P1 IMAD.HI.U32 R6, R21, R6, RZ ;  /* 0x0000000615061227 */ /* 0x001fca00078e00ff */
[----:B------:R-:W-:-:S07]  /*72f0*/  @P1 SHF.R.U32.HI R21, RZ, R7, R6 ;  /* 0x00000007ff151219 */ /* 0x000fce0000011606 */
.L_x_1478:
[----:B------:R-:W-:Y:S05]  /*7300*/  BSYNC B0 ;  /* 0x0000000000007941 */ /* 0x000fea0003800000 */
.L_x_1476:
[----:B------:R-:W-:-:S05]  /*7310*/  IMAD R21, R21, R168, R5 ;  /* 0x000000a815157224 */ /* 0x000fca00078e0205 */
[----:B------:R-:W-:Y:S02]  /*7320*/  VIADDMNMX R12, R21, R168, R12, PT ;  /* 0x000000a8150c7246 */ /* 0x000fe4000380010c */
[----:B------:R-:W-:-:S07]  /*7330*/  VIMNMX R11, R11, R21, !PT ;  /* 0x000000150b0b7248 */ /* 0x000fce0007fe0100 */
.L_x_1475:
[C---:B------:R-:W-:Y:S01]  /*7340*/  ISETP.GE.AND P2, PT, R20.reuse, 0x2, PT ;  /* 0x000000021400780c */ /* 0x040fe20003f46270 */
[----:B------:R-:W-:Y:S01]  /*7350*/  UISETP.NE.AND UP0, UPT, UR52, URZ, UPT ;  /* 0x0000003f3400728c */ /* 0x000fe2000bf05270 */
[----:B------:R-:W-:Y:S02]  /*7360*/  ISETP.GE.AND P1, PT, R20, 0x9, PT ;  /* 0x000000091400780c */ /* 0x000fe40003f26270 */
[----:B------:R-:W-:Y:S02]  /*7370*/  LOP3.LUT R16, R16, 0xefffffff, RZ, 0xc0, !PT ;  /* 0xefffffff10107812 */ /* 0x000fe400078ec0ff */
[C---:B------:R-:W-:Y:S02]  /*7380*/  ISETP.GE.AND P4, PT, R20.reuse, 0xa, PT ;  /* 0x0000000a1400780c */ /* 0x040fe40003f86270 */
[----:B------:R-:W-:Y:S02]  /*7390*/  ISETP.GE.AND P3, PT, R20, 0x11, PT ;  /* 0x000000111400780c */ /* 0x000fe40003f66270 */
[----:B------:R-:W-:-:S03]  /*73a0*/  LOP3.LUT R2, R2, 0xfffffffe, RZ, 0xc0, !PT ;  /* 0xfffffffe02027812 */ /* 0x000fc600078ec0ff */
[----:B------:R-:W-:Y:S02]  /*73b0*/  @P2 LOP3.LUT R16, R16, 0x10000000, RZ, 0xfc, !PT ;  /* 0x1000000010102812 */ /* 0x000fe400078efcff */
[C---:B------:R-:W-:Y:S02]  /*73c0*/  ISETP.GT.AND P2, PT, R11.reuse, 0x1, !P2 ;  /* 0x000000010b00780c */ /* 0x040fe40005744270 */
        /* <DEDUP_REMOVED lines=239> */
.L_x_1481:
[----:B------:R-:W-:-:S05]  /*82c0*/  IMAD.U32 R12, RZ, RZ, UR28 ;  /* 0x0000001cff0c7e24 */ /* 0x000fca000f8e00ff */
[----:B------:R-:W-:-:S13]  /*82d0*/  ISETP.NE.AND P6, PT, R12, 0x1, PT ;  /* 0x000000010c00780c */ /* 0x000fda0003fc5270 */
[----:B------:R-:W0:Y:S02]  /*82e0*/  @P6 LDC.64 R6, c[0x0][0x9e8] ;  /* 0x00027a00ff066b82 */ /* 0x000e240000000a00 */
[----:B0-----:R-:W-:-:S05]  /*82f0*/  @P6 IMAD.HI.U32 R6, R11, R6, RZ ;  /* 0x000000060b066227 */ /* 0x001fca00078e00ff */
[----:B------:R-:W-:-:S07]  /*8300*/  @P6 SHF.R.U32.HI R11, RZ, R7, R6 ;  /* 0x00000007ff0b6219 */ /* 0x000fce0000011606 */
.L_x_1482:
[----:B------:R-:W-:Y:S05]  /*8310*/  BSYNC B0 ;  /* 0x0000000000007941 */ /* 0x000fea0003800000 */
.L_x_1480:
[----:B------:R-:W-:-:S05]  /*8320*/  IMAD R5, R11, R12, R5 ;  /* 0x0000000c0b057224 */ /* 0x000fca00078e0205 */
[----:B------:R-:W-:Y:S02]  /*8330*/  VIADDMNMX R14, R5, R12, R14, PT ;  /* 0x0000000c050e7246 */ /* 0x000fe4000380010e */
[----:B------:R-:W-:-:S07]  /*8340*/  VIMNMX R13, R13, R5, !PT ;  /* 0x000000050d0d7248 */ /* 0x000fce0007fe0100 */
.L_x_1479:
[----:B------:R-:W-:Y:S02]  /*8350*/  ISETP.GT.AND P1, PT, R13, 0x20, !P1 ;  /* 0x000000200d00780c */ /* 0x000fe40004f24270 */
        /* <DEDUP_REMOVED lines=104> */
[C---:B------:R-:W-:Y:S02]  /*89e0*/  ISETP.GT.AND P4, PT, R13.reuse, 0x91, !P4 ;  /* 0x000000910d00780c */ /* 0x040fe40006784270 */
[----:B------:R-:W-:Y:S02]  /*89f0*/  ISETP.LT.OR P1, PT, R14, 0x5a, P1 ;  /* 0x0000005a0e00780c */ /* 0x000fe40000f21670 */
[----:B------:R-:W-:Y:S02]  /*8a00*/  ISETP.GT.AND P5, PT, R13, 0x98, !P5 ;  /* 0x000000980d00780c */ /* 0x000fe40006fa4270 */
[----:B------:R-:W-:-:S02]  /*8a10*/  FSEL R135, R135, -INF , !P1 ;  /* 0xff80000087877808 */ /* 0x000fc40004800000 */
[----:B------:R-:W-:Y:S02]  /*8a20*/  LOP3.LUT P1, RZ, R16, 0x1000, RZ, 0xc0, !PT ;  /* 0x0000100010ff7812 */ /* 0x000fe4000782c0ff */
[C---:B------:R-:W-:Y:S02]  /*8a30*/  ISETP.LT.OR P2, PT, R14.reuse, 0x8a, P2 ;  /* 0x0000008a0e00780c */ /* 0x040fe40001741670 */
[----:B------:R-:W-:Y:S02]  /*8a40*/  ISETP.GT.AND P1, PT, R13, 0x60, !P1 ;  /* 0x000000600d00780c */ /* 0x000fe40004f24270 */
[C---:B------:R-:W-:Y:S02]  /*8a50*/  ISETP.LT.OR P3, PT, R14.reuse, 0x91, P3 ;  /* 0x000000910e00780c */ /* 0x040fe40001f61670 */
[----:B------:R-:W-:Y:S02]  /*8a60*/  ISETP.LT.OR P1, PT, R14, 0x61, P1 ;  /* 0x000000610e00780c */ /* 0x000fe40000f21670 */
[----:B0-----:R-:W-:-:S02]  /*8a70*/  FMNMX.FTZ R11, R7, R6, !PT ;  /* 0x00000006070b7209 */ /* 0x001fc40007810000 */
[----:B------:R-:W-:Y:S02]  /*8a80*/  FSEL R106, R106, -INF , !P1 ;  /* 0xff8000006a6a7808 */ /* 0x000fe40004800000 */
[----:B------:R-:W-:Y:S01]  /*8a90*/  LOP3.LUT P1, RZ, R16, 0x800, RZ, 0xc0, !PT ;  /* 0x0000080010ff7812 */ /* 0x000fe2000782c0ff */
[----:B------:R-:W0:Y:S01]  /*8aa0*/  SHFL.BFLY PT, R6, R11, 0x1, 0x1f ;  /* 0x0c201f000b067f89 */ /* 0x000e2200000e0000 */
[----:B------:R-:W-:Y:S02]  /*8ab0*/  FSEL R95, R95, -INF , !P2 ;  /* 0xff8000005f5f7808 */ /* 0x000fe40005000000 */
[----:B------:R-:W-:Y:S02]  /*8ac0*/  ISETP.GT.AND P1, PT, R13, 0x61, !P1 ;  /* 0x000000610d00780c */ /* 0x000fe40004f24270 */
[C---:B------:R-:W-:Y:S02]  /*8ad0*/  ISETP.LT.OR P4, PT, R14.reuse, 0x92, P4 ;  /* 0x000000920e00780c */ /* 0x040fe40002781670 */
[----:B------:R-:W-:-:S02]  /*8ae0*/  ISETP.LT.OR P1, PT, R14, 0x62, P1 ;  /* 0x000000620e00780c */ /* 0x000fc40000f21670 */
[----:B------:R-:W-:Y:S02]  /*8af0*/  FSEL R98, R98, -INF , !P3 ;  /* 0xff80000062627808 */ /* 0x000fe40005800000 */
[----:B------:R-:W-:Y:S02]  /*8b00*/  FSEL R107, R107, -INF , !P1 ;  /* 0xff8000006b6b7808 */ /* 0x000fe40004800000 */
[----:B------:R-:W-:Y:S02]  /*8b10*/  LOP3.LUT P1, RZ, R16, 0x400, RZ, 0xc0, !PT ;  /* 0x0000040010ff7812 */ /* 0x000fe4000782c0ff */
[----:B------:R-:W-:Y:S02]  /*8b20*/  ISETP.LT.OR P5, PT, R14, 0x99, P5 ;  /* 0x000000990e00780c */ /* 0x000fe40002fa1670 */
[----:B------:R-:W-:Y:S02]  /*8b30*/  ISETP.GT.AND P1, PT, R13, 0x68, !P1 ;  /* 0x000000680d00780c */ /* 0x000fe40004f24270 */
[----:B------:R-:W-:-:S02]  /*8b40*/  FSEL R102, R102, -INF , !P5 ;  /* 0xff80000066667808 */ /* 0x000fc40006800000 */
[----:B------:R-:W-:Y:S02]  /*8b50*/  ISETP.LT.OR P1, PT, R14, 0x69, P1 ;  /* 0x000000690e00780c */ /* 0x000fe40000f21670 */
[----:B0-----:R-:W-:Y:S01]  /*8b60*/  FMNMX.FTZ R5, R11, R6, !PT ;  /* 0x000000060b057209 */ /* 0x001fe20007810000 */
[----:B------:R-:W-:Y:S01]  /*8b70*/  IMAD.U32 R6, RZ, RZ, UR39 ;  /* 0x00000027ff067e24 */ /* 0x000fe2000f8e00ff */
        /* <DEDUP_REMOVED lines=62> */
[C---:B------:R-:W-:Y:S02]  /*8f60*/  ISETP.GT.AND P1, PT, R13.reuse, RZ, !P6 ;  /* 0x000000ff0d00720c */ /* 0x040fe40007724270 */
        /* <DEDUP_REMOVED lines=56> */
[----:B------:R-:W-:Y:S01]  /*92f0*/  FFMA.FTZ R100, R100, UR39, -R6 ;  /* 0x0000002764647c23 */ /* 0x000fe20008010806 */
        /* <DEDUP_REMOVED lines=34> */
[----:B------:R-:W-:Y:S01]  /*9520*/  MUFU.EX2 R141, R141 ;  /* 0x0000008d008d7308 */ /* 0x000fe20000000800 */
[----:B------:R-:W-:Y:S02]  /*9530*/  FSEL R105, R99, -INF , !P4 ;  /* 0xff80000063697808 */ /* 0x000fe40006000000 */
[----:B------:R-:W-:-:S04]  /*9540*/  FMNMX.FTZ R153, R95, R160, !PT ;  /* 0x000000a05f997209 */ /* 0x000fc80007810000 */
[----:B------:R-:W-:Y:S01]  /*9550*/  FMNMX.FTZ R108, R98, R153, !PT ;  /* 0x00000099626c7209 */ /* 0x000fe20007810000 */
[----:B------:R0:W-:Y:S03]  /*9560*/  MUFU.EX2 R99, R157 ;  /* 0x0000009d00637308 */ /* 0x0001e60000000800 */
[----:B------:R-:W-:-:S04]  /*9570*/  FMNMX.FTZ R109, R105, R108, !PT ;  /* 0x0000006c696d7209 */ /* 0x000fc80007810000 */
[----:B------:R-:W-:Y:S01]  /*9580*/  FMNMX.FTZ R108, R102, R109, !PT ;  /* 0x0000006d666c7209 */ /* 0x000fe20007810000 */
[----:B------:R-:W-:-:S01]  /*9590*/  FFMA.FTZ R109, R113, UR39, -R6 ;  /* 0x00000027716d7c23 */ /* 0x000fc20008010806 */
[--C-:B------:R-:W-:Y:S01]  /*95a0*/  FFMA.FTZ R113, R117, UR39, -R6.reuse ;  /* 0x0000002775717c23 */ /* 0x100fe20008010806 */
[----:B0-----:R-:W-:-:S01]  /*95b0*/  FFMA.FTZ R157, R101, UR39, -R6 ;  /* 0x00000027659d7c23 */ /* 0x001fc20008010806 */
[----:B------:R-:W-:Y:S01]  /*95c0*/  FMNMX.FTZ R153, R103, R108, !PT ;  /* 0x0000006c67997209 */ /* 0x000fe20007810000 */
[----:B------:R-:W-:Y:S01]  /*95d0*/  MUFU.EX2 R144, R144 ;  /* 0x0000009000907308 */ /* 0x000fe20000000800 */
[----:B------:R-:W-:-:S03]  /*95e0*/  FSEL R101, R5, RZ, P1 ;  /* 0x000000ff05657208 */ /* 0x000fc60000800000 */
[----:B------:R-:W0:Y:S02]  /*95f0*/  SHFL.BFLY PT, R160, R153, 0x2, 0x1f ;  /* 0x0c401f0099a07f89 */ /* 0x000e2400000e0000 */
[----:B------:R-:W-:-:S02]  /*9600*/  FADD.FTZ R101, -R101, R8 ;  /* 0x0000000865657221 */ /* 0x000fc40000010100 */
[----:B------:R1:W-:Y:S02]  /*9610*/  MUFU.EX2 R108, R161 ;  /* 0x000000a1006c7308 */ /* 0x0003e40000000800 */
[----:B------:R-:W-:-:S06]  /*9620*/  FMUL.FTZ R101, R101, UR39 ;  /* 0x0000002765657c20 */ /* 0x000fcc0008410000 */
[----:B------:R-:W2:Y:S08]  /*9630*/  MUFU.EX2 R101, R101 ;  /* 0x0000006500657308 */ /* 0x000eb00000000800 */
[----:B------:R-:W-:Y:S01]  /*9640*/  MUFU.EX2 R145, R145 ;  /* 0x0000009100917308 */ /* 0x000fe20000000800 */
[----:B0-----:R-:W-:Y:S01]  /*9650*/  FMNMX.FTZ R160, R153, R160, !PT ;  /* 0x000000a099a07209 */ /* 0x001fe20007810000 */
[----:B------:R-:W-:-:S06]  /*9660*/  IMAD.U32 R153, RZ, RZ, UR39 ;  /* 0x00000027ff997e24 */ /* 0x000fcc000f8e00ff */
[----:B------:R-:W-:Y:S01]  /*9670*/  MUFU.EX2 R148, R148 ;  /* 0x0000009400947308 */ /* 0x000fe20000000800 */
[----:B------:R-:W0:Y:S07]  /*9680*/  SHFL.BFLY PT, R117, R160, 0x1, 0x1f ;  /* 0x0c201f00a0757f89 */ /* 0x000e2e00000e0000 */
[----:B------:R-:W-:Y:S08]  /*9690*/  MUFU.EX2 R149, R149 ;  /* 0x0000009500957308 */ /* 0x000ff00000000800 */
[----:B------:R-:W-:Y:S08]  /*96a0*/  MUFU.EX2 R120, R120 ;  /* 0x0000007800787308 */ /* 0x000ff00000000800 */
[----:B------:R-:W-:Y:S01]  /*96b0*/  MUFU.EX2 R121, R121 ;  /* 0x0000007900797308 */ /* 0x000fe20000000800 */
[----:B0-----:R-:W-:-:S04]  /*96c0*/  FMNMX.FTZ R6, R160, R117, !PT ;  /* 0x00000075a0067209 */ /* 0x001fc80007810000 */
[C---:B------:R-:W-:Y:S01]  /*96d0*/  FSETP.NEU.FTZ.AND P1, PT, R6.reuse, -INF , PT ;  /* 0xff8000000600780b */ /* 0x040fe20003f3d000 */
[----:B------:R-:W-:-:S02]  /*96e0*/  FFMA.FTZ R8, R6, R153, -8 ;  /* 0xc100000006087423 */ /* 0x000fc40000010099 */
[----:B------:R0:W-:Y:S03]  /*96f0*/  MUFU.EX2 R117, R157 ;  /* 0x0000009d00757308 */ /* 0x0001e60000000800 */
[----:B------:R-:W-:-:S05]  /*9700*/  FSEL R8, R8, RZ, P1 ;  /* 0x000000ff08087208 */ /* 0x000fca0000800000 */
[--C-:B-1----:R-:W-:Y:S01]  /*9710*/  FFMA.FTZ R161, R126, UR39, -R8.reuse ;  /* 0x000000277ea17c23 */ /* 0x102fe20008010808 */
[----:B0-----:R-:W-:-:S01]  /*9720*/  FFMA.FTZ R157, R162, UR39, -R8 ;  /* 0x00000027a29d7c23 */ /* 0x001fc20008010808 */
[----:B------:R-:W-:Y:S01]  /*9730*/  FSEL R162, R6, RZ, P1 ;  /* 0x000000ff06a27208 */ /* 0x000fe20000800000 */
[----:B------:R-:W-:-:S01]  /*9740*/  FFMA.FTZ R153, R154, UR39, -R8 ;  /* 0x000000279a997c23 */ /* 0x000fc20008010808 */
[--C-:B------:R-:W-:Y:S01]  /*9750*/  FFMA.FTZ R116, R155, UR39, -R8.reuse ;  /* 0x000000279b747c23 */ /* 0x100fe20008010808 */
[----:B------:R-:W-:-:S01]  /*9760*/  FFMA.FTZ R154, R158, UR39, -R8 ;  /* 0x000000279e9a7c23 */ /* 0x000fc20008010808 */
[----:B------:R-:W-:Y:S01]  /*9770*/  FFMA.FTZ R155, R159, UR39, -R8 ;  /* 0x000000279f9b7c23 */ /* 0x000fe20008010808 */
[----:B------:R-:W-:-:S01]  /*9780*/  FADD.FTZ R162, -R162, R9 ;  /* 0x00000009a2a27221 */ /* 0x000fc20000010100 */
[--C-:B------:R-:W-:Y:S01]  /*9790*/  FFMA.FTZ R158, R163, UR39, -R8.reuse ;  /* 0x00000027a39e7c23 */ /* 0x100fe20008010808 */
[----:B------:R-:W-:Y:S01]  /*97a0*/  MUFU.EX2 R153, R153 ;  /* 0x0000009900997308 */ /* 0x000fe20000000800 */
[----:B------:R-:W-:-:S01]  /*97b0*/  FFMA.FTZ R159, R166, UR39, -R8 ;  /* 0x00000027a69f7c23 */ /* 0x000fc20008010808 */
[----:B------:R-:W-:Y:S01]  /*97c0*/  FMUL.FTZ R126, R162, UR39 ;  /* 0x00000027a27e7c20 */ /* 0x000fe20008410000 */
[----:B------:R-:W-:-:S01]  /*97d0*/  FFMA.FTZ R162, R127, UR39, -R8 ;  /* 0x000000277fa27c23 */ /* 0x000fc20008010808 */
[--C-:B------:R-:W-:Y:S01]  /*97e0*/  FFMA.FTZ R127, R130, UR39, -R8.reuse ;  /* 0x00000027827f7c23 */ /* 0x100fe20008010808 */
[----:B------:R-:W-:-:S01]  /*97f0*/  FFMA.FTZ R130, R131, UR39, -R8 ;  /* 0x0000002783827c23 */ /* 0x000fc20008010808 */
[----:B------:R-:W-:Y:S01]  /*9800*/  FFMA.FTZ R131, R134, UR39, -R8 ;  /* 0x0000002786837c23 */ /* 0x000fe20008010808 */
[----:B--2---:R-:W-:-:S01]  /*9810*/  FFMA.FTZ R134, R101, R3, R12 ;  /* 0x0000000365867223 */ /* 0x004fc2000001000c */
        /* <DEDUP_REMOVED lines=22> */
[----:B------:R-:W-:Y:S01]  /*9980*/  FADD.FTZ R135, R11, R0 ;  /* 0x000000000b877221 */ /* 0x000fe20000010000 */
[----:B------:R-:W-:-:S01]  /*9990*/  FFMA.FTZ R115, R115, UR39, -R8 ;  /* 0x0000002773737c23 */ /* 0x000fc20008010808 */
[----:B------:R-:W0:Y:S01]  /*99a0*/  MUFU.EX2 R155, R155 ;  /* 0x0000009b009b7308 */ /* 0x000e220000000800 */
[----:B-1----:R-:W-:-:S01]  /*99b0*/  FADD.FTZ R3, R116, R3 ;  /* 0x0000000374037221 */ /* 0x002fc20000010000 */
[----:B------:R-:W-:Y:S01]  /*99c0*/  FADD.FTZ R164, R20, R135 ;  /* 0x0000008714a47221 */ /* 0x000fe20000010000 */
[----:B------:R-:W-:-:S01]  /*99d0*/  FFMA.FTZ R118, R118, UR39, -R8 ;  /* 0x0000002776767c23 */ /* 0x000fc20008010808 */
[--C-:B------:R-:W-:Y:S01]  /*99e0*/  FFMA.FTZ R119, R119, UR39, -R8.reuse ;  /* 0x0000002777777c23 */ /* 0x100fe20008010808 */
[----:B------:R-:W-:-:S01]  /*99f0*/  FFMA.FTZ R90, R90, UR39, -R8 ;  /* 0x000000275a5a7c23 */ /* 0x000fc20008010808 */
[--C-:B------:R-:W-:Y:S01]  /*9a00*/  FFMA.FTZ R91, R91, UR39, -R8.reuse ;  /* 0x000000275b5b7c23 */ /* 0x100fe20008010808 */
[----:B------:R-:W-:-:S01]  /*9a10*/  FFMA.FTZ R94, R94, UR39, -R8 ;  /* 0x000000275e5e7c23 */ /* 0x000fc20008010808 */
[----:B------:R-:W1:Y:S01]  /*9a20*/  MUFU.EX2 R157, R157 ;  /* 0x0000009d009d7308 */ /* 0x000e620000000800 */
[----:B--2---:R-:W-:-:S01]  /*9a30*/  FADD.FTZ R0, R154, R3 ;  /* 0x000000039a007221 */ /* 0x004fc20000010000 */
[----:B------:R-:W-:Y:S01]  /*9a40*/  FADD.FTZ R3, R15, R164 ;  /* 0x000000a40f037221 */ /* 0x000fe20000010000 */
[----:B------:R-:W-:-:S01]  /*9a50*/  FFMA.FTZ R95, R95, UR39, -R8 ;  /* 0x000000275f5f7c23 */ /* 0x000fc20008010808 */
[--C-:B------:R-:W-:Y:S01]  /*9a60*/  FFMA.FTZ R98, R98, UR39, -R8.reuse ;  /* 0x0000002762627c23 */ /* 0x100fe20008010808 */
[----:B------:R-:W-:-:S01]  /*9a70*/  FFMA.FTZ R105, R105, UR39, -R8 ;  /* 0x0000002769697c23 */ /* 0x000fc20008010808 */
[--C-:B------:R-:W-:Y:S01]  /*9a80*/  FFMA.FTZ R102, R102, UR39, -R8.reuse ;  /* 0x0000002766667c23 */ /* 0x100fe20008010808 */
[----:B------:R-:W-:-:S01]  /*9a90*/  FFMA.FTZ R8, R103, UR39, -R8 ;  /* 0x0000002767087c23 */ /* 0x000fc20008010808 */
[----:B------:R-:W2:Y:S01]  /*9aa0*/  MUFU.EX2 R158, R158 ;  /* 0x0000009e009e7308 */ /* 0x000ea20000000800 */
[----:B0-----:R-:W-:-:S07]  /*9ab0*/  FADD.FTZ R0, R155, R0 ;  /* 0x000000009b007221 */ /* 0x001fce0000010000 */
        /* <DEDUP_REMOVED lines=121> */
[----:B------:R-:W-:Y:S01]  /*a250*/  FADD.FTZ R3, R117, R0 ;  /* 0x0000000075037221 */ /* 0x000fe20000010000 */
[----:B0-----:R-:W-:-:S04]  /*a260*/  FADD.FTZ R164, R161, R164 ;  /* 0x000000a4a1a47221 */ /* 0x001fc80000010000 */
[----:B-1----:R-:W-:Y:S01]  /*a270*/  FADD.FTZ R0, R8, R164 ;  /* 0x000000a408007221 */ /* 0x002fe20000010000 */
[----:B------:R-:W-:Y:S06]  /*a280*/  @!P0 BRA `(.L_x_1483) ;  /* 0x0000000000048947 */ /* 0x000fec0003800000 */
[----:B------:R-:W-:Y:S01]  /*a290*/  BPT.TRAP 0x1 ;  /* 0x000000040000795c */ /* 0x000fe20000300000 */
.L_x_1483:
        /* <DEDUP_REMOVED lines=76> */
[----:B------:R-:W-:Y:S01]  /*a760*/  VIADD R10, R10, 0xffffffff ;  /* 0xffffffff0a0a7836 */ /* 0x000fe20000000000 */
[----:B------:R-:W-:Y:S01]  /*a770*/  F2FP.SATFINITE.E4M3.F32.PACK_AB_MERGE_C R168, R89, R88, R92 ;  /* 0x0000005859a8723e */ /* 0x000fe2000480705c */
[----:B------:R-:W-:Y:S01]  /*a780*/  FMUL.FTZ R26, R26, R126 ;  /* 0x0000007e1a1a7220 */ /* 0x000fe20000410000 */
        /* <DEDUP_REMOVED lines=36> */
.L_x_1465:
[----:B------:R-:W-:Y:S01]  /*a9d0*/  UISETP.NE.AND UP1, UPT, UR53, URZ, UPT ;  /* 0x0000003f3500728c */ /* 0x000fe2000bf25270 */
[----:B------:R-:W-:Y:S01]  /*a9e0*/  IADD3 R7, R17, 0x1, -R18 ;  /* 0x0000000111077810 */ /* 0x000fe20007ffe812 */
[----:B------:R-:W-:Y:S02]  /*a9f0*/  UISETP.NE.AND UP0, UPT, UR52, URZ, UPT ;  /* 0x0000003f3400728c */ /* 0x000fe4000bf05270 */
[----:B------:R-:W-:Y:S01]  /*aa00*/  UIADD3 UR10, UR38, 0x7f, URZ ;  /* 0x0000007f260a7890 */ /* 0x000fe2000fffe03f */
[----:B------:R-:W-:-:S03]  /*aa10*/  R2UR UR11, R7 ;  /* 0x00000000070b72ca */ /* 0x000fc600000e0000 */
[----:B------:R-:W-:-:S03]  /*aa20*/  PLOP3.LUT P1, PT, PT, PT, UP0, 0x40, 0x0 ;  /* 0x000000000000781c */ /* 0x000fc60003f2e808 */
[----:B------:R-:W-:Y:S01]  /*aa30*/  @UP1 ULDC UR6, c[0x0][0x44c] ;  /* 0x0001130000061ab9 */ /* 0x000fe20000000800 */
[----:B------:R-:W-:Y:S01]  /*aa40*/  @UP1 ULDC UR14, c[0x0][0x450] ;  /* 0x00011400000e1ab9 */ /* 0x000fe20000000800 */
[----:B------:R-:W-:-:S04]  /*aa50*/  UIMAD.WIDE.U32 UR6, UR10, UR6, URZ ;  /* 0x000000060a0672a5 */ /* 0x000fc8000f8e003f */
[----:B------:R-:W-:-:S04]  /*aa60*/  @UP1 USHF.R.U32.HI UR10, URZ, UR14, UR7 ;  /* 0x0000000e3f0a1299 */ /* 0x000fc80008011607 */
[----:B------:R-:W-:-:S04]  /*aa70*/  UIADD3 UR10, UR11, UR10, URZ ;  /* 0x0000000a0b0a7290 */ /* 0x000fc8000fffe03f */
        /* <DEDUP_REMOVED lines=13> */
.L_x_1486:
[----:B------:R-:W-:Y:S02]  /*ab50*/  ULDC UR11, c[0x0][0x9e4] ;  /* 0x00027900000b7ab9 */ /* 0x000fe40000000800 */
[----:B------:R-:W-:-:S11]  /*ab60*/  UISETP.NE.AND UP0, UPT, UR11, 0x1, UPT ;  /* 0x000000010b00788c */ /* 0x000fd6000bf05270 */
[----:B------:R-:W-:Y:S02]  /*ab70*/  @UP0 ULDC.64 UR14, c[0x0][0x9e8] ;  /* 0x00027a00000e0ab9 */ /* 0x000fe40000000a00 */
[----:B------:R-:W-:-:S04]  /*ab80*/  UIMAD.WIDE.U32 UR6, UR10, UR14, URZ ;  /* 0x0000000e0a0672a5 */ /* 0x000fc8000f8e003f */
[----:B------:R-:W-:-:S12]  /*ab90*/  @UP0 USHF.R.U32.HI UR10, URZ, UR15, UR7 ;  /* 0x0000000f3f0a0299 */ /* 0x000fd80008011607 */
.L_x_1487:
[----:B------:R-:W-:-:S04]  /*aba0*/  UIMAD UR10, UR10, UR11, URZ ;  /* 0x0000000b0a0a72a4 */ /* 0x000fc8000f8e023f */
[----:B------:R-:W-:-:S04]  /*abb0*/  UISETP.LT.AND UP0, UPT, UR29, UR10, UPT ;  /* 0x0000000a1d00728c */ /* 0x000fc8000bf01270 */
[----:B------:R-:W-:-:S12]  /*abc0*/  USEL UR29, UR29, UR10, !UP0 ;  /* 0x0000000a1d1d7287 */ /* 0x000fd8000c000000 */
.L_x_1485:
        /* <DEDUP_REMOVED lines=12> */
.L_x_1499:
[----:B------:R-:W-:Y:S01]  /*ac90*/  ISETP.NE.AND P2, PT, RZ, UR45, PT ;  /* 0x0000002dff007c0c */ /* 0x000fe2000bf45270 */
[----:B------:R-:W-:-:S04]  /*aca0*/  UISETP.NE.AND UP0, UPT, UR29, 0x1, UPT ;  /* 0x000000011d00788c */ /* 0x000fc8000bf05270 */
[----:B------:R-:W-:-:S04]  /*acb0*/  USEL UR48, URZ, 0x1, UP0 ;  /* 0x000000013f307887 */ /* 0x000fc80008000000 */
[----:B------:R-:W-:-:S04]  /*acc0*/  ULOP3.LUT UR48, UR30, UR48, URZ, 0x3c, !UPT ;  /* 0x000000301e307292 */ /* 0x000fc8000f8e3c3f */
[----:B------:R-:W-:Y:S08]  /*acd0*/  @P2 BRA `(.L_x_1489) ;  /* 0x0000000000382947 */ /* 0x000ff00003800000 */
[----:B------:R-:W-:Y:S05]  /*ace0*/  @!P0 BRA `(.L_x_1490) ;  /* 0x0000000000048947 */ /* 0x000fea0003800000 */
[----:B------:R-:W-:Y:S01]  /*acf0*/  BPT.TRAP 0x1 ;  /* 0x000000040000795c */ /* 0x000fe20000300000 */
.L_x_1490:
        /* <DEDUP_REMOVED lines=9> */
.L_x_1491:
[----:B-1----:R-:W-:Y:S05]  /*ad90*/  @P1 BRA `(.L_x_1489) ;  /* 0x0000000000081947 */ /* 0x002fea0003800000 */
[----:B------:R-:W1:Y:S02]  /*ada0*/  SYNCS.PHASECHK.TRANS64.TRYWAIT P1, [UR6+0x22830], R5 ;  /* 0x02283005ff0075a7 */ /* 0x000e640008020146 */
[----:B-1----:R-:W-:Y:S05]  /*adb0*/  @!P1 BRA `(.L_x_1492) ;  /* 0x0000013400349947 */ /* 0x002fea0003800000 */
.L_x_1489:
        /* <DEDUP_REMOVED lines=132> */
.L_x_1494:
[----:B------:R-:W-:Y:S01]  /*b600*/  ULEA UR6, UR29, UR43, 0x3 ;  /* 0x0000002b1d067291 */ /* 0x000fe2000f8e183f */
[----:B------:R-:W-:-:S05]  /*b610*/  IMAD.U32 R5, RZ, RZ, UR30 ;  /* 0x0000001eff057e24 */ /* 0x000fca000f8e00ff */
[----:B------:R-:W-:-:S04]  /*b620*/  SHF.L.U32 R5, R5, 0x1f, RZ ;  /* 0x0000001f05057819 */ /* 0x000fc800000006ff */
[----:B------:R0:W1:Y:S01]  /*b630*/  SYNCS.PHASECHK.TRANS64.TRYWAIT P1, [UR6+0x22850], R5 ;  /* 0x02285005ff0075a7 */ /* 0x0000620008020146 */
[----:B------:R-:W-:Y:S05]  /*b640*/  @!P0 BRA `(.L_x_1495) ;  /* 0x0000000000048947 */ /* 0x000fea0003800000 */
[----:B------:R-:W-:Y:S01]  /*b650*/  BPT.TRAP 0x1 ;  /* 0x000000040000795c */ /* 0x000fe20000300000 */
.L_x_1495:
[----:B-1----:R-:W-:Y:S05]  /*b660*/  @P1 BRA `(.L_x_1493) ;  /* 0x0000000000081947 */ /* 0x002fea0003800000 */
[----:B------:R-:W1:Y:S02]  /*b670*/  SYNCS.PHASECHK.TRANS64.TRYWAIT P1, [UR6+0x22850], R5 ;  /* 0x02285005ff0075a7 */ /* 0x000e640008020146 */
[----:B-1----:R-:W-:Y:S05]  /*b680*/  @!P1 BRA `(.L_x_1496) ;  /* 0x0000012c00189947 */ /* 0x002fea0003800000 */
.L_x_1493:
        /* <DEDUP_REMOVED lines=36> */
.L_x_1497:
        /* <DEDUP_REMOVED lines=93> */
[----:B------:R-:W-:-:S04]  /*bea0*/  FADD.FTZ R7, -R5, R7 ;  /* 0x0000000705077221 */ /* 0x000fc80000010100 */
[----:B------:R-:W-:Y:S01]  /*beb0*/  FMUL.FTZ R14, R7, UR39 ;  /* 0x00000027070e7c20 */ /* 0x000fe20008410000 */
[----:B------:R-:W-:-:S01]  /*bec0*/  FADD.FTZ R7, -R6, R9 ;  /* 0x0000000906077221 */ /* 0x000fc20000010100 */
[----:B------:R-:W-:Y:S02]  /*bed0*/  FFMA.FTZ R9, R5, R20, -8 ;  /* 0xc100000005097423 */ /* 0x000fe40000010014 */
[----:B------:R-:W-:Y:S01]  /*bee0*/  MUFU.EX2 R8, R14 ;  /* 0x0000000e00087308 */ /* 0x000fe20000000800 */
[----:B------:R-:W-:Y:S01]  /*bef0*/  FMUL.FTZ R7, R7, UR39 ;  /* 0x0000002707077c20 */ /* 0x000fe20008410000 */
        /* <DEDUP_REMOVED lines=41> */
[----:B------:R-:W-:-:S01]  /*c190*/  FFMA.FTZ R101, R6, R153, -8 ;  /* 0xc100000006657423 */ /* 0x000fc20000010099 */
[----:B------:R-:W0:Y:S03]  /*c1a0*/  MUFU.EX2 R11, R11 ;  /* 0x0000000b000b7308 */ /* 0x000e260000000800 */
        /* <DEDUP_REMOVED lines=46> */
[----:B0-----:R-:W-:-:S07]  /*c490*/  FADD.FTZ R0, R153, R0 ;  /* 0x0000000099007221 */ /* 0x001fce0000010000 */
[----:B------:R0:W2:Y:S08]  /*c4a0*/  MUFU.EX2 R14, R157 ;  /* 0x0000009d000e7308 */ /* 0x0000b00000000800 */
[----:B------:R-:W3:Y:S01]  /*c4b0*/  MUFU.EX2 R156, R156 ;  /* 0x0000009c009c7308 */ /* 0x000ee20000000800 */
[----:B0-----:R-:W-:-:S01]  /*c4c0*/  FFMA.FTZ R157, R162, UR39, -R101 ;  /* 0x00000027a29d7c23 */ /* 0x001fc20008010865 */
[----:B------:R-:W-:Y:S01]  /*c4d0*/  FADD.FTZ R162, R12, R3 ;  /* 0x000000030ca27221 */ /* 0x000fe20000010000 */
[----:B-1----:R-:W-:-:S01]  /*c4e0*/  FADD.FTZ R161, R155, R0 ;  /* 0x000000009ba17221 */ /* 0x002fc20000010000 */
[----:B------:R-:W-:-:S02]  /*c4f0*/  FFMA.FTZ R101, R103, UR39, -R101 ;  /* 0x0000002767657c23 */ /* 0x000fc40008010865 */
[----:B------:R-:W-:-:S02]  /*c500*/  FADD.FTZ R3, R13, R162 ;  /* 0x000000a20d037221 */ /* 0x000fc40000010000 */
[----:B------:R-:W0:Y:S02]  /*c510*/  MUFU.EX2 R15, R15 ;  /* 0x0000000f000f7308 */ /* 0x000e240000000800 */
[----:B--2---:R-:W-:-:S06]  /*c520*/  FADD.FTZ R0, R14, R3 ;  /* 0x000000030e007221 */ /* 0x004fcc0000010000 */
        /* <DEDUP_REMOVED lines=135> */
[----:B------:R0:W2:Y:S08]  /*cda0*/  MUFU.EX2 R163, R102 ;  /* 0x0000006600a37308 */ /* 0x0000b00000000800 */
[----:B------:R-:W3:Y:S01]  /*cdb0*/  MUFU.EX2 R9, R9 ;  /* 0x0000000900097308 */ /* 0x000ee20000000800 */
[----:B0-----:R-:W-:-:S01]  /*cdc0*/  FADD.FTZ R102, R98, R103 ;  /* 0x0000006762667221 */ /* 0x001fc20000010000 */
[----:B-1----:R-:W-:-:S03]  /*cdd0*/  FADD.FTZ R0, R100, R3 ;  /* 0x0000000364007221 */ /* 0x002fc60000010000 */
[----:B------:R-:W-:-:S03]  /*cde0*/  FADD.FTZ R102, R99, R102 ;  /* 0x0000006663667221 */ /* 0x000fc60000010000 */
[----:B------:R-:W0:Y:S01]  /*cdf0*/  MUFU.EX2 R101, R101 ;  /* 0x0000006500657308 */ /* 0x000e220000000800 */
[----:B--2---:R-:W-:-:S01]  /*ce00*/  FADD.FTZ R102, R163, R102 ;  /* 0x00000066a3667221 */ /* 0x004fc20000010000 */
[----:B---3--:R-:W-:-:S03]  /*ce10*/  FADD.FTZ R3, R9, R0 ;  /* 0x0000000009037221 */ /* 0x008fc60000010000 */
[----:B0-----:R-:W-:Y:S01]  /*ce20*/  FADD.FTZ R0, R101, R102 ;  /* 0x0000006665007221 */ /* 0x001fe20000010000 */
[----:B------:R-:W-:Y:S06]  /*ce30*/  @!P0 BRA `(.L_x_1498) ;  /* 0x0000000000048947 */ /* 0x000fec0003800000 */
[----:B------:R-:W-:Y:S01]  /*ce40*/  BPT.TRAP 0x1 ;  /* 0x000000040000795c */ /* 0x000fe20000300000 */
.L_x_1498:
        /* <DEDUP_REMOVED lines=111> */
[----:B------:R-:W-:-:S02]  /*d540*/  VIADD R10, R10, 0xffffffff ;  /* 0xffffffff0a0a7836 */ /* 0x000fc40000000000 */
[----:B------:R-:W-:Y:S02]  /*d550*/  IMAD.MOV.U32 R9, RZ, RZ, R6 ;  /* 0x000000ffff097224 */ /* 0x000fe400078e0006 */
[----:B------:R-:W-:Y:S01]  /*d560*/  IMAD.MOV.U32 R7, RZ, RZ, R5 ;  /* 0x000000ffff077224 */ /* 0x000fe200078e0005 */
[----:B------:R-:W-:Y:S06]  /*d570*/  @P1 BRA `(.L_x_1499) ;  /* 0xffffffd400c41947 */ /* 0x000fec000383ffff */
.L_x_1488:
[----:B------:R-:W-:-:S13]  /*d580*/  ISETP.GE.AND P1, PT, R10, UR41, PT ;  /* 0x000000290a007c0c */ /* 0x000fda000bf26270 */
[----:B------:R-:W-:Y:S05]  /*d590*/  @!P1 BRA `(.L_x_1500) ;  /* 0x0000004400889947 */ /* 0x000fea0003800000 */
[----:B------:R-:W-:Y:S01]  /*d5a0*/  IMAD.MOV.U32 R9, RZ, RZ, R6 ;  /* 0x000000ffff097224 */ /* 0x000fe200078e0006 */
[----:B------:R-:W-:Y:S01]  /*d5b0*/  UMOV UR32, UR48 ;  /* 0x0000003000207c82 */ /* 0x000fe20008000000 */
[----:B------:R-:W-:Y:S01]  /*d5c0*/  IMAD.MOV.U32 R8, RZ, RZ, R5 ;  /* 0x000000ffff087224 */ /* 0x000fe200078e0005 */
[----:B------:R-:W-:Y:S01]  /*d5d0*/  UMOV UR31, UR47 ;  /* 0x0000002f001f7c82 */ /* 0x000fe20008000000 */
[----:B------:R-:W-:Y:S01]  /*d5e0*/  ULDC UR28, c[0x0][0x9e4] ;  /* 0x00027900001c7ab9 */ /* 0x000fe20000000800 */
[----:B------:R-:W-:Y:S01]  /*d5f0*/  ULDC UR30, c[0x0][0x9dc] ;  /* 0x00027700001e7ab9 */ /* 0x000fe20000000800 */
[----:B------:R-:W-:-:S05]  /*d600*/  ULDC UR29, c[0x0][0x9e0] ;  /* 0x00027800001d7ab9 */ /* 0x000fca0000000800 */
.L_x_1519:
[----:B------:R-:W-:Y:S01]  /*d610*/  ISETP.NE.AND P2, PT, RZ, UR45, PT ;  /* 0x0000002dff007c0c */ /* 0x000fe2000bf45270 */
[----:B------:R-:W-:-:S04]  /*d620*/  UISETP.NE.AND UP0, UPT, UR31, 0x1, UPT ;  /* 0x000000011f00788c */ /* 0x000fc8000bf05270 */
[----:B------:R-:W-:-:S04]  /*d630*/  USEL UR48, URZ, 0x1, UP0 ;  /* 0x000000013f307887 */ /* 0x000fc80008000000 */
[----:B------:R-:W-:-:S04]  /*d640*/  ULOP3.LUT UR48, UR32, UR48, URZ, 0x3c, !UPT ;  /* 0x0000003020307292 */ /* 0x000fc8000f8e3c3f */
[----:B------:R-:W-:Y:S08]  /*d650*/  @P2 BRA `(.L_x_1501) ;  /* 0x0000000000382947 */ /* 0x000ff00003800000 */
[----:B------:R-:W-:Y:S05]  /*d660*/  @!P0 BRA `(.L_x_1502) ;  /* 0x0000000000048947 */ /* 0x000fea0003800000 */
[----:B------:R-:W-:Y:S01]  /*d670*/  BPT.TRAP 0x1 ;  /* 0x000000040000795c */ /* 0x000fe20000300000 */
.L_x_1502:
        /* <DEDUP_REMOVED lines=9> */
.L_x_1503:
[----:B-1----:R-:W-:Y:S05]  /*d710*/  @P1 BRA `(.L_x_1501) ;  /* 0x0000000000081947 */ /* 0x002fea0003800000 */
[----:B------:R-:W1:Y:S02]  /*d720*/  SYNCS.PHASECHK.TRANS64.TRYWAIT P1, [UR6+0x22830], R5 ;  /* 0x02283005ff0075a7 */ /* 0x000e640008020146 */
[----:B-1----:R-:W-:Y:S05]  /*d730*/  @!P1 BRA `(.L_x_1504) ;  /* 0x0000010c00049947 */ /* 0x002fea0003800000 */
.L_x_1501:
        /* <DEDUP_REMOVED lines=132> */
.L_x_1506:
[----:B------:R-:W-:Y:S01]  /*df80*/  ULEA UR6, UR31, UR43, 0x3 ;  /* 0x0000002b1f067291 */ /* 0x000fe2000f8e183f */
[----:B------:R-:W-:-:S05]  /*df90*/  IMAD.U32 R5, RZ, RZ, UR32 ;  /* 0x00000020ff057e24 */ /* 0x000fca000f8e00ff */
[----:B------:R-:W-:-:S04]  /*dfa0*/  SHF.L.U32 R5, R5, 0x1f, RZ ;  /* 0x0000001f05057819 */ /* 0x000fc800000006ff */
[----:B------:R0:W1:Y:S01]  /*dfb0*/  SYNCS.PHASECHK.TRANS64.TRYWAIT P1, [UR6+0x22850], R5 ;  /* 0x02285005ff0075a7 */ /* 0x0000620008020146 */
[----:B------:R-:W-:Y:S05]  /*dfc0*/  @!P0 BRA `(.L_x_1507) ;  /* 0x0000000000048947 */ /* 0x000fea0003800000 */
[----:B------:R-:W-:Y:S01]  /*dfd0*/  BPT.TRAP 0x1 ;  /* 0x000000040000795c */ /* 0x000fe20000300000 */
.L_x_1507:
[----:B-1----:R-:W-:Y:S05]  /*dfe0*/  @P1 BRA `(.L_x_1505) ;  /* 0x0000000000081947 */ /* 0x002fea0003800000 */
[----:B------:R-:W1:Y:S02]  /*dff0*/  SYNCS.PHASECHK.TRANS64.TRYWAIT P1, [UR6+0x22850], R5 ;  /* 0x02285005ff0075a7 */ /* 0x000e640008020146 */
[----:B-1----:R-:W-:Y:S05]  /*e000*/  @!P1 BRA `(.L_x_1508) ;  /* 0x0000010000e89947 */ /* 0x002fea0003800000 */
.L_x_1505:
        /* <DEDUP_REMOVED lines=36> */
.L_x_1509:
        /* <DEDUP_REMOVED lines=37> */
.L_x_1512:
[----:B------:R-:W-:-:S05]  /*e4a0*/  IMAD.U32 R168, RZ, RZ, UR28 ;  /* 0x0000001cffa87e24 */ /* 0x000fca000f8e00ff */
[----:B------:R-:W-:-:S13]  /*e4b0*/  ISETP.NE.AND P1, PT, R168, 0x1, PT ;  /* 0x00000001a800780c */ /* 0x000fda0003f25270 */
[----:B------:R-:W0:Y:S02]  /*e4c0*/  @P1 LDC.64 R6, c[0x0][0x9e8] ;  /* 0x00027a00ff061b82 */ /* 0x000e240000000a00 */
[----:B0-----:R-:W-:-:S05]  /*e4d0*/  @P1 IMAD.HI.U32 R6, R21, R6, RZ ;  /* 0x0000000615061227 */ /* 0x001fca00078e00ff */
[----:B------:R-:W-:-:S07]  /*e4e0*/  @P1 SHF.R.U32.HI R21, RZ, R7, R6 ;  /* 0x00000007ff151219 */ /* 0x000fce0000011606 */
.L_x_1513:
[----:B------:R-:W-:Y:S05]  /*e4f0*/  BSYNC B0 ;  /* 0x0000000000007941 */ /* 0x000fea0003800000 */
.L_x_1511:
[----:B------:R-:W-:-:S05]  /*e500*/  IMAD R21, R21, R168, R5 ;  /* 0x000000a815157224 */ /* 0x000fca00078e0205 */
[----:B------:R-:W-:Y:S02]  /*e510*/  VIADDMNMX R12, R21, R168, R12, PT ;  /* 0x000000a8150c7246 */ /* 0x000fe4000380010c */
[----:B------:R-:W-:-:S07]  /*e520*/  VIMNMX R11, R11, R21, !PT ;  /* 0x000000150b0b7248 */ /* 0x000fce0007fe0100 */
.L_x_1510:
        /* <DEDUP_REMOVED lines=248> */
.L_x_1516:
[----:B------:R-:W-:-:S05]  /*f4b0*/  IMAD.U32 R12, RZ, RZ, UR28 ;  /* 0x0000001cff0c7e24 */ /* 0x000fca000f8e00ff */
[----:B------:R-:W-:-:S13]  /*f4c0*/  ISETP.NE.AND P6, PT, R12, 0x1, PT ;  /* 0x000000010c00780c */ /* 0x000fda0003fc5270 */
[----:B------:R-:W0:Y:S02]  /*f4d0*/  @P6 LDC.64 R6, c[0x0][0x9e8] ;  /* 0x00027a00ff066b82 */ /* 0x000e240000000a00 */
[----:B0-----:R-:W-:-:S05]  /*f4e0*/  @P6 IMAD.HI.U32 R6, R11, R6, RZ ;  /* 0x000000060b066227 */ /* 0x001fca00078e00ff */
[----:B------:R-:W-:-:S07]  /*f4f0*/  @P6 SHF.R.U32.HI R11, RZ, R7, R6 ;  /* 0x00000007ff0b6219 */ /* 0x000fce0000011606 */
.L_x_1517:
[----:B------:R-:W-:Y:S05]  /*f500*/  BSYNC B0 ;  /* 0x0000000000007941 */ /* 0x000fea0003800000 */
.L_x_1515:
[----:B------:R-:W-:-:S05]  /*f510*/  IMAD R5, R11, R12, R5 ;  /* 0x0000000c0b057224 */ /* 0x000fca00078e0205 */
[----:B------:R-:W-:Y:S02]  /*f520*/  VIADDMNMX R14, R5, R12, R14, PT ;  /* 0x0000000c050e7246 */ /* 0x000fe4000380010e */
[----:B------:R-:W-:-:S07]  /*f530*/  VIMNMX R13, R13, R5, !PT ;  /* 0x000000050d0d7248 */ /* 0x000fce0007fe0100 */
.L_x_1514:
        /* <DEDUP_REMOVED lines=501> */
.L_x_1518:
        /* <DEDUP_REMOVED lines=115> */
.L_x_1500:
[----:B------:R-:W-:Y:S06]  /*11bc0*/  BAR.ARV 0x8, 0x180 ;  /* 0x0206000000007b1d */ /* 0x000fec0000002000 */
[----:B------:R-:W-:Y:S05]  /*11bd0*/  @!P0 BRA `(.L_x_1520) ;  /* 0x0000000000048947 */ /* 0x000fea0003800000 */
[----:B------:R-:W-:Y:S01]  /*11be0*/  BPT.TRAP 0x1 ;  /* 0x000000040000795c */ /* 0x000fe20000300000 */
.L_x_1520:
[----:B------:R-:W-:Y:S01]  /*11bf0*/  ULEA UR9, UR47, UR43, 0x3 ;  /* 0x0000002b2f097291 */ /* 0x000fe2000f8e183f */
[----:B------:R-:W-:-:S05]  /*11c00*/  IMAD.U32 R4, RZ, RZ, UR48 ;  /* 0x00000030ff047e24 */ /* 0x000fca000f8e00ff */
[----:B------:R-:W-:-:S04]  /*11c10*/  SHF.L.U32 R4, R4, 0x1f, RZ ;  /* 0x0000001f04047819 */ /* 0x000fc800000006ff */
[----:B------:R0:W1:Y:S01]  /*11c20*/  SYNCS.PHASECHK.TRANS64.TRYWAIT P1, [UR9+0x22850], R4 ;  /* 0x02285004ff0075a7 */ /* 0x0000620008020149 */
[----:B------:R-:W-:Y:S05]  /*11c30*/  @!P0 BRA `(.L_x_1521) ;  /* 0x0000000000048947 */ /* 0x000fea0003800000 */
[----:B------:R-:W-:Y:S01]  /*11c40*/  BPT.TRAP 0x1 ;  /* 0x000000040000795c */ /* 0x000fe20000300000 */
.L_x_1521:
[----:B-1----:R-:W-:Y:S05]  /*11c50*/  @P1 BRA `(.L_x_1522) ;  /* 0x0000000000081947 */ /* 0x002fea0003800000 */
[----:B------:R-:W1:Y:S02]  /*11c60*/  SYNCS.PHASECHK.TRANS64.TRYWAIT P1, [UR9+0x22850], R4 ;  /* 0x02285004ff0075a7 */ /* 0x000e640008020149 */
[----:B-1----:R-:W-:Y:S05]  /*11c70*/  @!P1 BRA `(.L_x_1523) ;  /* 0x000000c400e49947 */ /* 0x002fea0003800000 */
.L_x_1522:
[----:B------:R-:W-:Y:S01]  /*11c80*/  UIADD3 UR43, UR43, 0x400, URZ ;  /* 0x000004002b2b7890 */ /* 0x000fe2000fffe03f */
[----:B------:R-:W-:Y:S01]  /*11c90*/  WARPGROUP.ARRIVE ;  /* 0x00000000000079c5 */ /* 0x000fe20000000000 */
[----:B------:R-:W-:Y:S01]  /*11ca0*/  UMOV UR7, 0xc0000010 ;  /* 0xc000001000077882 */ /* 0x000fe20000000000 */
[----:B------:R-:W-:Y:S01]  /*11cb0*/  ULDC.64 UR10, c[0x0][0x9a0] ;  /* 0x00026800000a7ab9 */ /* 0x000fe20000000a00 */
[----:B------:R-:W-:Y:S01]  /*11cc0*/  USHF.R.U32.HI UR43, URZ, 0x4, UR43 ;  /* 0x000000043f2b7899 */ /* 0x000fe2000801162b */
[----:B01----:R-:W-:Y:S01]  /*11cd0*/  IMAD.MOV.U32 R4, RZ, RZ, 0x3f800000 ;  /* 0x3f800000ff047424 */ /* 0x003fe200078e00ff */
[----:B------:R-:W-:Y:S02]  /*11ce0*/  UISETP.NE.U32.AND UP0, UPT, UR10, URZ, UPT ;  /* 0x0000003f0a00728c */ /* 0x000fe4000bf05070 */
[----:B------:R-:W-:Y:S02]  /*11cf0*/  ULOP3.LUT UR43, UR43, 0x3fff, URZ, 0xc0, !UPT ;  /* 0x00003fff2b2b7892 */ /* 0x000fe4000f8ec03f */
[----:B------:R-:W-:-:S02]  /*11d00*/  UISETP.NE.AND.EX UP0, UPT, UR11, URZ, UPT, UP0 ;  /* 0x0000003f0b00728c */ /* 0x000fc4000bf05300 */
[----:B------:R-:W-:-:S04]  /*11d10*/  ULOP3.LUT UR8, UR43, 0x10000, URZ, 0xfc, !UPT ;  /* 0x000100002b087892 */ /* 0x000fc8000f8efc3f */
[----:B------:R-:W-:Y:S01]  /*11d20*/  UIMAD UR8, UR47, 0x500, UR8 ;  /* 0x000005002f0878a4 */ /* 0x000fe2000f8e0208 */
[----:B------:R-:W-:-:S04]  /*11d30*/  PLOP3.LUT P1, PT, PT, PT, UP0, 0x80, 0x0 ;  /* 0x000000000000781c */ /* 0x000fc80003f2f008 */
[----:B------:R-:W-:Y:S02]  /*11d40*/  @UP0 ULDC.64 UR12, c[0x0][0x9c8] ;  /* 0x00027200000c0ab9 */ /* 0x000fe40000000a00 */
[----:B------:R-:W-:Y:S01]  /*11d50*/  UMOV UR6, UR8 ;  /* 0x0000000800067c82 */ /* 0x000fe20008000000 */
[----:B------:R-:W-:-:S09]  /*11d60*/  @UP0 UIMAD.WIDE.U32 UR4, UR51, UR12, URZ ;  /* 0x0000000c330402a5 */ /* 0x000fd2000f8e003f */
[----:B------:R-:W-:Y:S01]  /*11d70*/  QGMMA.64x128x32.F32.E4M3.E4M3 R24, R184, gdesc[UR4], R24, gsb0 ;  /* 0x01e00004b8187df3 */ /* 0x000fe20008000818 */
[----:B------:R-:W-:Y:S01]  /*11d80*/  UIADD3 UR6, UR8, 0x100, URZ ;  /* 0x0000010008067890 */ /* 0x000fe2000fffe03f */
[----:B------:R-:W-:Y:S01]  /*11d90*/  UMOV UR7, 0xc0000010 ;  /* 0xc000001000077882 */ /* 0x000fe20000000000 */
[----:B------:R-:W-:Y:S02]  /*11da0*/  WARPGROUP.DEPBAR.LE gsb0, 0x0 ;  /* 0x00008000000079c5 */ /* 0x000fe40000010000 */
[----:B------:R-:W-:-:S07]  /*11db0*/  WARPGROUP.ARRIVE ;  /* 0x00000000000079c5 */ /* 0x000fce0000000000 */
[----:B------:R-:W-:Y:S01]  /*11dc0*/  QGMMA.64x128x32.F32.E4M3.E4M3 R24, R180, gdesc[UR4], R24, gsb0 ;  /* 0x01e00004b4187df3 */ /* 0x000fe20008000818 */
[----:B------:R-:W-:-:S04]  /*11dd0*/  @UP0 USHF.R.S32.HI UR6, URZ, 0x1f, UR51 ;  /* 0x0000001f3f060899 */ /* 0x000fc80008011433 */
[----:B------:R-:W-:-:S04]  /*11de0*/  @UP0 UIMAD UR6, UR6, UR12, URZ ;  /* 0x0000000c060602a4 */ /* 0x000fc8000f8e023f */
[----:B------:R-:W-:-:S04]  /*11df0*/  @UP0 UIMAD UR6, UR51, UR13, UR6 ;  /* 0x0000000d330602a4 */ /* 0x000fc8000f8e0206 */
[----:B------:R-:W-:-:S03]  /*11e00*/  @UP0 UIADD3 UR5, UR5, UR6, URZ ;  /* 0x0000000605050290 */ /* 0x000fc6000fffe03f */
[----:B------:R-:W-:Y:S02]  /*11e10*/  @UP0 ULDC.64 UR6, c[0x0][0x9d0] ;  /* 0x0002740000060ab9 */ /* 0x000fe40000000a00 */
[----:B------:R-:W-:-:S04]  /*11e20*/  @UP0 UIMAD.WIDE.U32 UR4, UR36, UR6, UR4 ;  /* 0x00000006240402a5 */ /* 0x000fc8000f8e0004 */
[----:B------:R-:W-:Y:S02]  /*11e30*/  @UP0 ULEA UR6, UP1, UR4, UR10, 0x2 ;  /* 0x0000000a04060291 */ /* 0x000fe4000f82103f */
[----:B------:R-:W-:-:S04]  /*11e40*/  @UP0 UIMAD UR5, UR36, UR7, UR5 ;  /* 0x00000007240502a4 */ /* 0x000fc8000f8e0205 */
[----:B------:R-:W-:Y:S01]  /*11e50*/  IMAD.U32 R8, RZ, RZ, UR6 ;  /* 0x00000006ff087e24 */ /* 0x000fe2000f8e00ff */
[----:B------:R-:W-:Y:S02]  /*11e60*/  @UP0 ULEA.HI.X UR7, UR4, UR11, UR5, 0x2, UP1 ;  /* 0x0000000b04070291 */ /* 0x000fe400088f1405 */
[----:B------:R-:W-:-:S04]  /*11e70*/  UIADD3 UR6, UR8, 0x200, URZ ;  /* 0x0000020008067890 */ /* 0x000fc8000fffe03f */
[----:B------:R-:W-:Y:S01]  /*11e80*/  IMAD.U32 R9, RZ, RZ, UR7 ;  /* 0x00000007ff097e24 */ /* 0x000fe2000f8e00ff */
[----:B------:R-:W-:-:S04]  /*11e90*/  UMOV UR7, 0xc0000010 ;  /* 0xc000001000077882 */ /* 0x000fc80000000000 */
        /* <DEDUP_REMOVED lines=18> */
[----:B-1----:R-:W-:-:S01]  /*11fc0*/  FADD.FTZ R12, R10, R7 ;  /* 0x000000070a0c7221 */ /* 0x002fc20000010000 */
[----:B0-----:R-:W-:-:S04]  /*11fd0*/  FADD.FTZ R14, R11, R8 ;  /* 0x000000080b0e7221 */ /* 0x001fc80000010000 */
        /* <DEDUP_REMOVED lines=22> */
[----:B--2---:R-:W-:Y:S01]  /*12140*/  FMUL.FTZ R7, R7, R4 ;  /* 0x0000000407077220 */ /* 0x004fe20000410000 */
[----:B------:R-:W-:Y:S02]  /*12150*/  IMAD.MOV.U32 R0, RZ, RZ, -0x800000 ;  /* 0xff800000ff007424 */ /* 0x000fe400078e00ff */
[----:B------:R-:W-:Y:S01]  /*12160*/  @P2 FFMA.FTZ R3, R8, R5, R9 ;  /* 0x0000000508032223 */ /* 0x000fe20000010009 */
[----:B------:R-:W-:-:S01]  /*12170*/  @P3 FFMA.FTZ R0, R12, R6, R13 ;  /* 0x000000060c003223 */ /* 0x000fc2000001000d */
[----:B---3--:R-:W-:Y:S01]  /*12180*/  FMUL.FTZ R4, R11, R4 ;  /* 0x000000040b047220 */ /* 0x008fe20000410000 */
[----:B------:R-:W-:-:S02]  /*12190*/  WARPGROUP.DEPBAR.LE gsb0, 0x0 ;  /* 0x00008000000079c5 */ /* 0x000fc40000010000 */
[----:B------:R-:W-:Y:S05]  /*121a0*/  @!P0 BRA `(.L_x_1524) ;  /* 0x0000000000048947 */ /* 0x000fea0003800000 */
[----:B------:R-:W-:Y:S01]  /*121b0*/  BPT.TRAP 0x1 ;  /* 0x000000040000795c */ /* 0x000fe20000300000 */
.L_x_1524:
        /* <DEDUP_REMOVED lines=74> */
.L_x_1446:
        /* <DEDUP_REMOVED lines=9> */
[----:B------:R-:W-:Y:S02]  /*126f0*/  R2UR UR5, R50 ;  /* 0x00000000320572ca */ /* 0x000fe400000e0000 */
[----:B------:R-:W-:Y:S01]  /*12700*/  R2UR UR51, R51 ;  /* 0x00000000333372ca */ /* 0x000fe200000e0000 */
[----:B------:R-:W-:Y:S06]  /*12710*/  BAR.ARV 0x4, 0x180 ;  /* 0x0106000000007b1d */ /* 0x000fec0000002000 */
[----:B------:R-:W-:Y:S08]  /*12720*/  @P0 BRA `(.L_x_1526) ;  /* 0x0000002c00a40947 */ /* 0x000ff00003800000 */
[----:B------:R-:W0:Y:S01]  /*12730*/  S2R R18, SR_TID.X ;  /* 0x0000000000127919 */ /* 0x000e220000002100 */
[----:B------:R-:W-:Y:S01]  /*12740*/  ULDC.64 UR8, c[0x4][0x38] ;  /* 0x01000e0000087ab9 */ /* 0x000fe20000000a00 */
[----:B------:R-:W-:Y:S01]  /*12750*/  ULDC.64 UR10, c[0x0][0xc00] ;  /* 0x00030000000a7ab9 */ /* 0x000fe20000000a00 */
[----:B0-----:R-:W-:-:S05]  /*12760*/  IMAD.SHL.U32 R4, R18, 0x4, RZ ;  /* 0x0000000412047824 */ /* 0x001fca00078e00ff */
[----:B------:R-:W-:Y:S01]  /*12770*/  LOP3.LUT R4, R4, 0xc, RZ, 0xc0, !PT ;  /* 0x0000000c04047812 */ /* 0x000fe200078ec0ff */
[----:B------:R-:W-:Y:S03]  /*12780*/  BAR.SYNC.DEFER_BLOCKING 0x1, 0x100 ;  /* 0x0044000000007b1d */ /* 0x000fe60000010000 */
[----:B------:R-:W-:-:S05]  /*12790*/  IADD3 R4, P0, R4, UR8, RZ ;  /* 0x0000000804047c10 */ /* 0x000fca000ff1e0ff */
[----:B------:R-:W-:Y:S01]  /*127a0*/  IMAD.X R5, RZ, RZ, UR9, P0 ;  /* 0x00000009ff057e24 */ /* 0x000fe200080e06ff */
[----:B------:R-:W-:-:S04]  /*127b0*/  ULDC.64 UR8, c[0x0][0xc00] ;  /* 0x0003000000087ab9 */ /* 0x000fc80000000a00 */
[----:B------:R0:W2:Y:S01]  /*127c0*/  LDG.E.CONSTANT R24, desc[UR54][R4.64] ;  /* 0x0000003604187981 */ /* 0x0000a2000c1e9900 */
[----:B------:R-:W-:Y:S01]  /*127d0*/  LOP3.LUT P0, R18, R18, 0x3, RZ, 0xc0, !PT ;  /* 0x0000000312127812 */ /* 0x000fe2000780c0ff */
[----:B------:R-:W-:-:S03]  /*127e0*/  UIMAD.WIDE UR8, UR37, 0x4, UR8 ;  /* 0x00000004250878a5 */ /* 0x000fc6000f8e0208 */
[----:B------:R-:W-:-:S04]  /*127f0*/  ISETP.EQ.OR P0, PT, R18, 0x3, !P0 ;  /* 0x000000031200780c */ /* 0x000fc80004702670 */
        /* <DEDUP_REMOVED lines=31> */
[----:B------:R-:W-:-:S02]  /*129f0*/  SEL R111, R90, R65, P0 ;  /* 0x000000415a6f7207 */ /* 0x000fc40000000000 */
[----:B------:R-:W-:Y:S01]  /*12a00*/  SEL R33, R65, R90, P0 ;  /* 0x0000005a41217207 */ /* 0x000fe20000000000 */
[----:B------:R-:W-:Y:S01]  /*12a10*/  IMAD.X R99, RZ, RZ, R11, P6 ;  /* 0x000000ffff637224 */ /* 0x000fe200030e060b */
[----:B------:R-:W-:Y:S02]  /*12a20*/  SEL R109, R76, R77, P0 ;  /* 0x0000004d4c6d7207 */ /* 0x000fe40000000000 */
[----:B------:R-:W-:Y:S02]  /*12a30*/  SEL R39, R77, R76, P0 ;  /* 0x0000004c4d277207 */ /* 0x000fe40000000000 */
[----:B------:R-:W-:Y:S02]  /*12a40*/  LOP3.LUT R4, R53, 0x380, RZ, 0xc0, !PT ;  /* 0x0000038035047812 */ /* 0x000fe400078ec0ff */
        /* <DEDUP_REMOVED lines=8> */
[----:B------:R-:W-:Y:S02]  /*12ad0*/  IADD3 R55, P1, R10, 0x40, RZ ;  /* 0x000000400a377810 */ /* 0x000fe40007f3e0ff */
[----:B------:R-:W-:Y:S02]  /*12ae0*/  SEL R69, R57, R64, P0 ;  /* 0x0000004039457207 */ /* 0x000fe40000000000 */
[----:B------:R-:W-:Y:S01]  /*12af0*/  SEL R48, R64, R57, P0 ;  /* 0x0000003940307207 */ /* 0x000fe20000000000 */
[----:B------:R-:W-:Y:S01]  /*12b00*/  IMAD.X R15, RZ, RZ, R11, P1 ;  /* 0x000000ffff0f7224 */ /* 0x000fe200008e060b */
[----:B------:R-:W-:Y:S02]  /*12b10*/  SEL R63, R74, R75, P0 ;  /* 0x0000004b4a3f7207 */ /* 0x000fe40000000000 */
[----:B------:R-:W-:Y:S02]  /*12b20*/  SEL R131, R6, R25, P0 ;  /* 0x0000001906837207 */ /* 0x000fe40000000000 */
[----:B------:R-:W-:-:S02]  /*12b30*/  SEL R74, R75, R74, P0 ;  /* 0x0000004a4b4a7207 */ /* 0x000fc40000000000 */
[----:B------:R-:W-:Y:S02]  /*12b40*/  SEL R57, R86, R87, P0 ;  /* 0x0000005756397207 */ /* 0x000fe40000000000 */
[----:B------:R-:W-:Y:S02]  /*12b50*/  SHF.R.U64 R4, R4, 0x3, RZ ;  /* 0x0000000304047819 */ /* 0x000fe400000012ff */
[----:B------:R-:W-:Y:S02]  /*12b60*/  SEL R25, R25, R6, P0 ;  /* 0x0000000619197207 */ /* 0x000fe40000000000 */
[----:B------:R-:W-:Y:S02]  /*12b70*/  SEL R86, R87, R86, P0 ;  /* 0x0000005657567207 */ /* 0x000fe40000000000 */
[C---:B------:R-:W-:Y:S02]  /*12b80*/  IADD3 R75, P3, R10.reuse, 0x4000, RZ ;  /* 0x000040000a4b7810 */ /* 0x040fe40007f7e0ff */
[----:B------:R-:W-:-:S02]  /*12b90*/  IADD3 R87, P6, R10, 0x4060, RZ ;  /* 0x000040600a577810 */ /* 0x000fc40007fde0ff */
[----:B------:R-:W-:Y:S01]  /*12ba0*/  LOP3.LUT R6, R55, 0x380, RZ, 0xc0, !PT ;  /* 0x0000038037067812 */ /* 0x000fe200078ec0ff */
[----:B------:R-:W-:Y:S01]  /*12bb0*/  IMAD.X R93, RZ, RZ, R11, P3 ;  /* 0x000000ffff5d7224 */ /* 0x000fe200018e060b */
[----:B------:R-:W-:Y:S02]  /*12bc0*/  SEL R101, R66, R67, P0 ;  /* 0x0000004342657207 */ /* 0x000fe40000000000 */
[----:B------:R-:W-:Y:S02]  /*12bd0*/  SEL R108, R67, R66, P0 ;  /* 0x00000042436c7207 */ /* 0x000fe40000000000 */
[----:B------:R-:W-:Y:S02]  /*12be0*/  LOP3.LUT R5, R10, 0x380, RZ, 0xc0, !PT ;  /* 0x000003800a057812 */ /* 0x000fe400078ec0ff */
[----:B------:R-:W-:Y:S02]  /*12bf0*/  LOP3.LUT R98, R4, R53, RZ, 0x3c, !PT ;  /* 0x0000003504627212 */ /* 0x000fe400078e3cff */
[----:B------:R-:W-:-:S02]  /*12c00*/  SEL R67, R70, R71, P0 ;  /* 0x0000004746437207 */ /* 0x000fc40000000000 */
[----:B------:R-:W-:Y:S02]  /*12c10*/  SEL R110, R71, R70, P0 ;  /* 0x00000046476e7207 */ /* 0x000fe40000000000 */
[----:B------:R-:W-:Y:S02]  /*12c20*/  SEL R65, R78, R79, P0 ;  /* 0x0000004f4e417207 */ /* 0x000fe40000000000 */
[----:B------:R-:W-:Y:S02]  /*12c30*/  LOP3.LUT R4, R75, 0x380, RZ, 0xc0, !PT ;  /* 0x000003804b047812 */ /* 0x000fe400078ec0ff */
[----:B------:R-:W-:Y:S02]  /*12c40*/  SEL R78, R79, R78, P0 ;  /* 0x0000004e4f4e7207 */ /* 0x000fe40000000000 */
[----:B------:R-:W-:Y:S02]  /*12c50*/  SEL R51, R82, R83, P0 ;  /* 0x0000005352337207 */ /* 0x000fe40000000000 */
[----:B------:R-:W-:-:S02]  /*12c60*/  IADD3 R71, P2, R10, 0x60, RZ ;  /* 0x000000600a477810 */ /* 0x000fc40007f5e0ff */
[----:B------:R-:W-:Y:S02]  /*12c70*/  SHF.R.U64 R6, R6, 0x3, RZ ;  /* 0x0000000306067819 */ /* 0x000fe400000012ff */
[----:B------:R-:W-:Y:S01]  /*12c80*/  LOP3.LUT R50, R87, 0x380, RZ, 0xc0, !PT ;  /* 0x0000038057327812 */ /* 0x000fe200078ec0ff */
[----:B------:R-:W-:Y:S01]  /*12c90*/  IMAD.X R13, RZ, RZ, R11, P2 ;  /* 0x000000ffff0d7224 */ /* 0x000fe200010e060b */
[----:B------:R-:W-:Y:S02]  /*12ca0*/  SEL R121, R52, R89, P0 ;  /* 0x0000005934797207 */ /* 0x000fe40000000000 */
[----:B------:R-:W-:Y:S02]  /*12cb0*/  SEL R34, R89, R52, P0 ;  /* 0x0000003459227207 */ /* 0x000fe40000000000 */
[----:B------:R-:W-:Y:S02]  /*12cc0*/  SEL R82, R83, R82, P0 ;  /* 0x0000005253527207 */ /* 0x000fe40000000000 */
[----:B------:R-:W-:-:S02]  /*12cd0*/  IADD3 R79, P4, R10, 0x4020, RZ ;  /* 0x000040200a4f7810 */ /* 0x000fc40007f9e0ff */
[----:B------:R-:W-:Y:S02]  /*12ce0*/  SEL R89, R41, R14, P0 ;  /* 0x0000000e29597207 */ /* 0x000fe40000000000 */
[----:B------:R-:W-:Y:S02]  /*12cf0*/  IADD3 R83, P5, R10, 0x4040, RZ ;  /* 0x000040400a537810 */ /* 0x000fe40007fbe0ff */
[----:B------:R-:W-:Y:S02]  /*12d00*/  SHF.R.U64 R5, R5, 0x3, RZ ;  /* 0x0000000305057819 */ /* 0x000fe400000012ff */
[----:B------:R-:W-:Y:S01]  /*12d10*/  SEL R103, R8, R9, P0 ;  /* 0x0000000908677207 */ /* 0x000fe20000000000 */
[--C-:B------:R-:W-:Y:S01]  /*12d20*/  IMAD.X R7, RZ, RZ, R11.reuse, P5 ;  /* 0x000000ffff077224 */ /* 0x100fe200028e060b */
[----:B------:R-:W-:Y:S01]  /*12d30*/  SEL R42, R9, R8, P0 ;  /* 0x00000008092a7207 */ /* 0x000fe20000000000 */
[----:B------:R-:W-:Y:S01]  /*12d40*/  IMAD.X R9, RZ, RZ, R11, P4 ;  /* 0x000000ffff097224 */ /* 0x000fe200020e060b */
[----:B------:R-:W-:-:S02]  /*12d50*/  SEL R41, R14, R41, P0 ;  /* 0x000000290e297207 */ /* 0x000fc40000000000 */
[----:B------:R-:W-:Y:S02]  /*12d60*/  SHF.R.U64 R4, R4, 0x3, RZ ;  /* 0x0000000304047819 */ /* 0x000fe400000012ff */
[----:B------:R-:W-:Y:S02]  /*12d70*/  LOP3.LUT R8, R71, 0x380, RZ, 0xc0, !PT ;  /* 0x0000038047087812 */ /* 0x000fe400078ec0ff */
[----:B------:R-:W-:Y:S02]  /*12d80*/  LOP3.LUT R14, R6, R55, RZ, 0x3c, !PT ;  /* 0x00000037060e7212 */ /* 0x000fe400078e3cff */
[----:B------:R-:W-:Y:S02]  /*12d90*/  SHF.R.U64 R50, R50, 0x3, RZ ;  /* 0x0000000332327819 */ /* 0x000fe400000012ff */
[----:B------:R-:W-:Y:S02]  /*12da0*/  LOP3.LUT R6, R79, 0x380, RZ, 0xc0, !PT ;  /* 0x000003804f067812 */ /* 0x000fe400078ec0ff */
[----:B------:R-:W-:Y:S01]  /*12db0*/  LOP3.LUT R10, R5, R10, RZ, 0x3c, !PT ;  /* 0x0000000a050a7212 */ /* 0x000fe200078e3cff */
[----:B------:R-:W-:Y:S01]  /*12dc0*/  IMAD.X R5, RZ, RZ, R11, P6 ;  /* 0x000000ffff057224 */ /* 0x000fe200030e060b */
[----:B------:R-:W-:-:S02]  /*12dd0*/  LOP3.LUT R18, R83, 0x380, RZ, 0xc0, !PT ;  /* 0x0000038053127812 */ /* 0x000fc400078ec0ff */
[----:B------:R-:W-:Y:S02]  /*12de0*/  LOP3.LUT R92, R4, R75, RZ, 0x3c, !PT ;  /* 0x0000004b045c7212 */ /* 0x000fe400078e3cff */
[----:B------:R-:W-:Y:S02]  /*12df0*/  SHF.R.U64 R8, R8, 0x3, RZ ;  /* 0x0000000308087819 */ /* 0x000fe400000012ff */
[----:B------:R-:W-:Y:S02]  /*12e00*/  LOP3.LUT R4, R50, R87, RZ, 0x3c, !PT ;  /* 0x0000005732047212 */ /* 0x000fe400078e3cff */
[----:B------:R-:W-:Y:S02]  /*12e10*/  SEL R113, R68, R91, P0 ;  /* 0x0000005b44717207 */ /* 0x000fe40000000000 */
[----:B------:R-:W-:Y:S02]  /*12e20*/  SEL R38, R91, R68, P0 ;  /* 0x000000445b267207 */ /* 0x000fe40000000000 */
[----:B------:R-:W-:-:S02]  /*12e30*/  SHF.R.U64 R6, R6, 0x3, RZ ;  /* 0x0000000306067819 */ /* 0x000fc400000012ff */
[----:B------:R-:W-:Y:S02]  /*12e40*/  SEL R91, R45, R12, P0 ;  /* 0x0000000c2d5b7207 */ /* 0x000fe40000000000 */
[----:B------:R-:W-:Y:S02]  /*12e50*/  SHF.R.U64 R18, R18, 0x3, RZ ;  /* 0x0000000312127819 */ /* 0x000fe400000012ff */
[----:B------:R-:W-:Y:S02]  /*12e60*/  SEL R45, R12, R45, P0 ;  /* 0x0000002d0c2d7207 */ /* 0x000fe40000000000 */
[----:B------:R-:W-:Y:S02]  /*12e70*/  LOP3.LUT R12, R8, R71, RZ, 0x3c, !PT ;  /* 0x00000047080c7212 */ /* 0x000fe400078e3cff */
[----:B------:R-:W-:Y:S02]  /*12e80*/  MOV R94, R4 ;  /* 0x00000004005e7202 */ /* 0x000fe40000000f00 */
        /* <DEDUP_REMOVED lines=27> */
[----:B------:R-:W-:Y:S04]  /*13040*/  SHFL.IDX PT, R76, R119, R24, 0x1c1f ;  /* 0x001c1f18774c7589 */ /* 0x000fe800000e0000 */
[----:B------:R0:W-:Y:S04]  /*13050*/  SHFL.IDX PT, R53, R89, R24, 0x1c1f ;  /* 0x001c1f1859357589 */ /* 0x0001e800000e0000 */
[----:B------:R1:W-:Y:S04]  /*13060*/  SHFL.IDX PT, R52, R91, R24, 0x1c1f ;  /* 0x001c1f185b347589 */ /* 0x0003e800000e0000 */
[----:B------:R-:W2:Y:S01]  /*13070*/  SHFL.IDX PT, R7, R29, R5, 0x1c1f ;  /* 0x001c1f051d077589 */ /* 0x000ea200000e0000 */
[----:B0-----:R-:W-:-:S03]  /*13080*/  SEL R89, R27, R4, P0 ;  /* 0x000000041b597207 */ /* 0x001fc60000000000 */
[----:B------:R-:W-:Y:S01]  /*13090*/  SHFL.IDX PT, R77, R30, R5, 0x1c1f ;  /* 0x001c1f051e4d7589 */ /* 0x000fe200000e0000 */
[----:B-1----:R-:W-:-:S03]  /*130a0*/  SEL R91, R4, R27, P0 ;  /* 0x0000001b045b7207 */ /* 0x002fc60000000000 */
[----:B------:R-:W-:Y:S04]  /*130b0*/  SHFL.IDX PT, R45, R45, R5, 0x1c1f ;  /* 0x001c1f052d2d7589 */ /* 0x000fe800000e0000 */
[----:B------:R-:W-:Y:S04]  /*130c0*/  SHFL.IDX PT, R28, R41, R5, 0x1c1f ;  /* 0x001c1f05291c7589 */ /* 0x000fe800000e0000 */
[----:B------:R-:W0:Y:S04]  /*130d0*/  SHFL.IDX PT, R44, R44, R5, 0x1c1f ;  /* 0x001c1f052c2c7589 */ /* 0x000e2800000e0000 */
[----:B------:R-:W-:Y:S04]  /*130e0*/  SHFL.IDX PT, R8, R125, R24, 0x1c1f ;  /* 0x001c1f187d087589 */ /* 0x000fe800000e0000 */
[----:B------:R-:W-:Y:S01]  /*130f0*/  SHFL.IDX PT, R59, R59, R24, 0x1c1f ;  /* 0x001c1f183b3b7589 */ /* 0x000fe200000e0000 */
[----:B--2---:R-:W-:-:S03]  /*13100*/  SEL R87, R6, R7, P0 ;  /* 0x0000000706577207 */ /* 0x004fc60000000000 */
[----:B------:R-:W-:Y:S04]  /*13110*/  SHFL.IDX PT, R66, R69, R24, 0x1c1f ;  /* 0x001c1f1845427589 */ /* 0x000fe800000e0000 */
[----:B------:R-:W-:Y:S04]  /*13120*/  SHFL.IDX PT, R62, R73, R24, 0x1c1f ;  /* 0x001c1f18493e7589 */ /* 0x000fe800000e0000 */
[----:B------:R-:W-:Y:S04]  /*13130*/  SHFL.IDX PT, R100, R67, R24, 0x1c1f ;  /* 0x001c1f1843647589 */ /* 0x000fe800000e0000 */
[----:B------:R-:W-:Y:S01]  /*13140*/  SHFL.IDX PT, R104, R63, R24, 0x1c1f ;  /* 0x001c1f183f687589 */ /* 0x000fe200000e0000 */
[----:B0-----:R-:W-:-:S03]  /*13150*/  SEL R42, R44, R55, P0 ;  /* 0x000000372c2a7207 */ /* 0x001fc60000000000 */
[----:B------:R-:W-:Y:S04]  /*13160*/  SHFL.IDX PT, R70, R57, R24, 0x1c1f ;  /* 0x001c1f1839467589 */ /* 0x000fe800000e0000 */
[----:B------:R0:W1:Y:S04]  /*13170*/  SHFL.IDX PT, R9, R32, R5, 0x1c1f ;  /* 0x001c1f0520097589 */ /* 0x00006800000e0000 */
[----:B------:R2:W3:Y:S04]  /*13180*/  SHFL.IDX PT, R75, R86, R5, 0x1c1f ;  /* 0x001c1f05564b7589 */ /* 0x0004e800000e0000 */
[----:B------:R-:W4:Y:S01]  /*13190*/  SHFL.IDX PT, R47, R47, R5, 0x1c1f ;  /* 0x001c1f052f2f7589 */ /* 0x000f2200000e0000 */
[----:B0-----:R-:W-:-:S03]  /*131a0*/  SEL R32, R50, R51, P0 ;  /* 0x0000003332207207 */ /* 0x001fc60000000000 */
[----:B------:R-:W-:Y:S01]  /*131b0*/  SHFL.IDX PT, R46, R46, R5, 0x1c1f ;  /* 0x001c1f052e2e7589 */ /* 0x000fe200000e0000 */
[----:B--2---:R-:W-:-:S03]  /*131c0*/  SEL R86, R84, R85, P0 ;  /* 0x0000005554567207 */ /* 0x004fc60000000000 */
[----:B------:R-:W0:Y:S01]  /*131d0*/  SHFL.IDX PT, R71, R112, R5, 0x1c1f ;  /* 0x001c1f0570477589 */ /* 0x000e2200000e0000 */
[----:B------:R-:W-:Y:S02]  /*131e0*/  SEL R84, R85, R84, P0 ;  /* 0x0000005455547207 */ /* 0x000fe40000000000 */
[----:B------:R-:W-:Y:S01]  /*131f0*/  SEL R85, R7, R6, P0 ;  /* 0x0000000607557207 */ /* 0x000fe20000000000 */
[----:B------:R-:W-:Y:S04]  /*13200*/  SHFL.IDX PT, R10, R121, R24, 0x1c1f ;  /* 0x001c1f18790a7589 */ /* 0x000fe800000e0000 */
[----:B------:R-:W-:Y:S01]  /*13210*/  SHFL.IDX PT, R72, R115, R24, 0x1c1f ;  /* 0x001c1f1873487589 */ /* 0x000fe200000e0000 */
[----:B-1----:R-:W-:-:S03]  /*13220*/  SEL R83, R8, R9, P0 ;  /* 0x0000000908537207 */ /* 0x002fc60000000000 */
[----:B------:R-:W-:Y:S01]  /*13230*/  SHFL.IDX PT, R68, R111, R24, 0x1c1f ;  /* 0x001c1f186f447589 */ /* 0x000fe200000e0000 */
[----:B---3--:R-:W-:-:S03]  /*13240*/  SEL R29, R70, R75, P0 ;  /* 0x0000004b461d7207 */ /* 0x008fc60000000000 */
[----:B------:R-:W-:Y:S01]  /*13250*/  SHFL.IDX PT, R60, R105, R24, 0x1c1f ;  /* 0x001c1f18693c7589 */ /* 0x000fe200000e0000 */
[----:B----4-:R-:W-:Y:S02]  /*13260*/  SEL R41, R54, R47, P0 ;  /* 0x0000002f36297207 */ /* 0x010fe40000000000 */
[----:B------:R-:W-:Y:S01]  /*13270*/  SEL R43, R47, R54, P0 ;  /* 0x000000362f2b7207 */ /* 0x000fe20000000000 */
[----:B------:R1:W2:Y:S04]  /*13280*/  SHFL.IDX PT, R11, R34, R5, 0x1c1f ;  /* 0x001c1f05220b7589 */ /* 0x0002a800000e0000 */
[----:B------:R3:W-:Y:S04]  /*13290*/  SHFL.IDX PT, R73, R31, R5, 0x1c1f ;  /* 0x001c1f051f497589 */ /* 0x0007e800000e0000 */
[----:B------:R4:W2:Y:S01]  /*132a0*/  SHFL.IDX PT, R69, R33, R5, 0x1c1f ;  /* 0x001c1f0521457589 */ /* 0x0008a200000e0000 */
[----:B-1----:R-:W-:-:S03]  /*132b0*/  SEL R34, R51, R50, P0 ;  /* 0x0000003233227207 */ /* 0x002fc60000000000 */
[----:B------:R1:W-:Y:S01]  /*132c0*/  SHFL.IDX PT, R63, R37, R5, 0x1c1f ;  /* 0x001c1f05253f7589 */ /* 0x0003e200000e0000 */
[----:B0-----:R-:W-:Y:S02]  /*132d0*/  SEL R51, R71, R62, P0 ;  /* 0x0000003e47337207 */ /* 0x001fe40000000000 */
[----:B---3--:R-:W-:Y:S01]  /*132e0*/  SEL R31, R75, R70, P0 ;  /* 0x000000464b1f7207 */ /* 0x008fe20000000000 */
[----:B------:R0:W3:Y:S01]  /*132f0*/  SHFL.IDX PT, R67, R90, R5, 0x1c1f ;  /* 0x001c1f055a437589 */ /* 0x0000e200000e0000 */
[----:B----4-:R-:W-:-:S03]  /*13300*/  SEL R33, R49, R26, P0 ;  /* 0x0000001a31217207 */ /* 0x010fc60000000000 */
[----:B------:R-:W-:Y:S01]  /*13310*/  SHFL.IDX PT, R12, R117, R24, 0x1c1f ;  /* 0x001c1f18750c7589 */ /* 0x000fe200000e0000 */
[----:B-1----:R-:W-:-:S03]  /*13320*/  SEL R37, R52, R45, P0 ;  /* 0x0000002d34257207 */ /* 0x002fc60000000000 */
[----:B------:R-:W-:Y:S01]  /*13330*/  SHFL.IDX PT, R14, R113, R24, 0x1c1f ;  /* 0x001c1f18710e7589 */ /* 0x000fe200000e0000 */
[----:B--2---:R-:W-:Y:S02]  /*13340*/  SEL R79, R10, R11, P0 ;  /* 0x0000000b0a4f7207 */ /* 0x004fe40000000000 */
[----:B0-----:R-:W-:Y:S01]  /*13350*/  SEL R90, R88, R25, P0 ;  /* 0x00000019585a7207 */ /* 0x001fe20000000000 */
[----:B------:R-:W-:Y:S01]  /*13360*/  SHFL.IDX PT, R64, R107, R24, 0x1c1f ;  /* 0x001c1f186b407589 */ /* 0x000fe200000e0000 */
[----:B------:R-:W-:Y:S02]  /*13370*/  SEL R88, R25, R88, P0 ;  /* 0x0000005819587207 */ /* 0x000fe40000000000 */
[----:B------:R-:W-:Y:S01]  /*13380*/  F2FP.BF16.F32.PACK_AB R4, R91, R90 ;  /* 0x0000005a5b04723e */ /* 0x000fe200000010ff */
[----:B------:R-:W-:Y:S01]  /*13390*/  SHFL.IDX PT, R56, R109, R24, 0x1c1f ;  /* 0x001c1f186d387589 */ /* 0x000fe200000e0000 */
[----:B------:R-:W-:Y:S02]  /*133a0*/  SEL R70, R68, R69, P0 ;  /* 0x0000004544467207 */ /* 0x000fe40000000000 */
[----:B------:R-:W-:Y:S01]  /*133b0*/  SEL R68, R69, R68, P0 ;  /* 0x0000004445447207 */ /* 0x000fe20000000000 */
[----:B------:R-:W-:Y:S01]  /*133c0*/  SHFL.IDX PT, R61, R61, R24, 0x1c1f ;  /* 0x001c1f183d3d7589 */ /* 0x000fe200000e0000 */
[----:B------:R-:W-:-:S03]  /*133d0*/  F2FP.BF16.F32.PACK_AB R6, R89, R88 ;  /* 0x000000585906723e */ /* 0x000fc600000010ff */
[----:B------:R-:W-:Y:S01]  /*133e0*/  SHFL.IDX PT, R101, R101, R24, 0x1c1f ;  /* 0x001c1f1865657589 */ /* 0x000fe200000e0000 */
[----:B---3--:R-:W-:-:S03]  /*133f0*/  SEL R47, R67, R58, P0 ;  /* 0x0000003a432f7207 */ /* 0x008fc60000000000 */
[----:B------:R-:W-:Y:S04]  /*13400*/  SHFL.IDX PT, R102, R65, R24, 0x1c1f ;  /* 0x001c1f1841667589 */ /* 0x000fe800000e0000 */
[----:B------:R-:W0:Y:S04]  /*13410*/  SHFL.IDX PT, R99, R48, R5, 0x1c1f ;  /* 0x001c1f0530637589 */ /* 0x000e2800000e0000 */
[----:B------:R1:W2:Y:S04]  /*13420*/  SHFL.IDX PT, R13, R35, R5, 0x1c1f ;  /* 0x001c1f05230d7589 */ /* 0x0002a800000e0000 */
[----:B------:R3:W4:Y:S04]  /*13430*/  SHFL.IDX PT, R15, R38, R5, 0x1c1f ;  /* 0x001c1f05260f7589 */ /* 0x00072800000e0000 */
[----:B------:R0:W4:Y:S01]  /*13440*/  SHFL.IDX PT, R65, R36, R5, 0x1c1f ;  /* 0x001c1f0524417589 */ /* 0x00012200000e0000 */
[----:B-1----:R-:W-:-:S03]  /*13450*/  SEL R35, R26, R49, P0 ;  /* 0x000000311a237207 */ /* 0x002fc60000000000 */
[----:B------:R1:W4:Y:S01]  /*13460*/  SHFL.IDX PT, R24, R40, R5, 0x1c1f ;  /* 0x001c1f0528187589 */ /* 0x00032200000e0000 */
[----:B------:R-:W-:Y:S02]  /*13470*/  SEL R49, R62, R71, P0 ;  /* 0x000000473e317207 */ /* 0x000fe40000000000 */
[----:B---3--:R-:W-:Y:S01]  /*13480*/  SEL R38, R28, R53, P0 ;  /* 0x000000351c267207 */ /* 0x008fe20000000000 */
[----:B------:R3:W-:Y:S01]  /*13490*/  SHFL.IDX PT, R57, R39, R5, 0x1c1f ;  /* 0x001c1f0527397589 */ /* 0x0007e200000e0000 */
[----:B------:R-:W-:Y:S02]  /*134a0*/  SEL R62, R60, R63, P0 ;  /* 0x0000003f3c3e7207 */ /* 0x000fe40000000000 */
[----:B0-----:R-:W-:Y:S01]  /*134b0*/  SEL R36, R53, R28, P0 ;  /* 0x0000001c35247207 */ /* 0x001fe20000000000 */
[----:B------:R-:W-:Y:S01]  /*134c0*/  SHFL.IDX PT, R103, R110, R5, 0x1c1f ;  /* 0x001c1f056e677589 */ /* 0x000fe200000e0000 */
[----:B------:R-:W-:Y:S02]  /*134d0*/  SEL R48, R66, R99, P0 ;  /* 0x0000006342307207 */ /* 0x000fe40000000000 */
[----:B-1----:R-:W-:Y:S01]  /*134e0*/  SEL R40, R55, R44, P0 ;  /* 0x0000002c37287207 */ /* 0x002fe20000000000 */
[----:B------:R-:W0:Y:S01]  /*134f0*/  SHFL.IDX PT, R30, R108, R5, 0x1c1f ;  /* 0x001c1f056c1e7589 */ /* 0x000e2200000e0000 */
[----:B------:R-:W-:-:S02]  /*13500*/  SEL R44, R59, R46, P0 ;  /* 0x0000002e3b2c7207 */ /* 0x000fc40000000000 */
[----:B---3--:R-:W-:Y:S01]  /*13510*/  SEL R39, R45, R52, P0 ;  /* 0x000000342d277207 */ /* 0x008fe20000000000 */
[----:B------:R1:W-:Y:S01]  /*13520*/  SHFL.IDX PT, R105, R78, R5, 0x1c1f ;  /* 0x001c1f054e697589 */ /* 0x0003e200000e0000 */
[----:B------:R-:W-:Y:S02]  /*13530*/  SEL R46, R46, R59, P0 ;  /* 0x0000003b2e2e7207 */ /* 0x000fe40000000000 */
[----:B------:R-:W-:Y:S01]  /*13540*/  SEL R45, R58, R67, P0 ;  /* 0x000000433a2d7207 */ /* 0x000fe20000000000 */
[----:B------:R3:W0:Y:S01]  /*13550*/  SHFL.IDX PT, R107, R74, R5, 0x1c1f ;  /* 0x001c1f054a6b7589 */ /* 0x00062200000e0000 */
[----:B------:R-:W-:Y:S02]  /*13560*/  SEL R50, R99, R66, P0 ;  /* 0x0000004263327207 */ /* 0x000fe40000000000 */
[----:B------:R-:W-:Y:S01]  /*13570*/  SEL R60, R63, R60, P0 ;  /* 0x0000003c3f3c7207 */ /* 0x000fe20000000000 */
[----:B------:R2:W0:Y:S01]  /*13580*/  SHFL.IDX PT, R109, R82, R5, 0x1c1f ;  /* 0x001c1f05526d7589 */ /* 0x00042200000e0000 */
[----:B------:R-:W-:-:S02]  /*13590*/  F2FP.BF16.F32.PACK_AB R7, R35, R34 ;  /* 0x000000222307723e */ /* 0x000fc400000010ff */
[----:B-1----:R-:W-:Y:S02]  /*135a0*/  SEL R78, R76, R77, P0 ;  /* 0x0000004d4c4e7207 */ /* 0x002fe40000000000 */
[----:B------:R-:W-:Y:S02]  /*135b0*/  SEL R76, R77, R76, P0 ;  /* 0x0000004c4d4c7207 */ /* 0x000fe40000000000 */
[----:B------:R-:W-:Y:S02]  /*135c0*/  SEL R77, R11, R10, P0 ;  /* 0x0000000a0b4d7207 */ /* 0x000fe40000000000 */
[----:B---3--:R-:W-:Y:S02]  /*135d0*/  SEL R74, R72, R73, P0 ;  /* 0x00000049484a7207 */ /* 0x008fe40000000000 */
[----:B--2---:R-:W-:Y:S02]  /*135e0*/  SEL R82, R80, R81, P0 ;  /* 0x0000005150527207 */ /* 0x004fe40000000000 */
[----:B------:R-:W-:-:S02]  /*135f0*/  SEL R80, R81, R80, P0 ;  /* 0x0000005051507207 */ /* 0x000fc40000000000 */
[----:B------:R-:W-:Y:S02]  /*13600*/  SEL R81, R9, R8, P0 ;  /* 0x0000000809517207 */ /* 0x000fe40000000000 */
[----:B------:R-:W-:Y:S02]  /*13610*/  SEL R72, R73, R72, P0 ;  /* 0x0000004849487207 */ /* 0x000fe40000000000 */
[----:B------:R-:W-:Y:S02]  /*13620*/  F2FP.BF16.F32.PACK_AB R5, R33, R32 ;  /* 0x000000202105723e */ /* 0x000fe400000010ff */
[----:B------:R-:W-:Y:S02]  /*13630*/  SEL R75, R12, R13, P0 ;  /* 0x0000000d0c4b7207 */ /* 0x000fe40000000000 */
[----:B------:R-:W-:Y:S01]  /*13640*/  SEL R73, R13, R12, P0 ;  /* 0x0000000c0d497207 */ /* 0x000fe20000000000 */
[----:B------:R1:W-:Y:S01]  /*13650*/  STSM.16.M88.4 [R97], R4 ;  /* 0x0000000461007844 */ /* 0x0003e20000000200 */
[----:B----4-:R-:W-:-:S02]  /*13660*/  SEL R71, R14, R15, P0 ;  /* 0x0000000f0e477207 */ /* 0x010fc40000000000 */
[----:B------:R-:W-:Y:S02]  /*13670*/  SEL R69, R15, R14, P0 ;  /* 0x0000000e0f457207 */ /* 0x000fe40000000000 */
[----:B------:R-:W-:Y:S02]  /*13680*/  SEL R66, R64, R65, P0 ;  /* 0x0000004140427207 */ /* 0x000fe40000000000 */
[----:B------:R-:W-:Y:S02]  /*13690*/  SEL R63, R61, R24, P0 ;  /* 0x000000183d3f7207 */ /* 0x000fe40000000000 */
[----:B------:R-:W-:Y:S02]  /*136a0*/  F2FP.BF16.F32.PACK_AB R8, R87, R86 ;  /* 0x000000565708723e */ /* 0x000fe400000010ff */
[----:B------:R-:W-:Y:S02]  /*136b0*/  F2FP.BF16.F32.PACK_AB R9, R37, R36 ;  /* 0x000000242509723e */ /* 0x000fe400000010ff */
[----:B------:R-:W-:-:S02]  /*136c0*/  F2FP.BF16.F32.PACK_AB R10, R85, R84 ;  /* 0x00000054550a723e */ /* 0x000fc400000010ff */
[----:B------:R-:W-:Y:S01]  /*136d0*/  F2FP.BF16.F32.PACK_AB R11, R39, R38 ;  /* 0x00000026270b723e */ /* 0x000fe200000010ff */
[----:B-1----:R-:W-:Y:S01]  /*136e0*/  IMAD.U32 R97, RZ, RZ, UR9 ;  /* 0x00000009ff617e24 */ /* 0x002fe2000f8e00ff */
[----:B------:R-:W-:Y:S02]  /*136f0*/  SEL R64, R65, R64, P0 ;  /* 0x0000004041407207 */ /* 0x000fe40000000000 */
[----:B------:R-:W-:Y:S01]  /*13700*/  SEL R61, R24, R61, P0 ;  /* 0x0000003d183d7207 */ /* 0x000fe20000000000 */
[----:B------:R1:W-:Y:S01]  /*13710*/  STSM.16.M88.4 [R98], R8 ;  /* 0x0000000862007844 */ /* 0x0003e20000000200 */
[----:B------:R-:W-:Y:S02]  /*13720*/  F2FP.BF16.F32.PACK_AB R12, R83, R82 ;  /* 0x00000052530c723e */ /* 0x000fe400000010ff */
[----:B------:R-:W-:Y:S02]  /*13730*/  F2FP.BF16.F32.PACK_AB R13, R41, R40 ;  /* 0x00000028290d723e */ /* 0x000fe400000010ff */
[----:B------:R-:W-:-:S02]  /*13740*/  F2FP.BF16.F32.PACK_AB R14, R81, R80 ;  /* 0x00000050510e723e */ /* 0x000fc400000010ff */
[----:B------:R-:W-:Y:S02]  /*13750*/  F2FP.BF16.F32.PACK_AB R15, R43, R42 ;  /* 0x0000002a2b0f723e */ /* 0x000fe400000010ff */
[----:B0-----:R-:W-:Y:S02]  /*13760*/  SEL R52, R101, R30, P0 ;  /* 0x0000001e65347207 */ /* 0x001fe40000000000 */
[----:B------:R-:W-:Y:S01]  /*13770*/  SEL R54, R30, R101, P0 ;  /* 0x000000651e367207 */ /* 0x000fe20000000000 */
[----:B------:R-:W-:Y:S01]  /*13780*/  STSM.16.M88.4 [R95], R12 ;  /* 0x0000000c5f007844 */ /* 0x000fe20000000200 */
[----:B------:R-:W-:Y:S02]  /*13790*/  SEL R53, R100, R103, P0 ;  /* 0x0000006764357207 */ /* 0x000fe40000000000 */
[----:B------:R-:W-:Y:S01]  /*137a0*/  SEL R55, R103, R100, P0 ;  /* 0x0000006467377207 */ /* 0x000fe20000000000 */
[----:B-1----:R-:W0:Y:S01]  /*137b0*/  LDC.64 R98, c[0x0][0xc08] ;  /* 0x00030200ff627b82 */ /* 0x002e220000000a00 */
[----:B------:R-:W-:-:S02]  /*137c0*/  SEL R67, R56, R57, P0 ;  /* 0x0000003938437207 */ /* 0x000fc40000000000 */
[----:B------:R-:W-:Y:S02]  /*137d0*/  SEL R65, R57, R56, P0 ;  /* 0x0000003839417207 */ /* 0x000fe40000000000 */
[----:B------:R-:W-:Y:S02]  /*137e0*/  F2FP.BF16.F32.PACK_AB R24, R79, R78 ;  /* 0x0000004e4f18723e */ /* 0x000fe400000010ff */
[----:B------:R-:W-:Y:S02]  /*137f0*/  F2FP.BF16.F32.PACK_AB R25, R45, R44 ;  /* 0x0000002c2d19723e */ /* 0x000fe400000010ff */
[----:B------:R-:W-:Y:S02]  /*13800*/  F2FP.BF16.F32.PACK_AB R26, R77, R76 ;  /* 0x0000004c4d1a723e */ /* 0x000fe400000010ff */
[----:B------:R-:W-:Y:S02]  /*13810*/  F2FP.BF16.F32.PACK_AB R27, R47, R46 ;  /* 0x0000002e2f1b723e */ /* 0x000fe400000010ff */
[----:B------:R-:W-:-:S02]  /*13820*/  SEL R56, R104, R107, P0 ;  /* 0x0000006b68387207 */ /* 0x000fc40000000000 */
[----:B------:R-:W-:Y:S01]  /*13830*/  SEL R58, R107, R104, P0 ;  /* 0x000000686b3a7207 */ /* 0x000fe20000000000 */
[----:B------:R1:W-:Y:S01]  /*13840*/  STSM.16.M88.4 [R96], R24 ;  /* 0x0000001860007844 */ /* 0x0003e20000000200 */
[----:B------:R-:W-:Y:S02]  /*13850*/  SEL R57, R102, R105, P0 ;  /* 0x0000006966397207 */ /* 0x000fe40000000000 */
[----:B------:R-:W-:Y:S02]  /*13860*/  SEL R59, R105, R102, P0 ;  /* 0x00000066693b7207 */ /* 0x000fe40000000000 */
[----:B------:R-:W-:Y:S02]  /*13870*/  SEL R28, R106, R109, P0 ;  /* 0x0000006d6a1c7207 */ /* 0x000fe40000000000 */
[----:B------:R-:W-:Y:S02]  /*13880*/  SEL R30, R109, R106, P0 ;  /* 0x0000006a6d1e7207 */ /* 0x000fe40000000000 */
[----:B------:R-:W-:-:S02]  /*13890*/  F2FP.BF16.F32.PACK_AB R4, R75, R74 ;  /* 0x0000004a4b04723e */ /* 0x000fc400000010ff */
[----:B------:R-:W-:Y:S02]  /*138a0*/  F2FP.BF16.F32.PACK_AB R5, R49, R48 ;  /* 0x000000303105723e */ /* 0x000fe400000010ff */
[----:B------:R-:W-:Y:S02]  /*138b0*/  F2FP.BF16.F32.PACK_AB R6, R73, R72 ;  /* 0x000000484906723e */ /* 0x000fe400000010ff */
[----:B------:R-:W-:Y:S01]  /*138c0*/  F2FP.BF16.F32.PACK_AB R7, R51, R50 ;  /* 0x000000323307723e */ /* 0x000fe200000010ff */
[----:B-1----:R-:W-:Y:S01]  /*138d0*/  IMAD.U32 R96, RZ, RZ, UR8 ;  /* 0x00000008ff607e24 */ /* 0x002fe2000f8e00ff */
[----:B------:R-:W-:Y:S02]  /*138e0*/  F2FP.BF16.F32.PACK_AB R8, R71, R70 ;  /* 0x000000464708723e */ /* 0x000fe400000010ff */
[----:B------:R-:W-:Y:S01]  /*138f0*/  F2FP.BF16.F32.PACK_AB R9, R53, R52 ;  /* 0x000000343509723e */ /* 0x000fe200000010ff */
[----:B------:R1:W-:Y:S01]  /*13900*/  STSM.16.M88.4 [R92], R4 ;  /* 0x000000045c007844 */ /* 0x0003e20000000200 */
[----:B------:R-:W-:-:S02]  /*13910*/  F2FP.BF16.F32.PACK_AB R10, R69, R68 ;  /* 0x00000044450a723e */ /* 0x000fc400000010ff */
[----:B------:R-:W-:Y:S02]  /*13920*/  F2FP.BF16.F32.PACK_AB R11, R55, R54 ;  /* 0x00000036370b723e */ /* 0x000fe400000010ff */
        /* <DEDUP_REMOVED lines=8> */
[----:B------:R-:W-:Y:S01]  /*139b0*/  F2FP.BF16.F32.PACK_AB R26, R61, R60 ;  /* 0x0000003c3d1a723e */ /* 0x000fe200000010ff */
[----:B-1----:R-:W1:Y:S01]  /*139c0*/  LDC R92, c[0x0][0xbe8] ;  /* 0x0002fa00ff5c7b82 */ /* 0x002e620000000800 */
[----:B------:R-:W-:Y:S02]  /*139d0*/  F2FP.BF16.F32.PACK_AB R27, R31, R30 ;  /* 0x0000001e1f1b723e */ /* 0x000fe400000010ff */
[----:B------:R-:W-:-:S03]  /*139e0*/  ISETP.NE.U32.AND P0, PT, RZ, UR10, PT ;  /* 0x0000000aff007c0c */ /* 0x000fc6000bf05070 */
[----:B------:R4:W-:Y:S02]  /*139f0*/  STSM.16.M88.4 [R94], R24 ;  /* 0x000000185e007844 */ /* 0x0009e40000000200 */
[----:B------:R-:W-:Y:S01]  /*13a00*/  BAR.SYNC.DEFER_BLOCKING 0x1, 0x100 ;  /* 0x0044000000007b1d */ /* 0x000fe20000010000 */
[----:B------:R-:W-:-:S13]  /*13a10*/  ISETP.NE.AND.EX P0, PT, RZ, UR11, PT, P0 ;  /* 0x0000000bff007c0c */ /* 0x000fda000bf05300 */
[----:B------:R-:W4:Y:S01]  /*13a20*/  @P0 LDG.E R95, desc[UR54][R96.64] ;  /* 0x00000036605f0981 */ /* 0x000f22000c1e1900 */
[----:B0-----:R-:W-:Y:S02]  /*13a30*/  ISETP.NE.U32.AND P1, PT, R98, RZ, PT ;  /* 0x000000ff6200720c */ /* 0x001fe40003f25070 */
[----:B------:R-:W-:-:S11]  /*13a40*/  R2UR UR4, R99 ;  /* 0x00000000630472ca */ /* 0x000fd600000e0000 */
[----:B------:R-:W-:Y:S01]  /*13a50*/  VOTEU.ANY UP0, P1 ;  /* 0x00000000003f7886 */ /* 0x000fe20000800100 */
[----:B-1----:R-:W-:Y:S01]  /*13a60*/  ISETP.NE.AND P1, PT, R92, 0x1, PT ;  /* 0x000000015c00780c */ /* 0x002fe20003f25270 */
[----:B------:R-:W-:Y:S02]  /*13a70*/  UISETP.NE.AND.EX UP0, UPT, UR4, URZ, UPT, UP0 ;  /* 0x0000003f0400728c */ /* 0x000fe4000bf05300 */
[----:B------:R-:W-:Y:S01]  /*13a80*/  UISETP.GT.AND UP1, UPT, UR46, 0x1, UPT ;  /* 0x000000012e00788c */ /* 0x000fe2000bf24270 */
[----:B------:R-:W-:Y:S01]  /*13a90*/  UMOV UR18, 0x9b8 ;  /* 0x000009b800127882 */ /* 0x000fe20000000000 */
[----:B------:R-:W-:Y:S02]  /*13aa0*/  ULDC UR4, c[0x0][0xa88] ;  /* 0x0002a20000047ab9 */ /* 0x000fe40000000800 */
[----:B------:R-:W-:Y:S01]  /*13ab0*/  USEL UR18, UR18, 0x978, UP1 ;  /* 0x0000097812127887 */ /* 0x000fe20008800000 */
[----:B------:R-:W-:Y:S01]  /*13ac0*/  PLOP3.LUT P4, PT, PT, PT, UP0, 0x80, 0x0 ;  /* 0x000000000000781c */ /* 0x000fe20003f8f008 */
[----:B--2---:R-:W-:-:S03]  /*13ad0*/  IMAD.U32 R9, RZ, RZ, UR4 ;  /* 0x00000004ff097e24 */ /* 0x004fc6000f8e00ff */
[----:B------:R-:W-:Y:S01]  /*13ae0*/  @UP0 ULDC.64 UR8, c[0x0][0xc08] ;  /* 0x0003020000080ab9 */ /* 0x000fe20000000a00 */
[----:B------:R-:W0:Y:S01]  /*13af0*/  @P1 LDC R6, c[0x0][0xbec] ;  /* 0x0002fb00ff061b82 */ /* 0x000e220000000800 */
[----:B------:R-:W-:-:S07]  /*13b00*/  @UP0 UIMAD.WIDE UR8, UR37, 0x4, UR8 ;  /* 0x00000004250808a5 */ /* 0x000fce000f8e0208 */
[----:B------:R-:W1:Y:S01]  /*13b10*/  @P1 LDC R11, c[0x0][0xbf0] ;  /* 0x0002fc00ff0b1b82 */ /* 0x000e620000000800 */
[----:B------:R-:W-:Y:S01]  /*13b20*/  UISETP.NE.U32.AND UP0, UPT, UR10, URZ, UPT ;  /* 0x0000003f0a00728c */ /* 0x000fe2000bf05070 */
[----:B------:R-:W-:Y:S01]  /*13b30*/  IMAD.U32 R4, RZ, RZ, UR8 ;  /* 0x00000008ff047e24 */ /* 0x000fe2000f8e00ff */
[----:B------:R-:W-:Y:S01]  /*13b40*/  ULDC.64 UR12, c[0x0][UR18+0x218] ;  /* 0x00008600120c7abb */ /* 0x000fe20008000a00 */
[----:B------:R-:W-:Y:S01]  /*13b50*/  IMAD.U32 R5, RZ, RZ, UR9 ;  /* 0x00000009ff057e24 */ /* 0x000fe2000f8e00ff */
[----:B------:R-:W-:Y:S02]  /*13b60*/  UISETP.NE.AND.EX UP0, UPT, UR11, URZ, UPT, UP0 ;  /* 0x0000003f0b00728c */ /* 0x000fe4000bf05300 */
[----:B------:R-:W-:Y:S01]  /*13b70*/  USEL UR16, UR40, URZ, UP1 ;  /* 0x0000003f28107287 */ /* 0x000fe20008800000 */
[----:B---3--:R-:W-:Y:S01]  /*13b80*/  VIADD R13, R22, UR38 ;  /* 0x00000026160d7c36 */ /* 0x008fe20008000000 */
[----:B------:R-:W-:Y:S01]  /*13b90*/  UMOV UR4, URZ ;  /* 0x0000003f00047c82 */ /* 0x000fe20008000000 */
[----:B------:R-:W-:Y:S01]  /*13ba0*/  UIMAD.WIDE.U32 UR8, UR12, UR36, URZ ;  /* 0x000000240c0872a5 */ /* 0x000fe2000f8e003f */
[----:B------:R0:W5:Y:S01]  /*13bb0*/  @P4 LDG.E R9, desc[UR54][R4.64] ;  /* 0x0000003604094981 */ /* 0x000162000c1e1900 */
[----:B------:R-:W-:Y:S01]  /*13bc0*/  ULDC.64 UR14, c[0x0][UR18+0x228] ;  /* 0x00008a00120e7abb */ /* 0x000fe20008000a00 */
[----:B------:R-:W-:Y:S01]  /*13bd0*/  UIMAD UR12, UR13, UR36, URZ ;  /* 0x000000240d0c72a4 */ /* 0x000fe2000f8e023f */
[----:B------:R-:W-:Y:S01]  /*13be0*/  IMAD.MOV.U32 R7, RZ, RZ, R13 ;  /* 0x000000ffff077224 */ /* 0x000fe200078e000d */
[----:B------:R-:W-:-:S02]  /*13bf0*/  USHF.R.S32.HI UR17, URZ, 0x1f, UR37 ;  /* 0x0000001f3f117899 */ /* 0x000fc40008011425 */
[----:B------:R-:W-:Y:S02]  /*13c00*/  USEL UR7, UR37, URZ, !UP0 ;  /* 0x0000003f25077287 */ /* 0x000fe4000c000000 */
[----:B------:R-:W-:Y:S01]  /*13c10*/  UIMAD.WIDE.U32 UR20, UR14, UR16, URZ ;  /* 0x000000100e1472a5 */ /* 0x000fe2000f8e003f */
[----:B------:R-:W-:Y:S01]  /*13c20*/  ULDC.64 UR10, c[0x0][UR18+0x220] ;  /* 0x00008800120a7abb */ /* 0x000fe20008000a00 */
[----:B------:R-:W-:Y:S01]  /*13c30*/  UIMAD UR14, UR15, UR16, URZ ;  /* 0x000000100f0e72a4 */ /* 0x000fe2000f8e023f */
[----:B0-----:R-:W-:Y:S01]  /*13c40*/  @P1 IMAD.HI.U32 R4, R13, R6, RZ ;  /* 0x000000060d041227 */ /* 0x001fe200078e00ff */
[----:B------:R-:W-:Y:S02]  /*13c50*/  UIADD3 UR15, UR9, UR12, URZ ;  /* 0x0000000c090f7290 */ /* 0x000fe4000fffe03f */
[----:B------:R-:W-:Y:S01]  /*13c60*/  USEL UR17, UR17, URZ, !UP0 ;  /* 0x0000003f11117287 */ /* 0x000fe2000c000000 */
[----:B------:R-:W-:Y:S01]  /*13c70*/  IMAD.U32 R5, RZ, RZ, UR21 ;  /* 0x00000015ff057e24 */ /* 0x000fe2000f8e00ff */
[----:B------:R-:W-:Y:S01]  /*13c80*/  UIMAD UR9, UR11, UR7, URZ ;  /* 0x000000070b0972a4 */ /* 0x000fe2000f8e023f */
[----:B-1----:R-:W-:Y:S01]  /*13c90*/  @P1 SHF.R.U32.HI R7, RZ, R11, R4 ;  /* 0x0000000bff071219 */ /* 0x002fe20000011604 */
[----:B------:R-:W-:Y:S01]  /*13ca0*/  UIMAD.WIDE.U32 UR12, UR10, UR7, URZ ;  /* 0x000000070a0c72a5 */ /* 0x000fe2000f8e003f */
[----:B------:R-:W-:Y:S01]  /*13cb0*/  IMAD.U32 R4, RZ, RZ, UR20 ;  /* 0x00000014ff047e24 */ /* 0x000fe2000f8e00ff */
[----:B------:R-:W-:Y:S01]  /*13cc0*/  UIMAD UR9, UR10, UR17, UR9 ;  /* 0x000000110a0972a4 */ /* 0x000fe2000f8e0209 */
[--C-:B------:R-:W-:Y:S01]  /*13cd0*/  SHF.R.S32.HI R5, RZ, 0x1f, R7.reuse ;  /* 0x0000001fff057819 */ /* 0x100fe20000011407 */
[----:B------:R-:W-:Y:S01]  /*13ce0*/  UIADD3 UR14, UR21, UR14, URZ ;  /* 0x0000000e150e7290 */ /* 0x000fe2000fffe03f */
[----:B------:R-:W-:Y:S01]  /*13cf0*/  IMAD.MOV R11, RZ, RZ, -R7 ;  /* 0x000000ffff0b7224 */ /* 0x000fe200078e0a07 */
[----:B------:R-:W-:-:S03]  /*13d00*/  UIADD3 UR9, UR13, UR9, URZ ;  /* 0x000000090d097290 */ /* 0x000fc6000fffe03f */
[----:B------:R-:W-:Y:S02]  /*13d10*/  IMAD R11, R92, R11, R13 ;  /* 0x0000000b5c0b7224 */ /* 0x000fe400078e020d */
[----:B------:R-:W-:-:S03]  /*13d20*/  IMAD.U32 R8, RZ, RZ, UR14 ;  /* 0x0000000eff087e24 */ /* 0x000fc6000f8e00ff */
[----:B------:R-:W-:Y:S02]  /*13d30*/  SHF.R.S32.HI R6, RZ, 0x1f, R11 ;  /* 0x0000001fff067819 */ /* 0x000fe4000001140b */
[----:B----4-:R-:W-:-:S13]  /*13d40*/  @P0 R2UR UR4, R95 ;  /* 0x000000005f0402ca */ /* 0x010fda00000e0000 */
        /* <DEDUP_REMOVED lines=15> */
[----:B------:R-:W-:Y:S08]  /*13e40*/  @P4 BRA `(.L_x_1527) ;  /* 0x0000000000104947 */ /* 0x000ff00003800000 */
[----:B------:R-:W-:Y:S05]  /*13e50*/  @!P0 BRA `(.L_x_1527) ;  /* 0x00000000000c8947 */ /* 0x000fea0003800000 */
[----:B------:R-:W2:Y:S04]  /*13e60*/  LDG.E R4, desc[UR54][R96.64] ;  /* 0x0000003660047981 */ /* 0x000ea8000c1e1900 */
[----:B-----5:R-:W2:Y:S02]  /*13e70*/  LDG.E R9, desc[UR54][R96.64+0x4] ;  /* 0x0000043660097981 */ /* 0x020ea4000c1e1900 */
[----:B--2---:R-:W-:-:S07]  /*13e80*/  IMAD.IADD R9, R9, 0x1, -R4 ;  /* 0x0000000109097824 */ /* 0x004fce00078e0a04 */
.L_x_1527:
[----:B------:R-:W-:Y:S01]  /*13e90*/  SHFL.IDX PT, R4, R8, RZ, 0x1c1f ;  /* 0x001c1fff08047589 */ /* 0x000fe200000e0000 */
[----:B------:R-:W-:Y:S01]  /*13ea0*/  VIADD R11, R213, UR38 ;  /* 0x00000026d50b7c36 */ /* 0x000fe20008000000 */
[----:B------:R-:W-:Y:S01]  /*13eb0*/  LOP3.LUT P0, RZ, R201, 0x3, RZ, 0xc0, !PT ;  /* 0x00000003c9ff7812 */ /* 0x000fe2000780c0ff */
[----:B-----5:R-:W-:Y:S01]  /*13ec0*/  IMAD R18, R9, R92, RZ ;  /* 0x0000005c09127224 */ /* 0x020fe200078e02ff */
[----:B------:R-:W0:Y:S01]  /*13ed0*/  SHFL.IDX PT, R5, R10, RZ, 0x1c1f ;  /* 0x001c1fff0a057589 */ /* 0x000e2200000e0000 */
[C---:B------:R-:W-:Y:S01]  /*13ee0*/  VIADD R9, R11.reuse, 0x8 ;  /* 0x000000080b097836 */ /* 0x040fe20000000000 */
[----:B------:R-:W-:Y:S02]  /*13ef0*/  PLOP3.LUT P3, PT, PT, PT, UP1, 0x80, 0x0 ;  /* 0x000000000000781c */ /* 0x000fe40003f6f018 */
[----:B------:R-:W-:Y:S01]  /*13f00*/  SHFL.IDX PT, R6, R8, 0x1, 0x1c1f ;  /* 0x003c1f0008067f89 */ /* 0x000fe200000e0000 */
[-C--:B------:R-:W-:Y:S02]  /*13f10*/  ISETP.GE.OR P2, PT, R11, R18.reuse, P0 ;  /* 0x000000120b00720c */ /* 0x080fe40000746670 */
[-C--:B------:R-:W-:Y:S01]  /*13f20*/  ISETP.GE.OR P0, PT, R9, R18.reuse, P0 ;  /* 0x000000120900720c */ /* 0x080fe20000706670 */
[----:B------:R-:W1:Y:S10]  /*13f30*/  SHFL.IDX PT, R7, R10, 0x1, 0x1c1f ;  /* 0x003c1f000a077f89 */ /* 0x000e7400000e0000 */
[----:B0-----:R0:W-:Y:S01]  /*13f40*/  @!P2 ST.E desc[UR54][R4.64], R3 ;  /* 0x000000030400a985 */ /* 0x0011e2000c101936 */
[----:B------:R-:W-:-:S03]  /*13f50*/  ISETP.GE.AND P2, PT, R11, R18, PT ;  /* 0x000000120b00720c */ /* 0x000fc60003f46270 */
[----:B-1----:R0:W-:Y:S01]  /*13f60*/  @!P0 ST.E desc[UR54][R6.64], R0 ;  /* 0x0000000006008985 */ /* 0x0021e2000c101936 */
[----:B------:R-:W-:Y:S01]  /*13f70*/  ISETP.GE.AND P0, PT, R9, R18, PT ;  /* 0x000000120900720c */ /* 0x000fe20003f06270 */
[----:B------:R-:W-:-:S12]  /*13f80*/  @P3 BRA `(.L_x_1528) ;  /* 0x0000000800883947 */ /* 0x000fd80003800000 */
[----:B0-----:R-:W-:Y:S01]  /*13f90*/  IMAD R3, R200, 0x40, R23 ;  /* 0x00000040c8037824 */ /* 0x001fe200078e0217 */
[----:B------:R-:W-:Y:S01]  /*13fa0*/  ULDC.64 UR12, c[0x0][0xaa0] ;  /* 0x0002a800000c7ab9 */ /* 0x000fe20000000a00 */
[----:B------:R-:W0:Y:S02]  /*13fb0*/  @P1 LDC R45, c[0x0][0xbf0] ;  /* 0x0002fc00ff2d1b82 */ /* 0x000e240000000800 */
[----:B------:R-:W-:-:S03]  /*13fc0*/  IMAD.WIDE R20, R3, 0x2, R20 ;  /* 0x0000000203147825 */ /* 0x000fc600078e0214 */
[C---:B------:R-:W-:Y:S02]  /*13fd0*/  IADD3 R9, P6, R20.reuse, 0x1000, RZ ;  /* 0x0000100014097810 */ /* 0x040fe40007fde0ff */
[C---:B------:R-:W-:Y:S02]  /*13fe0*/  IADD3 R13, P5, R20.reuse, 0x2000, RZ ;  /* 0x00002000140d7810 */ /* 0x040fe40007fbe0ff */
[----:B------:R-:W-:Y:S02]  /*13ff0*/  LOP3.LUT R8, R9, 0x380, RZ, 0xc0, !PT ;  /* 0x0000038009087812 */ /* 0x000fe400078ec0ff */
[C---:B------:R-:W-:Y:S02]  /*14000*/  IADD3 R25, P4, R20.reuse, 0x3000, RZ ;  /* 0x0000300014197810 */ /* 0x040fe40007f9e0ff */
[C---:B------:R-:W-:Y:S02]  /*14010*/  IADD3 R29, P3, R20.reuse, 0x4000, RZ ;  /* 0x00004000141d7810 */ /* 0x040fe40007f7e0ff */
[----:B------:R-:W-:-:S02]  /*14020*/  IADD3 R33, P2, R20, 0x5000, RZ ;  /* 0x0000500014217810 */ /* 0x000fc40007f5e0ff */
[C---:B------:R-:W-:Y:S02]  /*14030*/  IADD3 R37, P0, R20.reuse, 0x6000, RZ ;  /* 0x0000600014257810 */ /* 0x040fe40007f1e0ff */
[----:B------:R-:W-:Y:S02]  /*14040*/  LOP3.LUT R5, R20, 0x380, RZ, 0xc0, !PT ;  /* 0x0000038014057812 */ /* 0x000fe400078ec0ff */
[----:B------:R-:W-:Y:S02]  /*14050*/  SHF.R.U64 R8, R8, 0x3, RZ ;  /* 0x0000000308087819 */ /* 0x000fe400000012ff */
[----:B------:R-:W-:Y:S02]  /*14060*/  LOP3.LUT R12, R13, 0x380, RZ, 0xc0, !PT ;  /* 0x000003800d0c7812 */ /* 0x000fe400078ec0ff */
[----:B------:R-:W-:Y:S02]  /*14070*/  LOP3.LUT R24, R25, 0x380, RZ, 0xc0, !PT ;  /* 0x0000038019187812 */ /* 0x000fe400078ec0ff */
[----:B------:R-:W-:-:S02]  /*14080*/  LOP3.LUT R28, R29, 0x380, RZ, 0xc0, !PT ;  /* 0x000003801d1c7812 */ /* 0x000fc400078ec0ff */
[----:B------:R-:W-:Y:S02]  /*14090*/  LOP3.LUT R32, R33, 0x380, RZ, 0xc0, !PT ;  /* 0x0000038021207812 */ /* 0x000fe400078ec0ff */
[----:B------:R-:W-:Y:S02]  /*140a0*/  LOP3.LUT R36, R37, 0x380, RZ, 0xc0, !PT ;  /* 0x0000038025247812 */ /* 0x000fe400078ec0ff */
[----:B------:R-:W-:Y:S02]  /*140b0*/  SHF.R.U64 R5, R5, 0x3, RZ ;  /* 0x0000000305057819 */ /* 0x000fe400000012ff */
[----:B------:R-:W-:Y:S01]  /*140c0*/  LOP3.LUT R8, R8, R9, RZ, 0x3c, !PT ;  /* 0x0000000908087212 */ /* 0x000fe200078e3cff */
[----:B------:R-:W-:Y:S01]  /*140d0*/  IMAD.X R9, RZ, RZ, R21, P6 ;  /* 0x000000ffff097224 */ /* 0x000fe200030e0615 */
[----:B------:R-:W-:Y:S02]  /*140e0*/  IADD3 R3, P6, R20, 0x7000, RZ ;  /* 0x0000700014037810 */ /* 0x000fe40007fde0ff */
[----:B------:R-:W-:-:S02]  /*140f0*/  SHF.R.U64 R12, R12, 0x3, RZ ;  /* 0x000000030c0c7819 */ /* 0x000fc400000012ff */
[----:B------:R-:W-:Y:S01]  /*14100*/  SHF.R.U64 R24, R24, 0x3, RZ ;  /* 0x0000000318187819 */ /* 0x000fe200000012ff */
[--C-:B------:R-:W-:Y:S01]  /*14110*/  IMAD.X R41, RZ, RZ, R21.reuse, P6 ;  /* 0x000000ffff297224 */ /* 0x100fe200030e0615 */
[----:B------:R-:W-:Y:S01]  /*14120*/  SHF.R.U64 R28, R28, 0x3, RZ ;  /* 0x000000031c1c7819 */ /* 0x000fe200000012ff */
[----:B------:R-:W-:Y:S01]  /*14130*/  UIMAD UR10, UR11, UR12, URZ ;  /* 0x0000000c0b0a72a4 */ /* 0x000fe2000f8e023f */
[----:B------:R-:W-:Y:S01]  /*14140*/  SHF.R.U64 R32, R32, 0x3, RZ ;  /* 0x0000000320207819 */ /* 0x000fe200000012ff */
[----:B------:R-:W-:Y:S01]  /*14150*/  UIMAD.WIDE.U32 UR8, UR4, UR12, URZ ;  /* 0x0000000c040872a5 */ /* 0x000fe2000f8e003f */
[----:B------:R-:W-:Y:S01]  /*14160*/  SHF.R.U64 R36, R36, 0x3, RZ ;  /* 0x0000000324247819 */ /* 0x000fe200000012ff */
[----:B------:R-:W5:Y:S01]  /*14170*/  LD.E.128 R8, desc[UR54][R8.64] ;  /* 0x0000003608087980 */ /* 0x000f62000c101d00 */
[----:B------:R-:W-:Y:S02]  /*14180*/  LOP3.LUT R20, R5, R20, RZ, 0x3c, !PT ;  /* 0x0000001405147212 */ /* 0x000fe400078e3cff */
        /* <DEDUP_REMOVED lines=10> */
[----:B------:R1:W5:Y:S01]  /*14230*/  LD.E.128 R4, desc[UR54][R20.64] ;  /* 0x0000003614047980 */ /* 0x000362000c101d00 */
[----:B------:R-:W-:Y:S01]  /*14240*/  LOP3.LUT R0, R3, 0x380, RZ, 0xc0, !PT ;  /* 0x0000038003007812 */ /* 0x000fe200078ec0ff */
[----:B------:R-:W-:-:S02]  /*14250*/  UIMAD UR10, UR4, UR13, UR10 ;  /* 0x0000000d040a72a4 */ /* 0x000fc4000f8e020a */
[----:B------:R-:W5:Y:S01]  /*14260*/  LD.E.128 R12, desc[UR54][R12.64] ;  /* 0x000000360c0c7980 */ /* 0x000f62000c101d00 */
[----:B------:R-:W-:-:S03]  /*14270*/  SHF.R.U64 R0, R0, 0x3, RZ ;  /* 0x0000000300007819 */ /* 0x000fc600000012ff */
[----:B------:R-:W5:Y:S01]  /*14280*/  LD.E.128 R24, desc[UR54][R24.64] ;  /* 0x0000003618187980 */ /* 0x000f62000c101d00 */
[----:B------:R-:W-:Y:S01]  /*14290*/  LOP3.LUT R40, R0, R3, RZ, 0x3c, !PT ;  /* 0x0000000300287212 */ /* 0x000fe200078e3cff */
[----:B-1----:R-:W1:Y:S01]  /*142a0*/  @P1 LDC R21, c[0x0][0xbec] ;  /* 0x0002fb00ff151b82 */ /* 0x002e620000000800 */
[----:B------:R-:W-:Y:S01]  /*142b0*/  UIADD3 UR9, UR9, UR10, URZ ;  /* 0x0000000a09097290 */ /* 0x000fe2000fffe03f */
[----:B------:R-:W-:Y:S01]  /*142c0*/  IMAD R0, R189, 0x20, R200 ;  /* 0x00000020bd007824 */ /* 0x000fe200078e02c8 */
[----:B------:R-:W5:Y:S01]  /*142d0*/  LD.E.128 R28, desc[UR54][R28.64] ;  /* 0x000000361c1c7980 */ /* 0x000f62000c101d00 */
[----:B------:R-:W-:Y:S02]  /*142e0*/  ULDC.64 UR10, c[0x0][0xae8] ;  /* 0x0002ba00000a7ab9 */ /* 0x000fe40000000a00 */
[----:B------:R-:W-:Y:S01]  /*142f0*/  UIMAD.WIDE.U32 UR8, UR36, UR10, UR8 ;  /* 0x0000000a240872a5 */ /* 0x000fe2000f8e0008 */
[----:B------:R-:W-:Y:S01]  /*14300*/  VIADD R44, R0, UR38 ;  /* 0x00000026002c7c36 */ /* 0x000fe20008000000 */
[----:B------:R-:W-:Y:S01]  /*14310*/  USHF.R.S32.HI UR4, URZ, 0x1f, UR7 ;  /* 0x0000001f3f047899 */ /* 0x000fe20008011407 */
[----:B------:R-:W5:Y:S01]  /*14320*/  LD.E.128 R32, desc[UR54][R32.64] ;  /* 0x0000003620207980 */ /* 0x000f62000c101d00 */
[----:B------:R-:W-:-:S03]  /*14330*/  UIMAD UR9, UR36, UR11, UR9 ;  /* 0x0000000b240972a4 */ /* 0x000fc6000f8e0209 */
[----:B------:R-:W-:Y:S01]  /*14340*/  ULDC.64 UR10, c[0x0][0xaf0] ;  /* 0x0002bc00000a7ab9 */ /* 0x000fe20000000a00 */
[----:B------:R-:W5:Y:S01]  /*14350*/  LD.E.128 R36, desc[UR54][R36.64] ;  /* 0x0000003624247980 */ /* 0x000f62000c101d00 */
[----:B------:R-:W-:Y:S01]  /*14360*/  UIMAD UR4, UR4, UR10, URZ ;  /* 0x0000000a040472a4 */ /* 0x000fe2000f8e023f */
[----:B------:R-:W-:Y:S01]  /*14370*/  IMAD.MOV.U32 R3, RZ, RZ, R44 ;  /* 0x000000ffff037224 */ /* 0x000fe200078e002c */
[----:B------:R-:W-:Y:S01]  /*14380*/  UIMAD.WIDE.U32 UR8, UR7, UR10, UR8 ;  /* 0x0000000a070872a5 */ /* 0x000fe2000f8e0008 */
[----:B------:R-:W5:Y:S01]  /*14390*/  LD.E.128 R40, desc[UR54][R40.64] ;  /* 0x0000003628287980 */ /* 0x000f62000c101d00 */
[----:B-1----:R-:W-:Y:S01]  /*143a0*/  @P1 IMAD.HI.U32 R0, R44, R21, RZ ;  /* 0x000000152c001227 */ /* 0x002fe200078e00ff */
[----:B------:R-:W-:Y:S01]  /*143b0*/  UIMAD UR4, UR7, UR11, UR4 ;  /* 0x0000000b070472a4 */ /* 0x000fe2000f8e0204 */
[----:B------:R-:W-:Y:S01]  /*143c0*/  @!PT LDS RZ, [RZ] ;  /* 0x00000000fffff984 */ /* 0x000fe20000000800 */
[----:B------:R-:W-:Y:S01]  /*143d0*/  @!PT LDS RZ, [RZ] ;  /* 0x00000000fffff984 */ /* 0x000fe20000000800 */
[----:B------:R-:W-:Y:S01]  /*143e0*/  @!PT LDS RZ, [RZ] ;  /* 0x00000000fffff984 */ /* 0x000fe20000000800 */
[----:B------:R-:W-:Y:S01]  /*143f0*/  @!PT LDS RZ, [RZ] ;  /* 0x00000000fffff984 */ /* 0x000fe20000000800 */
[----:B------:R1:W-:Y:S06]  /*14400*/  MEMBAR.ALL.CTA ;  /* 0x0000000000007992 */ /* 0x0003ec0000008000 */
[----:B-1----:R-:W1:Y:S01]  /*14410*/  FENCE.VIEW.ASYNC.S ;  /* 0x00000000000073c6 */ /* 0x002e620000000000 */
[----:B------:R-:W-:Y:S01]  /*14420*/  ULDC.64 UR10, c[0x0][0xae0] ;  /* 0x0002b800000a7ab9 */ /* 0x000fe20000000a00 */
[----:B0-----:R-:W-:Y:S01]  /*14430*/  @P1 SHF.R.U32.HI R3, RZ, R45, R0 ;  /* 0x0000002dff031219 */ /* 0x001fe20000011600 */
[----:B------:R-:W-:-:S03]  /*14440*/  UIADD3 UR4, UR9, UR4, URZ ;  /* 0x0000000409047290 */ /* 0x000fc6000fffe03f */
[--C-:B------:R-:W-:Y:S01]  /*14450*/  SHF.R.S32.HI R0, RZ, 0x1f, R3.reuse ;  /* 0x0000001fff007819 */ /* 0x100fe20000011403 */
[----:B------:R-:W-:Y:S02]  /*14460*/  IMAD.MOV R45, RZ, RZ, -R3 ;  /* 0x000000ffff2d7224 */ /* 0x000fe400078e0a03 */
[----:B------:R-:W-:Y:S02]  /*14470*/  IMAD.U32 R21, RZ, RZ, UR9 ;  /* 0x00000009ff157e24 */ /* 0x000fe4000f8e00ff */
[----:B------:R-:W-:Y:S02]  /*14480*/  IMAD R0, R0, UR10, RZ ;  /* 0x0000000a00007c24 */ /* 0x000fe4000f8e02ff */
[----:B------:R-:W-:Y:S02]  /*14490*/  IMAD R45, R92, R45, R44 ;  /* 0x0000002d5c2d7224 */ /* 0x000fe400078e022c */
[----:B------:R-:W-:Y:S01]  /*144a0*/  IMAD.U32 R20, RZ, RZ, UR8 ;  /* 0x00000008ff147e24 */ /* 0x000fe2000f8e00ff */
[----:B------:R-:W-:Y:S01]  /*144b0*/  ULDC.64 UR8, c[0x0][0xad8] ;  /* 0x0002b60000087ab9 */ /* 0x000fe20000000a00 */
[----:B------:R-:W-:-:S02]  /*144c0*/  IMAD.U32 R21, RZ, RZ, UR4 ;  /* 0x00000004ff157e24 */ /* 0x000fc4000f8e00ff */
[C---:B------:R-:W-:Y:S01]  /*144d0*/  IMAD R47, R3.reuse, UR11, R0 ;  /* 0x0000000b032f7c24 */ /* 0x040fe2000f8e0200 */
[----:B------:R-:W-:Y:S01]  /*144e0*/  SHF.R.S32.HI R0, RZ, 0x1f, R45 ;  /* 0x0000001fff007819 */ /* 0x000fe2000001142d */
[----:B------:R-:W-:-:S04]  /*144f0*/  IMAD.WIDE.U32 R20, R3, UR10, R20 ;  /* 0x0000000a03147c25 */ /* 0x000fc8000f8e0014 */
[----:B------:R-:W-:Y:S02]  /*14500*/  IMAD.IADD R21, R21, 0x1, R47 ;  /* 0x0000000115157824 */ /* 0x000fe400078e022f */
[----:B------:R-:W-:Y:S02]  /*14510*/  IMAD R0, R0, UR8, RZ ;  /* 0x0000000800007c24 */ /* 0x000fe4000f8e02ff */
[----:B------:R-:W-:Y:S02]  /*14520*/  VIADD R49, R200, UR38 ;  /* 0x00000026c8317c36 */ /* 0x000fe40008000000 */
[C---:B------:R-:W-:Y:S02]  /*14530*/  IMAD R47, R45.reuse, UR9, R0 ;  /* 0x000000092d2f7c24 */ /* 0x040fe4000f8e0200 */
[----:B------:R-:W-:Y:S01]  /*14540*/  IMAD.WIDE.U32 R20, R45, UR8, R20 ;  /* 0x000000082d147c25 */ /* 0x000fe2000f8e0014 */
[----:B------:R-:W-:Y:S01]  /*14550*/  ISETP.GE.AND P2, PT, R49, R18, PT ;  /* 0x000000123100720c */ /* 0x000fe20003f46270 */
[----:B------:R-:W-:-:S02]  /*14560*/  ULDC.64 UR8, c[0x0][0xa80] ;  /* 0x0002a00000087ab9 */ /* 0x000fc40000000a00 */
[----:B------:R-:W-:Y:S01]  /*14570*/  VIADD R3, R49, 0x20 ;  /* 0x0000002031037836 */ /* 0x000fe20000000000 */
[C---:B------:R-:W-:Y:S01]  /*14580*/  LEA R0, P3, R20.reuse, UR8, 0x1 ;  /* 0x0000000814007c11 */ /* 0x040fe2000f8608ff */
[----:B------:R-:W-:Y:S02]  /*14590*/  IMAD.IADD R21, R21, 0x1, R47 ;  /* 0x0000000115157824 */ /* 0x000fe400078e022f */
[----:B------:R-:W-:Y:S01]  /*145a0*/  VIADD R17, R17, 0x22820 ;  /* 0x0002282011117836 */ /* 0x000fe20000000000 */
[-C--:B------:R-:W-:Y:S01]  /*145b0*/  ISETP.GE.AND P0, PT, R3, R18.reuse, PT ;  /* 0x000000120300720c */ /* 0x080fe20003f06270 */
[----:B------:R-:W-:Y:S01]  /*145c0*/  VIADD R3, R49, 0x40 ;  /* 0x0000004031037836 */ /* 0x000fe20000000000 */
[----:B------:R-:W-:Y:S02]  /*145d0*/  LEA.HI.X R46, R20, UR9, R21, 0x1, P3 ;  /* 0x00000009142e7c11 */ /* 0x000fe400098f0c15 */
[----:B------:R-:W-:Y:S01]  /*145e0*/  PRMT R17, RZ, 0x654, R17 ;  /* 0x00000654ff117816 */ /* 0x000fe20000000011 */
[----:B-1----:R0:W1:Y:S01]  /*145f0*/  SHFL.IDX PT, R44, R0, RZ, 0x181f ;  /* 0x00181fff002c7589 */ /* 0x00206200000e0000 */
[----:B------:R-:W-:Y:S01]  /*14600*/  ISETP.GE.AND P1, PT, R3, R18, PT ;  /* 0x000000120300720c */ /* 0x000fe20003f26270 */
[----:B------:R-:W-:Y:S01]  /*14610*/  BSSY B1, `(.L_x_1529) ;  /* 0x000000d000017945 */ /* 0x000fe20003800000 */
[----:B------:R0:W-:Y:S01]  /*14620*/  SYNCS.ARRIVE.TRANS64.RED.A1T0 RZ, [R17+URZ], RZ ;  /* 0x000000ff11ff79a7 */ /* 0x0001e2000810043f */
[----:B------:R0:W2:Y:S02]  /*14630*/  SHFL.IDX PT, R3, R46, RZ, 0x181f ;  /* 0x00181fff2e037589 */ /* 0x0000a400000e0000 */
[----:B------:R-:W-:Y:S08]  /*14640*/  @P2 BRA `(.L_x_1530) ;  /* 0x0000000000242947 */ /* 0x000ff00003800000 */
[----:B------:R-:W-:Y:S02]  /*14650*/  ULDC UR4, c[0x0][0xac8] ;  /* 0x0002b20000047ab9 */ /* 0x000fe40000000800 */
[----:B------:R-:W-:Y:S02]  /*14660*/  ISETP.GE.AND P2, PT, R23, UR4, PT ;  /* 0x0000000417007c0c */ /* 0x000fe4000bf46270 */
[----:B------:R-:W-:-:S11]  /*14670*/  ISETP.GE.AND P3, PT, R188, UR4, PT ;  /* 0x00000004bc007c0c */ /* 0x000fd6000bf66270 */
[CC--:B-1----:R-:W-:Y:S02]  /*14680*/  @!P2 LEA R20, P4, R23.reuse, R44.reuse, 0x1 ;  /* 0x0000002c1714a211 */ /* 0x0c2fe400078808ff */
[C---:B------:R-:W-:Y:S02]  /*14690*/  @!P3 LEA R44, P5, R188.reuse, R44, 0x1 ;  /* 0x0000002cbc2cb211 */ /* 0x040fe400078a08ff */
[-C--:B--2---:R-:W-:Y:S02]  /*146a0*/  @!P2 LEA.HI.X R21, R23, R3.reuse, R216, 0x1, P4 ;  /* 0x000000031715a211 */ /* 0x084fe400020f0cd8 */
[----:B------:R-:W-:-:S03]  /*146b0*/  @!P3 LEA.HI.X R45, R188, R3, R215, 0x1, P5 ;  /* 0x00000003bc2db211 */ /* 0x000fc600028f0cd7 */
[----:B-----5:R3:W-:Y:S04]  /*146c0*/  @!P2 ST.E.128 desc[UR54][R20.64], R4 ;  /* 0x000000041400a985 */ /* 0x0207e8000c101d36 */
[----:B------:R3:W-:Y:S02]  /*146d0*/  @!P3 ST.E.128 desc[UR54][R44.64], R28 ;  /* 0x0000001c2c00b985 */ /* 0x0007e4000c101d36 */
.L_x_1530:
[----:B------:R-:W-:Y:S05]  /*146e0*/  BSYNC B1 ;  /* 0x0000000000017941 */ /* 0x000fea0003800000 */
.L_x_1529:
[----:B--2---:R2:W4:Y:S01]  /*146f0*/  SHFL.IDX PT, R3, R46, 0x1, 0x181f ;  /* 0x00381f002e037f89 */ /* 0x00452200000e0000 */
[----:B------:R-:W-:Y:S03]  /*14700*/  BSSY B1, `(.L_x_1531) ;  /* 0x000000c000017945 */ /* 0x000fe60003800000 */
[----:B---3-5:R2:W3:Y:S01]  /*14710*/  SHFL.IDX PT, R6, R0, 0x1, 0x181f ;  /* 0x00381f0000067f89 */ /* 0x0284e200000e0000 */
[----:B------:R-:W-:Y:S05]  /*14720*/  @P0 BRA `(.L_x_1532) ;  /* 0x0000000000240947 */ /* 0x000fea0003800000 */
[----:B------:R-:W-:Y:S02]  /*14730*/  ULDC UR4, c[0x0][0xac8] ;  /* 0x0002b20000047ab9 */ /* 0x000fe40000000800 */
[----:B------:R-:W-:Y:S02]  /*14740*/  ISETP.GE.AND P3, PT, R23, UR4, PT ;  /* 0x0000000417007c0c */ /* 0x000fe4000bf66270 */
[----:B------:R-:W-:-:S11]  /*14750*/  ISETP.GE.AND P4, PT, R188, UR4, PT ;  /* 0x00000004bc007c0c */ /* 0x000fd6000bf86270 */
[CC--:B---3--:R-:W-:Y:S02]  /*14760*/  @!P3 LEA R4, P0, R23.reuse, R6.reuse, 0x1 ;  /* 0x000000061704b211 */ /* 0x0c8fe400078008ff */
[C---:B------:R-:W-:Y:S02]  /*14770*/  @!P4 LEA R6, P2, R188.reuse, R6, 0x1 ;  /* 0x00000006bc06c211 */ /* 0x040fe400078408ff */
[-C--:B----4-:R-:W-:Y:S02]  /*14780*/  @!P3 LEA.HI.X R5, R23, R3.reuse, R216, 0x1, P0 ;  /* 0x000000031705b211 */ /* 0x090fe400000f0cd8 */
[----:B------:R-:W-:-:S03]  /*14790*/  @!P4 LEA.HI.X R7, R188, R3, R215, 0x1, P2 ;  /* 0x00000003bc07c211 */ /* 0x000fc600010f0cd7 */
[----:B------:R3:W-:Y:S04]  /*147a0*/  @!P3 ST.E.128 desc[UR54][R4.64], R8 ;  /* 0x000000080400b985 */ /* 0x0007e8000c101d36 */
[----:B------:R3:W-:Y:S02]  /*147b0*/  @!P4 ST.E.128 desc[UR54][R6.64], R32 ;  /* 0x000000200600c985 */ /* 0x0007e4000c101d36 */
.L_x_1532:
[----:B------:R-:W-:Y:S05]  /*147c0*/  BSYNC B1 ;  /* 0x0000000000017941 */ /* 0x000fea0003800000 */
.L_x_1531:
[----:B----4-:R4:W0:Y:S01]  /*147d0*/  SHFL.IDX PT, R3, R46, 0x2, 0x181f ;  /* 0x00581f002e037f89 */ /* 0x01082200000e0000 */
[----:B------:R-:W-:Y:S03]  /*147e0*/  BSSY B1, `(.L_x_1533) ;  /* 0x000000c000017945 */ /* 0x000fe60003800000 */
[----:B---3--:R4:W3:Y:S01]  /*147f0*/  SHFL.IDX PT, R6, R0, 0x2, 0x181f ;  /* 0x00581f0000067f89 */ /* 0x0088e200000e0000 */
[----:B------:R-:W-:Y:S05]  /*14800*/  @P1 BRA `(.L_x_1534) ;  /* 0x0000000000241947 */ /* 0x000fea0003800000 */
[----:B------:R-:W-:Y:S02]  /*14810*/  ULDC UR4, c[0x0][0xac8] ;  /* 0x0002b20000047ab9 */ /* 0x000fe40000000800 */
[----:B------:R-:W-:Y:S02]  /*14820*/  ISETP.GE.AND P2, PT, R23, UR4, PT ;  /* 0x0000000417007c0c */ /* 0x000fe4000bf46270 */
[----:B------:R-:W-:-:S11]  /*14830*/  ISETP.GE.AND P3, PT, R188, UR4, PT ;  /* 0x00000004bc007c0c */ /* 0x000fd6000bf66270 */
[CC--:B---3--:R-:W-:Y:S02]  /*14840*/  @!P2 LEA R4, P0, R23.reuse, R6.reuse, 0x1 ;  /* 0x000000061704a211 */ /* 0x0c8fe400078008ff */
[C---:B------:R-:W-:Y:S02]  /*14850*/  @!P3 LEA R6, P1, R188.reuse, R6, 0x1 ;  /* 0x00000006bc06b211 */ /* 0x040fe400078208ff */
[-C--:B0-----:R-:W-:Y:S02]  /*14860*/  @!P2 LEA.HI.X R5, R23, R3.reuse, R216, 0x1, P0 ;  /* 0x000000031705a211 */ /* 0x081fe400000f0cd8 */
[----:B------:R-:W-:-:S03]  /*14870*/  @!P3 LEA.HI.X R7, R188, R3, R215, 0x1, P1 ;  /* 0x00000003bc07b211 */ /* 0x000fc600008f0cd7 */
[----:B------:R0:W-:Y:S04]  /*14880*/  @!P2 ST.E.128 desc[UR54][R4.64], R12 ;  /* 0x0000000c0400a985 */ /* 0x0001e8000c101d36 */
[----:B------:R0:W-:Y:S02]  /*14890*/  @!P3 ST.E.128 desc[UR54][R6.64], R36 ;  /* 0x000000240600b985 */ /* 0x0001e4000c101d36 */
.L_x_1534:
[----:B------:R-:W-:Y:S05]  /*148a0*/  BSYNC B1 ;  /* 0x0000000000017941 */ /* 0x000fea0003800000 */
.L_x_1533:
[----:B0-----:R-:W-:Y:S01]  /*148b0*/  VIADD R3, R49, 0x60 ;  /* 0x0000006031037836 */ /* 0x001fe20000000000 */
[----:B--2-4-:R-:W0:Y:S04]  /*148c0*/  SHFL.IDX PT, R46, R46, 0x3, 0x181f ;  /* 0x00781f002e2e7f89 */ /* 0x014e2800000e0000 */
[----:B------:R-:W-:Y:S01]  /*148d0*/  ISETP.GE.AND P0, PT, R3, R18, PT ;  /* 0x000000120300720c */ /* 0x000fe20003f06270 */
[----:B------:R-:W2:-:S12]  /*148e0*/  SHFL.IDX PT, R0, R0, 0x3, 0x181f ;  /* 0x00781f0000007f89 */ /* 0x000e9800000e0000 */
[----:B------:R-:W-:Y:S05]  /*148f0*/  @P0 BRA `(.L_x_1535) ;  /* 0x00000018005c0947 */ /* 0x000fea0003800000 */
[----:B------:R-:W-:Y:S02]  /*14900*/  ULDC UR4, c[0x0][0xac8] ;  /* 0x0002b20000047ab9 */ /* 0x000fe40000000800 */
[----:B------:R-:W-:-:S13]  /*14910*/  ISETP.GE.AND P1, PT, R23, UR4, PT ;  /* 0x0000000417007c0c */ /* 0x000fda000bf26270 */
[----:B--2---:R-:W-:-:S04]  /*14920*/  @!P1 LEA R4, P0, R23, R0, 0x1 ;  /* 0x0000000017049211 */ /* 0x004fc800078008ff */
[----:B0-----:R-:W-:Y:S02]  /*14930*/  @!P1 LEA.HI.X R5, R23, R46, R216, 0x1, P0 ;  /* 0x0000002e17059211 */ /* 0x001fe400000f0cd8 */
[----:B------:R-:W-:-:S03]  /*14940*/  ISETP.GE.AND P0, PT, R188, UR4, PT ;  /* 0x00000004bc007c0c */ /* 0x000fc6000bf06270 */
[----:B------:R4:W-:Y:S10]  /*14950*/  @!P1 ST.E.128 desc[UR54][R4.64], R24 ;  /* 0x0000001804009985 */ /* 0x0009f4000c101d36 */
[----:B------:R-:W-:Y:S05]  /*14960*/  @P0 BRA `(.L_x_1535) ;  /* 0x0000001800400947 */ /* 0x000fea0003800000 */
[----:B----4-:R-:W-:-:S04]  /*14970*/  LEA R4, P0, R188, R0, 0x1 ;  /* 0x00000000bc047211 */ /* 0x010fc800078008ff */
[----:B------:R-:W-:-:S05]  /*14980*/  LEA.HI.X R5, R188, R46, R215, 0x1, P0 ;  /* 0x0000002ebc057211 */ /* 0x000fca00000f0cd7 */
[----:B------:R0:W-:Y:S01]  /*14990*/  ST.E.128 desc[UR54][R4.64], R40 ;  /* 0x0000002804007985 */ /* 0x0001e2000c101d36 */
[----:B------:R-:W-:Y:S05]  /*149a0*/  BRA `(.L_x_1535) ;  /* 0x0000001800307947 */ /* 0x000fea0003800000 */
.L_x_1528:
[----:B------:R-:W-:Y:S01]  /*149b0*/  ULDC.64 UR12, c[0x0][0xb08] ;  /* 0x0002c200000c7ab9 */ /* 0x000fe20000000a00 */
[----:B0-----:R-:W0:Y:S01]  /*149c0*/  @P1 LDC R0, c[0x0][0xbec] ;  /* 0x0002fb00ff001b82 */ /* 0x001e220000000800 */
[----:B------:R-:W-:Y:S01]  /*149d0*/  UIMAD UR10, UR11, UR12, URZ ;  /* 0x0000000c0b0a72a4 */ /* 0x000fe2000f8e023f */
[----:B------:R-:W-:Y:S01]  /*149e0*/  IMAD.MOV.U32 R3, RZ, RZ, R13 ;  /* 0x000000ffff037224 */ /* 0x000fe200078e000d */
[----:B------:R-:W-:Y:S01]  /*149f0*/  UIMAD.WIDE.U32 UR8, UR4, UR12, URZ ;  /* 0x0000000c040872a5 */ /* 0x000fe2000f8e003f */
[----:B------:R-:W-:Y:S01]  /*14a00*/  VIADD R17, R17, 0x22820 ;  /* 0x0002282011117836 */ /* 0x000fe20000000000 */
[----:B------:R-:W-:Y:S01]  /*14a10*/  UIMAD UR10, UR4, UR13, UR10 ;  /* 0x0000000d040a72a4 */ /* 0x000fe2000f8e020a */
[C---:B------:R-:W-:Y:S01]  /*14a20*/  VIADD R21, R19.reuse, 0x10 ;  /* 0x0000001013157836 */ /* 0x040fe20000000000 */
[----:B------:R-:W-:Y:S01]  /*14a30*/  USHF.R.S32.HI UR4, URZ, 0x1f, UR7 ;  /* 0x0000001f3f047899 */ /* 0x000fe20008011407 */
[----:B------:R-:W1:Y:S01]  /*14a40*/  @P1 LDC R5, c[0x0][0xbf0] ;  /* 0x0002fc00ff051b82 */ /* 0x000e620000000800 */
[----:B------:R-:W-:Y:S01]  /*14a50*/  UIADD3 UR9, UR9, UR10, URZ ;  /* 0x0000000a09097290 */ /* 0x000fe2000fffe03f */
[----:B------:R-:W-:Y:S01]  /*14a60*/  PRMT R17, RZ, 0x654, R17 ;  /* 0x00000654ff117816 */ /* 0x000fe20000000011 */
[C---:B------:R-:W-:Y:S01]  /*14a70*/  VIADD R25, R19.reuse, 0x18 ;  /* 0x0000001813197836 */ /* 0x040fe20000000000 */
[----:B------:R-:W-:Y:S01]  /*14a80*/  ULDC.64 UR10, c[0x0][0xb38] ;  /* 0x0002ce00000a7ab9 */ /* 0x000fe20000000a00 */
[C---:B------:R-:W-:Y:S01]  /*14a90*/  VIADD R27, R19.reuse, 0x20 ;  /* 0x00000020131b7836 */ /* 0x040fe20000000000 */
[----:B------:R-:W-:Y:S01]  /*14aa0*/  UIMAD.WIDE.U32 UR8, UR36, UR10, UR8 ;  /* 0x0000000a240872a5 */ /* 0x000fe2000f8e0008 */
[----:B------:R-:W-:Y:S01]  /*14ab0*/  VIADD R93, R19, 0x28 ;  /* 0x00000028135d7836 */ /* 0x000fe20000000000 */
[----:B------:R2:W-:Y:S01]  /*14ac0*/  SYNCS.ARRIVE.TRANS64.RED.A1T0 RZ, [R17+URZ], RZ ;  /* 0x000000ff11ff79a7 */ /* 0x0005e2000810043f */
[----:B------:R-:W-:Y:S01]  /*14ad0*/  BSSY B1, `(.L_x_1536) ;  /* 0x0000069000017945 */ /* 0x000fe20003800000 */
[----:B------:R-:W-:Y:S01]  /*14ae0*/  UIMAD UR9, UR36, UR11, UR9 ;  /* 0x0000000b240972a4 */ /* 0x000fe2000f8e0209 */
[----:B------:R-:W-:-:S02]  /*14af0*/  SHF.R.S32.HI R20, RZ, 0x1f, R21 ;  /* 0x0000001fff147819 */ /* 0x000fc40000011415 */
[----:B------:R-:W-:Y:S01]  /*14b00*/  ULDC.64 UR10, c[0x0][0xb40] ;  /* 0x0002d000000a7ab9 */ /* 0x000fe20000000a00 */
[----:B------:R-:W-:Y:S01]  /*14b10*/  SHF.R.S32.HI R24, RZ, 0x1f, R25 ;  /* 0x0000001fff187819 */ /* 0x000fe20000011419 */
[----:B------:R-:W-:Y:S01]  /*14b20*/  UIMAD UR4, UR4, UR10, URZ ;  /* 0x0000000a040472a4 */ /* 0x000fe2000f8e023f */
[----:B0-----:R-:W-:Y:S01]  /*14b30*/  @P1 IMAD.HI.U32 R0, R13, R0, RZ ;  /* 0x000000000d001227 */ /* 0x001fe200078e00ff */
[----:B------:R-:W-:Y:S01]  /*14b40*/  UIMAD.WIDE.U32 UR8, UR7, UR10, UR8 ;  /* 0x0000000a070872a5 */ /* 0x000fe2000f8e0008 */
[----:B------:R-:W-:Y:S01]  /*14b50*/  SHF.R.S32.HI R26, RZ, 0x1f, R27 ;  /* 0x0000001fff1a7819 */ /* 0x000fe2000001141b */
[----:B------:R-:W-:Y:S01]  /*14b60*/  UIMAD UR4, UR7, UR11, UR4 ;  /* 0x0000000b070472a4 */ /* 0x000fe2000f8e0204 */
[----:B--2---:R-:W-:Y:S02]  /*14b70*/  VIADD R17, R19, 0x8 ;  /* 0x0000000813117836 */ /* 0x004fe40000000000 */
[----:B------:R-:W-:Y:S01]  /*14b80*/  ULDC.64 UR10, c[0x0][0xb48] ;  /* 0x0002d200000a7ab9 */ /* 0x000fe20000000a00 */
[----:B------:R-:W-:Y:S01]  /*14b90*/  UIADD3 UR9, UR9, UR4, URZ ;  /* 0x0000000409097290 */ /* 0x000fe2000fffe03f */
[----:B-1----:R-:W-:-:S02]  /*14ba0*/  @P1 SHF.R.U32.HI R3, RZ, R5, R0 ;  /* 0x00000005ff031219 */ /* 0x002fc40000011600 */
[----:B------:R-:W-:Y:S01]  /*14bb0*/  SHF.R.S32.HI R18, RZ, 0x1f, R17 ;  /* 0x0000001fff127819 */ /* 0x000fe20000011411 */
[----:B------:R-:W-:Y:S01]  /*14bc0*/  UIMAD.WIDE.U32 UR8, UR40, UR10, UR8 ;  /* 0x0000000a280872a5 */ /* 0x000fe2000f8e0008 */
[--C-:B------:R-:W-:Y:S01]  /*14bd0*/  SHF.R.S32.HI R0, RZ, 0x1f, R3.reuse ;  /* 0x0000001fff007819 */ /* 0x100fe20000011403 */
[----:B------:R-:W-:Y:S02]  /*14be0*/  IMAD.MOV R7, RZ, RZ, -R3 ;  /* 0x000000ffff077224 */ /* 0x000fe400078e0a03 */
[----:B------:R-:W-:Y:S02]  /*14bf0*/  UIMAD UR40, UR40, UR11, UR9 ;  /* 0x0000000b282872a4 */ /* 0x000fe4000f8e0209 */
[----:B------:R-:W-:Y:S01]  /*14c00*/  IMAD R7, R92, R7, R13 ;  /* 0x000000075c077224 */ /* 0x000fe200078e020d */
[----:B------:R-:W-:Y:S01]  /*14c10*/  ULDC.64 UR10, c[0x0][0xb30] ;  /* 0x0002cc00000a7ab9 */ /* 0x000fe20000000a00 */
[----:B------:R-:W-:Y:S01]  /*14c20*/  IMAD.U32 R5, RZ, RZ, UR9 ;  /* 0x00000009ff057e24 */ /* 0x000fe2000f8e00ff */
[----:B------:R-:W-:Y:S01]  /*14c30*/  SHF.R.S32.HI R92, RZ, 0x1f, R93 ;  /* 0x0000001fff5c7819 */ /* 0x000fe2000001145d */
        /* <DEDUP_REMOVED lines=15> */
[----:B------:R0:W1:Y:S04]  /*14d30*/  SHFL.IDX PT, R6, R0, RZ, 0x1c1f ;  /* 0x001c1fff00067589 */ /* 0x00006800000e0000 */
        /* <DEDUP_REMOVED lines=12> */
[-C--:B------:R-:W-:Y:S02]  /*14e00*/  @!P3 LEA R10, P5, R21, R6.reuse, 0x2 ;  /* 0x00000006150ab211 */ /* 0x080fe400078a10ff */
        /* <DEDUP_REMOVED lines=11> */
[-C--:B-1----:R-:W-:Y:S02]  /*14ec0*/  @!P4 LEA R4, P6, R93, R6.reuse, 0x2 ;  /* 0x000000065d04c211 */ /* 0x082fe400078c10ff */
        /* <DEDUP_REMOVED lines=41> */
.L_x_1537:
[----:B------:R-:W-:Y:S05]  /*15160*/  BSYNC B1 ;  /* 0x0000000000017941 */ /* 0x000fea0003800000 */
.L_x_1536:
        /* <DEDUP_REMOVED lines=9> */
[-C--:B-1----:R-:W-:Y:S02]  /*15200*/  @!P0 LEA R8, P4, R17, R6.reuse, 0x2 ;  /* 0x0000000611088211 */ /* 0x082fe400078810ff */
[-C--:B------:R-:W-:Y:S02]  /*15210*/  @!P1 LEA R10, P5, R21, R6.reuse, 0x2 ;  /* 0x00000006150a9211 */ /* 0x080fe400078a10ff */
[-C--:B---3--:R-:W-:Y:S02]  /*15220*/  @!P0 LEA.HI.X R9, R17, R7.reuse, R18, 0x2, P4 ;  /* 0x0000000711098211 */ /* 0x088fe400020f1412 */
[----:B------:R-:W-:Y:S01]  /*15230*/  ISETP.GE.AND P4, PT, R93, UR4, PT ;  /* 0x000000045d007c0c */ /* 0x000fe2000bf86270 */
[----:B------:R-:W-:Y:S01]  /*15240*/  @!P6 IMAD.WIDE R4, R19, 0x4, R6 ;  /* 0x000000041304e825 */ /* 0x000fe200078e0206 */
[----:B------:R-:W-:Y:S02]  /*15250*/  @!P1 LEA.HI.X R11, R21, R7, R20, 0x2, P5 ;  /* 0x00000007150b9211 */ /* 0x000fe400028f1414 */
[----:B------:R-:W-:-:S02]  /*15260*/  @!P2 LEA R12, P5, R25, R6, 0x2 ;  /* 0x00000006190ca211 */ /* 0x000fc400078a10ff */
[----:B------:R1:W-:Y:S02]  /*15270*/  @!P6 ST.E.64 desc[UR54][R4.64], R32 ;  /* 0x000000200400e985 */ /* 0x0003e4000c101b36 */
[-C--:B------:R-:W-:Y:S02]  /*15280*/  @!P2 LEA.HI.X R13, R25, R7.reuse, R24, 0x2, P5 ;  /* 0x00000007190da211 */ /* 0x080fe400028f1418 */
[-C--:B------:R-:W-:Y:S01]  /*15290*/  @!P3 LEA R14, P5, R27, R6.reuse, 0x2 ;  /* 0x000000061b0eb211 */ /* 0x080fe200078a10ff */
[----:B------:R3:W-:Y:S01]  /*152a0*/  @!P0 ST.E.64 desc[UR54][R8.64], R34 ;  /* 0x0000002208008985 */ /* 0x0007e2000c101b36 */
[----:B------:R-:W-:Y:S02]  /*152b0*/  ISETP.GE.AND P0, PT, R199, UR4, PT ;  /* 0x00000004c7007c0c */ /* 0x000fe4000bf06270 */
[----:B------:R-:W-:Y:S01]  /*152c0*/  @!P3 LEA.HI.X R15, R27, R7, R26, 0x2, P5 ;  /* 0x000000071b0fb211 */ /* 0x000fe200028f141a */
[----:B------:R4:W-:Y:S01]  /*152d0*/  @!P1 ST.E.64 desc[UR54][R10.64], R36 ;  /* 0x000000240a009985 */ /* 0x0009e2000c101b36 */
[----:B------:R-:W-:-:S02]  /*152e0*/  @!P4 LEA R20, P5, R93, R6, 0x2 ;  /* 0x000000065d14c211 */ /* 0x000fc400078a10ff */
[----:B------:R-:W-:Y:S01]  /*152f0*/  ISETP.GE.AND P1, PT, R198, UR4, PT ;  /* 0x00000004c6007c0c */ /* 0x000fe2000bf26270 */
[----:B------:R5:W-:Y:S01]  /*15300*/  @!P2 ST.E.64 desc[UR54][R12.64], R38 ;  /* 0x000000260c00a985 */ /* 0x000be2000c101b36 */
[----:B------:R-:W-:Y:S02]  /*15310*/  @!P4 LEA.HI.X R21, R93, R7, R92, 0x2, P5 ;  /* 0x000000075d15c211 */ /* 0x000fe400028f145c */
[----:B------:R-:W-:Y:S01]  /*15320*/  ISETP.GE.AND P2, PT, R197, UR4, PT ;  /* 0x00000004c5007c0c */ /* 0x000fe2000bf46270 */
[----:B------:R-:W-:Y:S02]  /*15330*/  @!P3 ST.E.64 desc[UR54][R14.64], R40 ;  /* 0x000000280e00b985 */ /* 0x000fe4000c101b36 */
[----:B------:R-:W-:Y:S02]  /*15340*/  @!P0 LEA R24, P3, R199, R6, 0x2 ;  /* 0x00000006c7188211 */ /* 0x000fe400078610ff */
[----:B------:R-:W-:Y:S01]  /*15350*/  @!P4 ST.E.64 desc[UR54][R20.64], R42 ;  /* 0x0000002a1400c985 */ /* 0x000fe2000c101b36 */
[----:B------:R-:W-:-:S02]  /*15360*/  ISETP.GE.AND P4, PT, R196, UR4, PT ;  /* 0x00000004c4007c0c */ /* 0x000fc4000bf86270 */
[-C--:B------:R-:W-:Y:S02]  /*15370*/  @!P0 LEA.HI.X R25, R199, R7.reuse, R211, 0x2, P3 ;  /* 0x00000007c7198211 */ /* 0x080fe400018f14d3 */
[CC--:B-1----:R-:W-:Y:S02]  /*15380*/  @!P1 LEA R4, P5, R198.reuse, R6.reuse, 0x2 ;  /* 0x00000006c6049211 */ /* 0x0c2fe400078a10ff */
[----:B------:R-:W-:Y:S01]  /*15390*/  ISETP.GE.AND P3, PT, R195, UR4, PT ;  /* 0x00000004c3007c0c */ /* 0x000fe2000bf66270 */
[----:B------:R-:W-:Y:S01]  /*153a0*/  @!P0 ST.E.64 desc[UR54][R24.64], R44 ;  /* 0x0000002c18008985 */ /* 0x000fe2000c101b36 */
[C---:B---3--:R-:W-:Y:S02]  /*153b0*/  @!P2 LEA R8, P6, R197.reuse, R6, 0x2 ;  /* 0x00000006c508a211 */ /* 0x048fe400078c10ff */
[-C--:B------:R-:W-:Y:S02]  /*153c0*/  @!P1 LEA.HI.X R5, R198, R7.reuse, R210, 0x2, P5 ;  /* 0x00000007c6059211 */ /* 0x080fe400028f14d2 */
[----:B------:R-:W-:-:S02]  /*153d0*/  @!P2 LEA.HI.X R9, R197, R7, R209, 0x2, P6 ;  /* 0x00000007c509a211 */ /* 0x000fc400030f14d1 */
[----:B------:R-:W-:Y:S01]  /*153e0*/  ISETP.GE.AND P0, PT, R194, UR4, PT ;  /* 0x00000004c2007c0c */ /* 0x000fe2000bf06270 */
[----:B------:R1:W-:Y:S01]  /*153f0*/  @!P1 ST.E.64 desc[UR54][R4.64], R46 ;  /* 0x0000002e04009985 */ /* 0x0003e2000c101b36 */
[CC--:B----4-:R-:W-:Y:S02]  /*15400*/  @!P4 LEA R10, P1, R196.reuse, R6.reuse, 0x2 ;  /* 0x00000006c40ac211 */ /* 0x0d0fe400078210ff */
[----:B------:R-:W-:Y:S01]  /*15410*/  ISETP.GE.AND P5, PT, R193, UR4, PT ;  /* 0x00000004c1007c0c */ /* 0x000fe2000bfa6270 */
[----:B------:R3:W-:Y:S01]  /*15420*/  @!P2 ST.E.64 desc[UR54][R8.64], R48 ;  /* 0x000000300800a985 */ /* 0x0007e2000c101b36 */
[----:B------:R-:W-:Y:S02]  /*15430*/  @!P4 LEA.HI.X R11, R196, R7, R208, 0x2, P1 ;  /* 0x00000007c40bc211 */ /* 0x000fe400008f14d0 */
[----:B------:R-:W-:Y:S02]  /*15440*/  ISETP.GE.AND P2, PT, R192, UR4, PT ;  /* 0x00000004c0007c0c */ /* 0x000fe4000bf46270 */
[----:B------:R-:W-:Y:S01]  /*15450*/  ISETP.GE.AND P1, PT, R191, UR4, PT ;  /* 0x00000004bf007c0c */ /* 0x000fe2000bf26270 */
[----:B------:R4:W-:Y:S01]  /*15460*/  @!P4 ST.E.64 desc[UR54][R10.64], R50 ;  /* 0x000000320a00c985 */ /* 0x0009e2000c101b36 */
[----:B-----5:R-:W-:-:S02]  /*15470*/  @!P3 LEA R12, P6, R195, R6, 0x2 ;  /* 0x00000006c30cb211 */ /* 0x020fc400078c10ff */
[C---:B-1----:R-:W-:Y:S02]  /*15480*/  @!P0 LEA R4, P4, R194.reuse, R6, 0x2 ;  /* 0x00000006c2048211 */ /* 0x042fe400078810ff */
[-C--:B------:R-:W-:Y:S02]  /*15490*/  @!P3 LEA.HI.X R13, R195, R7.reuse, R207, 0x2, P6 ;  /* 0x00000007c30db211 */ /* 0x080fe400030f14cf */
[----:B------:R-:W-:-:S03]  /*154a0*/  @!P0 LEA.HI.X R5, R194, R7, R206, 0x2, P4 ;  /* 0x00000007c2058211 */ /* 0x000fc600020f14ce */
[CC--:B---3--:R-:W-:Y:S01]  /*154b0*/  @!P2 LEA R8, P4, R192.reuse, R6.reuse, 0x2 ;  /* 0x00000006c008a211 */ /* 0x0c8fe200078810ff */
[----:B------:R4:W-:Y:S01]  /*154c0*/  @!P3 ST.E.64 desc[UR54][R12.64], R52 ;  /* 0x000000340c00b985 */ /* 0x0009e2000c101b36 */
[-C--:B------:R-:W-:Y:S02]  /*154d0*/  @!P5 LEA R14, P3, R193, R6.reuse, 0x2 ;  /* 0x00000006c10ed211 */ /* 0x080fe400078610ff */
[----:B------:R-:W-:Y:S01]  /*154e0*/  @!P1 LEA R20, P6, R191, R6, 0x2 ;  /* 0x00000006bf149211 */ /* 0x000fe200078c10ff */
[----:B------:R4:W-:Y:S01]  /*154f0*/  @!P0 ST.E.64 desc[UR54][R4.64], R54 ;  /* 0x0000003604008985 */ /* 0x0009e2000c101b36 */
        /* <DEDUP_REMOVED lines=8> */
[----:B----4-:R-:W-:-:S04]  /*15580*/  LEA R4, P0, R190, R6, 0x2 ;  /* 0x00000006be047211 */ /* 0x010fc800078010ff */
[----:B------:R-:W-:-:S05]  /*15590*/  LEA.HI.X R5, R190, R7, R202, 0x2, P0 ;  /* 0x00000007be057211 */ /* 0x000fca00000f14ca */
[----:B------:R1:W-:Y:S01]  /*155a0*/  ST.E.64 desc[UR54][R4.64], R30 ;  /* 0x0000001e04007985 */ /* 0x0003e2000c101b36 */
[----:B------:R-:W-:Y:S05]  /*155b0*/  BRA `(.L_x_1535) ;  /* 0x0000000c002c7947 */ /* 0x000fea0003800000 */
.L_x_1526:
[----:B------:R-:W0:Y:S01]  /*155c0*/  LDC.64 R4, c[0x0][0xc00] ;  /* 0x00030000ff047b82 */ /* 0x000e220000000a00 */
[----:B------:R-:W-:Y:S01]  /*155d0*/  ULDC.64 UR8, c[0x0][0xc00] ;  /* 0x0003000000087ab9 */ /* 0x000fe20000000a00 */
[----:B------:R-:W-:Y:S01]  /*155e0*/  IMAD.MOV.U32 R3, RZ, RZ, RZ ;  /* 0x000000ffff037224 */ /* 0x000fe200078e00ff */
[----:B------:R-:W-:-:S05]  /*155f0*/  UIMAD.WIDE UR8, UR37, 0x4, UR8 ;  /* 0x00000004250878a5 */ /* 0x000fca000f8e0208 */
[----:B------:R-:W1:Y:S01]  /*15600*/  LDC.64 R6, c[0x0][0xc08] ;  /* 0x00030200ff067b82 */ /* 0x000e620000000a00 */
[----:B0-----:R-:W-:Y:S01]  /*15610*/  ISETP.NE.U32.AND P0, PT, R4, RZ, PT ;  /* 0x000000ff0400720c */ /* 0x001fe20003f05070 */
[----:B------:R-:W-:Y:S01]  /*15620*/  IMAD.U32 R4, RZ, RZ, UR8 ;  /* 0x00000008ff047e24 */ /* 0x000fe2000f8e00ff */
[----:B------:R-:W-:Y:S01]  /*15630*/  R2UR UR4, R5 ;  /* 0x00000000050472ca */ /* 0x000fe200000e0000 */
[----:B------:R-:W-:Y:S01]  /*15640*/  IMAD.U32 R5, RZ, RZ, UR9 ;  /* 0x00000009ff057e24 */ /* 0x000fe2000f8e00ff */
[----:B-1----:R-:W-:-:S09]  /*15650*/  ISETP.NE.U32.AND P1, PT, R6, RZ, PT ;  /* 0x000000ff0600720c */ /* 0x002fd20003f25070 */
[----:B------:R-:W-:Y:S02]  /*15660*/  VOTEU.ANY UP0, P0 ;  /* 0x00000000003f7886 */ /* 0x000fe40000000100 */
[----:B------:R-:W-:Y:S01]  /*15670*/  UISETP.NE.AND.EX UP0, UPT, UR4, URZ, UPT, UP0 ;  /* 0x0000003f0400728c */ /* 0x000fe2000bf05300 */
[----:B------:R-:W-:Y:S01]  /*15680*/  R2UR UR4, R7 ;  /* 0x00000000070472ca */ /* 0x000fe200000e0000 */
[----:B------:R-:W-:-:S04]  /*15690*/  VOTEU.ANY UP1, P1 ;  /* 0x00000000003f7886 */ /* 0x000fc80000820100 */
[----:B------:R-:W-:-:S08]  /*156a0*/  PLOP3.LUT P0, PT, PT, PT, UP0, 0x80, 0x0 ;  /* 0x000000000000781c */ /* 0x000fd00003f0f008 */
[----:B------:R-:W-:-:S06]  /*156b0*/  UISETP.NE.AND.EX UP1, UPT, UR4, URZ, UPT, UP1 ;  /* 0x0000003f0400728c */ /* 0x000fcc000bf25310 */
[----:B------:R-:W-:Y:S01]  /*156c0*/  PLOP3.LUT P1, PT, PT, PT, UP1, 0x80, 0x0 ;  /* 0x000000000000781c */ /* 0x000fe20003f2f018 */
[----:B------:R0:W5:Y:S01]  /*156d0*/  @P0 LDG.E R3, desc[UR54][R4.64] ;  /* 0x0000003604030981 */ /* 0x000162000c1e1900 */
[----:B------:R-:W-:Y:S02]  /*156e0*/  ULDC UR4, c[0x0][0xa88] ;  /* 0x0002a20000047ab9 */ /* 0x000fe40000000800 */
[----:B------:R-:W-:Y:S01]  /*156f0*/  IMAD.U32 R0, RZ, RZ, UR4 ;  /* 0x00000004ff007e24 */ /* 0x000fe2000f8e00ff */
[----:B------:R-:W-:Y:S02]  /*15700*/  @UP1 ULDC.64 UR8, c[0x0][0xc08] ;  /* 0x0003020000081ab9 */ /* 0x000fe40000000a00 */
[----:B------:R-:W-:-:S06]  /*15710*/  @UP1 UIMAD.WIDE UR8, UR37, 0x4, UR8 ;  /* 0x00000004250818a5 */ /* 0x000fcc000f8e0208 */
[----:B------:R-:W-:Y:S02]  /*15720*/  IMAD.U32 R6, RZ, RZ, UR8 ;  /* 0x00000008ff067e24 */ /* 0x000fe4000f8e00ff */
[----:B------:R-:W-:-:S05]  /*15730*/  IMAD.U32 R7, RZ, RZ, UR9 ;  /* 0x00000009ff077e24 */ /* 0x000fca000f8e00ff */
[----:B------:R0:W5:Y:S01]  /*15740*/  @P1 LDG.E R0, desc[UR54][R6.64] ;  /* 0x0000003606001981 */ /* 0x000162000c1e1900 */
[----:B------:R-:W-:Y:S05]  /*15750*/  @P1 BRA `(.L_x_1538) ;  /* 0x0000000000101947 */ /* 0x000fea0003800000 */
[----:B------:R-:W-:Y:S05]  /*15760*/  @!P0 BRA `(.L_x_1538) ;  /* 0x00000000000c8947 */ /* 0x000fea0003800000 */
[----:B0-----:R-:W2:Y:S04]  /*15770*/  LDG.E R7, desc[UR54][R4.64] ;  /* 0x0000003604077981 */ /* 0x001ea8000c1e1900 */
[----:B-----5:R-:W2:Y:S02]  /*15780*/  LDG.E R0, desc[UR54][R4.64+0x4] ;  /* 0x0000043604007981 */ /* 0x020ea4000c1e1900 */
[----:B--2---:R-:W-:-:S07]  /*15790*/  IMAD.IADD R0, R0, 0x1, -R7 ;  /* 0x0000000100007824 */ /* 0x004fce00078e0a07 */
.L_x_1538:
[----:B-----5:R-:W-:Y:S01]  /*157a0*/  R2UR UR16, R3 ;  /* 0x00000000031072ca */ /* 0x020fe200000e0000 */
[----:B------:R-:W-:Y:S01]  /*157b0*/  USHF.R.S32.HI UR7, URZ, 0x1f, UR37 ;  /* 0x0000001f3f077899 */ /* 0x000fe20008011425 */
[----:B------:R-:W-:Y:S01]  /*157c0*/  ISETP.GT.AND P0, PT, R217, 0x7f, PT ;  /* 0x0000007fd900780c */ /* 0x000fe20003f04270 */
[----:B------:R-:W-:Y:S01]  /*157d0*/  USEL UR4, UR37, URZ, !UP0 ;  /* 0x0000003f25047287 */ /* 0x000fe2000c000000 */
[----:B------:R-:W-:Y:S01]  /*157e0*/  BSSY B1, `(.L_x_1539) ;  /* 0x000003a000017945 */ /* 0x000fe20003800000 */
[----:B------:R-:W-:-:S08]  /*157f0*/  USEL UR7, UR7, URZ, !UP0 ;  /* 0x0000003f07077287 */ /* 0x000fd0000c000000 */
[----:B------:R-:W-:Y:S02]  /*15800*/  USHF.R.S32.HI UR16, URZ, 0x1f, UR16 ;  /* 0x0000001f3f107899 */ /* 0x000fe40008011410 */
[----:B------:R-:W-:Y:S10]  /*15810*/  @P0 BRA `(.L_x_1540) ;  /* 0x0000000000d80947 */ /* 0x000ff40003800000 */
[----:B0-----:R-:W0:Y:S01]  /*15820*/  S2R R5, SR_TID.X ;  /* 0x0000000000057919 */ /* 0x001e220000002100 */
[----:B------:R-:W1:Y:S01]  /*15830*/  LDC R9, c[0x0][0xbe8] ;  /* 0x0002fa00ff097b82 */ /* 0x000e620000000800 */
[----:B------:R-:W-:Y:S02]  /*15840*/  IMAD.U32 R8, RZ, RZ, UR38 ;  /* 0x00000026ff087e24 */ /* 0x000fe4000f8e00ff */
[----:B-1----:R-:W-:-:S03]  /*15850*/  IMAD R4, R0, R9, RZ ;  /* 0x0000000900047224 */ /* 0x002fc600078e02ff */
[----:B0-----:R-:W-:-:S04]  /*15860*/  IADD3 R8, R8, -0x80, R5 ;  /* 0xffffff8008087810 */ /* 0x001fc80007ffe005 */
[----:B------:R-:W-:-:S13]  /*15870*/  ISETP.GE.AND P0, PT, R8, R4, PT ;  /* 0x000000040800720c */ /* 0x000fda0003f06270 */
[----:B------:R-:W-:Y:S05]  /*15880*/  @P0 BRA `(.L_x_1540) ;  /* 0x0000000000bc0947 */ /* 0x000fea0003800000 */
[----:B------:R-:W-:Y:S01]  /*15890*/  ISETP.NE.AND P0, PT, R9, 0x1, PT ;  /* 0x000000010900780c */ /* 0x000fe20003f05270 */
[----:B------:R-:W-:Y:S01]  /*158a0*/  UISETP.GT.AND UP0, UPT, UR46, 0x1, UPT ;  /* 0x000000012e00788c */ /* 0x000fe2000bf04270 */
[----:B------:R-:W-:Y:S01]  /*158b0*/  IMAD.MOV.U32 R6, RZ, RZ, R8 ;  /* 0x000000ffff067224 */ /* 0x000fe200078e0008 */
[----:B------:R-:W-:Y:S02]  /*158c0*/  UMOV UR8, 0x9b8 ;  /* 0x000009b800087882 */ /* 0x000fe40000000000 */
[----:B------:R-:W-:Y:S02]  /*158d0*/  USEL UR17, UR8, 0x978, UP0 ;  /* 0x0000097808117887 */ /* 0x000fe40008000000 */
[----:B------:R-:W-:-:S06]  /*158e0*/  USEL UR19, UR40, URZ, UP0 ;  /* 0x0000003f28137287 */ /* 0x000fcc0008000000 */
[----:B------:R-:W0:Y:S04]  /*158f0*/  @P0 LDC R7, c[0x0][0xbec] ;  /* 0x0002fb00ff070b82 */ /* 0x000e280000000800 */
[----:B------:R-:W-:Y:S01]  /*15900*/  ULDC.64 UR8, c[0x0][UR17+0x218] ;  /* 0x0000860011087abb */ /* 0x000fe20008000a00 */
[----:B------:R-:W-:Y:S01]  /*15910*/  ULDC.64 UR10, c[0x0][UR17+0x220] ;  /* 0x00008800110a7abb */ /* 0x000fe20008000a00 */
[----:B------:R-:W-:Y:S02]  /*15920*/  UIMAD.WIDE.U32 UR14, UR8, UR36, URZ ;  /* 0x00000024080e72a5 */ /* 0x000fe4000f8e003f */
[----:B------:R-:W1:Y:S01]  /*15930*/  @P0 LDC R10, c[0x0][0xbf0] ;  /* 0x0002fc00ff0a0b82 */ /* 0x000e620000000800 */
[----:B------:R-:W-:Y:S02]  /*15940*/  UIMAD UR18, UR9, UR36, URZ ;  /* 0x00000024091272a4 */ /* 0x000fe4000f8e023f */
[----:B------:R-:W-:Y:S01]  /*15950*/  UIMAD UR11, UR11, UR4, URZ ;  /* 0x000000040b0b72a4 */ /* 0x000fe2000f8e023f */
[----:B------:R-:W-:Y:S01]  /*15960*/  IMAD.U32 R4, RZ, RZ, UR14 ;  /* 0x0000000eff047e24 */ /* 0x000fe2000f8e00ff */
[----:B------:R-:W-:Y:S01]  /*15970*/  UIMAD.WIDE.U32 UR8, UR10, UR4, URZ ;  /* 0x000000040a0872a5 */ /* 0x000fe2000f8e003f */
[----:B------:R-:W-:Y:S01]  /*15980*/  IMAD.U32 R5, RZ, RZ, UR15 ;  /* 0x0000000fff057e24 */ /* 0x000fe2000f8e00ff */
[----:B------:R-:W-:-:S02]  /*15990*/  UIADD3 UR14, UR18, UR15, URZ ;  /* 0x0000000f120e7290 */ /* 0x000fc4000fffe03f */
[----:B------:R-:W-:Y:S01]  /*159a0*/  UIMAD UR11, UR10, UR7, UR11 ;  /* 0x000000070a0b72a4 */ /* 0x000fe2000f8e020b */
[----:B------:R-:W-:-:S03]  /*159b0*/  ULDC.64 UR12, c[0x0][UR17+0x228] ;  /* 0x00008a00110c7abb */ /* 0x000fc60008000a00 */
[----:B------:R-:W-:Y:S01]  /*159c0*/  UIADD3 UR11, UR9, UR11, URZ ;  /* 0x0000000b090b7290 */ /* 0x000fe2000fffe03f */
[----:B------:R-:W-:Y:S01]  /*159d0*/  IMAD.U32 R11, RZ, RZ, UR14 ;  /* 0x0000000eff0b7e24 */ /* 0x000fe2000f8e00ff */
[----:B------:R-:W-:Y:S01]  /*159e0*/  UIMAD.WIDE.U32 UR20, UR12, UR19, URZ ;  /* 0x000000130c1472a5 */ /* 0x000fe2000f8e003f */
[----:B0-----:R-:W-:Y:S01]  /*159f0*/  @P0 IMAD.HI.U32 R7, R8, R7, RZ ;  /* 0x0000000708070227 */ /* 0x001fe200078e00ff */
[----:B------:R-:W-:-:S04]  /*15a00*/  UIMAD UR10, UR13, UR19, URZ ;  /* 0x000000130d0a72a4 */ /* 0x000fc8000f8e023f */
[----:B------:R-:W-:Y:S01]  /*15a10*/  UIADD3 UR10, UR10, UR21, URZ ;  /* 0x000000150a0a7290 */ /* 0x000fe2000fffe03f */
[----:B-1----:R-:W-:Y:S02]  /*15a20*/  @P0 SHF.R.U32.HI R6, RZ, R10, R7 ;  /* 0x0000000aff060219 */ /* 0x002fe40000011607 */
[----:B------:R-:W-:Y:S01]  /*15a30*/  IADD3 R5, P0, P1, R4, UR8, R3 ;  /* 0x0000000804057c10 */ /* 0x000fe2000f91e003 */
[----:B------:R-:W-:Y:S01]  /*15a40*/  IMAD.U32 R4, RZ, RZ, UR16 ;  /* 0x00000010ff047e24 */ /* 0x000fe2000f8e00ff */
[----:B------:R-:W-:Y:S01]  /*15a50*/  ULDC.64 UR8, c[0x0][UR17+0x210] ;  /* 0x0000840011087abb */ /* 0x000fe20008000a00 */
[----:B------:R-:W-:-:S04]  /*15a60*/  IMAD.MOV R7, RZ, RZ, -R6 ;  /* 0x000000ffff077224 */ /* 0x000fc800078e0a06 */
[----:B------:R-:W-:Y:S01]  /*15a70*/  IMAD R7, R9, R7, R8 ;  /* 0x0000000709077224 */ /* 0x000fe200078e0208 */
[----:B------:R-:W-:Y:S02]  /*15a80*/  IADD3.X R8, R11, UR11, R4, P0, P1 ;  /* 0x0000000b0b087c10 */ /* 0x000fe400087e2404 */
[----:B------:R-:W-:Y:S01]  /*15a90*/  IADD3 R4, P0, P1, R6, UR20, R5 ;  /* 0x0000001406047c10 */ /* 0x000fe2000f91e005 */
[----:B------:R-:W-:Y:S01]  /*15aa0*/  IMAD R9, R7, UR9, RZ ;  /* 0x0000000907097c24 */ /* 0x000fe2000f8e02ff */
[----:B------:R-:W-:Y:S02]  /*15ab0*/  SHF.R.S32.HI R5, RZ, 0x1f, R6 ;  /* 0x0000001fff057819 */ /* 0x000fe40000011406 */
[----:B------:R-:W-:Y:S02]  /*15ac0*/  SHF.R.S32.HI R6, RZ, 0x1f, R7 ;  /* 0x0000001fff067819 */ /* 0x000fe40000011407 */
[----:B------:R-:W-:Y:S01]  /*15ad0*/  IADD3.X R5, R5, UR10, R8, P0, P1 ;  /* 0x0000000a05057c10 */ /* 0x000fe200087e2408 */
[----:B------:R-:W-:Y:S01]  /*15ae0*/  ULDC.64 UR10, c[0x0][0xba8] ;  /* 0x0002ea00000a7ab9 */ /* 0x000fe20000000a00 */
[----:B------:R-:W-:Y:S01]  /*15af0*/  @!UP0 ULDC UR10, c[0x0][0xb50] ;  /* 0x0002d400000a8ab9 */ /* 0x000fe20000000800 */
[----:B------:R-:W-:Y:S01]  /*15b00*/  IMAD R9, R6, UR8, R9 ;  /* 0x0000000806097c24 */ /* 0x000fe2000f8e0209 */
[----:B------:R-:W-:Y:S01]  /*15b10*/  @!UP0 ULDC UR11, c[0x0][0xb54] ;  /* 0x0002d500000b8ab9 */ /* 0x000fe20000000800 */
[----:B------:R-:W-:-:S04]  /*15b20*/  IMAD.WIDE.U32 R4, R7, UR8, R4 ;  /* 0x0000000807047c25 */ /* 0x000fc8000f8e0004 */
[----:B------:R-:W-:Y:S01]  /*15b30*/  IMAD.IADD R5, R5, 0x1, R9 ;  /* 0x0000000105057824 */ /* 0x000fe200078e0209 */
[----:B------:R-:W-:-:S04]  /*15b40*/  LEA R6, P0, R4, UR10, 0x2 ;  /* 0x0000000a04067c11 */ /* 0x000fc8000f8010ff */
[----:B------:R-:W-:Y:S01]  /*15b50*/  LEA.HI.X R7, R4, UR11, R5, 0x2, P0 ;  /* 0x0000000b04077c11 */ /* 0x000fe200080f1405 */
[----:B------:R-:W-:-:S05]  /*15b60*/  IMAD.MOV.U32 R5, RZ, RZ, -0x800000 ;  /* 0xff800000ff057424 */ /* 0x000fca00078e00ff */
[----:B------:R1:W-:Y:S03]  /*15b70*/  STG.E desc[UR54][R6.64], R5 ;  /* 0x0000000506007986 */ /* 0x0003e6000c101936 */
.L_x_1540:
[----:B------:R-:W-:Y:S05]  /*15b80*/  BSYNC B1 ;  /* 0x0000000000017941 */ /* 0x000fea0003800000 */
.L_x_1539:
[----:B------:R-:W-:-:S06]  /*15b90*/  UISETP.GT.AND UP0, UPT, UR46, 0x1, UPT ;  /* 0x000000012e00788c */ /* 0x000fcc000bf04270 */
[----:B------:R-:W-:-:S13]  /*15ba0*/  PLOP3.LUT P0, PT, PT, PT, UP0, 0x80, 0x0 ;  /* 0x000000000000781c */ /* 0x000fda0003f0f008 */
[----:B------:R-:W-:Y:S05]  /*15bb0*/  @P0 BRA `(.L_x_1535) ;  /* 0x0000000400ac0947 */ /* 0x000fea0003800000 */
[----:B------:R-:W2:Y:S01]  /*15bc0*/  LDC R11, c[0x0][0xbe8] ;  /* 0x0002fa00ff0b7b82 */ /* 0x000ea20000000800 */
[C---:B------:R-:W-:Y:S01]  /*15bd0*/  R2UR UR11, R3.reuse ;  /* 0x00000000030b72ca */ /* 0x040fe200000e0000 */
[----:B------:R-:W-:Y:S01]  /*15be0*/  ULDC.64 UR12, c[0x0][0xaa0] ;  /* 0x0002a800000c7ab9 */ /* 0x000fe20000000a00 */
[----:B------:R-:W-:Y:S01]  /*15bf0*/  R2UR UR8, R3 ;  /* 0x00000000030872ca */ /* 0x000fe200000e0000 */
[----:B------:R-:W-:Y:S01]  /*15c00*/  UIMAD UR10, UR16, UR12, URZ ;  /* 0x0000000c100a72a4 */ /* 0x000fe2000f8e023f */
[----:B------:R-:W-:Y:S01]  /*15c10*/  IMAD R3, R189, 0x20, R200 ;  /* 0x00000020bd037824 */ /* 0x000fe200078e02c8 */
[----:B------:R-:W-:Y:S03]  /*15c20*/  BSSY B1, `(.L_x_1541) ;  /* 0x000003a000017945 */ /* 0x000fe60003800000 */
[----:B------:R-:W-:-:S04]  /*15c30*/  VIADD R8, R3, UR38 ;  /* 0x0000002603087c36 */ /* 0x000fc80008000000 */
[----:B------:R-:W-:Y:S01]  /*15c40*/  IMAD.MOV.U32 R3, RZ, RZ, R8 ;  /* 0x000000ffff037224 */ /* 0x000fe200078e0008 */
[----:B------:R-:W-:Y:S02]  /*15c50*/  UIMAD UR10, UR11, UR13, UR10 ;  /* 0x0000000d0b0a72a4 */ /* 0x000fe4000f8e020a */
[----:B------:R-:W-:-:S04]  /*15c60*/  UIMAD.WIDE.U32 UR8, UR8, UR12, URZ ;  /* 0x0000000c080872a5 */ /* 0x000fc8000f8e003f */
[----:B------:R-:W-:-:S03]  /*15c70*/  UIADD3 UR9, UR9, UR10, URZ ;  /* 0x0000000a09097290 */ /* 0x000fc6000fffe03f */
[----:B------:R-:W-:Y:S01]  /*15c80*/  ULDC.64 UR10, c[0x0][0xae8] ;  /* 0x0002ba00000a7ab9 */ /* 0x000fe20000000a00 */
[----:B--2---:R-:W-:Y:S01]  /*15c90*/  ISETP.NE.AND P0, PT, R11, 0x1, PT ;  /* 0x000000010b00780c */ /* 0x004fe20003f05270 */
[----:B------:R-:W-:-:S04]  /*15ca0*/  UIMAD.WIDE.U32 UR8, UR36, UR10, UR8 ;  /* 0x0000000a240872a5 */ /* 0x000fc8000f8e0008 */
[----:B------:R-:W-:-:S03]  /*15cb0*/  UIMAD UR9, UR36, UR11, UR9 ;  /* 0x0000000b240972a4 */ /* 0x000fc6000f8e0209 */
[----:B------:R-:W-:Y:S02]  /*15cc0*/  ULDC.64 UR10, c[0x0][0xaf0] ;  /* 0x0002bc00000a7ab9 */ /* 0x000fe40000000a00 */
[----:B------:R-:W-:Y:S02]  /*15cd0*/  UIMAD UR7, UR7, UR10, URZ ;  /* 0x0000000a070772a4 */ /* 0x000fe4000f8e023f */
[----:B------:R-:W-:Y:S01]  /*15ce0*/  UIMAD.WIDE.U32 UR8, UR4, UR10, UR8 ;  /* 0x0000000a040872a5 */ /* 0x000fe2000f8e0008 */
[----:B01----:R-:W0:Y:S01]  /*15cf0*/  @P0 LDC R5, c[0x0][0xbec] ;  /* 0x0002fb00ff050b82 */ /* 0x003e220000000800 */
[----:B------:R-:W-:-:S03]  /*15d00*/  UIMAD UR7, UR4, UR11, UR7 ;  /* 0x0000000b040772a4 */ /* 0x000fc6000f8e0207 */
[----:B------:R-:W-:Y:S01]  /*15d10*/  ULDC.64 UR10, c[0x0][0xae0] ;  /* 0x0002b800000a7ab9 */ /* 0x000fe20000000a00 */
[----:B------:R-:W-:-:S03]  /*15d20*/  UIADD3 UR4, UR9, UR7, URZ ;  /* 0x0000000709047290 */ /* 0x000fc6000fffe03f */
        /* <DEDUP_REMOVED lines=16> */
[----:B------:R-:W-:Y:S02]  /*15e30*/  VIADD R8, R200, UR38 ;  /* 0x00000026c8087c36 */ /* 0x000fe40008000000 */
[----:B------:R-:W-:Y:S02]  /*15e40*/  IMAD R11, R0, R11, RZ ;  /* 0x0000000b000b7224 */ /* 0x000fe400078e02ff */
[C---:B------:R-:W-:Y:S02]  /*15e50*/  IMAD R3, R7.reuse, UR9, R6 ;  /* 0x0000000907037c24 */ /* 0x040fe4000f8e0206 */
[----:B------:R-:W-:Y:S01]  /*15e60*/  IMAD.WIDE.U32 R4, R7, UR8, R4 ;  /* 0x0000000807047c25 */ /* 0x000fe2000f8e0004 */
[----:B------:R-:W-:Y:S01]  /*15e70*/  ISETP.GE.AND P2, PT, R8, R11, PT ;  /* 0x0000000b0800720c */ /* 0x000fe20003f46270 */
[----:B------:R-:W-:-:S02]  /*15e80*/  ULDC.64 UR8, c[0x0][0xa80] ;  /* 0x0002a00000087ab9 */ /* 0x000fc40000000a00 */
[----:B------:R-:W-:Y:S01]  /*15e90*/  VIADD R0, R8, 0x20 ;  /* 0x0000002008007836 */ /* 0x000fe20000000000 */
[----:B------:R-:W-:Y:S01]  /*15ea0*/  LEA R6, P3, R4, UR8, 0x1 ;  /* 0x0000000804067c11 */ /* 0x000fe2000f8608ff */
[----:B------:R-:W-:-:S03]  /*15eb0*/  IMAD.IADD R3, R5, 0x1, R3 ;  /* 0x0000000105037824 */ /* 0x000fc600078e0203 */
[-C--:B------:R-:W-:Y:S01]  /*15ec0*/  ISETP.GE.AND P1, PT, R0, R11.reuse, PT ;  /* 0x0000000b0000720c */ /* 0x080fe20003f26270 */
[----:B------:R-:W-:Y:S01]  /*15ed0*/  VIADD R0, R8, 0x40 ;  /* 0x0000004008007836 */ /* 0x000fe20000000000 */
[----:B------:R-:W-:Y:S02]  /*15ee0*/  LEA.HI.X R3, R4, UR9, R3, 0x1, P3 ;  /* 0x0000000904037c11 */ /* 0x000fe400098f0c03 */
[----:B------:R0:W1:Y:S02]  /*15ef0*/  SHFL.IDX PT, R4, R6, RZ, 0x181f ;  /* 0x00181fff06047589 */ /* 0x00006400000e0000 */
[----:B------:R-:W-:Y:S02]  /*15f00*/  ISETP.GE.AND P0, PT, R0, R11, PT ;  /* 0x0000000b0000720c */ /* 0x000fe40003f06270 */
[----:B------:R0:W2:Y:S01]  /*15f10*/  SHFL.IDX PT, R0, R3, RZ, 0x181f ;  /* 0x00181fff03007589 */ /* 0x0000a200000e0000 */
[----:B------:R-:W-:Y:S10]  /*15f20*/  @P2 BRA `(.L_x_1542) ;  /* 0x0000000000242947 */ /* 0x000ff40003800000 */
[----:B------:R-:W-:Y:S02]  /*15f30*/  ULDC UR4, c[0x0][0xac8] ;  /* 0x0002b20000047ab9 */ /* 0x000fe40000000800 */
[----:B------:R-:W-:Y:S02]  /*15f40*/  ISETP.GE.AND P4, PT, R23, UR4, PT ;  /* 0x0000000417007c0c */ /* 0x000fe4000bf86270 */
[----:B------:R-:W-:-:S11]  /*15f50*/  ISETP.GE.AND P5, PT, R188, UR4, PT ;  /* 0x00000004bc007c0c */ /* 0x000fd6000bfa6270 */
[CC--:B-1----:R-:W-:Y:S02]  /*15f60*/  @!P4 LEA R12, P2, R23.reuse, R4.reuse, 0x1 ;  /* 0x00000004170cc211 */ /* 0x0c2fe400078408ff */
[C---:B------:R-:W-:Y:S02]  /*15f70*/  @!P5 LEA R4, P3, R188.reuse, R4, 0x1 ;  /* 0x00000004bc04d211 */ /* 0x040fe400078608ff */
[-C--:B--2---:R-:W-:Y:S02]  /*15f80*/  @!P4 LEA.HI.X R13, R23, R0.reuse, R216, 0x1, P2 ;  /* 0x00000000170dc211 */ /* 0x084fe400010f0cd8 */
[----:B------:R-:W-:-:S03]  /*15f90*/  @!P5 LEA.HI.X R5, R188, R0, R215, 0x1, P3 ;  /* 0x00000000bc05d211 */ /* 0x000fc600018f0cd7 */
[----:B------:R3:W-:Y:S04]  /*15fa0*/  @!P4 ST.E.128 desc[UR54][R12.64], RZ ;  /* 0x000000ff0c00c985 */ /* 0x0007e8000c101d36 */
[----:B------:R3:W-:Y:S02]  /*15fb0*/  @!P5 ST.E.128 desc[UR54][R4.64], RZ ;  /* 0x000000ff0400d985 */ /* 0x0007e4000c101d36 */
.L_x_1542:
[----:B------:R-:W-:Y:S05]  /*15fc0*/  BSYNC B1 ;  /* 0x0000000000017941 */ /* 0x000fea0003800000 */
.L_x_1541:
[----:B--2---:R2:W4:Y:S01]  /*15fd0*/  SHFL.IDX PT, R0, R3, 0x1, 0x181f ;  /* 0x00381f0003007f89 */ /* 0x00452200000e0000 */
[----:B------:R-:W-:Y:S03]  /*15fe0*/  BSSY B1, `(.L_x_1543) ;  /* 0x000000c000017945 */ /* 0x000fe60003800000 */
[----:B-1-3--:R2:W1:Y:S01]  /*15ff0*/  SHFL.IDX PT, R4, R6, 0x1, 0x181f ;  /* 0x00381f0006047f89 */ /* 0x00a46200000e0000 */
[----:B------:R-:W-:Y:S05]  /*16000*/  @P1 BRA `(.L_x_1544) ;  /* 0x0000000000241947 */ /* 0x000fea0003800000 */
[----:B------:R-:W-:Y:S02]  /*16010*/  ULDC UR4, c[0x0][0xac8] ;  /* 0x0002b20000047ab9 */ /* 0x000fe40000000800 */
[----:B------:R-:W-:Y:S02]  /*16020*/  ISETP.GE.AND P3, PT, R23, UR4, PT ;  /* 0x0000000417007c0c */ /* 0x000fe4000bf66270 */
[----:B------:R-:W-:-:S11]  /*16030*/  ISETP.GE.AND P4, PT, R188, UR4, PT ;  /* 0x00000004bc007c0c */ /* 0x000fd6000bf86270 */
[CC--:B-1----:R-:W-:Y:S02]  /*16040*/  @!P3 LEA R12, P1, R23.reuse, R4.reuse, 0x1 ;  /* 0x00000004170cb211 */ /* 0x0c2fe400078208ff */
[C---:B------:R-:W-:Y:S02]  /*16050*/  @!P4 LEA R4, P2, R188.reuse, R4, 0x1 ;  /* 0x00000004bc04c211 */ /* 0x040fe400078408ff */
[-C--:B----4-:R-:W-:Y:S02]  /*16060*/  @!P3 LEA.HI.X R13, R23, R0.reuse, R216, 0x1, P1 ;  /* 0x00000000170db211 */ /* 0x090fe400008f0cd8 */
[----:B------:R-:W-:-:S03]  /*16070*/  @!P4 LEA.HI.X R5, R188, R0, R215, 0x1, P2 ;  /* 0x00000000bc05c211 */ /* 0x000fc600010f0cd7 */
[----:B------:R3:W-:Y:S04]  /*16080*/  @!P3 ST.E.128 desc[UR54][R12.64], RZ ;  /* 0x000000ff0c00b985 */ /* 0x0007e8000c101d36 */
[----:B------:R3:W-:Y:S02]  /*16090*/  @!P4 ST.E.128 desc[UR54][R4.64], RZ ;  /* 0x000000ff0400c985 */ /* 0x0007e4000c101d36 */
.L_x_1544:
[----:B------:R-:W-:Y:S05]  /*160a0*/  BSYNC B1 ;  /* 0x0000000000017941 */ /* 0x000fea0003800000 */
.L_x_1543:
[----:B----4-:R4:W0:Y:S01]  /*160b0*/  SHFL.IDX PT, R0, R3, 0x2, 0x181f ;  /* 0x00581f0003007f89 */ /* 0x01082200000e0000 */
        /* <DEDUP_REMOVED lines=8> */
[-C--:B0-----:R-:W-:Y:S02]  /*16140*/  @!P2 LEA.HI.X R13, R23, R0.reuse, R216, 0x1, P0 ;  /* 0x00000000170da211 */ /* 0x081fe400000f0cd8 */
[----:B------:R-:W-:-:S03]  /*16150*/  @!P3 LEA.HI.X R5, R188, R0, R215, 0x1, P1 ;  /* 0x00000000bc05b211 */ /* 0x000fc600008f0cd7 */
[----:B------:R3:W-:Y:S04]  /*16160*/  @!P2 ST.E.128 desc[UR54][R12.64], RZ ;  /* 0x000000ff0c00a985 */ /* 0x0007e8000c101d36 */
[----:B------:R3:W-:Y:S02]  /*16170*/  @!P3 ST.E.128 desc[UR54][R4.64], RZ ;  /* 0x000000ff0400b985 */ /* 0x0007e4000c101d36 */
.L_x_1546:
[----:B------:R-:W-:Y:S05]  /*16180*/  BSYNC B1 ;  /* 0x0000000000017941 */ /* 0x000fea0003800000 */
.L_x_1545:
[----:B0-----:R-:W-:Y:S01]  /*16190*/  VIADD R0, R8, 0x60 ;  /* 0x0000006008007836 */ /* 0x001fe20000000000 */
[----:B--2-4-:R-:W0:Y:S04]  /*161a0*/  SHFL.IDX PT, R3, R3, 0x3, 0x181f ;  /* 0x00781f0003037f89 */ /* 0x014e2800000e0000 */
[----:B------:R-:W-:Y:S01]  /*161b0*/  ISETP.GE.AND P0, PT, R0, R11, PT ;  /* 0x0000000b0000720c */ /* 0x000fe20003f06270 */
[----:B-1-3--:R1:W2:-:S12]  /*161c0*/  SHFL.IDX PT, R4, R6, 0x3, 0x181f ;  /* 0x00781f0006047f89 */ /* 0x00a29800000e0000 */
[----:B-1----:R-:W-:Y:S05]  /*161d0*/  @P0 BRA `(.L_x_1535) ;  /* 0x0000000000240947 */ /* 0x002fea0003800000 */
[----:B------:R-:W-:Y:S02]  /*161e0*/  ULDC UR4, c[0x0][0xac8] ;  /* 0x0002b20000047ab9 */ /* 0x000fe40000000800 */
[----:B------:R-:W-:Y:S02]  /*161f0*/  ISETP.GE.AND P2, PT, R23, UR4, PT ;  /* 0x0000000417007c0c */ /* 0x000fe4000bf46270 */
[----:B------:R-:W-:-:S11]  /*16200*/  ISETP.GE.AND P3, PT, R188, UR4, PT ;  /* 0x00000004bc007c0c */ /* 0x000fd6000bf66270 */
[CC--:B--2---:R-:W-:Y:S02]  /*16210*/  @!P2 LEA R6, P0, R23.reuse, R4.reuse, 0x1 ;  /* 0x000000041706a211 */ /* 0x0c4fe400078008ff */
[C---:B------:R-:W-:Y:S02]  /*16220*/  @!P3 LEA R4, P1, R188.reuse, R4, 0x1 ;  /* 0x00000004bc04b211 */ /* 0x040fe400078208ff */
[-C--:B0-----:R-:W-:Y:S02]  /*16230*/  @!P2 LEA.HI.X R7, R23, R3.reuse, R216, 0x1, P0 ;  /* 0x000000031707a211 */ /* 0x081fe400000f0cd8 */
[----:B------:R-:W-:-:S03]  /*16240*/  @!P3 LEA.HI.X R5, R188, R3, R215, 0x1, P1 ;  /* 0x00000003bc05b211 */ /* 0x000fc600008f0cd7 */
[----:B------:R0:W-:Y:S04]  /*16250*/  @!P2 ST.E.128 desc[UR54][R6.64], RZ ;  /* 0x000000ff0600a985 */ /* 0x0001e8000c101d36 */
[----:B------:R0:W-:Y:S02]  /*16260*/  @!P3 ST.E.128 desc[UR54][R4.64], RZ ;  /* 0x000000ff0400b985 */ /* 0x0001e4000c101d36 */
.L_x_1535:
[----:B------:R-:W-:Y:S05]  /*16270*/  BSYNC B0 ;  /* 0x0000000000007941 */ /* 0x000fea0003800000 */
.L_x_1525:
[----:B------:R-:W-:Y:S02]  /*16280*/  ULDC UR4, c[0x0][0xc3c] ;  /* 0x00030f0000047ab9 */ /* 0x000fe40000000800 */
[----:B------:R-:W-:-:S06]  /*16290*/  UISETP.GE.AND UP0, UPT, UR51, UR4, UPT ;  /* 0x000000043300728c */ /* 0x000fcc000bf06270 */
[----:B------:R-:W-:-:S13]  /*162a0*/  PLOP3.LUT P0, PT, PT, PT, UP0, 0x80, 0x0 ;  /* 0x000000000000781c */ /* 0x000fda0003f0f008 */
[----:B------:R-:W-:Y:S05]  /*162b0*/  @!P0 BRA `(.L_x_1547) ;  /* 0xfffffea800f88947 */ /* 0x000fea000383ffff */
[----:B------:R-:W-:Y:S05]  /*162c0*/  EXIT ;  /* 0x000000000000794d */ /* 0x000fea0003800000 */
.L_x_1434:
        /* <DEDUP_REMOVED lines=19> */
[----:B------:R-:W-:Y:S02]  /*16400*/  IMAD.MOV.U32 R0, RZ, RZ, RZ ;  /* 0x000000ffff007224 */ /* 0x000fe400078e00ff */
[----:B------:R-:W-:Y:S01]  /*16410*/  IMAD.MOV.U32 R9, RZ, RZ, RZ ;  /* 0x000000ffff097224 */ /* 0x000fe200078e00ff */
[----:B0-----:R-:W-:-:S04]  /*16420*/  LOP3.LUT R7, R4, 0x1f, RZ, 0xc0, !PT ;  /* 0x0000001f04077812 */ /* 0x001fc800078ec0ff */
[----:B------:R-:W-:-:S04]  /*16430*/  ISETP.NE.AND P0, PT, R7, 0x1f, PT ;  /* 0x0000001f0700780c */ /* 0x000fc80003f05270 */
[----:B------:R-:W-:-:S13]  /*16440*/  ISETP.GE.OR P1, PT, R7, UR4, !P0 ;  /* 0x0000000407007c0c */ /* 0x000fda000c726670 */
[----:B------:R-:W0:Y:S08]  /*16450*/  @!P1 LDC.64 R4, c[0x0][0xc80] ;  /* 0x00032000ff049b82 */ /* 0x000e300000000a00 */
[----:B------:R-:W1:Y:S01]  /*16460*/  @!P1 LDC.64 R2, c[0x0][0xc78] ;  /* 0x00031e00ff029b82 */ /* 0x000e620000000a00 */
[----:B0-----:R-:W-:-:S05]  /*16470*/  @!P1 IMAD.WIDE.U32 R4, R7, 0x4, R4 ;  /* 0x0000000407049825 */ /* 0x001fca00078e0004 */
[----:B------:R-:W2:Y:S01]  /*16480*/  @!P1 LDG.E R0, desc[UR54][R4.64] ;  /* 0x0000003604009981 */ /* 0x000ea2000c1e1900 */
[----:B-1----:R-:W-:-:S05]  /*16490*/  @!P1 IMAD.WIDE.U32 R2, R7, 0x4, R2 ;  /* 0x0000000407029825 */ /* 0x002fca00078e0002 */
        /* <DEDUP_REMOVED lines=21> */
[----:B------:R-:W1:Y:S01]  /*165f0*/  S2R R6, SR_CTAID.X ;  /* 0x0000000000067919 */ /* 0x000e620000002500 */
[----:B0-----:R-:W-:Y:S02]  /*16600*/  SEL R5, R4, RZ, P5 ;  /* 0x000000ff04057207 */ /* 0x001fe40002800000 */
[----:B------:R-:W0:Y:S03]  /*16610*/  LDC R4, c[0x0][0xc38] ;  /* 0x00030e00ff047b82 */ /* 0x000e260000000800 */
[----:B------:R-:W-:-:S05]  /*16620*/  IMAD.IADD R5, R2, 0x1, R5 ;  /* 0x0000000102057824 */ /* 0x000fca00078e0205 */
[----:B------:R-:W0:Y:S02]  /*16630*/  SHFL.IDX PT, R11, R5, 0x1f, 0x1f ;  /* 0x03e01f00050b7f89 */ /* 0x000e2400000e0000 */
[----:B0-----:R-:W-:-:S05]  /*16640*/  IMAD R11, R11, R4, RZ ;  /* 0x000000040b0b7224 */ /* 0x001fca00078e02ff */
[----:B-1----:R-:W-:Y:S01]  /*16650*/  ISETP.GT.AND P6, PT, R11, R6, PT ;  /* 0x000000060b00720c */ /* 0x002fe20003fc4270 */
[----:B------:R-:W-:-:S12]  /*16660*/  IMAD.MOV.U32 R8, RZ, RZ, R11 ;  /* 0x000000ffff087224 */ /* 0x000fd800078e000b */
[----:B------:R-:W-:Y:S05]  /*16670*/  @P6 BRA `(.L_x_1549) ;  /* 0x00000000009c6947 */ /* 0x000fea0003800000 */
[----:B------:R-:W-:Y:S01]  /*16680*/  IMAD.MOV.U32 R11, RZ, RZ, R8 ;  /* 0x000000ffff0b7224 */ /* 0x000fe200078e0008 */
[----:B------:R-:W-:Y:S01]  /*16690*/  UMOV UR4, URZ ;  /* 0x0000003f00047c82 */ /* 0x000fe20008000000 */
[----:B------:R-:W-:-:S05]  /*166a0*/  ULDC UR5, c[0x0][0xc3c] ;  /* 0x00030f0000057ab9 */ /* 0x000fca0000000800 */
.L_x_1551:
[----:B------:R-:W-:-:S04]  /*166b0*/  UIADD3 UR4, UR4, 0x1f, URZ ;  /* 0x0000001f04047890 */ /* 0x000fc8000fffe03f */
[----:B------:R-:W-:-:S06]  /*166c0*/  UISETP.GE.AND UP0, UPT, UR4, UR5, UPT ;  /* 0x000000050400728c */ /* 0x000fcc000bf06270 */
[----:B------:R-:W-:-:S13]  /*166d0*/  PLOP3.LUT P6, PT, PT, PT, UP0, 0x40, 0x0 ;  /* 0x000000000000781c */ /* 0x000fda0003fce808 */
[----:B------:R-:W-:Y:S05]  /*166e0*/  @!P6 BRA `(.L_x_1550) ;  /* 0x0000000800d0e947 */ /* 0x000fea0003800000 */
[----:B------:R-:W-:Y:S02]  /*166f0*/  VIADD R9, R7, UR4 ;  /* 0x0000000407097c36 */ /* 0x000fe40008000000 */
[----:B------:R-:W-:-:S03]  /*16700*/  IMAD.MOV.U32 R0, RZ, RZ, RZ ;  /* 0x000000ffff007224 */ /* 0x000fc600078e00ff */
[----:B------:R-:W-:-:S13]  /*16710*/  ISETP.GE.OR P6, PT, R9, UR5, !P0 ;  /* 0x0000000509007c0c */ /* 0x000fda000c7c6670 */
[----:B------:R-:W0:Y:S08]  /*16720*/  @!P6 LDC.64 R4, c[0x0][0xc80] ;  /* 0x00032000ff04eb82 */ /* 0x000e300000000a00 */
[----:B------:R-:W1:Y:S01]  /*16730*/  @!P6 LDC.64 R2, c[0x0][0xc78] ;  /* 0x00031e00ff02eb82 */ /* 0x000e620000000a00 */
[----:B0-----:R-:W-:-:S05]  /*16740*/  @!P6 IMAD.WIDE R4, R9, 0x4, R4 ;  /* 0x000000040904e825 */ /* 0x001fca00078e0204 */
[----:B------:R0:W2:Y:S01]  /*16750*/  @!P6 LDG.E R0, desc[UR54][R4.64] ;  /* 0x000000360400e981 */ /* 0x0000a2000c1e1900 */
[----:B-1----:R-:W-:-:S04]  /*16760*/  @!P6 IMAD.WIDE R2, R9, 0x4, R2 ;  /* 0x000000040902e825 */ /* 0x002fc800078e0202 */
[----:B------:R-:W-:Y:S01]  /*16770*/  IMAD.MOV.U32 R9, RZ, RZ, RZ ;  /* 0x000000ffff097224 */ /* 0x000fe200078e00ff */
[----:B0-----:R-:W0:Y:S05]  /*16780*/  LDC R4, c[0x0][0xc38] ;  /* 0x00030e00ff047b82 */ /* 0x001e2a0000000800 */
[----:B------:R-:W2:Y:S02]  /*16790*/  @!P6 LDG.E R9, desc[UR54][R2.64] ;  /* 0x000000360209e981 */ /* 0x000ea4000c1e1900 */
[----:B--2---:R-:W-:-:S05]  /*167a0*/  IMAD R15, R0, R9, RZ ;  /* 0x00000009000f7224 */ /* 0x004fca00078e02ff */
        /* <DEDUP_REMOVED lines=20> */
.L_x_1549:
[----:B------:R-:W-:-:S04]  /*168f0*/  IMAD.IADD R8, R11, 0x1, -R8 ;  /* 0x000000010b087824 */ /* 0x000fc800078e0a08 */
[----:B------:R-:W-:-:S05]  /*16900*/  IMAD R3, R5, R4, R8 ;  /* 0x0000000405037224 */ /* 0x000fca00078e0208 */
[----:B------:R-:W-:Y:S01]  /*16910*/  ISETP.GT.AND P0, PT, R3, R6, PT ;  /* 0x000000060300720c */ /* 0x000fe20003f04270 */
[----:B------:R-:W-:-:S12]  /*16920*/  IMAD.MOV.U32 R3, RZ, RZ, RZ ;  /* 0x000000ffff037224 */ /* 0x000fd800078e00ff */
[----:B------:R-:W-:Y:S02]  /*16930*/  VOTEU.ANY UR6, UPT, !P0 ;  /* 0x0000000000067886 */ /* 0x000fe400040e0100 */
[----:B------:R-:W-:Y:S02]  /*16940*/  UPOPC UR5, UR6 ;  /* 0x00000006000572bf */ /* 0x000fe40008000000 */
[----:B------:R-:W-:Y:S02]  /*16950*/  ISETP.NE.AND P0, PT, RZ, UR6, PT ;  /* 0x00000006ff007c0c */ /* 0x000fe4000bf05270 */
[----:B------:R-:W-:Y:S02]  /*16960*/  UIADD3 UR40, UR5, UR4, URZ ;  /* 0x0000000405287290 */ /* 0x000fe4000fffe03f */
[----:B------:R-:W-:Y:S02]  /*16970*/  IMAD.U32 R2, RZ, RZ, UR5 ;  /* 0x00000005ff027e24 */ /* 0x000fe4000f8e00ff */
[----:B------:R-:W-:-:S03]  /*16980*/  IMAD.U32 R11, RZ, RZ, UR5 ;  /* 0x00000005ff0b7e24 */ /* 0x000fc6000f8e00ff */
[----:B------:R-:W0:Y:S04]  /*16990*/  SHFL.IDX PT, R9, R9, R2, 0x1f ;  /* 0x00001f0209097589 */ /* 0x000e2800000e0000 */
[----:B------:R1:W2:Y:S01]  /*169a0*/  SHFL.IDX PT, R0, R0, R11, 0x1f ;  /* 0x00001f0b00007589 */ /* 0x0002a200000e0000 */
[----:B0-----:R-:W-:Y:S01]  /*169b0*/  ISETP.NE.AND P1, PT, R9, 0x1, PT ;  /* 0x000000010900780c */ /* 0x001fe20003f25270 */
[----:B-1----:R-:W-:-:S12]  /*169c0*/  @!P0 BRA `(.L_x_1552) ;  /* 0x00000000000c8947 */ /* 0x002fd80003800000 */
[----:B------:R-:W-:-:S06]  /*169d0*/  UIADD3 UR4, UR5, -0x1, URZ ;  /* 0xffffffff05047890 */ /* 0x000fcc000fffe03f */
[----:B------:R-:W-:-:S05]  /*169e0*/  IMAD.U32 R2, RZ, RZ, UR4 ;  /* 0x00000004ff027e24 */ /* 0x000fca000f8e00ff */
[----:B------:R0:W1:Y:S02]  /*169f0*/  SHFL.IDX PT, R3, R5, R2, 0x1f ;  /* 0x00001f0205037589 */ /* 0x00006400000e0000 */
.L_x_1552:
[----:B01----:R-:W-:-:S04]  /*16a00*/  IMAD R2, R3, R4, R8 ;  /* 0x0000000403027224 */ /* 0x003fc800078e0208 */
[----:B------:R-:W-:Y:S01]  /*16a10*/  IMAD.IADD R5, R6, 0x1, -R2 ;  /* 0x0000000106057824 */ /* 0x000fe200078e0a02 */
[----:B------:R0:W-:Y:S01]  /*16a20*/  STL [R1], R2 ;  /* 0x0000000201007387 */ /* 0x0001e20000100800 */
[----:B------:R-:W-:Y:S05]  /*16a30*/  @!P1 BRA `(.L_x_1553) ;  /* 0x0000000000ec9947 */ /* 0x000fea0003800000 */
[-C--:B--2---:R-:W-:Y:S02]  /*16a40*/  IABS R12, R0.reuse ;  /* 0x00000000000c7213 */ /* 0x084fe40000000000 */
[----:B------:R-:W-:Y:S02]  /*16a50*/  IABS R4, R9 ;  /* 0x0000000900047213 */ /* 0x000fe40000000000 */
[----:B------:R-:W1:Y:S01]  /*16a60*/  I2F.RP R6, R12 ;  /* 0x0000000c00067306 */ /* 0x000e620000209400 */
[----:B------:R-:W-:-:S07]  /*16a70*/  IABS R10, R0 ;  /* 0x00000000000a7213 */ /* 0x000fce0000000000 */
[----:B------:R-:W2:Y:S08]  /*16a80*/  I2F.RP R8, R4 ;  /* 0x0000000400087306 */ /* 0x000eb00000209400 */
[----:B-1----:R-:W0:Y:S08]  /*16a90*/  MUFU.RCP R6, R6 ;  /* 0x0000000600067308 */ /* 0x002e300000001000 */
[----:B--2---:R-:W-:Y:S01]  /*16aa0*/  MUFU.RCP R8, R8 ;  /* 0x0000000800087308 */ /* 0x004fe20000001000 */
[----:B0-----:R-:W-:Y:S01]  /*16ab0*/  VIADD R2, R6, 0xffffffe ;  /* 0x0ffffffe06027836 */ /* 0x001fe20000000000 */
[----:B------:R-:W-:-:S06]  /*16ac0*/  IABS R6, R5 ;  /* 0x0000000500067213 */ /* 0x000fcc0000000000 */
[----:B------:R0:W1:Y:S02]  /*16ad0*/  F2I.FTZ.U32.TRUNC.NTZ R3, R2 ;  /* 0x0000000200037305 */ /* 0x000064000021f000 */
[----:B0-----:R-:W-:Y:S02]  /*16ae0*/  IMAD.MOV.U32 R2, RZ, RZ, RZ ;  /* 0x000000ffff027224 */ /* 0x001fe400078e00ff */
[----:B-1----:R-:W-:-:S04]  /*16af0*/  IMAD.MOV R11, RZ, RZ, -R3 ;  /* 0x000000ffff0b7224 */ /* 0x002fc800078e0a03 */
[----:B------:R-:W-:-:S04]  /*16b00*/  IMAD R11, R11, R12, RZ ;  /* 0x0000000c0b0b7224 */ /* 0x000fc800078e02ff */
[----:B------:R-:W-:-:S04]  /*16b10*/  IMAD.HI.U32 R3, R3, R11, R2 ;  /* 0x0000000b03037227 */ /* 0x000fc800078e0002 */
[----:B------:R-:W-:Y:S02]  /*16b20*/  IMAD.MOV R11, RZ, RZ, -R10 ;  /* 0x000000ffff0b7224 */ /* 0x000fe400078e0a0a */
[----:B------:R-:W-:-:S04]  /*16b30*/  IMAD.HI.U32 R2, R3, R6, RZ ;  /* 0x0000000603027227 */ /* 0x000fc800078e00ff */
[----:B------:R-:W-:Y:S01]  /*16b40*/  IMAD R3, R2, R11, R6 ;  /* 0x0000000b02037224 */ /* 0x000fe200078e0206 */
[----:B------:R-:W-:Y:S01]  /*16b50*/  LOP3.LUT R6, R5, R0, RZ, 0x3c, !PT ;  /* 0x0000000005067212 */ /* 0x000fe200078e3cff */
[----:B------:R-:W-:-:S03]  /*16b60*/  VIADD R10, R8, 0xffffffe ;  /* 0x0ffffffe080a7836 */ /* 0x000fc60000000000 */
[----:B------:R-:W-:Y:S02]  /*16b70*/  ISETP.GT.U32.AND P1, PT, R12, R3, PT ;  /* 0x000000030c00720c */ /* 0x000fe40003f24070 */
[----:B------:R-:W-:-:S11]  /*16b80*/  ISETP.GE.AND P2, PT, R6, RZ, PT ;  /* 0x000000ff0600720c */ /* 0x000fd60003f46270 */
[----:B------:R-:W-:Y:S02]  /*16b90*/  @!P1 IMAD.IADD R3, R3, 0x1, -R12 ;  /* 0x0000000103039824 */ /* 0x000fe400078e0a0c */
[----:B------:R-:W-:Y:S01]  /*16ba0*/  @!P1 VIADD R2, R2, 0x1 ;  /* 0x0000000102029836 */ /* 0x000fe20000000000 */
[----:B------:R-:W-:Y:S02]  /*16bb0*/  ISETP.NE.AND P1, PT, R0, RZ, PT ;  /* 0x000000ff0000720c */ /* 0x000fe40003f25270 */
[----:B------:R-:W-:Y:S02]  /*16bc0*/  ISETP.GE.U32.AND P0, PT, R3, R12, PT ;  /* 0x0000000c0300720c */ /* 0x000fe40003f06070 */
[----:B------:R-:W0:Y:S11]  /*16bd0*/  F2I.FTZ.U32.TRUNC.NTZ R3, R10 ;  /* 0x0000000a00037305 */ /* 0x000e36000021f000 */
        /* <DEDUP_REMOVED lines=14> */
[----:B------:R-:W-:Y:S02]  /*16cc0*/  IMAD R3, R2, R6, R3 ;  /* 0x0000000602037224 */ /* 0x000fe400078e0203 */
[----:B------:R-:W-:-:S03]  /*16cd0*/  IMAD.MOV R6, RZ, RZ, -R8 ;  /* 0x000000ffff067224 */ /* 0x000fc600078e0a08 */
        /* <DEDUP_REMOVED lines=13> */
[----:B------:R-:W-:Y:S02]  /*16db0*/  IMAD R2, R0, R6, R5 ;  /* 0x0000000600027224 */ /* 0x000fe400078e0205 */
[----:B------:R-:W-:-:S05]  /*16dc0*/  IMAD R3, R3, 0x10000, R4 ;  /* 0x0001000003037824 */ /* 0x000fca00078e0204 */
[----:B------:R0:W-:Y:S01]  /*16dd0*/  STL [R1+0x8], R3 ;  /* 0x0000080301007387 */ /* 0x0001e20000100800 */
[----:B------:R-:W-:Y:S05]  /*16de0*/  BRA `(.L_x_1554) ;  /* 0x0000000400007947 */ /* 0x000fea0003800000 */
.L_x_1553:
[----:B------:R-:W-:Y:S02]  /*16df0*/  ULDC.64 UR4, c[0x0][0xc90] ;  /* 0x0003240000047ab9 */ /* 0x000fe40000000a00 */
[----:B------:R-:W-:-:S06]  /*16e00*/  UIMAD.WIDE UR4, UR40, 0x4, UR4 ;  /* 0x00000004280478a5 */ /* 0x000fcc000f8e0204 */
[----:B0-----:R-:W-:Y:S02]  /*16e10*/  IMAD.U32 R2, RZ, RZ, UR4 ;  /* 0x00000004ff027e24 */ /* 0x001fe4000f8e00ff */
[----:B------:R-:W-:-:S05]  /*16e20*/  IMAD.U32 R3, RZ, RZ, UR5 ;  /* 0x00000005ff037e24 */ /* 0x000fca000f8e00ff */
[----:B------:R0:W2:Y:S01]  /*16e30*/  LDG.E R13, desc[UR54][R2.64] ;  /* 0x00000036020d7981 */ /* 0x0000a2000c1e1900 */
[----:B------:R-:W-:Y:S01]  /*16e40*/  IABS R15, R5 ;  /* 0x00000005000f7213 */ /* 0x000fe20000000000 */
[----:B0-----:R-:W-:Y:S02]  /*16e50*/  IMAD.MOV.U32 R2, RZ, RZ, RZ ;  /* 0x000000ffff027224 */ /* 0x001fe400078e00ff */
[----:B--2---:R-:W-:-:S05]  /*16e60*/  IMAD R6, R0, R13, RZ ;  /* 0x0000000d00067224 */ /* 0x004fca00078e02ff */
[-C--:B------:R-:W-:Y:S02]  /*16e70*/  IABS R10, R6.reuse ;  /* 0x00000006000a7213 */ /* 0x080fe40000000000 */
[----:B------:R-:W-:Y:S02]  /*16e80*/  IABS R12, R6 ;  /* 0x00000006000c7213 */ /* 0x000fe40000000000 */
[----:B------:R-:W0:Y:S08]  /*16e90*/  I2F.RP R8, R10 ;  /* 0x0000000a00087306 */ /* 0x000e300000209400 */
[----:B0-----:R-:W0:Y:S02]  /*16ea0*/  MUFU.RCP R8, R8 ;  /* 0x0000000800087308 */ /* 0x001e240000001000 */
[----:B0-----:R-:W-:-:S06]  /*16eb0*/  VIADD R9, R8, 0xffffffe ;  /* 0x0ffffffe08097836 */ /* 0x001fcc0000000000 */
[----:B------:R-:W0:Y:S02]  /*16ec0*/  F2I.FTZ.U32.TRUNC.NTZ R3, R9 ;  /* 0x0000000900037305 */ /* 0x000e24000021f000 */
[----:B0-----:R-:W-:-:S04]  /*16ed0*/  IMAD.MOV R11, RZ, RZ, -R3 ;  /* 0x000000ffff0b7224 */ /* 0x001fc800078e0a03 */
[----:B------:R-:W-:-:S04]  /*16ee0*/  IMAD R11, R11, R10, RZ ;  /* 0x0000000a0b0b7224 */ /* 0x000fc800078e02ff */
[----:B------:R-:W-:-:S04]  /*16ef0*/  IMAD.HI.U32 R2, R3, R11, R2 ;  /* 0x0000000b03027227 */ /* 0x000fc800078e0002 */
[----:B------:R-:W-:Y:S02]  /*16f00*/  IMAD.MOV R3, RZ, RZ, -R12 ;  /* 0x000000ffff037224 */ /* 0x000fe400078e0a0c */
        /* <DEDUP_REMOVED lines=12> */
[----:B------:R-:W-:Y:S02]  /*16fd0*/  IMAD R11, R13, R2, RZ ;  /* 0x000000020d0b7224 */ /* 0x000fe400078e02ff */
[----:B------:R-:W-:Y:S02]  /*16fe0*/  IMAD.MOV R2, RZ, RZ, -R2 ;  /* 0x000000ffff027224 */ /* 0x000fe400078e0a02 */
[----:B------:R-:W-:Y:S02]  /*16ff0*/  IMAD.MOV R3, RZ, RZ, -R11 ;  /* 0x000000ffff037224 */ /* 0x000fe400078e0a0b */
[----:B------:R-:W-:Y:S02]  /*17000*/  IMAD R6, R6, R2, R5 ;  /* 0x0000000206067224 */ /* 0x000fe400078e0205 */
[----:B------:R-:W-:Y:S01]  /*17010*/  IMAD.MOV.U32 R2, RZ, RZ, RZ ;  /* 0x000000ffff027224 */ /* 0x000fe200078e00ff */
[----:B------:R-:W-:-:S04]  /*17020*/  VIADDMNMX R13, R3, R4, R13, PT ;  /* 0x00000004030d7246 */ /* 0x000fc8000380010d */
[-C--:B------:R-:W-:Y:S02]  /*17030*/  IABS R8, R13.reuse ;  /* 0x0000000d00087213 */ /* 0x080fe40000000000 */
[----:B------:R-:W-:Y:S02]  /*17040*/  IABS R10, R13 ;  /* 0x0000000d000a7213 */ /* 0x000fe40000000000 */
[----:B------:R-:W0:Y:S08]  /*17050*/  I2F.RP R4, R8 ;  /* 0x0000000800047306 */ /* 0x000e300000209400 */
[----:B0-----:R-:W0:Y:S02]  /*17060*/  MUFU.RCP R4, R4 ;  /* 0x0000000400047308 */ /* 0x001e240000001000 */
[----:B0-----:R-:W-:-:S02]  /*17070*/  VIADD R3, R4, 0xffffffe ;  /* 0x0ffffffe04037836 */ /* 0x001fc40000000000 */
[----:B------:R-:W-:-:S04]  /*17080*/  IMAD.MOV R4, RZ, RZ, -R13 ;  /* 0x000000ffff047224 */ /* 0x000fc800078e0a0d */
[----:B------:R-:W0:Y:S02]  /*17090*/  F2I.FTZ.U32.TRUNC.NTZ R3, R3 ;  /* 0x0000000300037305 */ /* 0x000e24000021f000 */
[----:B0-----:R-:W-:-:S04]  /*170a0*/  IMAD.MOV R9, RZ, RZ, -R3 ;  /* 0x000000ffff097224 */ /* 0x001fc800078e0a03 */
[----:B------:R-:W-:Y:S01]  /*170b0*/  IMAD.MOV.U32 R5, RZ, RZ, R9 ;  /* 0x000000ffff057224 */ /* 0x000fe200078e0009 */
[----:B------:R-:W-:-:S03]  /*170c0*/  IABS R9, R6 ;  /* 0x0000000600097213 */ /* 0x000fc60000000000 */
        /* <DEDUP_REMOVED lines=11> */
[----:B------:R-:W-:Y:S02]  /*17180*/  ISETP.GE.AND P2, PT, R3, RZ, PT ;  /* 0x000000ff0300720c */ /* 0x000fe40003f46270 */
[----:B------:R-:W-:-:S05]  /*17190*/  IADD3 R3, R11, 0x1000000, R6 ;  /* 0x010000000b037810 */ /* 0x000fca0007ffe006 */
[----:B------:R-:W-:-:S06]  /*171a0*/  @P0 VIADD R2, R2, 0x1 ;  /* 0x0000000102020836 */ /* 0x000fcc0000000000 */
[----:B------:R-:W-:Y:S01]  /*171b0*/  @!P2 IMAD.MOV R2, RZ, RZ, -R2 ;  /* 0x000000ffff02a224 */ /* 0x000fe200078e0a02 */
[----:B------:R-:W-:-:S05]  /*171c0*/  @!P1 LOP3.LUT R2, RZ, R13, RZ, 0x33, !PT ;  /* 0x0000000dff029212 */ /* 0x000fca00078e33ff */
[----:B------:R-:W-:-:S05]  /*171d0*/  IMAD R3, R2, R4, R3 ;  /* 0x0000000402037224 */ /* 0x000fca00078e0203 */
[----:B------:R1:W-:Y:S02]  /*171e0*/  STL [R1+0x8], R3 ;  /* 0x0000080301007387 */ /* 0x0003e40000100800 */
.L_x_1554:
[----:B01----:R-:W-:-:S05]  /*171f0*/  LOP3.LUT R3, RZ, R2, RZ, 0x33, !PT ;  /* 0x00000002ff037212 */ /* 0x003fca00078e33ff */
[----:B------:R-:W-:-:S05]  /*17200*/  IMAD.IADD R0, R0, 0x1, R3 ;  /* 0x0000000100007824 */ /* 0x000fca00078e0203 */
[----:B------:R0:W-:Y:S01]  /*17210*/  STL [R1+0x4], R0 ;  /* 0x0000040001007387 */ /* 0x0001e20000100800 */
[----:B------:R-:W-:Y:S05]  /*17220*/  BRA `(.L_x_1555) ;  /* 0x0000000000107947 */ /* 0x000fea0003800000 */
.L_x_1550:
[----:B------:R1:W-:Y:S01]  /*17230*/  STL [R1], R6 ;  /* 0x0000000601007387 */ /* 0x0003e20000100800 */
[----:B------:R-:W-:-:S03]  /*17240*/  ULDC UR40, c[0x0][0xc3c] ;  /* 0x00030f0000287ab9 */ /* 0x000fc60000000800 */
[----:B------:R1:W-:Y:S04]  /*17250*/  STL [R1+0x4], RZ ;  /* 0x000004ff01007387 */ /* 0x0003e80000100800 */
[----:B------:R1:W-:Y:S02]  /*17260*/  STL [R1+0x8], RZ ;  /* 0x000008ff01007387 */ /* 0x0003e40000100800 */
.L_x_1555:
[----:B------:R-:W2:Y:S04]  /*17270*/  LDL R8, [R1] ;  /* 0x0000000001087983 */ /* 0x000ea80000100800 */
[----:B------:R-:W2:Y:S04]  /*17280*/  LDL R9, [R1+0x4] ;  /* 0x0000040001097983 */ /* 0x000ea80000100800 */
[----:B------:R-:W2:Y:S01]  /*17290*/  LDL R10, [R1+0x8] ;  /* 0x00000800010a7983 */ /* 0x000ea20000100800 */
[----:B------:R-:W-:Y:S01]  /*172a0*/  ISETP.NE.AND P0, PT, R7, RZ, PT ;  /* 0x000000ff0700720c */ /* 0x000fe20003f05270 */
[----:B------:R-:W-:-:S12]  /*172b0*/  IMAD.U32 R2, RZ, RZ, UR40 ;  /* 0x00000028ff027e24 */ /* 0x000fd8000f8e00ff */
[----:B------:R-:W3:Y:S01]  /*172c0*/  @!P0 S2R R3, SR_CgaCtaId ;  /* 0x0000000000038919 */ /* 0x000ee20000008800 */
[----:B0-----:R-:W-:Y:S01]  /*172d0*/  @!P0 MOV R0, 0x400 ;  /* 0x0000040000008802 */ /* 0x001fe20000000f00 */
[----:B------:R-:W-:-:S03]  /*172e0*/  @!P0 IMAD.MOV.U32 R11, RZ, RZ, R2 ;  /* 0x000000ffff0b8224 */ /* 0x000fc600078e0002 */
[----:B---3--:R-:W-:-:S05]  /*172f0*/  @!P0 LEA R0, R3, R0, 0x18 ;  /* 0x0000000003008211 */ /* 0x008fca00078ec0ff */
[----:B--2---:R2:W-:Y:S01]  /*17300*/  @!P0 STS.128 [R0+0x228d0], R8 ;  /* 0x0228d00800008388 */ /* 0x0045e20000000c00 */
[----:B------:R-:W-:Y:S06]  /*17310*/  BAR.ARV 0x5, 0x180 ;  /* 0x0146000000007b1d */ /* 0x000fec0000002000 */
.L_x_1548:
        /* <DEDUP_REMOVED lines=15> */
[----:B--2---:R-:W-:-:S05]  /*17410*/  IMAD.U32 R36, RZ, RZ, UR4 ;  /* 0x00000004ff247e24 */ /* 0x004fca000f8e00ff */
[----:B------:R-:W-:Y:S01]  /*17420*/  LEA R17, R36, R17, 0x18 ;  /* 0x0000001124117211 */ /* 0x000fe200078ec0ff */
[C---:B0-----:R-:W-:Y:S01]  /*17430*/  IMAD.SHL.U32 R5, R10.reuse, 0x20, RZ ;  /* 0x000000200a057824 */ /* 0x041fe200078e00ff */
[C---:B------:R-:W-:Y:S01]  /*17440*/  LOP3.LUT R8, R10.reuse, 0x7f, RZ, 0xc0, !PT ;  /* 0x0000007f0a087812 */ /* 0x040fe200078ec0ff */
[C---:B------:R-:W-:Y:S01]  /*17450*/  IMAD.SHL.U32 R2, R10.reuse, 0x80, RZ ;  /* 0x000000800a027824 */ /* 0x040fe200078e00ff */
[C---:B------:R-:W-:Y:S01]  /*17460*/  LOP3.LUT P0, RZ, R10.reuse, 0x4, RZ, 0xc0, !PT ;  /* 0x000000040aff7812 */ /* 0x040fe2000780c0ff */
[----:B------:R-:W-:Y:S01]  /*17470*/  IMAD.SHL.U32 R9, R10, 0x4, RZ ;  /* 0x000000040a097824 */ /* 0x000fe200078e00ff */
[----:B------:R-:W-:Y:S02]  /*17480*/  LOP3.LUT R4, R5, 0x80, RZ, 0xc0, !PT ;  /* 0x0000008005047812 */ /* 0x000fe400078ec0ff */
[----:B------:R-:W-:Y:S02]  /*17490*/  SHF.R.U32.HI R0, RZ, 0x5, R8 ;  /* 0x00000005ff007819 */ /* 0x000fe40000011608 */
[----:B------:R-:W-:-:S02]  /*174a0*/  LOP3.LUT R3, R2, 0x380, RZ, 0xc0, !PT ;  /* 0x0000038002037812 */ /* 0x000fc400078ec0ff */
        /* <DEDUP_REMOVED lines=14> */
[----:B------:R-:W-:Y:S02]  /*17590*/  LOP3.LUT R37, R9, 0x400, R4, 0xf8, !PT ;  /* 0x0000040009257812 */ /* 0x000fe400078ef804 */
[----:B------:R-:W-:Y:S01]  /*175a0*/  SHF.R.U32.HI R2, RZ, 0x3, R8 ;  /* 0x00000003ff027819 */ /* 0x000fe20000011608 */
[----:B------:R0:W-:Y:S01]  /*175b0*/  STL [R1+0x10], R0 ;  /* 0x0000100001007387 */ /* 0x0001e20000100800 */
[----:B------:R-:W-:-:S02]  /*175c0*/  LOP3.LUT R29, R4, 0x70, RZ, 0xc0, !PT ;  /* 0x00000070041d7812 */ /* 0x000fc400078ec0ff */
[----:B------:R-:W-:Y:S01]  /*175d0*/  LOP3.LUT R2, R2, 0x70, R4, 0xf8, !PT ;  /* 0x0000007002027812 */ /* 0x000fe200078ef804 */
[----:B------:R-:W-:Y:S03]  /*175e0*/  STL [R1+0x1c], RZ ;  /* 0x00001cff01007387 */ /* 0x000fe60000100800 */
[----:B------:R-:W-:Y:S01]  /*175f0*/  LOP3.LUT R2, R2, 0x80, RZ, 0xfc, !PT ;  /* 0x0000008002027812 */ /* 0x000fe200078efcff */
[----:B0-----:R-:W-:-:S05]  /*17600*/  IMAD.MOV.U32 R0, RZ, RZ, 0x40 ;  /* 0x00000040ff007424 */ /* 0x001fca00078e00ff */
[----:B------:R-:W-:-:S05]  /*17610*/  SEL R0, R0, 0xffffffc0, !P0 ;  /* 0xffffffc000007807 */ /* 0x000fca0004000000 */
[----:B------:R0:W-:Y:S02]  /*17620*/  STL [R1+0x14], R0 ;  /* 0x0000140001007387 */ /* 0x0001e40000100800 */
[----:B0-----:R-:W-:-:S05]  /*17630*/  IMAD.IADD R0, R17, 0x1, R37 ;  /* 0x0000000111007824 */ /* 0x001fca00078e0225 */
[----:B------:R0:W-:Y:S02]  /*17640*/  STL [R1+0x18], R0 ;  /* 0x0000180001007387 */ /* 0x0001e40000100800 */
.L_x_1636:
[----:B------:R-:W-:Y:S01]  /*17650*/  ULDC.64 UR4, c[0x0][0xa28] ;  /* 0x00028a0000047ab9 */ /* 0x000fe20000000a00 */
[----:B------:R-:W-:Y:S01]  /*17660*/  ULDC.64 UR6, c[0x0][0xa18] ;  /* 0x0002860000067ab9 */ /* 0x000fe20000000a00 */
[----:B------:R-:W-:Y:S02]  /*17670*/  UISETP.NE.U32.AND UP0, UPT, UR4, URZ, UPT ;  /* 0x0000003f0400728c */ /* 0x000fe4000bf05070 */
[----:B------:R-:W-:Y:S02]  /*17680*/  UISETP.NE.U32.AND UP2, UPT, UR6, URZ, UPT ;  /* 0x0000003f0600728c */ /* 0x000fe4000bf45070 */
[----:B------:R-:W-:Y:S02]  /*17690*/  UISETP.NE.AND.EX UP0, UPT, UR5, URZ, UPT, UP0 ;  /* 0x0000003f0500728c */ /* 0x000fe4000bf05300 */
[----:B------:R-:W-:Y:S01]  /*176a0*/  UISETP.NE.AND.EX UP2, UPT, UR7, URZ, UPT, UP2 ;  /* 0x0000003f0700728c */ /* 0x000fe2000bf45320 */
[----:B------:R-:W-:Y:S02]  /*176b0*/  ULDC.64 UR4, c[0x0][0xa00] ;  /* 0x0002800000047ab9 */ /* 0x000fe40000000a00 */
[----:B------:R-:W-:Y:S01]  /*176c0*/  ULDC.64 UR6, c[0x0][0xa00] ;  /* 0x0002800000067ab9 */ /* 0x000fe20000000a00 */
[----:B------:R-:W-:Y:S01]  /*176d0*/  UISETP.NE.U32.AND UP1, UPT, UR4, URZ, UPT ;  /* 0x0000003f0400728c */ /* 0x000fe2000bf25070 */
[----:B------:R-:W-:Y:S01]  /*176e0*/  PLOP3.LUT P0, PT, PT, PT, UP0, 0x80, 0x0 ;  /* 0x000000000000781c */ /* 0x000fe20003f0f008 */
[----:B------:R-:W-:-:S02]  /*176f0*/  UIMAD.WIDE UR6, UR40, 0x4, UR6 ;  /* 0x00000004280678a5 */ /* 0x000fc4000f8e0206 */
[----:B------:R-:W-:Y:S01]  /*17700*/  UISETP.NE.AND.EX UP3, UPT, UR5, URZ, UPT, UP1 ;  /* 0x0000003f0500728c */ /* 0x000fe2000bf65310 */
[----:B------:R-:W-:Y:S02]  /*17710*/  UMOV UR38, URZ ;  /* 0x0000003f00267c82 */ /* 0x000fe40008000000 */
[----:B------:R-:W-:Y:S01]  /*17720*/  @UP0 ULDC.64 UR4, c[0x0][0xa28] ;  /* 0x00028a0000040ab9 */ /* 0x000fe20000000a00 */
[----:B------:R-:W-:Y:S01]  /*17730*/  ULDC.64 UR8, c[0x0][0xa20] ;  /* 0x0002880000087ab9 */ /* 0x000fe20000000a00 */
[----:B------:R-:W-:Y:S01]  /*17740*/  @UP0 UIMAD.WIDE UR4, UR40, 0x4, UR4 ;  /* 0x00000004280408a5 */ /* 0x000fe2000f8e0204 */
[----:B------:R-:W-:Y:S01]  /*17750*/  PLOP3.LUT P1, PT, PT, PT, UP3, 0x80, 0x0 ;  /* 0x000000000000781c */ /* 0x000fe20003f2f038 */
[----:B------:R-:W-:Y:S01]  /*17760*/  ULDC UR36, c[0x0][0x2f0] ;  /* 0x0000bc0000247ab9 */ /* 0x000fe20000000800 */
[----:B------:R-:W-:Y:S01]  /*17770*/  PLOP3.LUT P2, PT, PT, PT, UP3, 0x80, 0x0 ;  /* 0x000000000000781c */ /* 0x000fe20003f4f038 */
[----:B------:R-:W-:Y:S01]  /*17780*/  UMOV UR39, URZ ;  /* 0x0000003f00277c82 */ /* 0x000fe20008000000 */
[----:B------:R-:W-:Y:S01]  /*17790*/  UP2UR UR47, UPR, URZ, 0x8 ;  /* 0x000000083f2f7883 */ /* 0x000fe20008000000 */
[----:B------:R-:W-:-:S02]  /*177a0*/  IMAD.U32 R2, RZ, RZ, UR4 ;  /* 0x00000004ff027e24 */ /* 0x000fc4000f8e00ff */
[----:B------:R-:W-:Y:S01]  /*177b0*/  IMAD.U32 R3, RZ, RZ, UR5 ;  /* 0x00000005ff037e24 */ /* 0x000fe2000f8e00ff */
[----:B------:R-:W-:-:S04]  /*177c0*/  @UP2 ULDC.64 UR4, c[0x0][0xa18] ;  /* 0x0002860000042ab9 */ /* 0x000fc80000000a00 */
[----:B0-----:R0:W2:Y:S01]  /*177d0*/  @P0 LDG.E R0, desc[UR54][R2.64] ;  /* 0x0000003602000981 */ /* 0x0010a2000c1e1900 */
[----:B------:R-:W-:Y:S01]  /*177e0*/  @UP2 UIMAD.WIDE UR4, UR40, 0x4, UR4 ;  /* 0x00000004280428a5 */ /* 0x000fe2000f8e0204 */
[----:B0-----:R-:W-:Y:S02]  /*177f0*/  IMAD.U32 R2, RZ, RZ, UR6 ;  /* 0x00000006ff027e24 */ /* 0x001fe4000f8e00ff */
[----:B------:R-:W-:-:S05]  /*17800*/  IMAD.U32 R3, RZ, RZ, UR7 ;  /* 0x00000007ff037e24 */ /* 0x000fca000f8e00ff */
[----:B---3--:R0:W3:Y:S01]  /*17810*/  @P1 LDG.E R4, desc[UR54][R2.64] ;  /* 0x0000003602041981 */ /* 0x0080e2000c1e1900 */
[----:B------:R-:W-:Y:S01]  /*17820*/  PLOP3.LUT P1, PT, PT, PT, UP2, 0x80, 0x0 ;  /* 0x000000000000781c */ /* 0x000fe20003f2f028 */
[----:B0-----:R-:W-:Y:S02]  /*17830*/  IMAD.U32 R2, RZ, RZ, UR4 ;  /* 0x00000004ff027e24 */ /* 0x001fe4000f8e00ff */
[----:B------:R-:W-:Y:S01]  /*17840*/  IMAD.U32 R3, RZ, RZ, UR5 ;  /* 0x00000005ff037e24 */ /* 0x000fe2000f8e00ff */
[----:B------:R-:W-:-:S09]  /*17850*/  ULDC.64 UR4, c[0x0][0x418] ;  /* 0x0001060000047ab9 */ /* 0x000fd20000000a00 */
[----:B------:R-:W4:Y:S01]  /*17860*/  @P1 LDG.E R5, desc[UR54][R2.64] ;  /* 0x0000003602051981 */ /* 0x000f22000c1e1900 */
[----:B------:R-:W-:-:S03]  /*17870*/  UISETP.NE.U32.AND UP0, UPT, UR4, URZ, UPT ;  /* 0x0000003f0400728c */ /* 0x000fc6000bf05070 */
[----:B------:R-:W-:Y:S01]  /*17880*/  ULDC UR4, c[0x0][0x424] ;  /* 0x0001090000047ab9 */ /* 0x000fe20000000800 */
[----:B------:R-:W-:-:S04]  /*17890*/  UISETP.NE.AND.EX UP0, UPT, UR5, URZ, UPT, UP0 ;  /* 0x0000003f0500728c */ /* 0x000fc8000bf05300 */
[----:B------:R-:W-:-:S04]  /*178a0*/  USEL UR4, UR4, 0x1, UP0 ;  /* 0x0000000104047887 */ /* 0x000fc80008000000 */
[----:B------:R-:W-:Y:S01]  /*178b0*/  UIMAD UR36, UR4, UR36, URZ ;  /* 0x00000024042472a4 */ /* 0x000fe2000f8e023f */
[----:B--2---:R-:W-:Y:S02]  /*178c0*/  @P0 R2UR UR38, R0 ;  /* 0x00000000002602ca */ /* 0x004fe400000e0000 */
[----:B------:R-:W-:-:S04]  /*178d0*/  ISETP.NE.U32.AND P0, PT, RZ, UR8, PT ;  /* 0x00000008ff007c0c */ /* 0x000fc8000bf05070 */
[----:B------:R-:W-:Y:S02]  /*178e0*/  ISETP.NE.AND.EX P0, PT, RZ, UR9, PT, P0 ;  /* 0x00000009ff007c0c */ /* 0x000fe4000bf05300 */
[----:B---3--:R-:W-:Y:S02]  /*178f0*/  @P2 R2UR UR39, R4 ;  /* 0x00000000042722ca */ /* 0x008fe400000e0000 */
[----:B----4-:R-:W-:Y:S01]  /*17900*/  @P1 R2UR UR41, R5 ;  /* 0x00000000052912ca */ /* 0x010fe200000e0000 */
[----:B-1----:R-:W-:-:S14]  /*17910*/  @P1 BRA `(.L_x_1557) ;  /* 0x00000000002c1947 */ /* 0x002fdc0003800000 */
[----:B------:R-:W-:Y:S01]  /*17920*/  UISETP.NE.AND UP0, UPT, UR47, URZ, UPT ;  /* 0x0000003f2f00728c */ /* 0x000fe2000bf05270 */
[----:B------:R-:W-:-:S05]  /*17930*/  ULDC UR41, c[0x0][0x288] ;  /* 0x0000a20000297ab9 */ /* 0x000fca0000000800 */
[----:B------:R-:W-:-:S13]  /*17940*/  PLOP3.LUT P1, PT, PT, PT, UP0, 0x40, 0x0 ;  /* 0x000000000000781c */ /* 0x000fda0003f2e808 */
[----:B------:R-:W-:Y:S05]  /*17950*/  @P1 BRA `(.L_x_1557) ;  /* 0x00000000001c1947 */ /* 0x000fea0003800000 */
[----:B------:R-:W-:Y:S02]  /*17960*/  IMAD.U32 R2, RZ, RZ, UR6 ;  /* 0x00000006ff027e24 */ /* 0x000fe4000f8e00ff */
[----:B------:R-:W-:-:S05]  /*17970*/  IMAD.U32 R3, RZ, RZ, UR7 ;  /* 0x00000007ff037e24 */ /* 0x000fca000f8e00ff */
[----:B------:R-:W2:Y:S04]  /*17980*/  LDG.E R0, desc[UR54][R2.64] ;  /* 0x0000003602007981 */ /* 0x000ea8000c1e1900 */
[----:B------:R-:W3:Y:S01]  /*17990*/  LDG.E R4, desc[UR54][R2.64+0x4] ;  /* 0x0000043602047981 */ /* 0x000ee2000c1e1900 */
[----:B--2---:R-:W-:Y:S02]  /*179a0*/  R2UR UR4, R0 ;  /* 0x00000000000472ca */ /* 0x004fe400000e0000 */
[----:B---3--:R-:W-:-:S13]  /*179b0*/  R2UR UR41, R4 ;  /* 0x00000000042972ca */ /* 0x008fda00000e0000 */
[----:B------:R-:W-:-:S12]  /*179c0*/  UIADD3 UR41, -UR4, UR41, URZ ;  /* 0x0000002904297290 */ /* 0x000fd8000fffe13f */
.L_x_1557:
[----:B------:R-:W-:Y:S05]  /*179d0*/  @!P0 BRA `(.L_x_1558) ;  /* 0x00000000001c8947 */ /* 0x000fea0003800000 */
[----:B------:R-:W-:Y:S02]  /*179e0*/  ULDC.64 UR4, c[0x0][0xa20] ;  /* 0x0002880000047ab9 */ /* 0x000fe40000000a00 */
[----:B------:R-:W-:-:S06]  /*179f0*/  UIMAD.WIDE UR4, UR40, 0x4, UR4 ;  /* 0x00000004280478a5 */ /* 0x000fcc000f8e0204 */
[----:B------:R-:W-:Y:S02]  /*17a00*/  IMAD.U32 R2, RZ, RZ, UR4 ;  /* 0x00000004ff027e24 */ /* 0x000fe4000f8e00ff */
[----:B------:R-:W-:-:S05]  /*17a10*/  IMAD.U32 R3, RZ, RZ, UR5 ;  /* 0x00000005ff037e24 */ /* 0x000fca000f8e00ff */
[----:B------:R-:W2:Y:S02]  /*17a20*/  LDG.E R2, desc[UR54][R2.64] ;  /* 0x0000003602027981 */ /* 0x000ea4000c1e1900 */
[----:B--2---:R-:W-:Y:S01]  /*17a30*/  R2UR UR36, R2 ;  /* 0x00000000022472ca */ /* 0x004fe200000e0000 */
[----:B------:R-:W-:-:S14]  /*17a40*/  BRA `(.L_x_1559) ;  /* 0x0000000000347947 */ /* 0x000fdc0003800000 */
.L_x_1558:
        /* <DEDUP_REMOVED lines=13> */
.L_x_1559:
[----:B------:R-:W2:Y:S01]  /*17b20*/  LDL.LU R0, [R1+0x4] ;  /* 0x0000040001007983 */ /* 0x000ea20000300800 */
[----:B------:R-:W-:Y:S01]  /*17b30*/  ULDC UR4, c[0x0][0x448] ;  /* 0x0001120000047ab9 */ /* 0x000fe20000000800 */
[----:B------:R-:W-:Y:S02]  /*17b40*/  UIADD3 UR36, -UR38, UR36, URZ ;  /* 0x0000002426247290 */ /* 0x000fe4000fffe13f */
[----:B------:R-:W-:Y:S02]  /*17b50*/  UISETP.NE.AND UP0, UPT, UR4, 0x1, UPT ;  /* 0x000000010400788c */ /* 0x000fe4000bf05270 */
[----:B------:R-:W-:Y:S02]  /*17b60*/  UIADD3 UR6, UR36, 0x1, -UR41 ;  /* 0x0000000124067890 */ /* 0x000fe4000fffe829 */
[----:B------:R-:W-:Y:S02]  /*17b70*/  UP2UR UR48, UPR, URZ, 0x1 ;  /* 0x000000013f307883 */ /* 0x000fe40008000000 */
[----:B------:R-:W-:-:S02]  /*17b80*/  PLOP3.LUT P0, PT, PT, PT, UP0, 0x80, 0x0 ;  /* 0x000000000000781c */ /* 0x000fc40003f0f008 */
[----:B------:R-:W-:-:S03]  /*17b90*/  PLOP3.LUT P1, PT, PT, PT, UP0, 0x80, 0x0 ;  /* 0x000000000000781c */ /* 0x000fc60003f2f008 */
[----:B------:R-:W-:Y:S01]  /*17ba0*/  @UP0 ULDC UR4, c[0x0][0x44c] ;  /* 0x0001130000040ab9 */ /* 0x000fe20000000800 */
[----:B--2---:R-:W-:-:S04]  /*17bb0*/  IMAD.SHL.U32 R19, R0, 0x80, RZ ;  /* 0x0000008000137824 */ /* 0x004fc800078e00ff */
[----:B------:R-:W-:-:S04]  /*17bc0*/  VIADD R0, R19, 0x7f ;  /* 0x0000007f13007836 */ /* 0x000fc80000000000 */
[----:B------:R-:W-:Y:S01]  /*17bd0*/  @P0 IMAD.HI.U32 R2, R0, UR4, RZ ;  /* 0x0000000400020c27 */ /* 0x000fe2000f8e00ff */
[----:B------:R-:W-:-:S04]  /*17be0*/  @UP0 ULDC UR4, c[0x0][0x450] ;  /* 0x0001140000040ab9 */ /* 0x000fc80000000800 */
[----:B------:R-:W-:Y:S01]  /*17bf0*/  @P1 SHF.R.U32.HI R0, RZ, UR4, R2 ;  /* 0x00000004ff001c19 */ /* 0x000fe20008011602 */
[----:B------:R-:W-:Y:S02]  /*17c00*/  ULDC.64 UR4, c[0x0][0x9e0] ;  /* 0x0002780000047ab9 */ /* 0x000fe40000000a00 */
[----:B------:R-:W-:Y:S01]  /*17c10*/  UISETP.GE.AND UP0, UPT, UR5, 0x1, UPT ;  /* 0x000000010500788c */ /* 0x000fe2000bf06270 */
[----:B------:R-:W-:-:S05]  /*17c20*/  R2UR UR7, R0 ;  /* 0x00000000000772ca */ /* 0x000fca00000e0000 */
[----:B------:R-:W-:-:S08]  /*17c30*/  PLOP3.LUT P1, PT, PT, PT, UP0, 0x80, 0x0 ;  /* 0x000000000000781c */ /* 0x000fd00003f2f008 */
[----:B------:R-:W-:-:S04]  /*17c40*/  UIADD3 UR6, UR6, UR7, URZ ;  /* 0x0000000706067290 */ /* 0x000fc8000fffe03f */
[----:B------:R-:W-:-:S06]  /*17c50*/  UIADD3 UR4, UR6, UR4, URZ ;  /* 0x0000000406047290 */ /* 0x000fcc000fffe03f */
[----:B------:R-:W-:Y:S01]  /*17c60*/  IMAD.U32 R0, RZ, RZ, UR4 ;  /* 0x00000004ff007e24 */ /* 0x000fe2000f8e00ff */
[----:B------:R-:W-:Y:S06]  /*17c70*/  @!P1 BRA `(.L_x_1560) ;  /* 0x0000000000409947 */ /* 0x000fec0003800000 */
        /* <DEDUP_REMOVED lines=10> */
.L_x_1561:
[----:B------:R-:W-:-:S11]  /*17d20*/  UISETP.NE.AND UP0, UPT, UR5, 0x1, UPT ;  /* 0x000000010500788c */ /* 0x000fd6000bf05270 */
[----:B------:R-:W-:Y:S02]  /*17d30*/  @UP0 ULDC.64 UR8, c[0x0][0x9e8] ;  /* 0x00027a0000080ab9 */ /* 0x000fe40000000a00 */
[----:B------:R-:W-:-:S04]  /*17d40*/  UIMAD.WIDE.U32 UR6, UR4, UR8, URZ ;  /* 0x00000008040672a5 */ /* 0x000fc8000f8e003f */
[----:B------:R-:W-:-:S12]  /*17d50*/  @UP0 USHF.R.U32.HI UR4, URZ, UR9, UR7 ;  /* 0x000000093f040299 */ /* 0x000fd80008011607 */
.L_x_1562:
[----:B------:R-:W-:-:S06]  /*17d60*/  UIMAD UR4, UR4, UR5, UR5 ;  /* 0x00000005040472a4 */ /* 0x000fcc000f8e0205 */
[----:B------:R-:W-:-:S07]  /*17d70*/  VIMNMX R0, R0, UR4, PT ;  /* 0x0000000400007c48 */ /* 0x000fce000bfe0100 */
.L_x_1560:
[----:B------:R-:W-:Y:S01]  /*17d80*/  UISETP.NE.AND UP0, UPT, UR48, URZ, UPT ;  /* 0x0000003f3000728c */ /* 0x000fe2000bf05270 */
[----:B------:R-:W-:Y:S01]  /*17d90*/  R2UR UR10, R19 ;  /* 0x00000000130a72ca */ /* 0x000fe200000e0000 */
[----:B------:R-:W-:Y:S01]  /*17da0*/  UIADD3 UR6, UR36, 0x9f, URZ ;  /* 0x0000009f24067890 */ /* 0x000fe2000fffe03f */
[----:B------:R-:W-:-:S03]  /*17db0*/  VIADD R0, R0, 0x9f ;  /* 0x0000009f00007836 */ /* 0x000fc60000000000 */
[----:B------:R-:W-:Y:S01]  /*17dc0*/  UIMAD.WIDE UR6, UR6, 0x66666667, URZ ;  /* 0x66666667060678a5 */ /* 0x000fe2000f8e023f */
[----:B------:R-:W-:-:S04]  /*17dd0*/  IMAD.HI R0, R0, 0x66666667, RZ ;  /* 0x6666666700007827 */ /* 0x000fc800078e02ff */
[----:B------:R-:W-:Y:S01]  /*17de0*/  @UP0 ULDC UR8, c[0x0][0x44c] ;  /* 0x0001130000080ab9 */ /* 0x000fe20000000800 */
[----:B------:R-:W-:Y:S01]  /*17df0*/  @UP0 ULDC UR4, c[0x0][0x450] ;  /* 0x0001140000040ab9 */ /* 0x000fe20000000800 */
[----:B------:R-:W-:Y:S01]  /*17e00*/  SHF.R.U32.HI R3, RZ, 0x1f, R0 ;  /* 0x0000001fff037819 */ /* 0x000fe20000011600 */
[----:B------:R-:W-:-:S03]  /*17e10*/  UIMAD.WIDE.U32 UR8, UR10, UR8, URZ ;  /* 0x000000080a0872a5 */ /* 0x000fc6000f8e003f */
[----:B------:R-:W-:Y:S01]  /*17e20*/  LEA.HI.SX32 R3, R0, R3, 0x1a ;  /* 0x0000000300037211 */ /* 0x000fe200078fd2ff */
[----:B------:R-:W-:Y:S02]  /*17e30*/  @UP0 USHF.R.U32.HI UR10, URZ, UR4, UR9 ;  /* 0x000000043f0a0299 */ /* 0x000fe40008011609 */
[----:B------:R-:W-:Y:S02]  /*17e40*/  USHF.R.U32.HI UR4, URZ, 0x1f, UR7 ;  /* 0x0000001f3f047899 */ /* 0x000fe40008011607 */
[----:B------:R-:W-:Y:S02]  /*17e50*/  UIADD3 UR10, UR10, UR36, -UR41 ;  /* 0x000000240a0a7290 */ /* 0x000fe4000fffe829 */
[----:B------:R-:W-:Y:S01]  /*17e60*/  ULEA.HI.SX32 UR4, UR7, UR4, 0x1a ;  /* 0x0000000407047291 */ /* 0x000fe2000f8fd23f */
[----:B------:R-:W-:Y:S02]  /*17e70*/  ULDC UR8, c[0x0][0x9dc] ;  /* 0x0002770000087ab9 */ /* 0x000fe40000000800 */
[----:B------:R-:W-:-:S03]  /*17e80*/  UIADD3 UR8, UR10, -UR8, URZ ;  /* 0x800000080a087290 */ /* 0x000fc6000fffe03f */
[----:B------:R-:W-:Y:S01]  /*17e90*/  VIMNMX R4, R3, UR4, PT ;  /* 0x0000000403047c48 */ /* 0x000fe2000bfe0100 */
[----:B------:R-:W-:Y:S08]  /*17ea0*/  @!P1 BRA `(.L_x_1563) ;  /* 0x0000000000449947 */ /* 0x000ff00003800000 */
        /* <DEDUP_REMOVED lines=10> */
.L_x_1564:
[----:B------:R-:W-:-:S11]  /*17f50*/  UISETP.NE.AND UP0, UPT, UR5, 0x1, UPT ;  /* 0x000000010500788c */ /* 0x000fd6000bf05270 */
[----:B------:R-:W-:Y:S02]  /*17f60*/  @UP0 ULDC.64 UR12, c[0x0][0x9e8] ;  /* 0x00027a00000c0ab9 */ /* 0x000fe40000000a00 */
[----:B------:R-:W-:-:S04]  /*17f70*/  UIMAD.WIDE.U32 UR6, UR10, UR12, URZ ;  /* 0x0000000c0a0672a5 */ /* 0x000fc8000f8e003f */
[----:B------:R-:W-:-:S12]  /*17f80*/  @UP0 USHF.R.U32.HI UR10, URZ, UR13, UR7 ;  /* 0x0000000d3f0a0299 */ /* 0x000fd80008011607 */
.L_x_1565:
[----:B------:R-:W-:-:S04]  /*17f90*/  UIMAD UR5, UR10, UR5, URZ ;  /* 0x000000050a0572a4 */ /* 0x000fc8000f8e023f */
[----:B------:R-:W-:-:S04]  /*17fa0*/  UISETP.LT.AND UP0, UPT, UR8, UR5, UPT ;  /* 0x000000050800728c */ /* 0x000fc8000bf01270 */
[----:B------:R-:W-:-:S12]  /*17fb0*/  USEL UR8, UR8, UR5, !UP0 ;  /* 0x0000000508087287 */ /* 0x000fd8000c000000 */
.L_x_1563:
[----:B------:R-:W2:Y:S01]  /*17fc0*/  LDL R18, [R1+0x8] ;  /* 0x0000080001127983 */ /* 0x000ea20000100800 */
[----:B------:R-:W-:-:S04]  /*17fd0*/  UIMAD.WIDE UR4, UR8, 0x66666667, URZ ;  /* 0x66666667080478a5 */ /* 0x000fc8000f8e023f */
[----:B------:R-:W-:-:S04]  /*17fe0*/  USHF.R.U32.HI UR4, URZ, 0x1f, UR5 ;  /* 0x0000001f3f047899 */ /* 0x000fc80008011605 */
[----:B------:R-:W-:-:S04]  /*17ff0*/  ULEA.HI.SX32 UR6, UR5, UR4, 0x1a ;  /* 0x0000000405067291 */ /* 0x000fc8000f8fd23f */
[----:B------:R-:W-:-:S04]  /*18000*/  UISETP.LT.AND UP0, UPT, URZ, UR6, UPT ;  /* 0x000000063f00728c */ /* 0x000fc8000bf01270 */
[----:B------:R-:W-:-:S06]  /*18010*/  USEL UR11, URZ, UR6, !UP0 ;  /* 0x000000063f0b7287 */ /* 0x000fcc000c000000 */
[----:B------:R-:W-:Y:S02]  /*18020*/  ISETP.GT.AND P0, PT, R4, UR11, PT ;  /* 0x0000000b04007c0c */ /* 0x000fe4000bf04270 */
[----:B--2---:R-:W-:-:S13]  /*18030*/  R2UR UR7, R18 ;  /* 0x00000000120772ca */ /* 0x004fda00000e0000 */
[----:B------:R-:W-:Y:S02]  /*18040*/  ULOP3.LUT UR5, UR7, 0xff000000, URZ, 0xc0, !UPT ;  /* 0xff00000007057892 */ /* 0x000fe4000f8ec03f */
[----:B------:R-:W-:Y:S02]  /*18050*/  ULOP3.LUT UR4, UR7, 0xff0000, URZ, 0xc0, !UPT ;  /* 0x00ff000007047892 */ /* 0x000fe4000f8ec03f */
[----:B------:R-:W-:-:S04]  /*18060*/  USHF.R.U32.HI UR5, URZ, 0x8, UR5 ;  /* 0x000000083f057899 */ /* 0x000fc80008011605 */
[----:B------:R-:W-:-:S03]  /*18070*/  ULEA.HI UR5, UR4, UR5, URZ, 0x10 ;  /* 0x0000000504057291 */ /* 0x000fc6000f8f803f */
[----:B------:R-:W-:Y:S01]  /*18080*/  UMOV UR4, URZ ;  /* 0x0000003f00047c82 */ /* 0x000fe20008000000 */
[----:B------:R-:W-:Y:S01]  /*18090*/  ULOP3.LUT UR42, UR5, 0xff, URZ, 0xc0, !UPT ;  /* 0x000000ff052a7892 */ /* 0x000fe2000f8ec03f */
[----:B------:R-:W-:Y:S11]  /*180a0*/  @!P0 BRA `(.L_x_1566) ;  /* 0x0000000000908947 */ /* 0x000ff60003800000 */
[----:B------:R-:W-:Y:S01]  /*180b0*/  USHF.R.U32.HI UR6, URZ, 0x10, UR5 ;  /* 0x000000103f067899 */ /* 0x000fe20008011605 */
[----:B------:R-:W-:-:S03]  /*180c0*/  UMOV UR4, URZ ;  /* 0x0000003f00047c82 */ /* 0x000fc60008000000 */
[----:B------:R-:W-:-:S11]  /*180d0*/  UISETP.NE.AND UP0, UPT, UR6, URZ, UPT ;  /* 0x0000003f0600728c */ /* 0x000fd6000bf05270 */
[----:B------:R-:W-:Y:S02]  /*180e0*/  @!UP0 ULDC UR6, c[0x0][0x9f0] ;  /* 0x00027c0000068ab9 */ /* 0x000fe40000000800 */
[----:B------:R-:W-:Y:S01]  /*180f0*/  IABS R0, UR6 ;  /* 0x0000000600007c13 */ /* 0x000fe20008000000 */
[----:B------:R-:W-:-:S03]  /*18100*/  IMAD.U32 R5, RZ, RZ, UR6 ;  /* 0x00000006ff057e24 */ /* 0x000fc6000f8e00ff */
[----:B------:R-:W-:Y:S02]  /*18110*/  R2UR UR12, R0 ;  /* 0x00000000000c72ca */ /* 0x000fe400000e0000 */
[----:B------:R-:W-:-:S04]  /*18120*/  IADD3 R0, R5, -0x1, R4 ;  /* 0xffffffff05007810 */ /* 0x000fc80007ffe004 */
[----:B------:R-:W-:Y:S02]  /*18130*/  R2UR UR7, R0 ;  /* 0x00000000000772ca */ /* 0x000fe400000e0000 */
[----:B------:R-:W-:-:S05]  /*18140*/  IABS R0, UR6 ;  /* 0x0000000600007c13 */ /* 0x000fca0008000000 */
[----:B------:R-:W0:Y:S06]  /*18150*/  I2F.RP R2, UR12 ;  /* 0x0000000c00027d06 */ /* 0x000e2c0008209400 */
[----:B------:R-:W-:Y:S02]  /*18160*/  UIADD3 UR7, -UR11, UR7, URZ ;  /* 0x000000070b077290 */ /* 0x000fe4000fffe13f */
[----:B0-----:R-:W0:Y:S02]  /*18170*/  MUFU.RCP R2, R2 ;  /* 0x0000000200027308 */ /* 0x001e240000001000 */
[----:B0-----:R-:W-:-:S02]  /*18180*/  VIADD R3, R2, 0xffffffe ;  /* 0x0ffffffe02037836 */ /* 0x001fc40000000000 */
[----:B------:R-:W-:Y:S01]  /*18190*/  IMAD.MOV R2, RZ, RZ, -R0 ;  /* 0x000000ffff027224 */ /* 0x000fe200078e0a00 */
[----:B------:R-:W-:Y:S01]  /*181a0*/  IABS R0, UR7 ;  /* 0x0000000700007c13 */ /* 0x000fe20008000000 */
[----:B------:R-:W-:Y:S02]  /*181b0*/  ULOP3.LUT UR7, UR7, UR6, URZ, 0x3c, !UPT ;  /* 0x0000000607077292 */ /* 0x000fe4000f8e3c3f */
[----:B------:R-:W0:Y:S01]  /*181c0*/  F2I.FTZ.U32.TRUNC.NTZ R3, R3 ;  /* 0x0000000300037305 */ /* 0x000e22000021f000 */
[----:B------:R-:W-:Y:S02]  /*181d0*/  R2UR UR9, R0 ;  /* 0x00000000000972ca */ /* 0x000fe400000e0000 */
[----:B------:R-:W-:Y:S02]  /*181e0*/  R2UR UR10, R2 ;  /* 0x00000000020a72ca */ /* 0x000fe400000e0000 */
[----:B0-----:R-:W-:-:S13]  /*181f0*/  R2UR UR5, R3 ;  /* 0x00000000030572ca */ /* 0x001fda00000e0000 */
[----:B------:R-:W-:-:S04]  /*18200*/  UIADD3 UR8, URZ, -UR5, URZ ;  /* 0x800000053f087290 */ /* 0x000fc8000fffe03f */
[----:B------:R-:W-:-:S04]  /*18210*/  UIMAD UR8, UR8, UR12, URZ ;  /* 0x0000000c080872a4 */ /* 0x000fc8000f8e023f */
[----:B------:R-:W-:-:S04]  /*18220*/  UIMAD.WIDE.U32 UR4, UR5, UR8, UR4 ;  /* 0x00000008050472a5 */ /* 0x000fc8000f8e0004 */
[----:B------:R-:W-:-:S04]  /*18230*/  UIMAD.WIDE.U32 UR4, UR5, UR9, URZ ;  /* 0x00000009050472a5 */ /* 0x000fc8000f8e003f */
        /* <DEDUP_REMOVED lines=11> */
.L_x_1566:
[----:B------:R-:W-:Y:S01]  /*182f0*/  UIMAD UR42, UR42, UR4, UR11 ;  /* 0x000000042a2a72a4 */ /* 0x000fe2000f8e020b */
[----:B------:R-:W-:Y:S05]  /*18300*/  BSSY B7, `(.L_x_1567) ;  /* 0x0000493000077945 */ /* 0x000fea0003800000 */
[----:B------:R-:W-:-:S05]  /*18310*/  IMAD.U32 R3, RZ, RZ, UR42 ;  /* 0x0000002aff037e24 */ /* 0x000fca000f8e00ff */
[----:B------:R-:W-:-:S04]  /*18320*/  VIADDMNMX R4, R3, UR4, R4, PT ;  /* 0x0000000403047c46 */ /* 0x000fc8000b800104 */
[----:B------:R-:W-:-:S13]  /*18330*/  R2UR UR49, R4 ;  /* 0x00000000043172ca */ /* 0x000fda00000e0000 */
[----:B------:R-:W-:-:S06]  /*18340*/  UISETP.GT.AND UP0, UPT, UR49, UR42, UPT ;  /* 0x0000002a3100728c */ /* 0x000fcc000bf04270 */
[----:B------:R-:W-:-:S13]  /*18350*/  PLOP3.LUT P0, PT, PT, PT, UP0, 0x80, 0x0 ;  /* 0x000000000000781c */ /* 0x000fda0003f0f008 */
        /* <DEDUP_REMOVED lines=19> */
.L_x_1568:
        /* <DEDUP_REMOVED lines=20> */
.L_x_1571:
[----:B------:R-:W-:Y:S05]  /*185d0*/  BSYNC B6 ;  /* 0x0000000000067941 */ /* 0x000fea0003800000 */
.L_x_1570:
        /* <DEDUP_REMOVED lines=22> */
.L_x_1573:
[----:B------:R-:W-:Y:S05]  /*18740*/  BSYNC B6 ;  /* 0x0000000000067941 */ /* 0x000fea0003800000 */
.L_x_1572:
        /* <DEDUP_REMOVED lines=20> */
.L_x_1575:
[----:B------:R-:W-:Y:S05]  /*18890*/  BSYNC B6 ;  /* 0x0000000000067941 */ /* 0x000fea0003800000 */
.L_x_1574:
        /* <DEDUP_REMOVED lines=19> */
.L_x_1577:
[----:B------:R-:W-:Y:S05]  /*189d0*/  BSYNC B6 ;  /* 0x0000000000067941 */ /* 0x000fea0003800000 */
.L_x_1576:
[----:B------:R-:W-:Y:S01]  /*189e0*/  ULDC.64 UR4, c[0x0][0x9f8] ;  /* 0x00027e0000047ab9 */ /* 0x000fe20000000a00 */
[----:B------:R-:W-:Y:S01]  /*189f0*/  IMAD.U32 R32, RZ, RZ, UR40 ;  /* 0x00000028ff207e24 */ /* 0x000fe2000f8e00ff */
[----:B------:R-:W-:Y:S01]  /*18a00*/  UISETP.NE.U32.AND UP0, UPT, UR4, URZ, UPT ;  /* 0x0000003f0400728c */ /* 0x000fe2000bf05070 */
[----:B------:R-:W0:Y:S03]  /*18a10*/  LDC R20, c[0x0][0x430] ;  /* 0x00010c00ff147b82 */ /* 0x000e260000000800 */
[----:B------:R-:W-:-:S06]  /*18a20*/  UISETP.NE.AND.EX UP0, UPT, UR5, URZ, UPT, UP0 ;  /* 0x0000003f0500728c */ /* 0x000fcc000bf05300 */
[----:B------:R-:W-:-:S05]  /*18a30*/  PLOP3.LUT P0, PT, PT, PT, UP0, 0x80, 0x0 ;  /* 0x000000000000781c */ /* 0x000fca0003f0f008 */
[----:B------:R-:W-:Y:S02]  /*18a40*/  @UP0 ULDC.64 UR4, c[0x0][0x9f8] ;  /* 0x00027e0000040ab9 */ /* 0x000fe40000000a00 */
[----:B------:R-:W-:-:S06]  /*18a50*/  @UP0 UIMAD.WIDE UR4, UR40, 0x4, UR4 ;  /* 0x00000004280408a5 */ /* 0x000fcc000f8e0204 */
[----:B------:R-:W-:Y:S02]  /*18a60*/  IMAD.U32 R2, RZ, RZ, UR4 ;  /* 0x00000004ff027e24 */ /* 0x000fe4000f8e00ff */
[----:B------:R-:W-:-:S05]  /*18a70*/  IMAD.U32 R3, RZ, RZ, UR5 ;  /* 0x00000005ff037e24 */ /* 0x000fca000f8e00ff */
[----:B------:R1:W5:Y:S01]  /*18a80*/  @P0 LDG.E R32, desc[UR54][R2.64] ;  /* 0x0000003602200981 */ /* 0x000362000c1e1900 */
[----:B------:R-:W-:-:S03]  /*18a90*/  UMOV UR4, 0xffffffff ;  /* 0xffffffff00047882 */ /* 0x000fc60000000000 */
[----:B------:R-:W-:Y:S05]  /*18aa0*/  BRA.DIV UR4, `(.L_x_1578) ;  /* 0x0000005a04707947 */ /* 0x000fea000b800000 */
.L_x_1656:
[----:B------:R-:W2:Y:S01]  /*18ab0*/  S2R R0, SR_TID.X ;  /* 0x0000000000007919 */ /* 0x000ea20000002100 */
[----:B------:R-:W-:Y:S01]  /*18ac0*/  UMOV UR4, 0xa0 ;  /* 0x000000a000047882 */ /* 0x000fe20000000000 */
[----:B0-----:R-:W-:Y:S01]  /*18ad0*/  ISETP.NE.AND P3, PT, R20, 0x1, PT ;  /* 0x000000011400780c */ /* 0x001fe20003f65270 */
[----:B------:R-:W-:Y:S01]  /*18ae0*/  UIMAD UR4, UR49, UR4, -0xa0 ;  /* 0xffffff60310474a4 */ /* 0x000fe2000f8e0204 */
[----:B------:R-:W0:Y:S01]  /*18af0*/  S2R R4, SR_TID.X ;  /* 0x0000000000047919 */ /* 0x000e220000002100 */
[----:B-----5:R-:W-:Y:S02]  /*18b00*/  SHF.R.S32.HI R35, RZ, 0x1f, R32 ;  /* 0x0000001fff237819 */ /* 0x020fe40000011420 */
[----:B------:R-:W-:Y:S01]  /*18b10*/  LOP3.LUT R16, R16, 0xfffffff7, RZ, 0xc0, !PT ;  /* 0xfffffff710107812 */ /* 0x000fe200078ec0ff */
[----:B------:R-:W3:Y:S07]  /*18b20*/  S2R R8, SR_TID.X ;  /* 0x0000000000087919 */ /* 0x000eee0000002100 */
[----:B-1----:R-:W1:Y:S01]  /*18b30*/  @P3 LDC R3, c[0x0][0x434] ;  /* 0x00010d00ff033b82 */ /* 0x002e620000000800 */
[----:B------:R-:W-:-:S07]  /*18b40*/  @P3 LOP3.LUT R16, R16, 0x8, RZ, 0xfc, !PT ;  /* 0x0000000810103812 */ /* 0x000fce00078efcff */
[----:B------:R-:W4:Y:S08]  /*18b50*/  @P3 LDC R5, c[0x0][0x438] ;  /* 0x00010e00ff053b82 */ /* 0x000f300000000800 */
[----:B------:R-:W4:Y:S01]  /*18b60*/  @P3 LDC R14, c[0x0][0x434] ;  /* 0x00010d00ff0e3b82 */ /* 0x000f220000000800 */
[C---:B--2---:R-:W-:Y:S01]  /*18b70*/  LOP3.LUT R2, R0.reuse, 0x7f, RZ, 0xc0, !PT ;  /* 0x0000007f00027812 */ /* 0x044fe200078ec0ff */
[----:B------:R-:W-:-:S03]  /*18b80*/  IMAD.SHL.U32 R0, R0, 0x10, RZ ;  /* 0x0000001000007824 */ /* 0x000fc600078e00ff */
[----:B------:R-:W-:Y:S02]  /*18b90*/  SHF.R.U32.HI R2, RZ, 0x3, R2 ;  /* 0x00000003ff027819 */ /* 0x000fe40000011602 */
[----:B0-----:R-:W-:Y:S02]  /*18ba0*/  LOP3.LUT R4, R4, 0x7f, RZ, 0xc0, !PT ;  /* 0x0000007f04047812 */ /* 0x001fe400078ec0ff */
[----:B------:R-:W-:Y:S01]  /*18bb0*/  LOP3.LUT R0, R2, 0x70, R0, 0xf8, !PT ;  /* 0x0000007002007812 */ /* 0x000fe200078ef800 */
[----:B---3--:R-:W-:Y:S01]  /*18bc0*/  IMAD.SHL.U32 R15, R8, 0x10, RZ ;  /* 0x00000010080f7824 */ /* 0x008fe200078e00ff */
[----:B------:R-:W-:-:S03]  /*18bd0*/  SHF.R.U32.HI R4, RZ, 0x3, R4 ;  /* 0x00000003ff047819 */ /* 0x000fc60000011604 */
[----:B------:R-:W-:Y:S01]  /*18be0*/  VIADD R0, R0, UR4 ;  /* 0x0000000400007c36 */ /* 0x000fe20008000000 */
[----:B------:R-:W-:-:S04]  /*18bf0*/  LOP3.LUT R15, R4, 0x70, R15, 0xf8, !PT ;  /* 0x00000070040f7812 */ /* 0x000fc800078ef80f */
[C---:B------:R-:W-:Y:S01]  /*18c00*/  ISETP.GE.AND P1, PT, R0.reuse, UR36, PT ;  /* 0x0000002400007c0c */ /* 0x040fe2000bf26270 */
[----:B------:R-:W-:Y:S01]  /*18c10*/  VIADD R0, R0, UR38 ;  /* 0x0000002600007c36 */ /* 0x000fe20008000000 */
[----:B------:R-:W-:-:S03]  /*18c20*/  LOP3.LUT R15, R15, 0x80, RZ, 0xfc, !PT ;  /* 0x000000800f0f7812 */ /* 0x000fc600078efcff */
[----:B-1----:R-:W-:-:S04]  /*18c30*/  @P3 IMAD.HI.U32 R2, R0, R3, RZ ;  /* 0x0000000300023227 */ /* 0x002fc800078e00ff */
[----:B------:R-:W-:Y:S02]  /*18c40*/  VIADD R11, R15, UR4 ;  /* 0x000000040f0b7c36 */ /* 0x000fe40008000000 */
[----:B------:R-:W-:Y:S01]  /*18c50*/  IMAD.MOV.U32 R10, RZ, RZ, R0 ;  /* 0x000000ffff0a7224 */ /* 0x000fe200078e0000 */
[----:B----4-:R-:W-:Y:S01]  /*18c60*/  @P3 SHF.R.U32.HI R10, RZ, R5, R2 ;  /* 0x00000005ff0a3219 */ /* 0x010fe20000011602 */
[----:B------:R-:W0:Y:S01]  /*18c70*/  @!P1 LDC.64 R6, c[0x0][0x428] ;  /* 0x00010a00ff069b82 */ /* 0x000e220000000a00 */
[C---:B------:R-:W-:Y:S01]  /*18c80*/  ISETP.GE.AND P0, PT, R11.reuse, UR36, PT ;  /* 0x000000240b007c0c */ /* 0x040fe2000bf06270 */
[----:B------:R-:W-:Y:S01]  /*18c90*/  VIADD R11, R11, UR38 ;  /* 0x000000260b0b7c36 */ /* 0x000fe20008000000 */
[----:B------:R-:W-:Y:S02]  /*18ca0*/  @!P1 SHF.R.S32.HI R3, RZ, 0x1f, R10 ;  /* 0x0000001fff039819 */ /* 0x000fe4000001140a */
[----:B------:R-:W-:-:S03]  /*18cb0*/  ISETP.GT.U32.OR P0, PT, R15, 0x9f, P0 ;  /* 0x0000009f0f00780c */ /* 0x000fc60000704470 */
[----:B------:R-:W1:Y:S10]  /*18cc0*/  @!P1 LDC.64 R4, c[0x0][0x418] ;  /* 0x00010600ff049b82 */ /* 0x000e740000000a00 */
[----:B------:R-:W2:Y:S01]  /*18cd0*/  @!P0 LDC.64 R8, c[0x0][0x428] ;  /* 0x00010a00ff088b82 */ /* 0x000ea20000000a00 */
[----:B0-----:R-:W-:-:S04]  /*18ce0*/  @!P1 IMAD R2, R35, R6, RZ ;  /* 0x0000000623029224 */ /* 0x001fc800078e02ff */
[----:B------:R-:W-:Y:S02]  /*18cf0*/  @!P1 IMAD R7, R32, R7, R2 ;  /* 0x0000000720079224 */ /* 0x000fe400078e0202 */
[----:B------:R-:W-:-:S04]  /*18d00*/  @!P1 IMAD.MOV.U32 R2, RZ, RZ, R10 ;  /* 0x000000ffff029224 */ /* 0x000fc800078e000a */
[----:B------:R-:W-:Y:S02]  /*18d10*/  @!P1 IMAD.WIDE.U32 R2, R32, R6, R2 ;  /* 0x0000000620029225 */ /* 0x000fe400078e0002 */
[----:B------:R-:W0:Y:S02]  /*18d20*/  @P3 LDC R6, c[0x0][0x438] ;  /* 0x00010e00ff063b82 */ /* 0x000e240000000800 */
[----:B------:R-:W-:Y:S01]  /*18d30*/  @!P1 IMAD.IADD R3, R3, 0x1, R7 ;  /* 0x0000000103039824 */ /* 0x000fe200078e0207 */
[----:B-1----:R-:W-:Y:S01]  /*18d40*/  @!P1 LEA R12, P2, R2, R4, 0x2 ;  /* 0x00000004020c9211 */ /* 0x002fe200078410ff */
[----:B------:R-:W-:-:S03]  /*18d50*/  IMAD.MOV.U32 R7, RZ, RZ, R11 ;  /* 0x000000ffff077224 */ /* 0x000fc600078e000b */
[----:B------:R-:W-:Y:S01]  /*18d60*/  @!P1 LEA.HI.X R13, R2, R5, R3, 0x2, P2 ;  /* 0x00000005020d9211 */ /* 0x000fe200010f1403 */
[----:B------:R-:W-:Y:S01]  /*18d70*/  @P3 IMAD.HI.U32 R3, R11, R14, RZ ;  /* 0x0000000e0b033227 */ /* 0x000fe200078e00ff */
[----:B------:R-:W1:Y:S03]  /*18d80*/  @!P0 LDC.64 R4, c[0x0][0x418] ;  /* 0x00010600ff048b82 */ /* 0x000e660000000a00 */
[----:B--2---:R-:W-:-:S04]  /*18d90*/  @!P0 IMAD R2, R35, R8, RZ ;  /* 0x0000000823028224 */ /* 0x004fc800078e02ff */
[----:B------:R-:W-:Y:S01]  /*18da0*/  @!P0 IMAD R9, R32, R9, R2 ;  /* 0x0000000920098224 */ /* 0x000fe200078e0202 */
[----:B0-----:R-:W-:Y:S01]  /*18db0*/  @P3 SHF.R.U32.HI R7, RZ, R6, R3 ;  /* 0x00000006ff073219 */ /* 0x001fe20000011603 */
[----:B------:R-:W-:-:S03]  /*18dc0*/  IMAD.MOV.U32 R6, RZ, RZ, RZ ;  /* 0x000000ffff067224 */ /* 0x000fc600078e00ff */
[--C-:B------:R-:W-:Y:S01]  /*18dd0*/  @!P0 SHF.R.S32.HI R3, RZ, 0x1f, R7.reuse ;  /* 0x0000001fff038819 */ /* 0x100fe20000011407 */
[----:B------:R-:W-:Y:S02]  /*18de0*/  @!P0 IMAD.MOV.U32 R2, RZ, RZ, R7 ;  /* 0x000000ffff028224 */ /* 0x000fe400078e0007 */
[----:B------:R-:W5:Y:S02]  /*18df0*/  @!P1 LDG.E R6, desc[UR54][R12.64] ;  /* 0x000000360c069981 */ /* 0x000f64000c1e1900 */
[----:B------:R-:W-:-:S04]  /*18e00*/  @!P0 IMAD.WIDE.U32 R2, R32, R8, R2 ;  /* 0x0000000820028225 */ /* 0x000fc800078e0002 */
[----:B------:R-:W-:Y:S01]  /*18e10*/  @!P0 IMAD.IADD R3, R9, 0x1, R3 ;  /* 0x0000000109038824 */ /* 0x000fe200078e0203 */
[----:B-1----:R-:W-:-:S04]  /*18e20*/  @!P0 LEA R8, P1, R2, R4, 0x2 ;  /* 0x0000000402088211 */ /* 0x002fc800078210ff */
[----:B------:R-:W-:Y:S01]  /*18e30*/  @!P0 LEA.HI.X R9, R2, R5, R3, 0x2, P1 ;  /* 0x0000000502098211 */ /* 0x000fe200008f1403 */
[----:B------:R-:W-:Y:S02]  /*18e40*/  IMAD.MOV.U32 R5, RZ, RZ, RZ ;  /* 0x000000ffff057224 */ /* 0x000fe400078e00ff */
[----:B------:R-:W-:Y:S02]  /*18e50*/  IMAD.MOV R3, RZ, RZ, -R10 ;  /* 0x000000ffff037224 */ /* 0x000fe400078e0a0a */
[----:B------:R-:W-:Y:S02]  /*18e60*/  IMAD.MOV R2, RZ, RZ, -R7 ;  /* 0x000000ffff027224 */ /* 0x000fe400078e0a07 */
[----:B------:R0:W5:Y:S01]  /*18e70*/  @!P0 LDG.E R5, desc[UR54][R8.64] ;  /* 0x0000003608058981 */ /* 0x000162000c1e1900 */
[----:B------:R-:W-:Y:S01]  /*18e80*/  IMAD R7, R20, R3, R0 ;  /* 0x0000000314077224 */ /* 0x000fe200078e0200 */
[----:B------:R-:W-:Y:S01]  /*18e90*/  ISETP.GT.U32.AND P0, PT, R15, 0x9f, PT ;  /* 0x0000009f0f00780c */ /* 0x000fe20003f04070 */
[----:B------:R-:W-:Y:S01]  /*18ea0*/  IMAD.U32 R0, RZ, RZ, UR43 ;  /* 0x0000002bff007e24 */ /* 0x000fe2000f8e00ff */
[----:B------:R-:W-:Y:S01]  /*18eb0*/  LOP3.LUT R16, R16, 0xfffffffd, RZ, 0xc0, !PT ;  /* 0xfffffffd10107812 */ /* 0x000fe200078ec0ff */
[----:B------:R-:W-:Y:S01]  /*18ec0*/  IMAD.U32 R4, RZ, RZ, UR49 ;  /* 0x00000031ff047e24 */ /* 0x000fe2000f8e00ff */
[----:B------:R-:W-:-:S02]  /*18ed0*/  LOP3.LUT R18, R18, 0xffff, RZ, 0xc0, !PT ;  /* 0x0000ffff12127812 */ /* 0x000fc400078ec0ff */
[----:B------:R-:W-:Y:S01]  /*18ee0*/  ISETP.NE.AND P2, PT, R0, 0x3, PT ;  /* 0x000000030000780c */ /* 0x000fe20003f45270 */
[----:B------:R-:W-:Y:S02]  /*18ef0*/  VIADD R4, R4, 0xffffffff ;  /* 0xffffffff04047836 */ /* 0x000fe40000000000 */
[----:B0-----:R-:W-:-:S04]  /*18f00*/  IMAD R9, R20, R2, R11 ;  /* 0x0000000214097224 */ /* 0x001fc800078e020b */
[----:B------:R-:W-:-:S04]  /*18f10*/  @P0 LOP3.LUT R16, R16, 0x2, RZ, 0xfc, !PT ;  /* 0x0000000210100812 */ /* 0x000fc800078efcff */
[----:B------:R-:W-:-:S04]  /*18f20*/  LOP3.LUT R16, R16, 0xfffffffb, RZ, 0xc0, !PT ;  /* 0xfffffffb10107812 */ /* 0x000fc800078ec0ff */
[----:B------:R-:W-:Y:S01]  /*18f30*/  @P2 LOP3.LUT R16, R16, 0x4, RZ, 0xfc, !PT ;  /* 0x0000000410102812 */ /* 0x000fe200078efcff */
[----:B------:R-:W-:Y:S06]  /*18f40*/  @!P2 BRA `(.L_x_1579) ;  /* 0x000000000004a947 */ /* 0x000fec0003800000 */
[----:B------:R-:W-:Y:S01]  /*18f50*/  BPT.TRAP 0x1 ;  /* 0x000000040000795c */ /* 0x000fe20000300000 */
.L_x_1579:
[----:B------:R-:W-:Y:S01]  /*18f60*/  IMAD R0, R30, 0x8, R17 ;  /* 0x000000081e007824 */ /* 0x000fe200078e0211 */
[----:B------:R-:W-:Y:S01]  /*18f70*/  SHF.L.U32 R25, R34, 0x1f, RZ ;  /* 0x0000001f22197819 */ /* 0x000fe200000006ff */
[----:B------:R-:W-:Y:S01]  /*18f80*/  BSSY B0, `(.L_x_1580) ;  /* 0x0000004000007945 */ /* 0x000fe20003800000 */
[----:B------:R-:W-:Y:S02]  /*18f90*/  SHF.R.S32.HI R23, RZ, 0x1f, R7 ;  /* 0x0000001fff177819 */ /* 0x000fe40000011407 */
[----:B------:R-:W0:Y:S02]  /*18fa0*/  SYNCS.PHASECHK.TRANS64.TRYWAIT P0, [R0+URZ+0x22880], R25 ;  /* 0x02288019000075a7 */ /* 0x000e24000800017f */
[----:B0-----:R-:W-:Y:S05]  /*18fb0*/  @!P0 BRA `(.L_x_1581) ;  /* 0x0000005400588947 */ /* 0x001fea0003800000 */
.L_x_1657:
[----:B------:R-:W-:Y:S05]  /*18fc0*/  BSYNC B0 ;  /* 0x0000000000007941 */ /* 0x000fea0003800000 */
.L_x_1580:
[----:B------:R-:W1:Y:S01]  /*18fd0*/  LDC R8, c[0x0][0x2f4] ;  /* 0x0000bd00ff087b82 */ /* 0x000e620000000800 */
[----:B------:R-:W-:Y:S01]  /*18fe0*/  ULDC.64 UR4, c[0x0][0x328] ;  /* 0x0000ca0000047ab9 */ /* 0x000fe20000000a00 */
[----:B-----5:R-:W-:Y:S01]  /*18ff0*/  SHF.R.S32.HI R24, RZ, 0x1f, R6 ;  /* 0x0000001fff187819 */ /* 0x020fe20000011406 */
[----:B------:R-:W-:Y:S01]  /*19000*/  IMAD R2, R23, UR4, RZ ;  /* 0x0000000417027c24 */ /* 0x000fe2000f8e02ff */
[----:B------:R-:W-:Y:S01]  /*19010*/  ULDC.64 UR6, c[0x0][0x338] ;  /* 0x0000ce0000067ab9 */ /* 0x000fe20000000a00 */
[----:B------:R-:W2:Y:S01]  /*19020*/  S2R R12, SR_TID.X ;  /* 0x00000000000c7919 */ /* 0x000ea20000002100 */
[----:B------:R-:W-:Y:S01]  /*19030*/  SHF.R.S32.HI R26, RZ, 0x1f, R9 ;  /* 0x0000001fff1a7819 */ /* 0x000fe20000011409 */
[C---:B------:R-:W-:Y:S01]  /*19040*/  IMAD R11, R7.reuse, UR5, R2 ;  /* 0x00000005070b7c24 */ /* 0x040fe2000f8e0202 */
[----:B------:R-:W-:Y:S01]  /*19050*/  SHF.R.S32.HI R27, RZ, 0x1f, R5 ;  /* 0x0000001fff1b7819 */ /* 0x000fe20000011405 */
[----:B------:R-:W-:Y:S01]  /*19060*/  IMAD.WIDE.U32 R2, R7, UR4, RZ ;  /* 0x0000000407027c25 */ /* 0x000fe2000f8e00ff */
[----:B------:R-:W-:-:S03]  /*19070*/  LOP3.LUT R16, R16, 0xfffffffe, RZ, 0xc0, !PT ;  /* 0xfffffffe10107812 */ /* 0x000fc600078ec0ff */
[----:B------:R-:W-:Y:S02]  /*19080*/  IMAD.IADD R3, R3, 0x1, R11 ;  /* 0x0000000103037824 */ /* 0x000fe400078e020b */
[----:B------:R-:W-:Y:S02]  /*19090*/  IMAD R10, R24, UR6, RZ ;  /* 0x00000006180a7c24 */ /* 0x000fe4000f8e02ff */
[----:B------:R-:W-:-:S04]  /*190a0*/  IMAD.WIDE.U32 R2, R6, UR6, R2 ;  /* 0x0000000606027c25 */ /* 0x000fc8000f8e0002 */
[----:B------:R-:W-:Y:S01]  /*190b0*/  IMAD R10, R6, UR7, R10 ;  /* 0x00000007060a7c24 */ /* 0x000fe2000f8e020a */
[----:B-1----:R-:W-:-:S03]  /*190c0*/  ISETP.GE.AND P1, PT, R29, R8, PT ;  /* 0x000000081d00720c */ /* 0x002fc60003f26270 */
[----:B------:R-:W-:Y:S01]  /*190d0*/  IMAD.IADD R11, R3, 0x1, R10 ;  /* 0x00000001030b7824 */ /* 0x000fe200078e020a */
[----:B------:R-:W-:Y:S01]  /*190e0*/  ISETP.GE.AND P0, PT, R29, R8, PT ;  /* 0x000000081d00720c */ /* 0x000fe20003f06270 */
[----:B------:R-:W-:Y:S02]  /*190f0*/  IMAD R8, R26, UR4, RZ ;  /* 0x000000041a087c24 */ /* 0x000fe4000f8e02ff */
[----:B------:R-:W-:Y:S02]  /*19100*/  IMAD.MOV.U32 R10, RZ, RZ, R2 ;  /* 0x000000ffff0a7224 */ /* 0x000fe400078e0002 */
[C---:B------:R-:W-:Y:S02]  /*19110*/  IMAD R8, R9.reuse, UR5, R8 ;  /* 0x0000000509087c24 */ /* 0x040fe4000f8e0208 */
[----:B------:R-:W-:Y:S01]  /*19120*/  IMAD.WIDE.U32 R2, R9, UR4, RZ ;  /* 0x0000000409027c25 */ /* 0x000fe2000f8e00ff */
[----:B------:R-:W-:-:S03]  /*19130*/  ULDC.64 UR4, c[0x0][0x330] ;  /* 0x0000cc0000047ab9 */ /* 0x000fc60000000a00 */
[----:B------:R-:W-:Y:S01]  /*19140*/  IMAD.IADD R3, R3, 0x1, R8 ;  /* 0x0000000103037824 */ /* 0x000fe200078e0208 */
[----:B------:R-:W-:Y:S01]  /*19150*/  @P1 LOP3.LUT R16, R16, 0x1, RZ, 0xfc, !PT ;  /* 0x0000000110101812 */ /* 0x000fe200078efcff */
[----:B------:R-:W-:Y:S01]  /*19160*/  IMAD R8, R27, UR6, RZ ;  /* 0x000000061b087c24 */ /* 0x000fe2000f8e02ff */
[----:B--2---:R-:W-:Y:S01]  /*19170*/  LOP3.LUT R12, R12, 0x7f, RZ, 0xc0, !PT ;  /* 0x0000007f0c0c7812 */ /* 0x004fe200078ec0ff */
[C---:B------:R-:W-:Y:S01]  /*19180*/  IMAD.WIDE.U32 R2, R5.reuse, UR6, R2 ;  /* 0x0000000605027c25 */ /* 0x040fe2000f8e0002 */
[----:B------:R-:W-:Y:S02]  /*19190*/  LOP3.LUT R16, R16, 0xffffff7f, RZ, 0xc0, !PT ;  /* 0xffffff7f10107812 */ /* 0x000fe400078ec0ff */
[----:B------:R-:W-:Y:S01]  /*191a0*/  SHF.R.U32.HI R12, RZ, 0x3, R12 ;  /* 0x00000003ff0c7819 */ /* 0x000fe2000001160c */
        /* <DEDUP_REMOVED lines=9> */
[----:B------:R-:W-:Y:S01]  /*19240*/  IADD3 R8, P1, R2, UR6, RZ ;  /* 0x0000000602087c10 */ /* 0x000fe2000ff3e0ff */
[----:B------:R-:W-:-:S03]  /*19250*/  IMAD.MOV.U32 R2, RZ, RZ, -0xa0 ;  /* 0xffffff60ff027424 */ /* 0x000fc600078e00ff */
[----:B------:R-:W-:Y:S01]  /*19260*/  IADD3.X R20, R20, UR7, R3, P1, !PT ;  /* 0x0000000714147c10 */ /* 0x000fe20008ffe403 */
[----:B------:R-:W-:-:S04]  /*19270*/  IMAD R4, R4, R2, UR36 ;  /* 0x0000002404047e24 */ /* 0x000fc8000f8e0202 */
[----:B------:R-:W-:Y:S02]  /*19280*/  IMAD.IADD R10, R4, 0x1, -R12 ;  /* 0x00000001040a7824 */ /* 0x000fe400078e0a0c */
[----:B------:R-:W-:-:S03]  /*19290*/  IMAD R4, R30, 0x5000, R37 ;  /* 0x000050001e047824 */ /* 0x000fc600078e0225 */
[----:B------:R-:W-:-:S13]  /*192a0*/  ISETP.GE.AND P1, PT, R10, 0x1, PT ;  /* 0x000000010a00780c */ /* 0x000fda0003f26270 */
[----:B------:R-:W-:Y:S01]  /*192b0*/  @P1 LOP3.LUT R16, R16, 0x80, RZ, 0xfc, !PT ;  /* 0x0000008010101812 */ /* 0x000fe200078efcff */
[----:B------:R-:W-:Y:S06]  /*192c0*/  BRA.DIV UR4, `(.L_x_1582) ;  /* 0x0000005204a87947 */ /* 0x000fec000b800000 */
[----:B------:R-:W1:Y:S01]  /*192d0*/  SHFL.IDX PT, R2, R21, RZ, 0x181f ;  /* 0x00181fff15027589 */ /* 0x000e6200000e0000 */
[----:B------:R-:W-:Y:S01]  /*192e0*/  IMAD.IADD R4, R17, 0x1, R4 ;  /* 0x0000000111047824 */ /* 0x000fe200078e0204 */
[----:B------:R-:W-:Y:S02]  /*192f0*/  ISETP.GE.AND P3, PT, R10, 0x41, PT ;  /* 0x000000410a00780c */ /* 0x000fe40003f66270 */
        /* <DEDUP_REMOVED lines=74> */
.L_x_1679:
        /* <DEDUP_REMOVED lines=9> */
.L_x_1583:
        /* <DEDUP_REMOVED lines=11> */
.L_x_1584:
[----:B------:R1:W-:Y:S01]  /*198e0*/  SYNCS.ARRIVE.TRANS64.A1T0 RZ, [R0+URZ+0x22870], RZ ;  /* 0x022870ff00ff79a7 */ /* 0x0003e2000810003f */
[----:B------:R-:W-:Y:S05]  /*198f0*/  @!P6 BRA `(.L_x_1585) ;  /* 0x000000000004e947 */ /* 0x000fea0003800000 */
[----:B------:R-:W-:Y:S01]  /*19900*/  BPT.TRAP 0x1 ;  /* 0x000000040000795c */ /* 0x000fe20000300000 */
.L_x_1585:
[----:B------:R-:W2:Y:S01]  /*19910*/  SYNCS.PHASECHK.TRANS64.TRYWAIT P0, [R0+URZ+0x22840], R25 ;  /* 0x02284019000075a7 */ /* 0x000ea2000800017f */
[----:B------:R-:W-:Y:S04]  /*19920*/  BSSY B0, `(.L_x_1586) ;  /* 0x0000002000007945 */ /* 0x000fe80003800000 */
[----:B--2---:R-:W-:Y:S05]  /*19930*/  @!P0 BRA `(.L_x_1587) ;  /* 0x0000005800308947 */ /* 0x004fea0003800000 */
.L_x_1680:
[----:B------:R-:W-:Y:S05]  /*19940*/  BSYNC B0 ;  /* 0x0000000000007941 */ /* 0x000fea0003800000 */
.L_x_1586:
        /* <DEDUP_REMOVED lines=16> */
[----:B------:R-:W-:Y:S01]  /*19a50*/  IADD3 R8, P0, R2, UR10, RZ ;  /* 0x0000000a02087c10 */ /* 0x000fe2000ff1e0ff */
[----:B------:R-:W-:Y:S01]  /*19a60*/  IMAD R6, R27, UR6, RZ ;  /* 0x000000061b067c24 */ /* 0x000fe2000f8e02ff */
[----:B---3--:R-:W-:Y:S01]  /*19a70*/  ISETP.GE.AND P2, PT, R29, R12, PT ;  /* 0x0000000c1d00720c */ /* 0x008fe20003f46270 */
[----:B------:R-:W-:Y:S01]  /*19a80*/  IMAD R11, R9, UR5, R26 ;  /* 0x00000005090b7c24 */ /* 0x000fe2000f8e021a */
[----:B------:R-:W-:Y:S01]  /*19a90*/  IADD3.X R7, R3, UR11, R10, P0, !PT ;  /* 0x0000000b03077c10 */ /* 0x000fe200087fe40a */
[----:B------:R-:W-:Y:S01]  /*19aa0*/  IMAD.WIDE.U32 R2, R9, UR4, RZ ;  /* 0x0000000409027c25 */ /* 0x000fe2000f8e00ff */
[----:B------:R-:W-:-:S03]  /*19ab0*/  UMOV UR4, 0xffffffff ;  /* 0xffffffff00047882 */ /* 0x000fc60000000000 */
[----:B------:R-:W-:Y:S02]  /*19ac0*/  IMAD.IADD R3, R3, 0x1, R11 ;  /* 0x0000000103037824 */ /* 0x000fe400078e020b */
[C---:B------:R-:W-:Y:S02]  /*19ad0*/  IMAD R9, R5.reuse, UR7, R6 ;  /* 0x0000000705097c24 */ /* 0x040fe4000f8e0206 */
[----:B------:R-:W-:-:S04]  /*19ae0*/  IMAD.WIDE.U32 R2, R5, UR6, R2 ;  /* 0x0000000605027c25 */ /* 0x000fc8000f8e0002 */
        /* <DEDUP_REMOVED lines=10> */
[----:B---3--:R-:W-:-:S05]  /*19b90*/  @P6 IADD3 R14, P0, R29, R14, RZ ;  /* 0x0000000e1d0e6210 */ /* 0x008fca0007f1e0ff */
[----:B----4-:R-:W-:Y:S02]  /*19ba0*/  @P6 IMAD.X R3, RZ, RZ, R2, P0 ;  /* 0x000000ffff036224 */ /* 0x010fe400000e0602 */
[----:B------:R-:W-:Y:S02]  /*19bb0*/  @P6 IMAD.MOV.U32 R2, RZ, RZ, R14 ;  /* 0x000000ffff026224 */ /* 0x000fe400078e000e */
[----:B------:R-:W3:Y:S04]  /*19bc0*/  SHFL.IDX PT, R14, R8, 0x1, 0x181f ;  /* 0x00381f00080e7f89 */ /* 0x000ee800000e0000 */
[----:B------:R4:W-:Y:S01]  /*19bd0*/  @P6 LDGSTS.E.BYPASS.LTC128B.128 [R4+0x18400], desc[UR54][R2.64], !P2 ;  /* 0x1840000002046fae */ /* 0x0009e2000d101d76 */
[----:B------:R-:W-:-:S03]  /*19be0*/  LOP3.LUT P6, RZ, R16, 0x100, RZ, 0xc0, !PT ;  /* 0x0000010010ff7812 */ /* 0x000fc600078cc0ff */
[----:B----4-:R-:W4:Y:S01]  /*19bf0*/  SHFL.IDX PT, R2, R7, 0x1, 0x181f ;  /* 0x00381f0007027f89 */ /* 0x010f2200000e0000 */
[----:B---3--:R-:W-:-:S05]  /*19c00*/  @P1 IADD3 R14, P0, R29, R14, RZ ;  /* 0x0000000e1d0e1210 */ /* 0x008fca0007f1e0ff */
[----:B----4-:R-:W-:Y:S02]  /*19c10*/  @P1 IMAD.X R3, RZ, RZ, R2, P0 ;  /* 0x000000ffff031224 */ /* 0x010fe400000e0602 */
[----:B------:R-:W-:Y:S02]  /*19c20*/  @P1 IMAD.MOV.U32 R2, RZ, RZ, R14 ;  /* 0x000000ffff021224 */ /* 0x000fe400078e000e */
[----:B------:R-:W3:Y:S04]  /*19c30*/  SHFL.IDX PT, R14, R8, 0x2, 0x181f ;  /* 0x00581f00080e7f89 */ /* 0x000ee800000e0000 */
[----:B------:R4:W-:Y:S01]  /*19c40*/  @P1 LDGSTS.E.BYPASS.LTC128B.128 [R4+0x18c00], desc[UR54][R2.64], !P2 ;  /* 0x18c0000002041fae */ /* 0x0009e2000d101d76 */
[----:B------:R-:W-:-:S03]  /*19c50*/  ISETP.NE.AND P1, PT, R9, RZ, PT ;  /* 0x000000ff0900720c */ /* 0x000fc60003f25270 */
        /* <DEDUP_REMOVED lines=34> */
[----:B------:R-:W3:Y:S01]  /*19e80*/  SHFL.IDX PT, R14, R8, 0x7, 0x181f ;  /* 0x00f81f00080e7f89 */ /* 0x000ee200000e0000 */
[----:B------:R-:W-:-:S03]  /*19e90*/  @P6 IMAD.MOV.U32 R3, RZ, RZ, R9 ;  /* 0x000000ffff036224 */ /* 0x000fc600078e0009 */
[----:B------:R-:W4:Y:S04]  /*19ea0*/  SHFL.IDX PT, R9, R7, 0x7, 0x181f ;  /* 0x00f81f0007097f89 */ /* 0x000f2800000e0000 */
[----:B------:R5:W-:Y:S04]  /*19eb0*/  @P6 LDGSTS.E.BYPASS.LTC128B.128 [R4+0x1b400], desc[UR54][R2.64], !P2 ;  /* 0x1b40000002046fae */ /* 0x000be8000d101d76 */
[----:B------:R-:W-:Y:S01]  /*19ec0*/  SHFL.IDX PT, R7, R5, 0x1, 0x181f ;  /* 0x00381f0005077f89 */ /* 0x000fe200000e0000 */
[----:B---3--:R-:W-:-:S05]  /*19ed0*/  @P3 IADD3 R14, P0, R29, R14, RZ ;  /* 0x0000000e1d0e3210 */ /* 0x008fca0007f1e0ff */
[----:B----4-:R-:W-:Y:S02]  /*19ee0*/  @P3 IMAD.X R9, RZ, RZ, R9, P0 ;  /* 0x000000ffff093224 */ /* 0x010fe400000e0609 */
[----:B-----5:R-:W-:Y:S02]  /*19ef0*/  @P3 IMAD.MOV.U32 R2, RZ, RZ, R14 ;  /* 0x000000ffff023224 */ /* 0x020fe400078e000e */
[----:B------:R-:W3:Y:S01]  /*19f00*/  SHFL.IDX PT, R14, R6, RZ, 0x181f ;  /* 0x00181fff060e7589 */ /* 0x000ee200000e0000 */
[----:B------:R-:W-:-:S03]  /*19f10*/  @P3 IMAD.MOV.U32 R3, RZ, RZ, R9 ;  /* 0x000000ffff033224 */ /* 0x000fc600078e0009 */
[----:B------:R-:W4:Y:S04]  /*19f20*/  SHFL.IDX PT, R9, R5, RZ, 0x181f ;  /* 0x00181fff05097589 */ /* 0x000f2800000e0000 */
[----:B------:R5:W-:Y:S01]  /*19f30*/  @P3 LDGSTS.E.BYPASS.LTC128B.128 [R4+0x1bc00], desc[UR54][R2.64], !P2 ;  /* 0x1bc0000002043fae */ /* 0x000be2000d101d76 */
[----:B---3--:R-:W-:-:S05]  /*19f40*/  @P1 IADD3 R14, P0, R29, R14, RZ ;  /* 0x0000000e1d0e1210 */ /* 0x008fca0007f1e0ff */
[----:B----4-:R-:W-:Y:S02]  /*19f50*/  @P1 IMAD.X R9, RZ, RZ, R9, P0 ;  /* 0x000000ffff091224 */ /* 0x010fe400000e0609 */
[----:B-----5:R-:W-:Y:S02]  /*19f60*/  @P1 IMAD.MOV.U32 R2, RZ, RZ, R14 ;  /* 0x000000ffff021224 */ /* 0x020fe400078e000e */
[----:B------:R-:W-:Y:S01]  /*19f70*/  @P1 IMAD.MOV.U32 R3, RZ, RZ, R9 ;  /* 0x000000ffff031224 */ /* 0x000fe200078e0009 */
[----:B------:R3:W4:Y:S04]  /*19f80*/  SHFL.IDX PT, R14, R6, 0x1, 0x181f ;  /* 0x00381f00060e7f89 */ /* 0x00072800000e0000 */
[----:B------:R3:W-:Y:S02]  /*19f90*/  @P1 LDGSTS.E.BYPASS.LTC128B.128 [R4+0x1c400], desc[UR54][R2.64], !P2 ;  /* 0x1c40000002041fae */ /* 0x0007e4000d101d76 */
.L_x_1702:
        /* <DEDUP_REMOVED lines=9> */
.L_x_1589:
        /* <DEDUP_REMOVED lines=11> */
.L_x_1590:
[----:B------:R3:W-:Y:S02]  /*1a0e0*/  SYNCS.ARRIVE.TRANS64.A1T0 RZ, [R0+URZ+0x22830], RZ ;  /* 0x022830ff00ff79a7 */ /* 0x0007e4000810003f */
[----:B------:R-:W-:Y:S05]  /*1a0f0*/  WARPSYNC.ALL ;  /* 0x0000000000007948 */ /* 0x000fea0003800000 */
[----:B0123--:R-:W-:Y:S01]  /*1a100*/  VIADD R0, R17, 0x14400 ;  /* 0x0001440011007836 */ /* 0x00ffe20000000000 */
[----:B------:R-:W-:Y:S01]  /*1a110*/  USHF.R.S32.HI UR4, URZ, 0x1f, UR39 ;  /* 0x0000001f3f047899 */ /* 0x000fe20008011427 */
[----:B------:R-:W-:Y:S03]  /*1a120*/  BAR.SYNC.DEFER_BLOCKING 0x8, 0x180 ;  /* 0x0206000000007b1d */ /* 0x000fe60000010000 */
[----:B------:R-:W-:-:S03]  /*1a130*/  LOP3.LUT P0, RZ, R0, 0x3ff, RZ, 0xc0, !PT ;  /* 0x000003ff00ff7812 */ /* 0x000fc6000780c0ff */
[----:B------:R-:W-:Y:S01]  /*1a140*/  ULDC.64 UR6, c[0x0][0x298] ;  /* 0x0000a60000067ab9 */ /* 0x000fe20000000a00 */
[----:B------:R-:W-:Y:S01]  /*1a150*/  BSSY B6, `(.L_x_1591) ;  /* 0x0000016000067945 */ /* 0x000fe20003800000 */
        /* <DEDUP_REMOVED lines=21> */
.L_x_1592:
[----:B------:R-:W-:Y:S05]  /*1a2b0*/  BSYNC B6 ;  /* 0x0000000000067941 */ /* 0x000fea0003800000 */
.L_x_1591:
[----:B------:R0:W5:Y:S01]  /*1a2c0*/  LDL R8, [R1+0x18] ;  /* 0x0000180001087983 */ /* 0x0001620000100800 */
[----:B------:R-:W-:Y:S01]  /*1a2d0*/  UISETP.NE.AND UP0, UPT, UR48, URZ, UPT ;  /* 0x0000003f3000728c */ /* 0x000fe2000bf05270 */
[C---:B------:R-:W-:Y:S01]  /*1a2e0*/  R2UR UR8, R18.reuse ;  /* 0x00000000120872ca */ /* 0x040fe200000e0000 */
[----:B------:R-:W-:Y:S01]  /*1a2f0*/  ULDC.64 UR6, c[0x0][0x2d8] ;  /* 0x0000b60000067ab9 */ /* 0x000fe20000000a00 */
[----:B------:R-:W1:Y:S01]  /*1a300*/  S2R R20, SR_TID.X ;  /* 0x0000000000147919 */ /* 0x000e620000002100 */
[----:B------:R-:W-:Y:S01]  /*1a310*/  R2UR UR9, R18 ;  /* 0x00000000120972ca */ /* 0x000fe200000e0000 */
[----:B------:R-:W-:Y:S01]  /*1a320*/  UMOV UR4, UR36 ;  /* 0x0000002400047c82 */ /* 0x000fe20008000000 */
[----:B------:R-:W-:Y:S01]  /*1a330*/  PLOP3.LUT P0, PT, PT, PT, UP0, 0x80, 0x0 ;  /* 0x000000000000781c */ /* 0x000fe20003f0f008 */
[----:B------:R-:W-:Y:S01]  /*1a340*/  UMOV UR5, UR39 ;  /* 0x0000002700057c82 */ /* 0x000fe20008000000 */
[----:B------:R-:W-:Y:S01]  /*1a350*/  PLOP3.LUT P1, PT, PT, PT, UP0, 0x80, 0x0 ;  /* 0x000000000000781c */ /* 0x000fe20003f2f008 */
[----:B------:R-:W-:Y:S01]  /*1a360*/  UISETP.NE.AND UP1, UPT, UR47, URZ, UPT ;  /* 0x0000003f2f00728c */ /* 0x000fe2000bf25270 */
[----:B------:R-:W2:Y:S01]  /*1a370*/  LDC R6, c[0x0][0x448] ;  /* 0x00011200ff067b82 */ /* 0x000ea20000000800 */
[----:B------:R-:W-:-:S03]  /*1a380*/  @UP0 ULDC UR10, c[0x0][0x44c] ;  /* 0x00011300000a0ab9 */ /* 0x000fc60000000800 */
[----:B------:R-:W-:Y:S02]  /*1a390*/  UIMAD.WIDE.U32 UR4, UR8, UR6, UR4 ;  /* 0x00000006080472a5 */ /* 0x000fe4000f8e0004 */
[----:B------:R-:W-:Y:S02]  /*1a3a0*/  USHF.R.S32.HI UR6, URZ, 0x1f, UR40 ;  /* 0x0000001f3f067899 */ /* 0x000fe40008011428 */
[----:B------:R-:W-:Y:S02]  /*1a3b0*/  UIMAD UR5, UR9, UR7, UR5 ;  /* 0x00000007090572a4 */ /* 0x000fe4000f8e0205 */
[----:B------:R-:W-:Y:S01]  /*1a3c0*/  USEL UR6, UR6, URZ, !UP1 ;  /* 0x0000003f06067287 */ /* 0x000fe2000c800000 */
[----:B------:R-:W-:Y:S01]  /*1a3d0*/  ULDC.64 UR8, c[0x0][0x2e0] ;  /* 0x0000b80000087ab9 */ /* 0x000fe20000000a00 */
[----:B------:R-:W-:Y:S01]  /*1a3e0*/  USEL UR7, UR40, URZ, !UP1 ;  /* 0x0000003f28077287 */ /* 0x000fe2000c800000 */
[C---:B-1----:R-:W-:Y:S01]  /*1a3f0*/  LOP3.LUT R21, R20.reuse, 0x7f, RZ, 0xc0, !PT ;  /* 0x0000007f14157812 */ /* 0x042fe200078ec0ff */
[----:B------:R-:W-:-:S03]  /*1a400*/  IMAD.SHL.U32 R20, R20, 0x10, RZ ;  /* 0x0000001014147824 */ /* 0x000fc600078e00ff */
[----:B------:R-:W-:-:S04]  /*1a410*/  SHF.R.U32.HI R21, RZ, 0x3, R21 ;  /* 0x00000003ff157819 */ /* 0x000fc80000011615 */
[----:B------:R-:W-:-:S05]  /*1a420*/  LOP3.LUT R20, R21, 0x70, R20, 0xf8, !PT ;  /* 0x0000007015147812 */ /* 0x000fca00078ef814 */
[----:B------:R-:W-:-:S04]  /*1a430*/  IMAD.IADD R9, R20, 0x1, R19 ;  /* 0x0000000114097824 */ /* 0x000fc800078e0213 */
[----:B------:R-:W-:Y:S01]  /*1a440*/  @P0 IMAD.HI.U32 R0, R9, UR10, RZ ;  /* 0x0000000a09000c27 */ /* 0x000fe2000f8e00ff */
[----:B------:R-:W-:-:S03]  /*1a450*/  @UP0 ULDC UR10, c[0x0][0x450] ;  /* 0x00011400000a0ab9 */ /* 0x000fc60000000800 */
[----:B------:R-:W-:Y:S01]  /*1a460*/  IMAD.MOV.U32 R7, RZ, RZ, R9 ;  /* 0x000000ffff077224 */ /* 0x000fe200078e0009 */
[----:B------:R-:W-:Y:S01]  /*1a470*/  @P1 SHF.R.U32.HI R7, RZ, UR10, R0 ;  /* 0x0000000aff071c19 */ /* 0x000fe20008011600 */
[----:B------:R-:W-:-:S03]  /*1a480*/  UIMAD UR6, UR6, UR8, URZ ;  /* 0x00000008060672a4 */ /* 0x000fc6000f8e023f */
[----:B------:R-:W-:Y:S01]  /*1a490*/  SHF.R.S32.HI R0, RZ, 0x1f, R7 ;  /* 0x0000001fff007819 */ /* 0x000fe20000011407 */
[----:B------:R-:W-:Y:S02]  /*1a4a0*/  UIMAD UR6, UR7, UR9, UR6 ;  /* 0x00000009070672a4 */ /* 0x000fe4000f8e0206 */
[----:B------:R-:W-:-:S03]  /*1a4b0*/  UIMAD.WIDE.U32 UR4, UR7, UR8, UR4 ;  /* 0x00000008070472a5 */ /* 0x000fc6000f8e0004 */
[----:B------:R-:W-:Y:S01]  /*1a4c0*/  ULDC.64 UR8, c[0x0][0x2d0] ;  /* 0x0000b40000087ab9 */ /* 0x000fe20000000a00 */
[----:B------:R-:W1:Y:S01]  /*1a4d0*/  S2R R20, SR_TID.X ;  /* 0x0000000000147919 */ /* 0x000e620000002100 */
[----:B------:R-:W-:Y:S01]  /*1a4e0*/  IMAD R0, R0, UR8, RZ ;  /* 0x0000000800007c24 */ /* 0x000fe2000f8e02ff */
[----:B------:R-:W-:Y:S02]  /*1a4f0*/  UIADD3 UR6, UR5, UR6, URZ ;  /* 0x0000000605067290 */ /* 0x000fe4000fffe03f */
[----:B------:R-:W-:Y:S02]  /*1a500*/  IMAD.U32 R5, RZ, RZ, UR5 ;  /* 0x00000005ff057e24 */ /* 0x000fe4000f8e00ff */
[----:B------:R-:W-:Y:S02]  /*1a510*/  IMAD R5, R7, UR9, R0 ;  /* 0x0000000907057c24 */ /* 0x000fe4000f8e0200 */
[----:B------:R-:W-:Y:S01]  /*1a520*/  IMAD.U32 R4, RZ, RZ, UR4 ;  /* 0x00000004ff047e24 */ /* 0x000fe2000f8e00ff */
[----:B------:R-:W-:Y:S01]  /*1a530*/  ULDC.64 UR4, c[0x0][0x2c8] ;  /* 0x0000b20000047ab9 */ /* 0x000fe20000000a00 */
[----:B------:R-:W-:-:S02]  /*1a540*/  IMAD.MOV R0, RZ, RZ, -R7 ;  /* 0x000000ffff007224 */ /* 0x000fc400078e0a07 */
[----:B------:R-:W-:Y:S02]  /*1a550*/  IMAD.U32 R3, RZ, RZ, UR6 ;  /* 0x00000006ff037e24 */ /* 0x000fe4000f8e00ff */
[----:B------:R-:W-:Y:S02]  /*1a560*/  IMAD.MOV.U32 R2, RZ, RZ, R4 ;  /* 0x000000ffff027224 */ /* 0x000fe400078e0004 */
[----:B--2---:R-:W-:Y:S02]  /*1a570*/  IMAD R9, R6, R0, R9 ;  /* 0x0000000006097224 */ /* 0x004fe400078e0209 */
[----:B------:R-:W-:-:S03]  /*1a580*/  IMAD.WIDE.U32 R2, R7, UR8, R2 ;  /* 0x0000000807027c25 */ /* 0x000fc6000f8e0002 */
[----:B------:R-:W-:Y:S01]  /*1a590*/  SHF.R.S32.HI R0, RZ, 0x1f, R9 ;  /* 0x0000001fff007819 */ /* 0x000fe20000011409 */
[----:B------:R-:W-:-:S04]  /*1a5a0*/  IMAD.IADD R3, R3, 0x1, R5 ;  /* 0x0000000103037824 */ /* 0x000fc800078e0205 */
        /* <DEDUP_REMOVED lines=9> */
[----:B-1----:R-:W-:-:S04]  /*1a640*/  LOP3.LUT R20, R20, 0x7f, RZ, 0xc0, !PT ;  /* 0x0000007f14147812 */ /* 0x002fc800078ec0ff */
[----:B------:R-:W-:Y:S01]  /*1a650*/  SHF.R.U32.HI R10, RZ, 0x3, R20 ;  /* 0x00000003ff0a7819 */ /* 0x000fe20000011614 */
[----:B0-----:R-:W-:Y:S06]  /*1a660*/  BRA.DIV UR4, `(.L_x_1593) ;  /* 0x0000005604d47947 */ /* 0x001fec000b800000 */
        /* <DEDUP_REMOVED lines=47> */
[----:B------:R-:W-:-:S13]  /*1a960*/  ISETP.GE.AND P2, PT, R7, R4, PT ;  /* 0x000000040700720c */ /* 0x000fda0003f46270 */
[----:B0-----:R-:W-:Y:S02]  /*1a970*/  @!P2 IADD3 R2, P1, R29, R14, RZ ;  /* 0x0000000e1d02a210 */ /* 0x001fe40007f3e0ff */
[----:B------:R0:W2:Y:S03]  /*1a980*/  SHFL.IDX PT, R14, R0, 0x7, 0x181f ;  /* 0x00f81f00000e7f89 */ /* 0x0000a600000e0000 */
[----:B-1----:R-:W-:Y:S02]  /*1a990*/  @!P2 IMAD.X R3, RZ, RZ, R6, P1 ;  /* 0x000000ffff03a224 */ /* 0x002fe400008e0606 */
[----:B------:R0:W1:Y:S04]  /*1a9a0*/  SHFL.IDX PT, R6, R5, 0x7, 0x181f ;  /* 0x00f81f0005067f89 */ /* 0x00006800000e0000 */
[----:B------:R0:W-:Y:S02]  /*1a9b0*/  @!P2 LDGSTS.E.BYPASS.LTC128B.128 [R8+0x17400], desc[UR54][R2.64], !P0 ;  /* 0x174000000208afae */ /* 0x0001e4000c101d76 */
.L_x_1719:
[----:B------:R-:W-:-:S05]  /*1a9c0*/  VIADD R19, R19, 0x70 ;  /* 0x0000007013137836 */ /* 0x000fca0000000000 */
[----:B------:R-:W-:-:S13]  /*1a9d0*/  ISETP.GE.AND P1, PT, R19, R4, PT ;  /* 0x000000041300720c */ /* 0x000fda0003f26270 */
[----:B0-2---:R-:W-:-:S05]  /*1a9e0*/  @!P1 IADD3 R2, P2, R29, R14, RZ ;  /* 0x0000000e1d029210 */ /* 0x005fca0007f5e0ff */
[----:B-1----:R-:W-:-:S05]  /*1a9f0*/  @!P1 IMAD.X R3, RZ, RZ, R6, P2 ;  /* 0x000000ffff039224 */ /* 0x002fca00010e0606 */
[----:B------:R-:W-:Y:S01]  /*1aa00*/  @!PT LDS RZ, [RZ] ;  /* 0x00000000fffff984 */ /* 0x000fe20000000800 */
[----:B------:R-:W-:Y:S01]  /*1aa10*/  @!PT LDS RZ, [RZ] ;  /* 0x00000000fffff984 */ /* 0x000fe20000000800 */
[----:B------:R-:W-:Y:S01]  /*1aa20*/  @!PT LDS RZ, [RZ] ;  /* 0x00000000fffff984 */ /* 0x000fe20000000800 */
[----:B------:R0:W-:Y:S01]  /*1aa30*/  @!P1 LDGSTS.E.BYPASS.LTC128B.128 [R8+0x17c00], desc[UR54][R2.64], !P0 ;  /* 0x17c0000002089fae */ /* 0x0001e2000c101d76 */
[----:B------:R-:W-:Y:S01]  /*1aa40*/  PLOP3.LUT P0, PT, PT, PT, PT, 0x80, 0x0 ;  /* 0x000000000000781c */ /* 0x000fe20003f0f070 */
[----:B------:R-:W-:-:S12]  /*1aa50*/  NOP ;  /* 0x0000000000007918 */ /* 0x000fd80000000000 */
.L_x_1594:
        /* <DEDUP_REMOVED lines=18> */
.L_x_1720:
[----:B------:R-:W-:Y:S05]  /*1ab80*/  BSYNC B0 ;  /* 0x0000000000007941 */ /* 0x000fea0003800000 */
.L_x_1595:
[----:B------:R-:W-:-:S04]  /*1ab90*/  UIADD3 UR4, UR49, -0x2, URZ ;  /* 0xfffffffe31047890 */ /* 0x000fc8000fffe03f */
[----:B------:R-:W-:-:S06]  /*1aba0*/  UISETP.GE.AND UP0, UPT, UR4, UR42, UPT ;  /* 0x0000002a0400728c */ /* 0x000fcc000bf06270 */
[----:B------:R-:W-:-:S13]  /*1abb0*/  PLOP3.LUT P0, PT, PT, PT, UP0, 0x80, 0x0 ;  /* 0x000000000000781c */ /* 0x000fda0003f0f008 */
[----:B------:R-:W-:Y:S05]  /*1abc0*/  @!P0 BRA `(.L_x_1597) ;  /* 0x0000001800188947 */ /* 0x000fea0003800000 */
[----:B------:R-:W-:Y:S02]  /*1abd0*/  IMAD.MOV.U32 R22, RZ, RZ, R30 ;  /* 0x000000ffff167224 */ /* 0x000fe400078e001e */
[----:B------:R-:W-:Y:S02]  /*1abe0*/  IMAD.MOV.U32 R23, RZ, RZ, R34 ;  /* 0x000000ffff177224 */ /* 0x000fe400078e0022 */
[----:B------:R-:W-:-:S07]  /*1abf0*/  IMAD.U32 R31, RZ, RZ, UR4 ;  /* 0x00000004ff1f7e24 */ /* 0x000fce000f8e00ff */
.L_x_1617:
[----:B0-----:R-:W0:Y:S01]  /*1ac00*/  S2R R0, SR_TID.X ;  /* 0x0000000000007919 */ /* 0x001e220000002100 */
[----:B-1----:R-:W1:Y:S01]  /*1ac10*/  LDC R2, c[0x0][0x430] ;  /* 0x00010c00ff027b82 */ /* 0x002e620000000800 */
[----:B------:R-:W-:Y:S05]  /*1ac20*/  YIELD ;  /* 0x0000000000007946 */ /* 0x000fea0003800000 */
[----:B------:R-:W2:Y:S01]  /*1ac30*/  S2R R7, SR_TID.X ;  /* 0x0000000000077919 */ /* 0x000ea20000002100 */
[----:B------:R-:W-:Y:S01]  /*1ac40*/  ULDC.64 UR4, c[0x0][0x428] ;  /* 0x00010a0000047ab9 */ /* 0x000fe20000000a00 */
[----:B-1----:R-:W-:Y:S02]  /*1ac50*/  ISETP.NE.AND P0, PT, R2, 0x1, PT ;  /* 0x000000010200780c */ /* 0x002fe40003f05270 */
[----:B0-----:R-:W-:Y:S01]  /*1ac60*/  LOP3.LUT R2, R0, 0x7f, RZ, 0xc0, !PT ;  /* 0x0000007f00027812 */ /* 0x001fe200078ec0ff */
[----:B------:R-:W-:-:S03]  /*1ac70*/  IMAD.MOV.U32 R0, RZ, RZ, 0xa0 ;  /* 0x000000a0ff007424 */ /* 0x000fc600078e00ff */
[----:B------:R-:W-:Y:S01]  /*1ac80*/  SHF.R.U32.HI R6, RZ, 0x3, R2 ;  /* 0x00000003ff067819 */ /* 0x000fe20000011602 */
[----:B------:R-:W-:-:S06]  /*1ac90*/  IMAD R9, R31, R0, UR38 ;  /* 0x000000261f097e24 */ /* 0x000fcc000f8e0200 */
[----:B------:R-:W0:Y:S01]  /*1aca0*/  @P0 LDC R3, c[0x0][0x434] ;  /* 0x00010d00ff030b82 */ /* 0x000e220000000800 */
[C---:B--2---:R-:W-:Y:S01]  /*1acb0*/  IMAD.SHL.U32 R8, R7.reuse, 0x10, RZ ;  /* 0x0000001007087824 */ /* 0x044fe200078e00ff */
[----:B------:R-:W-:-:S04]  /*1acc0*/  LOP3.LUT R2, R7, 0x7f, RZ, 0xc0, !PT ;  /* 0x0000007f07027812 */ /* 0x000fc800078ec0ff */
[----:B------:R-:W-:Y:S02]  /*1acd0*/  LOP3.LUT R8, R6, 0x70, R8, 0xf8, !PT ;  /* 0x0000007006087812 */ /* 0x000fe400078ef808 */
[----:B------:R-:W1:Y:S01]  /*1ace0*/  S2R R6, SR_TID.X ;  /* 0x0000000000067919 */ /* 0x000e620000002100 */
[----:B------:R-:W2:Y:S01]  /*1acf0*/  @P0 LDC R5, c[0x0][0x438] ;  /* 0x00010e00ff050b82 */ /* 0x000ea20000000800 */
[----:B------:R-:W-:Y:S01]  /*1ad00*/  SHF.R.U32.HI R2, RZ, 0x3, R2 ;  /* 0x00000003ff027819 */ /* 0x000fe20000011602 */
[----:B------:R-:W-:-:S04]  /*1ad10*/  IMAD.IADD R10, R8, 0x1, R9 ;  /* 0x00000001080a7824 */ /* 0x000fc800078e0209 */
[----:B------:R-:W-:Y:S02]  /*1ad20*/  IMAD.MOV.U32 R0, RZ, RZ, R10 ;  /* 0x000000ffff007224 */ /* 0x000fe400078e000a */
[----:B------:R-:W3:Y:S08]  /*1ad30*/  @P0 LDC R4, c[0x0][0x434] ;  /* 0x00010d00ff040b82 */ /* 0x000ef00000000800 */
[----:B------:R-:W4:Y:S01]  /*1ad40*/  @P0 LDC R7, c[0x0][0x438] ;  /* 0x00010e00ff070b82 */ /* 0x000f220000000800 */
[----:B-1----:R-:W-:-:S05]  /*1ad50*/  IMAD.SHL.U32 R6, R6, 0x10, RZ ;  /* 0x0000001006067824 */ /* 0x002fca00078e00ff */
[----:B------:R-:W-:Y:S01]  /*1ad60*/  LOP3.LUT R6, R2, 0x70, R6, 0xf8, !PT ;  /* 0x0000007002067812 */ /* 0x000fe200078ef806 */
[----:B0-----:R-:W-:-:S03]  /*1ad70*/  @P0 IMAD.HI.U32 R2, R10, R3, RZ ;  /* 0x000000030a020227 */ /* 0x001fc600078e00ff */
[----:B------:R-:W-:Y:S01]  /*1ad80*/  LOP3.LUT R6, R6, 0x80, RZ, 0xfc, !PT ;  /* 0x0000008006067812 */ /* 0x000fe200078efcff */
[----:B------:R-:W-:Y:S01]  /*1ad90*/  IMAD R3, R35, UR4, RZ ;  /* 0x0000000423037c24 */ /* 0x000fe2000f8e02ff */
[----:B--2---:R-:W-:Y:S02]  /*1ada0*/  @P0 SHF.R.U32.HI R0, RZ, R5, R2 ;  /* 0x00000005ff000219 */ /* 0x004fe40000011602 */
[C---:B------:R-:W-:Y:S01]  /*1adb0*/  ISETP.GT.U32.AND P1, PT, R6.reuse, 0x9f, PT ;  /* 0x0000009f0600780c */ /* 0x040fe20003f24070 */
[----:B------:R-:W-:Y:S01]  /*1adc0*/  IMAD.IADD R9, R6, 0x1, R9 ;  /* 0x0000000106097824 */ /* 0x000fe200078e0209 */
[----:B------:R-:W-:Y:S01]  /*1add0*/  SHF.R.S32.HI R5, RZ, 0x1f, R0 ;  /* 0x0000001fff057819 */ /* 0x000fe20000011400 */
[----:B------:R-:W-:Y:S02]  /*1ade0*/  IMAD R8, R32, UR5, R3 ;  /* 0x0000000520087c24 */ /* 0x000fe4000f8e0203 */
[----:B---3--:R-:W-:-:S04]  /*1adf0*/  @P0 IMAD.HI.U32 R2, R9, R4, RZ ;  /* 0x0000000409020227 */ /* 0x008fc800078e00ff */
[----:B------:R-:W-:Y:S01]  /*1ae00*/  IMAD.MOV.U32 R11, RZ, RZ, R9 ;  /* 0x000000ffff0b7224 */ /* 0x000fe200078e0009 */
[----:B----4-:R-:W-:Y:S01]  /*1ae10*/  @P0 SHF.R.U32.HI R11, RZ, R7, R2 ;  /* 0x00000007ff0b0219 */ /* 0x010fe20000011602 */
[----:B------:R-:W-:-:S03]  /*1ae20*/  IMAD.MOV.U32 R4, RZ, RZ, R0 ;  /* 0x000000ffff047224 */ /* 0x000fc600078e0000 */
[--C-:B------:R-:W-:Y:S01]  /*1ae30*/  @!P1 SHF.R.S32.HI R3, RZ, 0x1f, R11.reuse ;  /* 0x0000001fff039819 */ /* 0x100fe2000001140b */
[----:B------:R-:W-:Y:S02]  /*1ae40*/  @!P1 IMAD.MOV.U32 R2, RZ, RZ, R11 ;  /* 0x000000ffff029224 */ /* 0x000fe400078e000b */
[----:B------:R-:W-:-:S04]  /*1ae50*/  IMAD.WIDE.U32 R4, R32, UR4, R4 ;  /* 0x0000000420047c25 */ /* 0x000fc8000f8e0004 */
[----:B------:R-:W-:Y:S01]  /*1ae60*/  @!P1 IMAD.WIDE.U32 R2, R32, UR4, R2 ;  /* 0x0000000420029c25 */ /* 0x000fe2000f8e0002 */
[----:B------:R-:W-:Y:S02]  /*1ae70*/  ULDC.64 UR4, c[0x0][0x418] ;  /* 0x0001060000047ab9 */ /* 0x000fe40000000a00 */
[----:B------:R-:W-:Y:S01]  /*1ae80*/  LEA R6, P0, R4, UR4, 0x2 ;  /* 0x0000000404067c11 */ /* 0x000fe2000f8010ff */
[C---:B------:R-:W-:Y:S02]  /*1ae90*/  IMAD.IADD R5, R8.reuse, 0x1, R5 ;  /* 0x0000000108057824 */ /* 0x040fe400078e0205 */
[----:B------:R-:W-:-:S03]  /*1aea0*/  @!P1 IMAD.IADD R3, R8, 0x1, R3 ;  /* 0x0000000108039824 */ /* 0x000fc600078e0203 */
[----:B------:R-:W-:Y:S01]  /*1aeb0*/  LEA.HI.X R7, R4, UR5, R5, 0x2, P0 ;  /* 0x0000000504077c11 */ /* 0x000fe200080f1405 */
[----:B------:R-:W-:Y:S01]  /*1aec0*/  IMAD.U32 R12, RZ, RZ, UR43 ;  /* 0x0000002bff0c7e24 */ /* 0x000fe2000f8e00ff */
[----:B------:R-:W-:Y:S01]  /*1aed0*/  @!P1 LEA R4, P0, R2, UR4, 0x2 ;  /* 0x0000000402049c11 */ /* 0x000fe2000f8010ff */
[----:B------:R-:W-:Y:S01]  /*1aee0*/  VIADD R30, R22, 0x1 ;  /* 0x00000001161e7836 */ /* 0x000fe20000000000 */
[----:B------:R-:W-:Y:S01]  /*1aef0*/  ULDC UR4, c[0x0][0x430] ;  /* 0x00010c0000047ab9 */ /* 0x000fe20000000800 */
[----:B------:R0:W2:Y:S01]  /*1af00*/  LDG.E R8, desc[UR54][R6.64] ;  /* 0x0000003606087981 */ /* 0x0000a2000c1e1900 */
[----:B------:R-:W-:Y:S02]  /*1af10*/  ISETP.NE.AND P2, PT, R12, 0x3, PT ;  /* 0x000000030c00780c */ /* 0x000fe40003f45270 */
[----:B------:R-:W-:Y:S01]  /*1af20*/  @!P1 LEA.HI.X R5, R2, UR5, R3, 0x2, P0 ;  /* 0x0000000502059c11 */ /* 0x000fe200080f1403 */
[----:B------:R-:W-:Y:S01]  /*1af30*/  IMAD.MOV R3, RZ, RZ, -R0 ;  /* 0x000000ffff037224 */ /* 0x000fe200078e0a00 */
[----:B------:R-:W-:Y:S01]  /*1af40*/  ISETP.NE.AND P0, PT, R30, 0x2, PT ;  /* 0x000000021e00780c */ /* 0x000fe20003f05270 */
[----:B------:R-:W-:-:S02]  /*1af50*/  IMAD.MOV R0, RZ, RZ, -R11 ;  /* 0x000000ffff007224 */ /* 0x000fc400078e0a0b */
[----:B0-----:R-:W-:Y:S01]  /*1af60*/  IMAD.MOV.U32 R7, RZ, RZ, RZ ;  /* 0x000000ffff077224 */ /* 0x001fe200078e00ff */
[----:B------:R-:W-:Y:S01]  /*1af70*/  SEL R34, RZ, 0x1, P0 ;  /* 0x00000001ff227807 */ /* 0x000fe20000000000 */
[----:B------:R-:W-:Y:S02]  /*1af80*/  IMAD R10, R3, UR4, R10 ;  /* 0x00000004030a7c24 */ /* 0x000fe4000f8e020a */
[----:B------:R-:W-:Y:S02]  /*1af90*/  IMAD R9, R0, UR4, R9 ;  /* 0x0000000400097c24 */ /* 0x000fe4000f8e0209 */
[----:B------:R0:W5:Y:S01]  /*1afa0*/  @!P1 LDG.E R7, desc[UR54][R4.64] ;  /* 0x0000003604079981 */ /* 0x000162000c1e1900 */
[C---:B------:R-:W-:Y:S01]  /*1afb0*/  ISETP.GT.AND P1, PT, R31.reuse, UR42, PT ;  /* 0x0000002a1f007c0c */ /* 0x040fe2000bf24270 */
[----:B------:R-:W-:Y:S01]  /*1afc0*/  VIADD R31, R31, 0xffffffff ;  /* 0xffffffff1f1f7836 */ /* 0x000fe20000000000 */
[----:B------:R-:W-:Y:S02]  /*1afd0*/  SEL R30, R30, RZ, P0 ;  /* 0x000000ff1e1e7207 */ /* 0x000fe40000000000 */
[----:B------:R-:W-:-:S02]  /*1afe0*/  LOP3.LUT R34, R23, R34, RZ, 0x3c, !PT ;  /* 0x0000002217227212 */ /* 0x000fc400078e3cff */
[----:B--2---:R-:W-:Y:S01]  /*1aff0*/  SHF.R.S32.HI R27, RZ, 0x1f, R8 ;  /* 0x0000001fff1b7819 */ /* 0x004fe20000011408 */
[----:B0-----:R-:W-:Y:S06]  /*1b000*/  @!P2 BRA `(.L_x_1598) ;  /* 0x000000000004a947 */ /* 0x001fec0003800000 */
[----:B------:R-:W-:Y:S01]  /*1b010*/  BPT.TRAP 0x1 ;  /* 0x000000040000795c */ /* 0x000fe20000300000 */
.L_x_1598:
[----:B------:R-:W-:Y:S01]  /*1b020*/  IMAD R0, R30, 0x8, R17 ;  /* 0x000000081e007824 */ /* 0x000fe200078e0211 */
[----:B------:R-:W-:Y:S01]  /*1b030*/  SHF.L.U32 R28, R34, 0x1f, RZ ;  /* 0x0000001f221c7819 */ /* 0x000fe200000006ff */
[----:B------:R-:W-:Y:S01]  /*1b040*/  BSSY B0, `(.L_x_1599) ;  /* 0x0000004000007945 */ /* 0x000fe20003800000 */
[----:B------:R-:W-:Y:S02]  /*1b050*/  SHF.R.S32.HI R25, RZ, 0x1f, R10 ;  /* 0x0000001fff197819 */ /* 0x000fe4000001140a */
[----:B------:R-:W0:Y:S02]  /*1b060*/  SYNCS.PHASECHK.TRANS64.TRYWAIT P0, [R0+URZ+0x22880], R28 ;  /* 0x0228801c000075a7 */ /* 0x000e24000800017f */
[----:B0-----:R-:W-:Y:S05]  /*1b070*/  @!P0 BRA `(.L_x_1600) ;  /* 0x0000005400988947 */ /* 0x001fea0003800000 */
.L_x_1721:
[----:B------:R-:W-:Y:S05]  /*1b080*/  BSYNC B0 ;  /* 0x0000000000007941 */ /* 0x000fea0003800000 */
.L_x_1599:
[----:B------:R-:W-:Y:S01]  /*1b090*/  ULDC.64 UR4, c[0x0][0x328] ;  /* 0x0000ca0000047ab9 */ /* 0x000fe20000000a00 */
[----:B------:R-:W-:Y:S01]  /*1b0a0*/  ULDC.64 UR6, c[0x0][0x338] ;  /* 0x0000ce0000067ab9 */ /* 0x000fe20000000a00 */
[----:B------:R-:W-:Y:S01]  /*1b0b0*/  IMAD R3, R25, UR4, RZ ;  /* 0x0000000419037c24 */ /* 0x000fe2000f8e02ff */
[----:B------:R-:W-:Y:S01]  /*1b0c0*/  SHF.R.S32.HI R24, RZ, 0x1f, R9 ;  /* 0x0000001fff187819 */ /* 0x000fe20000011409 */
[----:B------:R-:W1:Y:S01]  /*1b0d0*/  LDC R11, c[0x0][0x2f4] ;  /* 0x0000bd00ff0b7b82 */ /* 0x000e620000000800 */
[----:B-----5:R-:W-:Y:S01]  /*1b0e0*/  SHF.R.S32.HI R26, RZ, 0x1f, R7 ;  /* 0x0000001fff1a7819 */ /* 0x020fe20000011407 */
[C---:B------:R-:W-:Y:S02]  /*1b0f0*/  IMAD R4, R10.reuse, UR5, R3 ;  /* 0x000000050a047c24 */ /* 0x040fe4000f8e0203 */
[----:B------:R-:W-:-:S04]  /*1b100*/  IMAD.WIDE.U32 R2, R10, UR4, RZ ;  /* 0x000000040a027c25 */ /* 0x000fc8000f8e00ff */
[----:B------:R-:W-:Y:S02]  /*1b110*/  IMAD.IADD R3, R3, 0x1, R4 ;  /* 0x0000000103037824 */ /* 0x000fe400078e0204 */
[----:B------:R-:W-:Y:S02]  /*1b120*/  IMAD R4, R27, UR6, RZ ;  /* 0x000000061b047c24 */ /* 0x000fe4000f8e02ff */
[----:B------:R-:W-:-:S04]  /*1b130*/  IMAD.WIDE.U32 R2, R8, UR6, R2 ;  /* 0x0000000608027c25 */ /* 0x000fc8000f8e0002 */
[----:B------:R-:W-:Y:S02]  /*1b140*/  IMAD R4, R8, UR7, R4 ;  /* 0x0000000708047c24 */ /* 0x000fe4000f8e0204 */
[----:B------:R-:W-:Y:S02]  /*1b150*/  IMAD R6, R24, UR4, RZ ;  /* 0x0000000418067c24 */ /* 0x000fe4000f8e02ff */
[----:B------:R-:W-:Y:S02]  /*1b160*/  IMAD.IADD R5, R3, 0x1, R4 ;  /* 0x0000000103057824 */ /* 0x000fe400078e0204 */
[----:B------:R-:W-:Y:S02]  /*1b170*/  IMAD.MOV.U32 R4, RZ, RZ, R2 ;  /* 0x000000ffff047224 */ /* 0x000fe400078e0002 */
[----:B------:R-:W-:Y:S01]  /*1b180*/  IMAD R6, R9, UR5, R6 ;  /* 0x0000000509067c24 */ /* 0x000fe2000f8e0206 */
[----:B-1----:R-:W-:Y:S01]  /*1b190*/  ISETP.GE.AND P2, PT, R29, R11, PT ;  /* 0x0000000b1d00720c */ /* 0x002fe20003f46270 */
        /* <DEDUP_REMOVED lines=13> */
[----:B------:R-:W-:Y:S01]  /*1b270*/  IADD3.X R4, R20, UR7, R5, P0, !PT ;  /* 0x0000000714047c10 */ /* 0x000fe200087fe405 */
[----:B------:R-:W-:Y:S01]  /*1b280*/  IMAD R6, R30, 0x5000, R37 ;  /* 0x000050001e067824 */ /* 0x000fe200078e0225 */
[----:B------:R-:W-:-:S04]  /*1b290*/  IADD3 R19, P0, R2, UR6, RZ ;  /* 0x0000000602137c10 */ /* 0x000fc8000ff1e0ff */
[----:B------:R-:W-:Y:S01]  /*1b2a0*/  IADD3.X R20, R20, UR7, R3, P0, !PT ;  /* 0x0000000714147c10 */ /* 0x000fe200087fe403 */
[----:B------:R-:W-:Y:S08]  /*1b2b0*/  BRA.DIV UR4, `(.L_x_1601) ;  /* 0x00000056041c7947 */ /* 0x000ff0000b800000 */
        /* <DEDUP_REMOVED lines=48> */
.L_x_1743:
        /* <DEDUP_REMOVED lines=8> */
.L_x_1602:
        /* <DEDUP_REMOVED lines=11> */
.L_x_1603:
[----:B------:R1:W-:Y:S01]  /*1b6f0*/  SYNCS.ARRIVE.TRANS64.A1T0 RZ, [R0+URZ+0x22870], RZ ;  /* 0x022870ff00ff79a7 */ /* 0x0003e2000810003f */
[----:B------:R-:W-:Y:S05]  /*1b700*/  @!P3 BRA `(.L_x_1604) ;  /* 0x000000000004b947 */ /* 0x000fea0003800000 */
[----:B------:R-:W-:Y:S01]  /*1b710*/  BPT.TRAP 0x1 ;  /* 0x000000040000795c */ /* 0x000fe20000300000 */
.L_x_1604:
[----:B------:R-:W2:Y:S01]  /*1b720*/  SYNCS.PHASECHK.TRANS64.TRYWAIT P0, [R0+URZ+0x22840], R28 ;  /* 0x0228401c000075a7 */ /* 0x000ea2000800017f */
[----:B------:R-:W-:Y:S04]  /*1b730*/  BSSY B0, `(.L_x_1605) ;  /* 0x0000002000007945 */ /* 0x000fe80003800000 */
[----:B--2---:R-:W-:Y:S05]  /*1b740*/  @!P0 BRA `(.L_x_1606) ;  /* 0x0000005800b08947 */ /* 0x004fea0003800000 */
.L_x_1744:
[----:B------:R-:W-:Y:S05]  /*1b750*/  BSYNC B0 ;  /* 0x0000000000007941 */ /* 0x000fea0003800000 */
.L_x_1605:
        /* <DEDUP_REMOVED lines=8> */
[----:B------:R-:W-:Y:S02]  /*1b7e0*/  IMAD R10, R27, UR6, RZ ;  /* 0x000000061b0a7c24 */ /* 0x000fe4000f8e02ff */
[----:B------:R-:W-:-:S04]  /*1b7f0*/  IMAD.WIDE.U32 R4, R8, UR6, R2 ;  /* 0x0000000608047c25 */ /* 0x000fc8000f8e0002 */
[C---:B------:R-:W-:Y:S02]  /*1b800*/  IMAD R24, R9.reuse, UR5, R24 ;  /* 0x0000000509187c24 */ /* 0x040fe4000f8e0218 */
[----:B------:R-:W-:Y:S01]  /*1b810*/  IMAD.WIDE.U32 R2, R9, UR4, RZ ;  /* 0x0000000409027c25 */ /* 0x000fe2000f8e00ff */
[----:B------:R-:W-:-:S03]  /*1b820*/  ULDC.64 UR4, c[0x0][0x308] ;  /* 0x0000c20000047ab9 */ /* 0x000fc60000000a00 */
[----:B------:R-:W-:Y:S01]  /*1b830*/  IMAD R10, R8, UR7, R10 ;  /* 0x00000007080a7c24 */ /* 0x000fe2000f8e020a */
[----:B---3--:R-:W-:Y:S01]  /*1b840*/  ISETP.GE.AND P2, PT, R29, R11, PT ;  /* 0x0000000b1d00720c */ /* 0x008fe20003f46270 */
[----:B------:R-:W-:Y:S02]  /*1b850*/  IMAD.IADD R3, R3, 0x1, R24 ;  /* 0x0000000103037824 */ /* 0x000fe400078e0218 */
[----:B------:R-:W-:Y:S02]  /*1b860*/  IMAD R8, R26, UR6, RZ ;  /* 0x000000061a087c24 */ /* 0x000fe4000f8e02ff */
[----:B------:R-:W-:Y:S02]  /*1b870*/  IMAD.IADD R5, R5, 0x1, R10 ;  /* 0x0000000105057824 */ /* 0x000fe400078e020a */
[C---:B------:R-:W-:Y:S02]  /*1b880*/  IMAD R8, R7.reuse, UR7, R8 ;  /* 0x0000000707087c24 */ /* 0x040fe4000f8e0208 */
[----:B------:R-:W-:Y:S01]  /*1b890*/  IMAD.WIDE.U32 R2, R7, UR6, R2 ;  /* 0x0000000607027c25 */ /* 0x000fe2000f8e0002 */
[----:B------:R-:W-:-:S03]  /*1b8a0*/  ULDC.64 UR6, c[0x0][0x2e8] ;  /* 0x0000ba0000067ab9 */ /* 0x000fc60000000a00 */
        /* <DEDUP_REMOVED lines=13> */
[----:B------:R-:W1:Y:S04]  /*1b980*/  SHFL.IDX PT, R10, R5, 0x1, 0x181f ;  /* 0x00381f00050a7f89 */ /* 0x000e6800000e0000 */
[----:B------:R-:W2:Y:S04]  /*1b990*/  SHFL.IDX PT, R12, R4, 0x2, 0x181f ;  /* 0x00581f00040c7f89 */ /* 0x000ea800000e0000 */
[----:B------:R-:W2:Y:S01]  /*1b9a0*/  SHFL.IDX PT, R9, R5, 0x2, 0x181f ;  /* 0x00581f0005097f89 */ /* 0x000ea200000e0000 */
[----:B---3--:R-:W-:-:S03]  /*1b9b0*/  IADD3 R2, P0, R29, R14, RZ ;  /* 0x0000000e1d027210 */ /* 0x008fc60007f1e0ff */
[----:B------:R-:W-:Y:S02]  /*1b9c0*/  SHFL.IDX PT, R13, R4, 0x4, 0x181f ;  /* 0x00981f00040d7f89 */ /* 0x000fe400000e0000 */
[----:B----4-:R-:W-:Y:S02]  /*1b9d0*/  IMAD.X R3, RZ, RZ, R3, P0 ;  /* 0x000000ffff037224 */ /* 0x010fe400000e0603 */
[----:B0-----:R-:W-:Y:S04]  /*1b9e0*/  SHFL.IDX PT, R19, R5, 0x5, 0x181f ;  /* 0x00b81f0005137f89 */ /* 0x001fe800000e0000 */
[----:B------:R5:W-:Y:S04]  /*1b9f0*/  LDGSTS.E.BYPASS.LTC128B.128 [R6+0x18400], desc[UR54][R2.64], !P2 ;  /* 0x1840000002067fae */ /* 0x000be8000d101d76 */
[----:B------:R-:W-:Y:S04]  /*1ba00*/  SHFL.IDX PT, R20, R4, 0x6, 0x181f ;  /* 0x00d81f0004147f89 */ /* 0x000fe800000e0000 */
[----:B------:R-:W-:Y:S01]  /*1ba10*/  SHFL.IDX PT, R14, R7, 0x1, 0x181f ;  /* 0x00381f00070e7f89 */ /* 0x000fe200000e0000 */
[----:B-----5:R-:W-:-:S03]  /*1ba20*/  IADD3 R2, P0, R29, R11, RZ ;  /* 0x0000000b1d027210 */ /* 0x020fc60007f1e0ff */
[----:B------:R-:W0:Y:S02]  /*1ba30*/  SHFL.IDX PT, R11, R4, 0x3, 0x181f ;  /* 0x00781f00040b7f89 */ /* 0x000e2400000e0000 */
[----:B-1----:R-:W-:Y:S02]  /*1ba40*/  IMAD.X R3, RZ, RZ, R10, P0 ;  /* 0x000000ffff037224 */ /* 0x002fe400000e060a */
[----:B------:R-:W1:Y:S04]  /*1ba50*/  SHFL.IDX PT, R10, R5, 0x3, 0x181f ;  /* 0x00781f00050a7f89 */ /* 0x000e6800000e0000 */
[----:B------:R2:W-:Y:S02]  /*1ba60*/  LDGSTS.E.BYPASS.LTC128B.128 [R6+0x18c00], desc[UR54][R2.64], !P2 ;  /* 0x18c0000002067fae */ /* 0x0005e4000d101d76 */
[----:B--2---:R-:W-:-:S02]  /*1ba70*/  IADD3 R2, P0, R29, R12, RZ ;  /* 0x0000000c1d027210 */ /* 0x004fc40007f1e0ff */
[----:B------:R-:W-:Y:S03]  /*1ba80*/  SHFL.IDX PT, R12, R4, 0x5, 0x181f ;  /* 0x00b81f00040c7f89 */ /* 0x000fe600000e0000 */
[----:B------:R-:W-:Y:S02]  /*1ba90*/  IMAD.X R3, RZ, RZ, R9, P0 ;  /* 0x000000ffff037224 */ /* 0x000fe400000e0609 */
[----:B------:R-:W2:Y:S04]  /*1baa0*/  SHFL.IDX PT, R9, R5, 0x4, 0x181f ;  /* 0x00981f0005097f89 */ /* 0x000ea800000e0000 */
[----:B------:R0:W-:Y:S02]  /*1bab0*/  LDGSTS.E.BYPASS.LTC128B.128 [R6+0x19400], desc[UR54][R2.64], !P2 ;  /* 0x1940000002067fae */ /* 0x0001e4000d101d76 */
[----:B0-----:R-:W-:-:S02]  /*1bac0*/  IADD3 R2, P0, R29, R11, RZ ;  /* 0x0000000b1d027210 */ /* 0x001fc40007f1e0ff */
[----:B------:R-:W-:Y:S03]  /*1bad0*/  SHFL.IDX PT, R11, R4, 0x7, 0x181f ;  /* 0x00f81f00040b7f89 */ /* 0x000fe600000e0000 */
[----:B-1----:R-:W-:Y:S01]  /*1bae0*/  IMAD.X R3, RZ, RZ, R10, P0 ;  /* 0x000000ffff037224 */ /* 0x002fe200000e060a */
[----:B------:R-:W-:Y:S04]  /*1baf0*/  SHFL.IDX PT, R4, R8, RZ, 0x181f ;  /* 0x00181fff08047589 */ /* 0x000fe800000e0000 */
[----:B------:R0:W-:Y:S04]  /*1bb00*/  LDGSTS.E.BYPASS.LTC128B.128 [R6+0x19c00], desc[UR54][R2.64], !P2 ;  /* 0x19c0000002067fae */ /* 0x0001e8000d101d76 */
[----:B------:R-:W1:Y:S04]  /*1bb10*/  SHFL.IDX PT, R10, R5, 0x6, 0x181f ;  /* 0x00d81f00050a7f89 */ /* 0x000e6800000e0000 */
[----:B------:R-:W-:Y:S01]  /*1bb20*/  SHFL.IDX PT, R8, R8, 0x1, 0x181f ;  /* 0x00381f0008087f89 */ /* 0x000fe200000e0000 */
[----:B0-----:R-:W-:-:S05]  /*1bb30*/  IADD3 R2, P0, R29, R13, RZ ;  /* 0x0000000d1d027210 */ /* 0x001fca0007f1e0ff */
[----:B--2---:R-:W-:Y:S02]  /*1bb40*/  IMAD.X R3, RZ, RZ, R9, P0 ;  /* 0x000000ffff037224 */ /* 0x004fe400000e0609 */
[----:B------:R-:W0:Y:S04]  /*1bb50*/  SHFL.IDX PT, R9, R5, 0x7, 0x181f ;  /* 0x00f81f0005097f89 */ /* 0x000e2800000e0000 */
[----:B------:R2:W-:Y:S04]  /*1bb60*/  LDGSTS.E.BYPASS.LTC128B.128 [R6+0x1a400], desc[UR54][R2.64], !P2 ;  /* 0x1a40000002067fae */ /* 0x0005e8000d101d76 */
[----:B------:R-:W3:Y:S01]  /*1bb70*/  SHFL.IDX PT, R5, R7, RZ, 0x181f ;  /* 0x00181fff07057589 */ /* 0x000ee200000e0000 */
[----:B--2---:R-:W-:-:S05]  /*1bb80*/  IADD3 R2, P0, R29, R12, RZ ;  /* 0x0000000c1d027210 */ /* 0x004fca0007f1e0ff */
[----:B------:R-:W-:-:S05]  /*1bb90*/  IMAD.X R3, RZ, RZ, R19, P0 ;  /* 0x000000ffff037224 */ /* 0x000fca00000e0613 */
[----:B------:R2:W-:Y:S02]  /*1bba0*/  LDGSTS.E.BYPASS.LTC128B.128 [R6+0x1ac00], desc[UR54][R2.64], !P2 ;  /* 0x1ac0000002067fae */ /* 0x0005e4000d101d76 */
[----:B--2---:R-:W-:-:S05]  /*1bbb0*/  IADD3 R2, P0, R29, R20, RZ ;  /* 0x000000141d027210 */ /* 0x004fca0007f1e0ff */
[----:B-1----:R-:W-:-:S05]  /*1bbc0*/  IMAD.X R3, RZ, RZ, R10, P0 ;  /* 0x000000ffff037224 */ /* 0x002fca00000e060a */
[----:B------:R1:W-:Y:S02]  /*1bbd0*/  LDGSTS.E.BYPASS.LTC128B.128 [R6+0x1b400], desc[UR54][R2.64], !P2 ;  /* 0x1b40000002067fae */ /* 0x0003e4000d101d76 */
[----:B-1----:R-:W-:-:S05]  /*1bbe0*/  IADD3 R2, P0, R29, R11, RZ ;  /* 0x0000000b1d027210 */ /* 0x002fca0007f1e0ff */
[----:B0-----:R-:W-:-:S05]  /*1bbf0*/  IMAD.X R3, RZ, RZ, R9, P0 ;  /* 0x000000ffff037224 */ /* 0x001fca00000e0609 */
[----:B------:R3:W-:Y:S02]  /*1bc00*/  LDGSTS.E.BYPASS.LTC128B.128 [R6+0x1bc00], desc[UR54][R2.64], !P2 ;  /* 0x1bc0000002067fae */ /* 0x0007e4000d101d76 */
[----:B---3--:R-:W-:-:S05]  /*1bc10*/  IADD3 R2, P0, R29, R5, RZ ;  /* 0x000000051d027210 */ /* 0x008fca0007f1e0ff */
[----:B------:R-:W-:-:S05]  /*1bc20*/  IMAD.X R3, RZ, RZ, R4, P0 ;  /* 0x000000ffff037224 */ /* 0x000fca00000e0604 */
[----:B------:R0:W-:Y:S03]  /*1bc30*/  LDGSTS.E.BYPASS.LTC128B.128 [R6+0x1c400], desc[UR54][R2.64], !P2 ;  /* 0x1c40000002067fae */ /* 0x0001e6000d101d76 */
.L_x_1766:
        /* <DEDUP_REMOVED lines=8> */
.L_x_1608:
        /* <DEDUP_REMOVED lines=11> */
.L_x_1609:
[----:B------:R0:W-:Y:S02]  /*1bd70*/  SYNCS.ARRIVE.TRANS64.A1T0 RZ, [R0+URZ+0x22830], RZ ;  /* 0x022830ff00ff79a7 */ /* 0x0001e4000810003f */
[----:B0-----:R-:W-:-:S05]  /*1bd80*/  IMAD.U32 R0, RZ, RZ, UR45 ;  /* 0x0000002dff007e24 */ /* 0x001fca000f8e00ff */
[----:B------:R-:W-:-:S13]  /*1bd90*/  ISETP.NE.AND P0, PT, R0, 0x3, PT ;  /* 0x000000030000780c */ /* 0x000fda0003f05270 */
[----:B------:R-:W-:Y:S05]  /*1bda0*/  @!P0 BRA `(.L_x_1610) ;  /* 0x0000000000048947 */ /* 0x000fea0003800000 */
[----:B------:R-:W-:Y:S01]  /*1bdb0*/  BPT.TRAP 0x1 ;  /* 0x000000040000795c */ /* 0x000fe20000300000 */
.L_x_1610:
[----:B------:R-:W-:Y:S01]  /*1bdc0*/  LOP3.LUT R0, R23, 0x1, RZ, 0x3c, !PT ;  /* 0x0000000117007812 */ /* 0x000fe200078e3cff */
[----:B------:R-:W-:Y:S01]  /*1bdd0*/  IMAD R19, R22, 0x8, R17 ;  /* 0x0000000816137824 */ /* 0x000fe200078e0211 */
[----:B------:R-:W-:Y:S02]  /*1bde0*/  BSSY B0, `(.L_x_1611) ;  /* 0x0000004000007945 */ /* 0x000fe40003800000 */
[----:B------:R-:W-:-:S04]  /*1bdf0*/  SHF.L.U32 R0, R0, 0x1f, RZ ;  /* 0x0000001f00007819 */ /* 0x000fc800000006ff */
[----:B------:R-:W0:Y:S02]  /*1be00*/  SYNCS.PHASECHK.TRANS64.TRYWAIT P2, [R19+URZ+0x22870], R0 ;  /* 0x02287000130075a7 */ /* 0x000e24000804017f */
[----:B0-----:R-:W-:Y:S05]  /*1be10*/  @!P2 BRA `(.L_x_1612) ;  /* 0x0000005c00c4a947 */ /* 0x001fea0003800000 */
.L_x_1767:
[----:B------:R-:W-:Y:S05]  /*1be20*/  BSYNC B0 ;  /* 0x0000000000007941 */ /* 0x000fea0003800000 */
.L_x_1611:
[----:B------:R-:W-:-:S05]  /*1be30*/  IMAD.U32 R2, RZ, RZ, UR43 ;  /* 0x0000002bff027e24 */ /* 0x000fca000f8e00ff */
[----:B------:R-:W-:-:S13]  /*1be40*/  ISETP.NE.AND P2, PT, R2, 0x3, PT ;  /* 0x000000030200780c */ /* 0x000fda0003f45270 */
[----:B------:R-:W-:Y:S05]  /*1be50*/  @!P2 BRA `(.L_x_1613) ;  /* 0x000000000004a947 */ /* 0x000fea0003800000 */
[----:B------:R-:W-:Y:S01]  /*1be60*/  BPT.TRAP 0x1 ;  /* 0x000000040000795c */ /* 0x000fe20000300000 */
.L_x_1613:
[----:B------:R-:W-:Y:S01]  /*1be70*/  SHF.L.U32 R2, R23, 0x1f, RZ ;  /* 0x0000001f17027819 */ /* 0x000fe200000006ff */
[----:B0-----:R-:W-:-:S03]  /*1be80*/  IMAD R0, R22, 0x5000, RZ ;  /* 0x0000500016007824 */ /* 0x001fc600078e02ff */
[----:B------:R-:W0:Y:S02]  /*1be90*/  SYNCS.PHASECHK.TRANS64.TRYWAIT P2, [R19+URZ+0x22860], R2 ;  /* 0x02286002130075a7 */ /* 0x000e24000804017f */
[----:B0-----:R-:W-:Y:S05]  /*1bea0*/  @!P2 BRA `(.L_x_1614) ;  /* 0x0000005c00b4a947 */ /* 0x001fea0003800000 */
.L_x_1768:
        /* <DEDUP_REMOVED lines=78> */
.L_x_1615:
[----:B-1----:R1:W-:Y:S01]  /*1c390*/  SYNCS.ARRIVE.TRANS64.A1T0 RZ, [R19+URZ+0x22850], RZ ;  /* 0x022850ff13ff79a7 */ /* 0x0023e2000810003f */
[----:B------:R-:W-:Y:S06]  /*1c3a0*/  BAR.SYNC.DEFER_BLOCKING 0x2, 0x80 ;  /* 0x0082000000007b1d */ /* 0x000fec0000010000 */
[----:B------:R-:W-:Y:S05]  /*1c3b0*/  @!P0 BRA `(.L_x_1616) ;  /* 0x0000000000048947 */ /* 0x000fea0003800000 */
[----:B------:R-:W-:Y:S01]  /*1c3c0*/  BPT.TRAP 0x1 ;  /* 0x000000040000795c */ /* 0x000fe20000300000 */
.L_x_1616:
[----:B-1----:R-:W-:Y:S02]  /*1c3d0*/  VIADD R19, R19, 0x22880 ;  /* 0x0002288013137836 */ /* 0x002fe40000000000 */
[----:B0-----:R-:W-:Y:S02]  /*1c3e0*/  IMAD.MOV.U32 R22, RZ, RZ, R30 ;  /* 0x000000ffff167224 */ /* 0x001fe400078e001e */
[----:B------:R-:W-:Y:S01]  /*1c3f0*/  IMAD.MOV.U32 R23, RZ, RZ, R34 ;  /* 0x000000ffff177224 */ /* 0x000fe200078e0022 */
[----:B------:R-:W-:-:S04]  /*1c400*/  PRMT R19, R36, 0x654, R19 ;  /* 0x0000065424137816 */ /* 0x000fc80000000013 */
[----:B------:R1:W-:Y:S01]  /*1c410*/  SYNCS.ARRIVE.TRANS64.RED.A1T0 RZ, [R19+URZ], RZ ;  /* 0x000000ff13ff79a7 */ /* 0x0003e2000810043f */
[----:B------:R-:W-:Y:S05]  /*1c420*/  @P1 BRA `(.L_x_1617) ;  /* 0xffffffe400f41947 */ /* 0x000fea000383ffff */
.L_x_1597:
        /* <DEDUP_REMOVED lines=20> */
.L_x_1619:
[----:B------:R-:W-:Y:S05]  /*1c570*/  BSYNC B0 ;  /* 0x0000000000007941 */ /* 0x000fea0003800000 */
.L_x_1618:
[----:B------:R-:W-:Y:S05]  /*1c580*/  @!P0 BRA `(.L_x_1620) ;  /* 0x0000000000048947 */ /* 0x000fea0003800000 */
[----:B------:R-:W-:Y:S01]  /*1c590*/  BPT.TRAP 0x1 ;  /* 0x000000040000795c */ /* 0x000fe20000300000 */
.L_x_1620:
[----:B------:R-:W-:Y:S01]  /*1c5a0*/  LOP3.LUT R3, R34, 0x1, RZ, 0x3c, !PT ;  /* 0x0000000122037812 */ /* 0x000fe200078e3cff */
[----:B------:R-:W-:Y:S01]  /*1c5b0*/  IMAD R18, R30, 0x8, R17 ;  /* 0x000000081e127824 */ /* 0x000fe200078e0211 */
[----:B------:R-:W-:Y:S02]  /*1c5c0*/  BSSY B0, `(.L_x_1621) ;  /* 0x0000004000007945 */ /* 0x000fe40003800000 */
[----:B------:R-:W-:-:S04]  /*1c5d0*/  SHF.L.U32 R3, R3, 0x1f, RZ ;  /* 0x0000001f03037819 */ /* 0x000fc800000006ff */
[----:B------:R-:W2:Y:S02]  /*1c5e0*/  SYNCS.PHASECHK.TRANS64.TRYWAIT P1, [R18+URZ+0x22870], R3 ;  /* 0x02287003120075a7 */ /* 0x000ea4000802017f */
[----:B--2---:R-:W-:Y:S05]  /*1c5f0*/  @!P1 BRA `(.L_x_1622) ;  /* 0x0000005400f49947 */ /* 0x004fea0003800000 */
.L_x_1769:
[----:B------:R-:W-:Y:S05]  /*1c600*/  BSYNC B0 ;  /* 0x0000000000007941 */ /* 0x000fea0003800000 */
.L_x_1621:
[----:B0-----:R-:W-:-:S05]  /*1c610*/  IMAD.U32 R0, RZ, RZ, UR43 ;  /* 0x0000002bff007e24 */ /* 0x001fca000f8e00ff */
[----:B------:R-:W-:-:S13]  /*1c620*/  ISETP.NE.AND P1, PT, R0, 0x3, PT ;  /* 0x000000030000780c */ /* 0x000fda0003f25270 */
[----:B------:R-:W-:Y:S05]  /*1c630*/  @!P1 BRA `(.L_x_1623) ;  /* 0x0000000000049947 */ /* 0x000fea0003800000 */
[----:B------:R-:W-:Y:S01]  /*1c640*/  BPT.TRAP 0x1 ;  /* 0x000000040000795c */ /* 0x000fe20000300000 */
.L_x_1623:
[----:B--2---:R-:W-:Y:S01]  /*1c650*/  SHF.L.U32 R3, R34, 0x1f, RZ ;  /* 0x0000001f22037819 */ /* 0x004fe200000006ff */
[----:B------:R-:W-:-:S03]  /*1c660*/  IMAD R0, R30, 0x5000, RZ ;  /* 0x000050001e007824 */ /* 0x000fc600078e02ff */
[----:B------:R-:W0:Y:S02]  /*1c670*/  SYNCS.PHASECHK.TRANS64.TRYWAIT P1, [R18+URZ+0x22860], R3 ;  /* 0x02286003120075a7 */ /* 0x000e24000802017f */
[----:B0-----:R-:W-:Y:S05]  /*1c680*/  @!P1 BRA `(.L_x_1624) ;  /* 0x0000005400e49947 */ /* 0x001fea0003800000 */
.L_x_1770:
[----:B------:R-:W2:Y:S04]  /*1c690*/  LDL R2, [R1+0x10] ;  /* 0x0000100001027983 */ /* 0x000ea80000100800 */
[----:B------:R-:W0:Y:S04]  /*1c6a0*/  LDL R4, [R1+0x14] ;  /* 0x0000140001047983 */ /* 0x000e280000100800 */
[----:B-1----:R-:W3:Y:S01]  /*1c6b0*/  LDL R19, [R1+0xc] ;  /* 0x00000c0001137983 */ /* 0x002ee20000100800 */
[----:B------:R-:W-:Y:S05]  /*1c6c0*/  WARPSYNC.ALL ;  /* 0x0000000000007948 */ /* 0x000fea0003800000 */
[----:B--2---:R-:W-:-:S05]  /*1c6d0*/  LOP3.LUT R2, R0, R2, RZ, 0xfc, !PT ;  /* 0x0000000200027212 */ /* 0x004fca00078efcff */
[C---:B------:R-:W-:Y:S01]  /*1c6e0*/  IMAD.IADD R2, R17.reuse, 0x1, R2 ;  /* 0x0000000111027824 */ /* 0x040fe200078e0202 */
[----:B---3--:R-:W-:-:S03]  /*1c6f0*/  IADD3 R0, R17, R0, R19 ;  /* 0x0000000011007210 */ /* 0x008fc60007ffe013 */
[----:B0-----:R-:W-:Y:S01]  /*1c700*/  IMAD.IADD R3, R4, 0x1, R2 ;  /* 0x0000000104037824 */ /* 0x001fe200078e0202 */
        /* <DEDUP_REMOVED lines=70> */
.L_x_1625:
[----:B-1----:R1:W-:Y:S01]  /*1cb70*/  SYNCS.ARRIVE.TRANS64.A1T0 RZ, [R18+URZ+0x22850], RZ ;  /* 0x022850ff12ff79a7 */ /* 0x0023e2000810003f */
[----:B------:R-:W-:Y:S06]  /*1cb80*/  BAR.SYNC.DEFER_BLOCKING 0x2, 0x80 ;  /* 0x0082000000007b1d */ /* 0x000fec0000010000 */
[----:B------:R-:W-:Y:S05]  /*1cb90*/  @!P0 BRA `(.L_x_1626) ;  /* 0x0000000000048947 */ /* 0x000fea0003800000 */
[----:B------:R-:W-:Y:S01]  /*1cba0*/  BPT.TRAP 0x1 ;  /* 0x000000040000795c */ /* 0x000fe20000300000 */
.L_x_1626:
[----:B------:R-:W-:Y:S02]  /*1cbb0*/  VIADD R3, R18, 0x22880 ;  /* 0x0002288012037836 */ /* 0x000fe40000000000 */
[----:B------:R-:W-:-:S03]  /*1cbc0*/  VIADD R30, R30, 0x1 ;  /* 0x000000011e1e7836 */ /* 0x000fc60000000000 */
[----:B------:R-:W-:Y:S02]  /*1cbd0*/  PRMT R3, R36, 0x654, R3 ;  /* 0x0000065424037816 */ /* 0x000fe40000000003 */
[C---:B------:R-:W-:Y:S02]  /*1cbe0*/  ISETP.NE.AND P0, PT, R30.reuse, 0x2, PT ;  /* 0x000000021e00780c */ /* 0x040fe40003f05270 */
[----:B------:R2:W-:Y:S02]  /*1cbf0*/  SYNCS.ARRIVE.TRANS64.RED.A1T0 RZ, [R3+URZ], RZ ;  /* 0x000000ff03ff79a7 */ /* 0x0005e4000810043f */
[----:B------:R-:W-:Y:S02]  /*1cc00*/  SEL R30, R30, RZ, P0 ;  /* 0x000000ff1e1e7207 */ /* 0x000fe40000000000 */
[----:B--2---:R-:W-:-:S04]  /*1cc10*/  SEL R3, RZ, 0x1, P0 ;  /* 0x00000001ff037807 */ /* 0x004fc80000000000 */
[----:B------:R-:W-:-:S07]  /*1cc20*/  LOP3.LUT R34, R34, R3, RZ, 0x3c, !PT ;  /* 0x0000000322227212 */ /* 0x000fce00078e3cff */
.L_x_1569:
[----:B------:R-:W-:Y:S05]  /*1cc30*/  BSYNC B7 ;  /* 0x0000000000077941 */ /* 0x000fea0003800000 */
.L_x_1567:
[----:B------:R-:W-:-:S13]  /*1cc40*/  LOP3.LUT P0, RZ, R16, 0x400, RZ, 0xc0, !PT ;  /* 0x0000040010ff7812 */ /* 0x000fda000780c0ff */
[----:B------:R-:W-:Y:S05]  /*1cc50*/  @!P0 BRA `(.L_x_1627) ;  /* 0x0000000000308947 */ /* 0x000fea0003800000 */
[----:B------:R-:W3:Y:S08]  /*1cc60*/  S2UR UR4, SR_CgaCtaId ;  /* 0x00000000000479c3 */ /* 0x000ef00000008800 */
[----:B------:R-:W-:Y:S01]  /*1cc70*/  BAR.SYNC.DEFER_BLOCKING 0x5, 0x180 ;  /* 0x0146000000007b1d */ /* 0x000fe20000010000 */
[----:B------:R-:W-:Y:S01]  /*1cc80*/  MOV R17, 0x400 ;  /* 0x0000040000117802 */ /* 0x000fe20000000f00 */
[----:B---3--:R-:W-:-:S05]  /*1cc90*/  IMAD.U32 R36, RZ, RZ, UR4 ;  /* 0x00000004ff247e24 */ /* 0x008fca000f8e00ff */
[----:B------:R-:W-:-:S05]  /*1cca0*/  LEA R17, R36, R17, 0x18 ;  /* 0x0000001124117211 */ /* 0x000fca00078ec0ff */
[----:B------:R-:W3:Y:S04]  /*1ccb0*/  LDS.128 R4, [R17+0x228d0] ;  /* 0x0228d00011047984 */ /* 0x000ee80000000c00 */
[----:B---3--:R3:W-:Y:S01]  /*1ccc0*/  STL.64 [R1], R4 ;  /* 0x0000000401007387 */ /* 0x0087e20000100a00 */
[----:B0-2---:R-:W-:-:S03]  /*1ccd0*/  IMAD.MOV.U32 R0, RZ, RZ, R7 ;  /* 0x000000ffff007224 */ /* 0x005fc600078e0007 */
[----:B------:R3:W-:Y:S02]  /*1cce0*/  STL [R1+0x8], R6 ;  /* 0x0000080601007387 */ /* 0x0007e40000100800 */
[----:B------:R-:W-:Y:S01]  /*1ccf0*/  R2UR UR40, R0 ;  /* 0x00000000002872ca */ /* 0x000fe200000e0000 */
[----:B------:R-:W-:Y:S06]  /*1cd00*/  BAR.ARV 0x4, 0x180 ;  /* 0x0106000000007b1d */ /* 0x000fec0000002000 */
[----:B------:R-:W-:Y:S08]  /*1cd10*/  BRA `(.L_x_1628) ;  /* 0x0000000c00e87947 */ /* 0x000ff00003800000 */
.L_x_1627:
[----:B0-2---:R-:W2:Y:S01]  /*1cd20*/  LDL.LU R0, [R1] ;  /* 0x0000000001007983 */ /* 0x005ea20000300800 */
[----:B------:R-:W-:Y:S01]  /*1cd30*/  ULDC UR4, c[0x0][0xc3c] ;  /* 0x00030f0000047ab9 */ /* 0x000fe20000000800 */
[----:B------:R-:W0:Y:S02]  /*1cd40*/  S2R R2, SR_TID.X ;  /* 0x0000000000027919 */ /* 0x000e240000002100 */
[----:B0-----:R-:W-:-:S04]  /*1cd50*/  LOP3.LUT R9, R2, 0x1f, RZ, 0xc0, !PT ;  /* 0x0000001f02097812 */ /* 0x001fc800078ec0ff */
[C---:B------:R-:W-:Y:S01]  /*1cd60*/  ISETP.NE.AND P0, PT, R9.reuse, 0x1f, PT ;  /* 0x0000001f0900780c */ /* 0x040fe20003f05270 */
[----:B------:R-:W-:-:S05]  /*1cd70*/  VIADD R7, R9, UR40 ;  /* 0x0000002809077c36 */ /* 0x000fca0008000000 */
[----:B------:R-:W-:Y:S01]  /*1cd80*/  ISETP.GE.OR P1, PT, R7, UR4, !P0 ;  /* 0x0000000407007c0c */ /* 0x000fe2000c726670 */
[----:B------:R-:W-:-:S12]  /*1cd90*/  ULDC UR4, c[0x0][0xc3c] ;  /* 0x00030f0000047ab9 */ /* 0x000fd80000000800 */
[----:B------:R-:W0:Y:S08]  /*1cda0*/  @!P1 LDC.64 R2, c[0x0][0xc80] ;  /* 0x00032000ff029b82 */ /* 0x000e300000000a00 */
[----:B------:R-:W3:Y:S01]  /*1cdb0*/  @!P1 LDC.64 R4, c[0x0][0xc78] ;  /* 0x00031e00ff049b82 */ /* 0x000ee20000000a00 */
[----:B0-----:R-:W-:-:S04]  /*1cdc0*/  @!P1 IMAD.WIDE R2, R7, 0x4, R2 ;  /* 0x0000000407029825 */ /* 0x001fc800078e0202 */
[----:B--2---:R-:W-:Y:S02]  /*1cdd0*/  IMAD.MOV.U32 R10, RZ, RZ, R0 ;  /* 0x000000ffff0a7224 */ /* 0x004fe400078e0000 */
[----:B------:R-:W-:-:S06]  /*1cde0*/  IMAD.MOV.U32 R0, RZ, RZ, RZ ;  /* 0x000000ffff007224 */ /* 0x000fcc00078e00ff */
[----:B------:R3:W2:Y:S02]  /*1cdf0*/  @!P1 LDG.E R0, desc[UR54][R2.64] ;  /* 0x0000003602009981 */ /* 0x0006a4000c1e1900 */
[----:B---3--:R-:W-:-:S04]  /*1ce00*/  @!P1 IMAD.WIDE R2, R7, 0x4, R4 ;  /* 0x0000000407029825 */ /* 0x008fc800078e0204 */
[----:B------:R-:W-:-:S06]  /*1ce10*/  IMAD.MOV.U32 R5, RZ, RZ, RZ ;  /* 0x000000ffff057224 */ /* 0x000fcc00078e00ff */
[----:B------:R-:W2:Y:S01]  /*1ce20*/  @!P1 LDG.E R5, desc[UR54][R2.64] ;  /* 0x0000003602059981 */ /* 0x000ea2000c1e1900 */
[C---:B------:R-:W-:Y:S02]  /*1ce30*/  ISETP.NE.AND P1, PT, R9.reuse, RZ, PT ;  /* 0x000000ff0900720c */ /* 0x040fe40003f25270 */
[C---:B------:R-:W-:Y:S02]  /*1ce40*/  ISETP.GE.U32.AND P2, PT, R9.reuse, 0x2, PT ;  /* 0x000000020900780c */ /* 0x040fe40003f46070 */
[C---:B------:R-:W-:Y:S02]  /*1ce50*/  ISETP.GE.U32.AND P3, PT, R9.reuse, 0x4, PT ;  /* 0x000000040900780c */ /* 0x040fe40003f66070 */
[C---:B------:R-:W-:Y:S02]  /*1ce60*/  ISETP.GE.U32.AND P4, PT, R9.reuse, 0x8, PT ;  /* 0x000000080900780c */ /* 0x040fe40003f86070 */
[----:B------:R-:W-:Y:S02]  /*1ce70*/  ISETP.GE.U32.AND P5, PT, R9, 0x10, PT ;  /* 0x000000100900780c */ /* 0x000fe40003fa6070 */
[----:B------:R-:W-:Y:S01]  /*1ce80*/  SHFL.IDX PT, R9, R10, 0x1, 0x1f ;  /* 0x00201f000a097f89 */ /* 0x000fe200000e0000 */
        /* <DEDUP_REMOVED lines=10> */
[----:B------:R-:W-:Y:S04]  /*1cf30*/  SHFL.IDX PT, R6, R10, RZ, 0x1f ;  /* 0x00001fff0a067589 */ /* 0x000fe800000e0000 */
[----:B------:R-:W0:Y:S02]  /*1cf40*/  SHFL.UP PT, R2, R3, 0x8, RZ ;  /* 0x0500000003027989 */ /* 0x000e2400000e00ff */
[----:B0-----:R-:W-:-:S05]  /*1cf50*/  SEL R2, R2, RZ, P4 ;  /* 0x000000ff02027207 */ /* 0x001fca0002000000 */
[----:B------:R-:W-:-:S05]  /*1cf60*/  IMAD.IADD R2, R3, 0x1, R2 ;  /* 0x0000000103027824 */ /* 0x000fca00078e0202 */
[----:B------:R-:W0:Y:S02]  /*1cf70*/  SHFL.UP PT, R4, R2, 0x10, RZ ;  /* 0x0600000002047989 */ /* 0x000e2400000e00ff */
[----:B0-----:R-:W-:Y:S02]  /*1cf80*/  SEL R7, R4, RZ, P5 ;  /* 0x000000ff04077207 */ /* 0x001fe40002800000 */
[----:B------:R-:W0:Y:S03]  /*1cf90*/  LDC R4, c[0x0][0xc38] ;  /* 0x00030e00ff047b82 */ /* 0x000e260000000800 */
[----:B------:R-:W-:-:S05]  /*1cfa0*/  IMAD.IADD R11, R2, 0x1, R7 ;  /* 0x00000001020b7824 */ /* 0x000fca00078e0207 */
[----:B------:R-:W0:Y:S02]  /*1cfb0*/  SHFL.IDX PT, R7, R11, 0x1f, 0x1f ;  /* 0x03e01f000b077f89 */ /* 0x000e2400000e0000 */
[----:B0-----:R-:W-:Y:S02]  /*1cfc0*/  IMAD R8, R7, R4, RZ ;  /* 0x0000000407087224 */ /* 0x001fe400078e02ff */
[----:B------:R-:W-:Y:S02]  /*1cfd0*/  IMAD.MOV.U32 R7, RZ, RZ, RZ ;  /* 0x000000ffff077224 */ /* 0x000fe400078e00ff */
[----:B------:R-:W-:-:S05]  /*1cfe0*/  IMAD.IADD R9, R9, 0x1, R8 ;  /* 0x0000000109097824 */ /* 0x000fca00078e0208 */
[----:B------:R-:W-:-:S13]  /*1cff0*/  ISETP.GT.AND P6, PT, R9, R6, PT ;  /* 0x000000060900720c */ /* 0x000fda0003fc4270 */
[----:B------:R-:W-:Y:S05]  /*1d000*/  @P6 BRA `(.L_x_1629) ;  /* 0x00000000009c6947 */ /* 0x000fea0003800000 */
.L_x_1631:
[----:B------:R-:W-:-:S04]  /*1d010*/  UIADD3 UR40, UR40, 0x1f, URZ ;  /* 0x0000001f28287890 */ /* 0x000fc8000fffe03f */
[----:B------:R-:W-:-:S06]  /*1d020*/  UISETP.GE.AND UP0, UPT, UR40, UR4, UPT ;  /* 0x000000042800728c */ /* 0x000fcc000bf06270 */
[----:B------:R-:W-:-:S13]  /*1d030*/  PLOP3.LUT P6, PT, PT, PT, UP0, 0x40, 0x0 ;  /* 0x000000000000781c */ /* 0x000fda0003fce808 */
[----:B------:R-:W-:Y:S05]  /*1d040*/  @!P6 BRA `(.L_x_1630) ;  /* 0x0000000800cce947 */ /* 0x000fea0003800000 */
[----:B------:R-:W0:Y:S02]  /*1d050*/  S2R R0, SR_TID.X ;  /* 0x0000000000007919 */ /* 0x000e240000002100 */
[----:B0-----:R-:W-:-:S05]  /*1d060*/  LOP3.LUT R0, R0, 0x1f, RZ, 0xc0, !PT ;  /* 0x0000001f00007812 */ /* 0x001fca00078ec0ff */
[----:B------:R-:W-:Y:S02]  /*1d070*/  VIADD R11, R0, UR40 ;  /* 0x00000028000b7c36 */ /* 0x000fe40008000000 */
[----:B------:R-:W-:-:S03]  /*1d080*/  IMAD.MOV.U32 R0, RZ, RZ, RZ ;  /* 0x000000ffff007224 */ /* 0x000fc600078e00ff */
        /* <DEDUP_REMOVED lines=14> */
[----:B------:R-:W-:Y:S02]  /*1d170*/  IMAD.IADD R11, R4, 0x1, R11 ;  /* 0x00000001040b7824 */ /* 0x000fe400078e020b */
[----:B------:R-:W0:Y:S03]  /*1d180*/  LDC R4, c[0x0][0xc38] ;  /* 0x00030e00ff047b82 */ /* 0x000e260000000800 */
[----:B------:R-:W2:Y:S02]  /*1d190*/  SHFL.UP PT, R8, R11, 0x4, RZ ;  /* 0x048000000b087989 */ /* 0x000ea400000e00ff */
[----:B--2---:R-:W-:-:S05]  /*1d1a0*/  SEL R8, R8, RZ, P3 ;  /* 0x000000ff08087207 */ /* 0x004fca0001800000 */
[----:B------:R-:W-:-:S05]  /*1d1b0*/  IMAD.IADD R8, R11, 0x1, R8 ;  /* 0x000000010b087824 */ /* 0x000fca00078e0208 */
[----:B------:R-:W2:Y:S02]  /*1d1c0*/  SHFL.UP PT, R2, R8, 0x8, RZ ;  /* 0x0500000008027989 */ /* 0x000ea400000e00ff */
[----:B--2---:R-:W-:-:S05]  /*1d1d0*/  SEL R3, R2, RZ, P4 ;  /* 0x000000ff02037207 */ /* 0x004fca0002000000 */
[----:B------:R-:W-:-:S05]  /*1d1e0*/  IMAD.IADD R3, R8, 0x1, R3 ;  /* 0x0000000108037824 */ /* 0x000fca00078e0203 */
[----:B------:R-:W2:Y:S02]  /*1d1f0*/  SHFL.UP PT, R2, R3, 0x10, RZ ;  /* 0x0600000003027989 */ /* 0x000ea400000e00ff */
[----:B--2---:R-:W-:-:S05]  /*1d200*/  SEL R2, R2, RZ, P5 ;  /* 0x000000ff02027207 */ /* 0x004fca0002800000 */
[----:B------:R-:W-:-:S05]  /*1d210*/  IMAD.IADD R2, R3, 0x1, R2 ;  /* 0x0000000103027824 */ /* 0x000fca00078e0202 */
[----:B------:R-:W0:Y:S02]  /*1d220*/  SHFL.IDX PT, R13, R2, 0x1f, 0x1f ;  /* 0x03e01f00020d7f89 */ /* 0x000e2400000e0000 */
[----:B0-----:R-:W-:-:S04]  /*1d230*/  IMAD R8, R13, R4, RZ ;  /* 0x000000040d087224 */ /* 0x001fc800078e02ff */
[----:B------:R-:W-:-:S05]  /*1d240*/  IMAD.IADD R9, R8, 0x1, R9 ;  /* 0x0000000108097824 */ /* 0x000fca00078e0209 */
[----:B------:R-:W-:-:S13]  /*1d250*/  ISETP.GT.AND P6, PT, R9, R6, PT ;  /* 0x000000060900720c */ /* 0x000fda0003fc4270 */
[----:B------:R-:W-:Y:S05]  /*1d260*/  @!P6 BRA `(.L_x_1631) ;  /* 0xfffffffc0068e947 */ /* 0x000fea000383ffff */
[----:B------:R-:W-:-:S07]  /*1d270*/  IMAD.MOV.U32 R11, RZ, RZ, R2 ;  /* 0x000000ffff0b7224 */ /* 0x000fce00078e0002 */
.L_x_1629:
[----:B------:R-:W-:-:S04]  /*1d280*/  IMAD.IADD R9, R9, 0x1, -R8 ;  /* 0x0000000109097824 */ /* 0x000fc800078e0a08 */
[----:B------:R-:W-:-:S05]  /*1d290*/  IMAD R3, R11, R4, R9 ;  /* 0x000000040b037224 */ /* 0x000fca00078e0209 */
[----:B------:R-:W-:-:S13]  /*1d2a0*/  ISETP.GT.AND P0, PT, R3, R6, PT ;  /* 0x000000060300720c */ /* 0x000fda0003f04270 */
[----:B------:R-:W-:Y:S02]  /*1d2b0*/  VOTEU.ANY UR5, UPT, !P0 ;  /* 0x0000000000057886 */ /* 0x000fe400040e0100 */
[----:B------:R-:W-:Y:S02]  /*1d2c0*/  UPOPC UR4, UR5 ;  /* 0x00000005000472bf */ /* 0x000fe40008000000 */
[----:B------:R-:W-:-:S04]  /*1d2d0*/  ISETP.NE.AND P0, PT, RZ, UR5, PT ;  /* 0x00000005ff007c0c */ /* 0x000fc8000bf05270 */
[----:B------:R-:W-:Y:S02]  /*1d2e0*/  IMAD.U32 R8, RZ, RZ, UR4 ;  /* 0x00000004ff087e24 */ /* 0x000fe4000f8e00ff */
[----:B------:R-:W-:-:S04]  /*1d2f0*/  IMAD.U32 R3, RZ, RZ, UR4 ;  /* 0x00000004ff037e24 */ /* 0x000fc8000f8e00ff */
[----:B------:R0:W2:Y:S04]  /*1d300*/  SHFL.IDX PT, R8, R5, R8, 0x1f ;  /* 0x00001f0805087589 */ /* 0x0000a800000e0000 */
[----:B------:R0:W3:Y:S01]  /*1d310*/  SHFL.IDX PT, R0, R0, R3, 0x1f ;  /* 0x00001f0300007589 */ /* 0x0000e200000e0000 */
[----:B------:R-:W-:Y:S05]  /*1d320*/  @!P0 BRA `(.L_x_1632) ;  /* 0x00000000000c8947 */ /* 0x000fea0003800000 */
[----:B------:R-:W-:-:S06]  /*1d330*/  UIADD3 UR5, UR4, -0x1, URZ ;  /* 0xffffffff04057890 */ /* 0x000fcc000fffe03f */
[----:B------:R-:W-:-:S05]  /*1d340*/  IMAD.U32 R2, RZ, RZ, UR5 ;  /* 0x00000005ff027e24 */ /* 0x000fca000f8e00ff */
[----:B------:R4:W0:Y:S02]  /*1d350*/  SHFL.IDX PT, R7, R11, R2, 0x1f ;  /* 0x00001f020b077589 */ /* 0x00082400000e0000 */
.L_x_1632:
[----:B0---4-:R-:W-:Y:S01]  /*1d360*/  IMAD R2, R7, R4, R9 ;  /* 0x0000000407027224 */ /* 0x011fe200078e0209 */
[----:B--2---:R-:W-:Y:S01]  /*1d370*/  ISETP.NE.AND P0, PT, R8, 0x1, PT ;  /* 0x000000010800780c */ /* 0x004fe20003f05270 */
[----:B------:R-:W-:Y:S02]  /*1d380*/  UIADD3 UR40, UR4, UR40, URZ ;  /* 0x0000002804287290 */ /* 0x000fe4000fffe03f */
[----:B------:R-:W-:Y:S01]  /*1d390*/  IMAD.IADD R5, R6, 0x1, -R2 ;  /* 0x0000000106057824 */ /* 0x000fe200078e0a02 */
[----:B------:R0:W-:Y:S09]  /*1d3a0*/  STL [R1], R2 ;  /* 0x0000000201007387 */ /* 0x0001f20000100800 */
[----:B------:R-:W-:Y:S05]  /*1d3b0*/  @!P0 BRA `(.L_x_1633) ;  /* 0x0000000000e48947 */ /* 0x000fea0003800000 */
[----:B---3--:R-:W-:Y:S02]  /*1d3c0*/  IABS R6, R0 ;  /* 0x0000000000067213 */ /* 0x008fe40000000000 */
[----:B------:R-:W-:Y:S02]  /*1d3d0*/  IABS R4, R8 ;  /* 0x0000000800047213 */ /* 0x000fe40000000000 */
[----:B------:R-:W2:Y:S08]  /*1d3e0*/  I2F.RP R7, R6 ;  /* 0x0000000600077306 */ /* 0x000eb00000209400 */
[----:B------:R-:W3:Y:S08]  /*1d3f0*/  I2F.RP R10, R4 ;  /* 0x00000004000a7306 */ /* 0x000ef00000209400 */
[----:B--2---:R-:W0:Y:S08]  /*1d400*/  MUFU.RCP R7, R7 ;  /* 0x0000000700077308 */ /* 0x004e300000001000 */
[----:B---3--:R-:W-:Y:S01]  /*1d410*/  MUFU.RCP R10, R10 ;  /* 0x0000000a000a7308 */ /* 0x008fe20000001000 */
[----:B0-----:R-:W-:Y:S01]  /*1d420*/  VIADD R2, R7, 0xffffffe ;  /* 0x0ffffffe07027836 */ /* 0x001fe20000000000 */
[----:B------:R-:W-:-:S06]  /*1d430*/  IABS R7, R0 ;  /* 0x0000000000077213 */ /* 0x000fcc0000000000 */
[----:B------:R0:W2:Y:S02]  /*1d440*/  F2I.FTZ.U32.TRUNC.NTZ R3, R2 ;  /* 0x0000000200037305 */ /* 0x0000a4000021f000 */
[----:B0-----:R-:W-:Y:S02]  /*1d450*/  IMAD.MOV.U32 R2, RZ, RZ, RZ ;  /* 0x000000ffff027224 */ /* 0x001fe400078e00ff */
[----:B--2---:R-:W-:-:S04]  /*1d460*/  IMAD.MOV R9, RZ, RZ, -R3 ;  /* 0x000000ffff097224 */ /* 0x004fc800078e0a03 */
[----:B------:R-:W-:-:S04]  /*1d470*/  IMAD R9, R9, R6, RZ ;  /* 0x0000000609097224 */ /* 0x000fc800078e02ff */
[----:B------:R-:W-:Y:S01]  /*1d480*/  IMAD.HI.U32 R3, R3, R9, R2 ;  /* 0x0000000903037227 */ /* 0x000fe200078e0002 */
[----:B------:R-:W-:-:S03]  /*1d490*/  IABS R2, R5 ;  /* 0x0000000500027213 */ /* 0x000fc60000000000 */
[----:B------:R-:W-:Y:S02]  /*1d4a0*/  IMAD.MOV R9, RZ, RZ, -R7 ;  /* 0x000000ffff097224 */ /* 0x000fe400078e0a07 */
[----:B------:R-:W-:-:S04]  /*1d4b0*/  IMAD.HI.U32 R7, R3, R2, RZ ;  /* 0x0000000203077227 */ /* 0x000fc800078e00ff */
[----:B------:R-:W-:Y:S02]  /*1d4c0*/  IMAD R9, R7, R9, R2 ;  /* 0x0000000907097224 */ /* 0x000fe400078e0202 */
[----:B------:R-:W-:Y:S02]  /*1d4d0*/  VIADD R3, R10, 0xffffffe ;  /* 0x0ffffffe0a037836 */ /* 0x000fe40000000000 */
[----:B------:R-:W-:Y:S01]  /*1d4e0*/  IMAD.MOV.U32 R2, RZ, RZ, RZ ;  /* 0x000000ffff027224 */ /* 0x000fe200078e00ff */
[----:B------:R-:W-:-:S03]  /*1d4f0*/  ISETP.GT.U32.AND P1, PT, R6, R9, PT ;  /* 0x000000090600720c */ /* 0x000fc60003f24070 */
[----:B------:R-:W0:Y:S10]  /*1d500*/  F2I.FTZ.U32.TRUNC.NTZ R3, R3 ;  /* 0x0000000300037305 */ /* 0x000e34000021f000 */
[----:B------:R-:W-:-:S02]  /*1d510*/  @!P1 IMAD.IADD R9, R9, 0x1, -R6 ;  /* 0x0000000109099824 */ /* 0x000fc400078e0a06 */
[----:B------:R-:W-:Y:S01]  /*1d520*/  @!P1 VIADD R7, R7, 0x1 ;  /* 0x0000000107079836 */ /* 0x000fe20000000000 */
[----:B------:R-:W-:Y:S02]  /*1d530*/  ISETP.NE.AND P1, PT, R0, RZ, PT ;  /* 0x000000ff0000720c */ /* 0x000fe40003f25270 */
[----:B------:R-:W-:Y:S01]  /*1d540*/  ISETP.GE.U32.AND P0, PT, R9, R6, PT ;  /* 0x000000060900720c */ /* 0x000fe20003f06070 */
[----:B0-----:R-:W-:-:S04]  /*1d550*/  IMAD.MOV R9, RZ, RZ, -R3 ;  /* 0x000000ffff097224 */ /* 0x001fc800078e0a03 */
[----:B------:R-:W-:-:S04]  /*1d560*/  IMAD R9, R9, R4, RZ ;  /* 0x0000000409097224 */ /* 0x000fc800078e02ff */
[----:B------:R-:W-:Y:S01]  /*1d570*/  IMAD.HI.U32 R6, R3, R9, R2 ;  /* 0x0000000903067227 */ /* 0x000fe200078e0002 */
[----:B------:R-:W-:-:S03]  /*1d580*/  LOP3.LUT R2, R5, R0, RZ, 0x3c, !PT ;  /* 0x0000000005027212 */ /* 0x000fc600078e3cff */
[----:B------:R-:W-:Y:S01]  /*1d590*/  @P0 VIADD R7, R7, 0x1 ;  /* 0x0000000107070836 */ /* 0x000fe20000000000 */
[----:B------:R-:W-:Y:S02]  /*1d5a0*/  ISETP.GE.AND P2, PT, R2, RZ, PT ;  /* 0x000000ff0200720c */ /* 0x000fe40003f46270 */
[----:B------:R-:W-:Y:S01]  /*1d5b0*/  IABS R2, R8 ;  /* 0x0000000800027213 */ /* 0x000fe20000000000 */
[----:B------:R-:W-:-:S04]  /*1d5c0*/  IMAD.MOV.U32 R9, RZ, RZ, R7 ;  /* 0x000000ffff097224 */ /* 0x000fc800078e0007 */
[----:B------:R-:W-:-:S06]  /*1d5d0*/  IMAD.MOV R2, RZ, RZ, -R2 ;  /* 0x000000ffff027224 */ /* 0x000fcc00078e0a02 */
[----:B------:R-:W-:Y:S01]  /*1d5e0*/  @!P2 IMAD.MOV R9, RZ, RZ, -R9 ;  /* 0x000000ffff09a224 */ /* 0x000fe200078e0a09 */
[----:B------:R-:W-:-:S04]  /*1d5f0*/  @!P1 LOP3.LUT R9, RZ, R0, RZ, 0x33, !PT ;  /* 0x00000000ff099212 */ /* 0x000fc800078e33ff */
[----:B------:R-:W-:-:S05]  /*1d600*/  IABS R3, R9 ;  /* 0x0000000900037213 */ /* 0x000fca0000000000 */
[----:B------:R-:W-:-:S04]  /*1d610*/  IMAD.HI.U32 R6, R6, R3, RZ ;  /* 0x0000000306067227 */ /* 0x000fc800078e00ff */
[----:B------:R-:W-:Y:S01]  /*1d620*/  IMAD R3, R6, R2, R3 ;  /* 0x0000000206037224 */ /* 0x000fe200078e0203 */
[----:B------:R-:W-:-:S04]  /*1d630*/  LOP3.LUT R2, R9, R8, RZ, 0x3c, !PT ;  /* 0x0000000809027212 */ /* 0x000fc800078e3cff */
[----:B------:R-:W-:Y:S02]  /*1d640*/  ISETP.GT.U32.AND P1, PT, R4, R3, PT ;  /* 0x000000030400720c */ /* 0x000fe40003f24070 */
[----:B------:R-:W-:Y:S01]  /*1d650*/  ISETP.GE.AND P2, PT, R2, RZ, PT ;  /* 0x000000ff0200720c */ /* 0x000fe20003f46270 */
[----:B------:R-:W-:-:S04]  /*1d660*/  IMAD.MOV R2, RZ, RZ, -R9 ;  /* 0x000000ffff027224 */ /* 0x000fc800078e0a09 */
[----:B------:R-:W-:-:S06]  /*1d670*/  IMAD R2, R0, R2, R5 ;  /* 0x0000000200027224 */ /* 0x000fcc00078e0205 */
[----:B------:R-:W-:Y:S02]  /*1d680*/  @!P1 IMAD.IADD R3, R3, 0x1, -R4 ;  /* 0x0000000103039824 */ /* 0x000fe400078e0a04 */
[----:B------:R-:W-:Y:S01]  /*1d690*/  @!P1 VIADD R6, R6, 0x1 ;  /* 0x0000000106069836 */ /* 0x000fe20000000000 */
[----:B------:R-:W-:Y:S02]  /*1d6a0*/  ISETP.NE.AND P1, PT, R8, RZ, PT ;  /* 0x000000ff0800720c */ /* 0x000fe40003f25270 */
[----:B------:R-:W-:-:S13]  /*1d6b0*/  ISETP.GE.U32.AND P0, PT, R3, R4, PT ;  /* 0x000000040300720c */ /* 0x000fda0003f06070 */
[----:B------:R-:W-:-:S04]  /*1d6c0*/  @P0 VIADD R6, R6, 0x1 ;  /* 0x0000000106060836 */ /* 0x000fc80000000000 */
[----:B------:R-:W-:Y:S01]  /*1d6d0*/  @!P2 IMAD.MOV R6, RZ, RZ, -R6 ;  /* 0x000000ffff06a224 */ /* 0x000fe200078e0a06 */
[----:B------:R-:W-:-:S05]  /*1d6e0*/  @!P1 LOP3.LUT R6, RZ, R8, RZ, 0x33, !PT ;  /* 0x00000008ff069212 */ /* 0x000fca00078e33ff */
[--C-:B------:R-:W-:Y:S02]  /*1d6f0*/  IMAD.MOV R7, RZ, RZ, -R6.reuse ;  /* 0x000000ffff077224 */ /* 0x100fe400078e0a06 */
[C---:B------:R-:W-:Y:S02]  /*1d700*/  IMAD R3, R8.reuse, 0x1000000, R6 ;  /* 0x0100000008037824 */ /* 0x040fe400078e0206 */
[----:B------:R-:W-:-:S04]  /*1d710*/  IMAD R8, R8, R7, R9 ;  /* 0x0000000708087224 */ /* 0x000fc800078e0209 */
[----:B------:R-:W-:-:S05]  /*1d720*/  IMAD R3, R8, 0x10000, R3 ;  /* 0x0001000008037824 */ /* 0x000fca00078e0203 */
[----:B------:R0:W-:Y:S01]  /*1d730*/  STL [R1+0x8], R3 ;  /* 0x0000080301007387 */ /* 0x0001e20000100800 */
[----:B------:R-:W-:Y:S05]  /*1d740*/  BRA `(.L_x_1634) ;  /* 0x0000000000fc7947 */ /* 0x000fea0003800000 */
.L_x_1633:
[----:B------:R-:W-:Y:S02]  /*1d750*/  ULDC.64 UR4, c[0x0][0xc90] ;  /* 0x0003240000047ab9 */ /* 0x000fe40000000a00 */
[----:B------:R-:W-:-:S06]  /*1d760*/  UIMAD.WIDE UR4, UR40, 0x4, UR4 ;  /* 0x00000004280478a5 */ /* 0x000fcc000f8e0204 */
[----:B0-----:R-:W-:Y:S02]  /*1d770*/  IMAD.U32 R2, RZ, RZ, UR4 ;  /* 0x00000004ff027e24 */ /* 0x001fe4000f8e00ff */
[----:B------:R-:W-:-:S05]  /*1d780*/  IMAD.U32 R3, RZ, RZ, UR5 ;  /* 0x00000005ff037e24 */ /* 0x000fca000f8e00ff */
[----:B------:R0:W3:Y:S02]  /*1d790*/  LDG.E R9, desc[UR54][R2.64] ;  /* 0x0000003602097981 */ /* 0x0000e4000c1e1900 */
[----:B0-----:R-:W-:Y:S02]  /*1d7a0*/  IMAD.MOV.U32 R2, RZ, RZ, RZ ;  /* 0x000000ffff027224 */ /* 0x001fe400078e00ff */
[----:B---3--:R-:W-:-:S05]  /*1d7b0*/  IMAD R6, R0, R9, RZ ;  /* 0x0000000900067224 */ /* 0x008fca00078e02ff */
[----:B------:R-:W-:-:S04]  /*1d7c0*/  IABS R7, R6 ;  /* 0x0000000600077213 */ /* 0x000fc80000000000 */
[----:B------:R-:W0:Y:S08]  /*1d7d0*/  I2F.RP R8, R7 ;  /* 0x0000000700087306 */ /* 0x000e300000209400 */
[----:B0-----:R-:W0:Y:S02]  /*1d7e0*/  MUFU.RCP R8, R8 ;  /* 0x0000000800087308 */ /* 0x001e240000001000 */
[----:B0-----:R-:W-:-:S06]  /*1d7f0*/  VIADD R10, R8, 0xffffffe ;  /* 0x0ffffffe080a7836 */ /* 0x001fcc0000000000 */
[----:B------:R-:W0:Y:S02]  /*1d800*/  F2I.FTZ.U32.TRUNC.NTZ R3, R10 ;  /* 0x0000000a00037305 */ /* 0x000e24000021f000 */
[----:B0-----:R-:W-:-:S04]  /*1d810*/  IMAD.MOV R12, RZ, RZ, -R3 ;  /* 0x000000ffff0c7224 */ /* 0x001fc800078e0a03 */
[----:B------:R-:W-:-:S04]  /*1d820*/  IMAD R11, R12, R7, RZ ;  /* 0x000000070c0b7224 */ /* 0x000fc800078e02ff */
[----:B------:R-:W-:Y:S01]  /*1d830*/  IMAD.HI.U32 R2, R3, R11, R2 ;  /* 0x0000000b03027227 */ /* 0x000fe200078e0002 */
[----:B------:R-:W-:Y:S02]  /*1d840*/  IABS R11, R5 ;  /* 0x00000005000b7213 */ /* 0x000fe40000000000 */
[----:B------:R-:W-:-:S03]  /*1d850*/  IABS R3, R6 ;  /* 0x0000000600037213 */ /* 0x000fc60000000000 */
[----:B------:R-:W-:-:S04]  /*1d860*/  IMAD.HI.U32 R2, R2, R11, RZ ;  /* 0x0000000b02027227 */ /* 0x000fc800078e00ff */
[----:B------:R-:W-:-:S04]  /*1d870*/  IMAD.MOV R3, RZ, RZ, -R3 ;  /* 0x000000ffff037224 */ /* 0x000fc800078e0a03 */
        /* <DEDUP_REMOVED lines=21> */
[----:B0-----:R-:W-:Y:S01]  /*1d9d0*/  VIADD R3, R9, 0xffffffe ;  /* 0x0ffffffe09037836 */ /* 0x001fe20000000000 */
[----:B------:R-:W-:-:S05]  /*1d9e0*/  IABS R9, R5 ;  /* 0x0000000500097213 */ /* 0x000fca0000000000 */
        /* <DEDUP_REMOVED lines=12> */
[----:B------:R-:W-:Y:S02]  /*1dab0*/  LOP3.LUT R3, R5, R4, RZ, 0x3c, !PT ;  /* 0x0000000405037212 */ /* 0x000fe400078e3cff */
[----:B------:R-:W-:Y:S02]  /*1dac0*/  IADD3 R5, R7, 0x1000000, R5 ;  /* 0x0100000007057810 */ /* 0x000fe40007ffe005 */
[----:B------:R-:W-:-:S07]  /*1dad0*/  ISETP.GE.AND P2, PT, R3, RZ, PT ;  /* 0x000000ff0300720c */ /* 0x000fce0003f46270 */
[----:B------:R-:W-:-:S06]  /*1dae0*/  @P0 VIADD R2, R2, 0x1 ;  /* 0x0000000102020836 */ /* 0x000fcc0000000000 */
[----:B------:R-:W-:Y:S01]  /*1daf0*/  @!P2 IMAD.MOV R2, RZ, RZ, -R2 ;  /* 0x000000ffff02a224 */ /* 0x000fe200078e0a02 */
[----:B------:R-:W-:Y:S01]  /*1db00*/  @!P1 LOP3.LUT R2, RZ, R4, RZ, 0x33, !PT ;  /* 0x00000004ff029212 */ /* 0x000fe200078e33ff */
[----:B------:R-:W-:-:S04]  /*1db10*/  IMAD.MOV R4, RZ, RZ, -R4 ;  /* 0x000000ffff047224 */ /* 0x000fc800078e0a04 */
[----:B------:R-:W-:-:S05]  /*1db20*/  IMAD R3, R2, R4, R5 ;  /* 0x0000000402037224 */ /* 0x000fca00078e0205 */
[----:B------:R2:W-:Y:S02]  /*1db30*/  STL [R1+0x8], R3 ;  /* 0x0000080301007387 */ /* 0x0005e40000100800 */
.L_x_1634:
[----:B0-2---:R-:W-:-:S05]  /*1db40*/  LOP3.LUT R3, RZ, R2, RZ, 0x33, !PT ;  /* 0x00000002ff037212 */ /* 0x005fca00078e33ff */
[----:B------:R-:W-:-:S05]  /*1db50*/  IMAD.IADD R0, R0, 0x1, R3 ;  /* 0x0000000100007824 */ /* 0x000fca00078e0203 */
[----:B------:R2:W-:Y:S01]  /*1db60*/  STL [R1+0x4], R0 ;  /* 0x0000040001007387 */ /* 0x0005e20000100800 */
[----:B------:R-:W-:Y:S05]  /*1db70*/  BRA `(.L_x_1635) ;  /* 0x0000000000107947 */ /* 0x000fea0003800000 */
.L_x_1630:
[----:B------:R0:W-:Y:S01]  /*1db80*/  STL [R1], R6 ;  /* 0x0000000601007387 */ /* 0x0001e20000100800 */
[----:B------:R-:W-:-:S03]  /*1db90*/  ULDC UR40, c[0x0][0xc3c] ;  /* 0x00030f0000287ab9 */ /* 0x000fc60000000800 */
[----:B------:R0:W-:Y:S04]  /*1dba0*/  STL [R1+0x4], RZ ;  /* 0x000004ff01007387 */ /* 0x0001e80000100800 */
[----:B------:R0:W-:Y:S02]  /*1dbb0*/  STL [R1+0x8], RZ ;  /* 0x000008ff01007387 */ /* 0x0001e40000100800 */
.L_x_1635:
[----:B------:R-:W3:Y:S04]  /*1dbc0*/  LDL R3, [R1+0x4] ;  /* 0x0000040001037983 */ /* 0x000ee80000100800 */
[----:B------:R-:W0:Y:S04]  /*1dbd0*/  LDL R2, [R1+0x8] ;  /* 0x0000080001027983 */ /* 0x000e280000100800 */
[----:B------:R-:W4:Y:S01]  /*1dbe0*/  LDL R4, [R1] ;  /* 0x0000000001047983 */ /* 0x000f220000100800 */
[----:B--2---:R-:W2:Y:S02]  /*1dbf0*/  S2R R0, SR_TID.X ;  /* 0x0000000000007919 */ /* 0x004ea40000002100 */
[----:B--2---:R-:W-:Y:S01]  /*1dc00*/  LOP3.LUT R0, R0, 0x1f, RZ, 0xc0, !PT ;  /* 0x0000001f00007812 */ /* 0x004fe200078ec0ff */
[----:B------:R-:W-:Y:S03]  /*1dc10*/  BAR.SYNC.DEFER_BLOCKING 0x4, 0x180 ;  /* 0x0106000000007b1d */ /* 0x000fe60000010000 */
[----:B------:R-:W-:-:S13]  /*1dc20*/  ISETP.NE.AND P0, PT, R0, RZ, PT ;  /* 0x000000ff0000720c */ /* 0x000fda0003f05270 */
[----:B------:R-:W2:Y:S01]  /*1dc30*/  @!P0 S2R R36, SR_CgaCtaId ;  /* 0x0000000000248919 */ /* 0x000ea20000008800 */
[----:B------:R-:W-:-:S04]  /*1dc40*/  IMAD.U32 R0, RZ, RZ, UR40 ;  /* 0x00000028ff007e24 */ /* 0x000fc8000f8e00ff */
[----:B------:R-:W-:Y:S02]  /*1dc50*/  @!P0 IMAD.MOV.U32 R7, RZ, RZ, R0 ;  /* 0x000000ffff078224 */ /* 0x000fe400078e0000 */
[----:B---3--:R-:W-:Y:S01]  /*1dc60*/  IMAD.MOV.U32 R5, RZ, RZ, R3 ;  /* 0x000000ffff057224 */ /* 0x008fe200078e0003 */
[----:B------:R-:W-:Y:S01]  /*1dc70*/  @!P0 MOV R3, 0x400 ;  /* 0x0000040000038802 */ /* 0x000fe20000000f00 */
[----:B0-----:R-:W-:-:S03]  /*1dc80*/  IMAD.MOV.U32 R6, RZ, RZ, R2 ;  /* 0x000000ffff067224 */ /* 0x001fc600078e0002 */
[----:B--2---:R-:W-:-:S05]  /*1dc90*/  @!P0 LEA R17, R36, R3, 0x18 ;  /* 0x0000000324118211 */ /* 0x004fca00078ec0ff */
[----:B----4-:R0:W-:Y:S01]  /*1dca0*/  @!P0 STS.128 [R17+0x228d0], R4 ;  /* 0x0228d00411008388 */ /* 0x0101e20000000c00 */
[----:B------:R-:W-:Y:S06]  /*1dcb0*/  BAR.ARV 0x5, 0x180 ;  /* 0x0146000000007b1d */ /* 0x000fec0000002000 */
.L_x_1628:
[----:B------:R-:W-:Y:S02]  /*1dcc0*/  ULDC UR4, c[0x0][0xc3c] ;  /* 0x00030f0000047ab9 */ /* 0x000fe40000000800 */
[----:B------:R-:W-:-:S06]  /*1dcd0*/  UISETP.GE.AND UP0, UPT, UR40, UR4, UPT ;  /* 0x000000042800728c */ /* 0x000fcc000bf06270 */
[----:B------:R-:W-:-:S13]  /*1dce0*/  PLOP3.LUT P0, PT, PT, PT, UP0, 0x80, 0x0 ;  /* 0x000000000000781c */ /* 0x000fda0003f0f008 */
[----:B------:R-:W-:Y:S05]  /*1dcf0*/  @!P0 BRA `(.L_x_1636) ;  /* 0xffffff9800548947 */ /* 0x000fea000383ffff */
.L_x_1556:
[----:B--2---:R-:W2:Y:S01]  /*1dd00*/  LDL.LU R0, [R1+0x1c] ;  /* 0x00001c0001007983 */ /* 0x004ea20000300800 */
[----:B------:R-:W-:Y:S01]  /*1dd10*/  BSSY B0, `(.L_x_1637) ;  /* 0x000000b000007945 */ /* 0x000fe20003800000 */
[----:B0--3--:R-:W0:Y:S01]  /*1dd20*/  S2R R5, SR_CgaCtaId ;  /* 0x0000000000057919 */ /* 0x009e220000008800 */
        /* <DEDUP_REMOVED lines=9> */
.L_x_1771:
[----:B------:R-:W-:Y:S05]  /*1ddc0*/  BSYNC B0 ;  /* 0x0000000000007941 */ /* 0x000fea0003800000 */
.L_x_1637:
[----:B------:R-:W-:-:S03]  /*1ddd0*/  UMOV UR4, 0xffffffff ;  /* 0xffffffff00047882 */ /* 0x000fc60000000000 */
[----:B------:R-:W-:Y:S05]  /*1dde0*/  BRA.DIV UR4, `(.L_x_1639) ;  /* 0x0000004204347947 */ /* 0x000fea000b800000 */
[----:B0-----:R-:W0:Y:S02]  /*1ddf0*/  S2R R0, SR_TID.X ;  /* 0x0000000000007919 */ /* 0x001e240000002100 */
[----:B0-----:R-:W-:-:S04]  /*1de00*/  SHF.R.U32.HI R0, RZ, 0x5, R0 ;  /* 0x00000005ff007819 */ /* 0x001fc80000011600 */
[----:B------:R-:W-:-:S05]  /*1de10*/  LOP3.LUT R0, R0, 0x3, RZ, 0xc0, !PT ;  /* 0x0000000300007812 */ /* 0x000fca00078ec0ff */
[----:B------:R0:W2:Y:S02]  /*1de20*/  SHFL.IDX PT, R14, R0, RZ, 0x1f ;  /* 0x00001fff000e7589 */ /* 0x0000a400000e0000 */
.L_x_1774:
[----:B--2---:R-:W-:Y:S01]  /*1de30*/  ISETP.NE.AND P0, PT, R14, RZ, PT ;  /* 0x000000ff0e00720c */ /* 0x004fe20003f05270 */
[----:B------:R-:W-:-:S12]  /*1de40*/  BSSY B0, `(.L_x_1640) ;  /* 0x000002c000007945 */ /* 0x000fd80003800000 */
[----:B------:R-:W-:Y:S05]  /*1de50*/  @P0 BRA `(.L_x_1641) ;  /* 0x0000000000a80947 */ /* 0x000fea0003800000 */
[----:B------:R-:W-:-:S03]  /*1de60*/  UMOV UR4, 0xffffffff ;  /* 0xffffffff00047882 */ /* 0x000fc60000000000 */
[----:B------:R-:W-:Y:S05]  /*1de70*/  BRA.DIV UR4, `(.L_x_1642) ;  /* 0x0000004204447947 */ /* 0x000fea000b800000 */
[----:B------:R-:W-:-:S13]  /*1de80*/  ELECT P6, URZ, PT ;  /* 0x00000000003f782f */ /* 0x000fda00038c0000 */
.L_x_1777:
[----:B------:R-:W-:Y:S05]  /*1de90*/  @!P6 BRA `(.L_x_1641) ;  /* 0x000000000098e947 */ /* 0x000fea0003800000 */
[----:B------:R-:W-:-:S06]  /*1dea0*/  ULOP3.LUT UR4, UR44, 0x2, URZ, 0xfc, !UPT ;  /* 0x000000022c047892 */ /* 0x000fcc000f8efc3f */
[----:B0-----:R-:W-:-:S05]  /*1deb0*/  IMAD.U32 R0, RZ, RZ, UR4 ;  /* 0x00000004ff007e24 */ /* 0x001fca000f8e00ff */
[----:B------:R-:W-:-:S13]  /*1dec0*/  ISETP.NE.AND P0, PT, R0, 0x3, PT ;  /* 0x000000030000780c */ /* 0x000fda0003f05270 */
[----:B------:R-:W-:Y:S05]  /*1ded0*/  @!P0 BRA `(.L_x_1643) ;  /* 0x0000000000048947 */ /* 0x000fea0003800000 */
[----:B------:R-:W-:Y:S01]  /*1dee0*/  BPT.TRAP 0x1 ;  /* 0x000000040000795c */ /* 0x000fe20000300000 */
.L_x_1643:
[----:B------:R-:W-:Y:S01]  /*1def0*/  IMAD R5, R30, 0x8, R7 ;  /* 0x000000081e057824 */ /* 0x000fe200078e0207 */
[----:B------:R-:W-:Y:S01]  /*1df00*/  SHF.L.U32 R0, R34, 0x1f, RZ ;  /* 0x0000001f22007819 */ /* 0x000fe200000006ff */
[----:B------:R-:W-:-:S03]  /*1df10*/  VIADD R30, R30, 0x1 ;  /* 0x000000011e1e7836 */ /* 0x000fc60000000000 */
[----:B------:R-:W0:Y:S02]  /*1df20*/  SYNCS.PHASECHK.TRANS64.TRYWAIT P1, [R5+URZ+0x22840], R0 ;  /* 0x02284000050075a7 */ /* 0x000e24000802017f */
[----:B------:R-:W-:-:S04]  /*1df30*/  ISETP.NE.AND P2, PT, R30, 0x2, PT ;  /* 0x000000021e00780c */ /* 0x000fc80003f45270 */
[----:B------:R-:W-:Y:S01]  /*1df40*/  SEL R3, RZ, 0x1, P2 ;  /* 0x00000001ff037807 */ /* 0x000fe20001000000 */
[----:B0-----:R-:W-:Y:S08]  /*1df50*/  @!P1 BRA `(.L_x_1644) ;  /* 0x00000040002c9947 */ /* 0x001ff00003800000 */
.L_x_1778:
[----:B------:R-:W-:Y:S02]  /*1df60*/  SEL R30, R30, RZ, P2 ;  /* 0x000000ff1e1e7207 */ /* 0x000fe40001000000 */
[----:B------:R-:W-:Y:S01]  /*1df70*/  LOP3.LUT R2, R34, R3, RZ, 0x3c, !PT ;  /* 0x0000000322027212 */ /* 0x000fe200078e3cff */
[----:B------:R-:W-:Y:S06]  /*1df80*/  @!P0 BRA `(.L_x_1645) ;  /* 0x0000000000048947 */ /* 0x000fec0003800000 */
[----:B------:R-:W-:Y:S01]  /*1df90*/  BPT.TRAP 0x1 ;  /* 0x000000040000795c */ /* 0x000fe20000300000 */
.L_x_1645:
[----:B------:R-:W-:Y:S01]  /*1dfa0*/  IMAD R3, R30, 0x8, R7 ;  /* 0x000000081e037824 */ /* 0x000fe200078e0207 */
[----:B------:R-:W-:-:S04]  /*1dfb0*/  SHF.L.U32 R2, R2, 0x1f, RZ ;  /* 0x0000001f02027819 */ /* 0x000fc800000006ff */
[----:B------:R-:W2:Y:S02]  /*1dfc0*/  SYNCS.PHASECHK.TRANS64.TRYWAIT P1, [R3+URZ+0x22840], R2 ;  /* 0x02284002030075a7 */ /* 0x000ea4000802017f */
[----:B--2---:R-:W-:Y:S05]  /*1dfd0*/  @!P1 BRA `(.L_x_1646) ;  /* 0x0000004000209947 */ /* 0x004fea0003800000 */
.L_x_1779:
[----:B------:R-:W-:Y:S05]  /*1dfe0*/  @!P0 BRA `(.L_x_1647) ;  /* 0x0000000000048947 */ /* 0x000fea0003800000 */
[----:B------:R-:W-:Y:S01]  /*1dff0*/  BPT.TRAP 0x1 ;  /* 0x000000040000795c */ /* 0x000fe20000300000 */
.L_x_1647:
[----:B------:R-:W3:Y:S02]  /*1e000*/  SYNCS.PHASECHK.TRANS64.TRYWAIT P1, [R5+URZ+0x22860], R0 ;  /* 0x02286000050075a7 */ /* 0x000ee4000802017f */
[----:B---3--:R-:W-:Y:S05]  /*1e010*/  @!P1 BRA `(.L_x_1648) ;  /* 0x0000004000249947 */ /* 0x008fea0003800000 */
.L_x_1780:
[----:B------:R-:W-:Y:S05]  /*1e020*/  @!P0 BRA `(.L_x_1649) ;  /* 0x0000000000048947 */ /* 0x000fea0003800000 */
[----:B------:R-:W-:Y:S01]  /*1e030*/  BPT.TRAP 0x1 ;  /* 0x000000040000795c */ /* 0x000fe20000300000 */
.L_x_1649:
[----:B------:R-:W4:Y:S02]  /*1e040*/  SYNCS.PHASECHK.TRANS64.TRYWAIT P1, [R3+URZ+0x22860], R2 ;  /* 0x02286002030075a7 */ /* 0x000f24000802017f */
[----:B----4-:R-:W-:Y:S05]  /*1e050*/  @!P1 BRA `(.L_x_1650) ;  /* 0x0000004000289947 */ /* 0x010fea0003800000 */
.L_x_1781:
[----:B------:R-:W-:Y:S05]  /*1e060*/  @!P0 BRA `(.L_x_1651) ;  /* 0x0000000000048947 */ /* 0x000fea0003800000 */
[----:B------:R-:W-:Y:S01]  /*1e070*/  BPT.TRAP 0x1 ;  /* 0x000000040000795c */ /* 0x000fe20000300000 */
.L_x_1651:
[----:B------:R-:W5:Y:S02]  /*1e080*/  SYNCS.PHASECHK.TRANS64.TRYWAIT P1, [R5+URZ+0x22880], R0 ;  /* 0x02288000050075a7 */ /* 0x000f64000802017f */
[----:B-----5:R-:W-:Y:S05]  /*1e090*/  @!P1 BRA `(.L_x_1652) ;  /* 0x00000040002c9947 */ /* 0x020fea0003800000 */
.L_x_1782:
[----:B------:R-:W-:Y:S05]  /*1e0a0*/  @!P0 BRA `(.L_x_1653) ;  /* 0x0000000000048947 */ /* 0x000fea0003800000 */
[----:B------:R-:W-:Y:S01]  /*1e0b0*/  BPT.TRAP 0x1 ;  /* 0x000000040000795c */ /* 0x000fe20000300000 */
.L_x_1653:
[----:B------:R0:W0:Y:S02]  /*1e0c0*/  SYNCS.PHASECHK.TRANS64.TRYWAIT P0, [R3+URZ+0x22880], R2 ;  /* 0x02288002030075a7 */ /* 0x000024000800017f */
[----:B0-----:R-:W-:Y:S05]  /*1e0d0*/  @!P0 NANOSLEEP.SYNCS 0x989680 ;  /* 0x009896800000895d */ /* 0x001fea0003900000 */
[----:B------:R-:W0:Y:S02]  /*1e0e0*/  @!P0 SYNCS.PHASECHK.TRANS64 P0, [R3+URZ+0x22880], R2 ;  /* 0x02288002030085a7 */ /* 0x000e24000800007f */
[----:B0-----:R-:W-:Y:S05]  /*1e0f0*/  @!P0 BRA `(.L_x_1653) ;  /* 0xfffffffc00f08947 */ /* 0x001fea000383ffff */
.L_x_1641:
[----:B------:R-:W-:Y:S05]  /*1e100*/  BSYNC B0 ;  /* 0x0000000000007941 */ /* 0x000fea0003800000 */
.L_x_1640:
[----:B------:R-:W-:Y:S05]  /*1e110*/  EXIT ;  /* 0x000000000000794d */ /* 0x000fea0003800000 */
.L_x_1448:
[----:B0-----:R-:W-:-:S04]  /*1e120*/  IMAD.U32 R3, RZ, RZ, UR43 ;  /* 0x0000002bff037e24 */ /* 0x001fc8000f8e00ff */
[----:B------:R0:W1:Y:S03]  /*1e130*/  SYNCS.PHASECHK.TRANS64.TRYWAIT P1, [R3+URZ+0x22800], R0 ;  /* 0x02280000030075a7 */ /* 0x000066000802017f */
[----:B-1----:R-:W-:Y:S05]  /*1e140*/  @!P1 NANOSLEEP.SYNCS 0x989680 ;  /* 0x009896800000995d */ /* 0x002fea0003900000 */
[----:B------:R-:W1:Y:S02]  /*1e150*/  @!P1 SYNCS.PHASECHK.TRANS64 P1, [R3+URZ+0x22800], R0 ;  /* 0x02280000030095a7 */ /* 0x000e64000802007f */
[----:B-1----:R-:W-:Y:S05]  /*1e160*/  @!P1 BRA `(.L_x_1448) ;  /* 0xfffffffc00ec9947 */ /* 0x002fea000383ffff */
[----:B------:R-:W-:Y:S05]  /*1e170*/  BRA `(.L_x_1654) ;  /* 0xfffffe4000107947 */ /* 0x000fea000383ffff */
.L_x_1452:
[----:B-1----:R1:W2:Y:S02]  /*1e180*/  SYNCS.PHASECHK.TRANS64.TRYWAIT P1, [R3+URZ+0x22830], R0 ;  /* 0x02283000030075a7 */ /* 0x0022a4000802017f */
[----:B--2---:R-:W-:Y:S05]  /*1e190*/  @!P1 NANOSLEEP.SYNCS 0x989680 ;  /* 0x009896800000995d */ /* 0x004fea0003900000 */
[----:B------:R-:W2:Y:S02]  /*1e1a0*/  @!P1 SYNCS.PHASECHK.TRANS64 P1, [R3+URZ+0x22830], R0 ;  /* 0x02283000030095a7 */ /* 0x000ea4000802007f */
[----:B--2---:R-:W-:Y:S05]  /*1e1b0*/  @!P1 BRA `(.L_x_1452) ;  /* 0xfffffffc00f09947 */ /* 0x004fea000383ffff */
[----:B------:R-:W-:Y:S05]  /*1e1c0*/  BRA `(.L_x_1451) ;  /* 0xfffffe40002c7947 */ /* 0x000fea000383ffff */
.L_x_1469:
[----:B-1----:R-:W-:-:S04]  /*1e1d0*/  IMAD.U32 R6, RZ, RZ, UR6 ;  /* 0x00000006ff067e24 */ /* 0x002fc8000f8e00ff */
[----:B------:R1:W2:Y:S03]  /*1e1e0*/  SYNCS.PHASECHK.TRANS64.TRYWAIT P1, [R6+URZ+0x22830], R5 ;  /* 0x02283005060075a7 */ /* 0x0002a6000802017f */
[----:B--2---:R-:W-:Y:S05]  /*1e1f0*/  @!P1 NANOSLEEP.SYNCS 0x989680 ;  /* 0x009896800000995d */ /* 0x004fea0003900000 */
[----:B------:R-:W2:Y:S02]  /*1e200*/  @!P1 SYNCS.PHASECHK.TRANS64 P1, [R6+URZ+0x22830], R5 ;  /* 0x02283005060095a7 */ /* 0x000ea4000802007f */
[----:B--2---:R-:W-:Y:S05]  /*1e210*/  @!P1 BRA `(.L_x_1469) ;  /* 0xfffffffc00ec9947 */ /* 0x004fea000383ffff */
[----:B------:R-:W-:Y:S05]  /*1e220*/  BRA `(.L_x_1466) ;  /* 0xfffffe8000c87947 */ /* 0x000fea000383ffff */
.L_x_1473:
[----:B-1----:R-:W-:-:S04]  /*1e230*/  IMAD.U32 R6, RZ, RZ, UR6 ;  /* 0x00000006ff067e24 */ /* 0x002fc8000f8e00ff */
[----:B------:R1:W2:Y:S03]  /*1e240*/  SYNCS.PHASECHK.TRANS64.TRYWAIT P1, [R6+URZ+0x22850], R5 ;  /* 0x02285005060075a7 */ /* 0x0002a6000802017f */
[----:B--2---:R-:W-:Y:S05]  /*1e250*/  @!P1 NANOSLEEP.SYNCS 0x989680 ;  /* 0x009896800000995d */ /* 0x004fea0003900000 */
[----:B------:R-:W2:Y:S02]  /*1e260*/  @!P1 SYNCS.PHASECHK.TRANS64 P1, [R6+URZ+0x22850], R5 ;  /* 0x02285005060095a7 */ /* 0x000ea4000802007f */
[----:B--2---:R-:W-:Y:S05]  /*1e270*/  @!P1 BRA `(.L_x_1473) ;  /* 0xfffffffc00ec9947 */ /* 0x004fea000383ffff */
[----:B------:R-:W-:Y:S05]  /*1e280*/  BRA `(.L_x_1470) ;  /* 0xfffffe8800e47947 */ /* 0x000fea000383ffff */
.L_x_1492:
[----:B-1----:R-:W-:-:S04]  /*1e290*/  IMAD.U32 R6, RZ, RZ, UR6 ;  /* 0x00000006ff067e24 */ /* 0x002fc8000f8e00ff */
[----:B------:R1:W2:Y:S03]  /*1e2a0*/  SYNCS.PHASECHK.TRANS64.TRYWAIT P1, [R6+URZ+0x22830], R5 ;  /* 0x02283005060075a7 */ /* 0x0002a6000802017f */
[----:B--2---:R-:W-:Y:S05]  /*1e2b0*/  @!P1 NANOSLEEP.SYNCS 0x989680 ;  /* 0x009896800000995d */ /* 0x004fea0003900000 */
[----:B------:R-:W2:Y:S02]  /*1e2c0*/  @!P1 SYNCS.PHASECHK.TRANS64 P1, [R6+URZ+0x22830], R5 ;  /* 0x02283005060095a7 */ /* 0x000ea4000802007f */
[----:B--2---:R-:W-:Y:S05]  /*1e2d0*/  @!P1 BRA `(.L_x_1492) ;  /* 0xfffffffc00ec9947 */ /* 0x004fea000383ffff */
[----:B------:R-:W-:Y:S05]  /*1e2e0*/  BRA `(.L_x_1489) ;  /* 0xfffffec800b47947 */ /* 0x000fea000383ffff */
.L_x_1496:
[----:B-1----:R-:W-:-:S04]  /*1e2f0*/  IMAD.U32 R6, RZ, RZ, UR6 ;  /* 0x00000006ff067e24 */ /* 0x002fc8000f8e00ff */
[----:B------:R1:W2:Y:S03]  /*1e300*/  SYNCS.PHASECHK.TRANS64.TRYWAIT P1, [R6+URZ+0x22850], R5 ;  /* 0x02285005060075a7 */ /* 0x0002a6000802017f */
[----:B--2---:R-:W-:Y:S05]  /*1e310*/  @!P1 NANOSLEEP.SYNCS 0x989680 ;  /* 0x009896800000995d */ /* 0x004fea0003900000 */
[----:B------:R-:W2:Y:S02]  /*1e320*/  @!P1 SYNCS.PHASECHK.TRANS64 P1, [R6+URZ+0x22850], R5 ;  /* 0x02285005060095a7 */ /* 0x000ea4000802007f */
[----:B--2---:R-:W-:Y:S05]  /*1e330*/  @!P1 BRA `(.L_x_1496) ;  /* 0xfffffffc00ec9947 */ /* 0x004fea000383ffff */
[----:B------:R-:W-:Y:S05]  /*1e340*/  BRA `(.L_x_1493) ;  /* 0xfffffed000d07947 */ /* 0x000fea000383ffff */
.L_x_1504:
[----:B-1----:R-:W-:-:S04]  /*1e350*/  IMAD.U32 R6, RZ, RZ, UR6 ;  /* 0x00000006ff067e24 */ /* 0x002fc8000f8e00ff */
[----:B------:R1:W2:Y:S03]  /*1e360*/  SYNCS.PHASECHK.TRANS64.TRYWAIT P1, [R6+URZ+0x22830], R5 ;  /* 0x02283005060075a7 */ /* 0x0002a6000802017f */
[----:B--2---:R-:W-:Y:S05]  /*1e370*/  @!P1 NANOSLEEP.SYNCS 0x989680 ;  /* 0x009896800000995d */ /* 0x004fea0003900000 */
[----:B------:R-:W2:Y:S02]  /*1e380*/  @!P1 SYNCS.PHASECHK.TRANS64 P1, [R6+URZ+0x22830], R5 ;  /* 0x02283005060095a7 */ /* 0x000ea4000802007f */
[----:B--2---:R-:W-:Y:S05]  /*1e390*/  @!P1 BRA `(.L_x_1504) ;  /* 0xfffffffc00ec9947 */ /* 0x004fea000383ffff */
[----:B------:R-:W-:Y:S05]  /*1e3a0*/  BRA `(.L_x_1501) ;  /* 0xfffffef000e47947 */ /* 0x000fea000383ffff */
.L_x_1508:
[----:B-1----:R-:W-:-:S04]  /*1e3b0*/  IMAD.U32 R6, RZ, RZ, UR6 ;  /* 0x00000006ff067e24 */ /* 0x002fc8000f8e00ff */
[----:B------:R1:W2:Y:S03]  /*1e3c0*/  SYNCS.PHASECHK.TRANS64.TRYWAIT P1, [R6+URZ+0x22850], R5 ;  /* 0x02285005060075a7 */ /* 0x0002a6000802017f */
[----:B--2---:R-:W-:Y:S05]  /*1e3d0*/  @!P1 NANOSLEEP.SYNCS 0x989680 ;  /* 0x009896800000995d */ /* 0x004fea0003900000 */
[----:B------:R-:W2:Y:S02]  /*1e3e0*/  @!P1 SYNCS.PHASECHK.TRANS64 P1, [R6+URZ+0x22850], R5 ;  /* 0x02285005060095a7 */ /* 0x000ea4000802007f */
[----:B--2---:R-:W-:Y:S05]  /*1e3f0*/  @!P1 BRA `(.L_x_1508) ;  /* 0xfffffffc00ec9947 */ /* 0x004fea000383ffff */
[----:B------:R-:W-:Y:S05]  /*1e400*/  BRA `(.L_x_1505) ;  /* 0xfffffefc00007947 */ /* 0x000fea000383ffff */
.L_x_1523:
[----:B-1----:R-:W-:-:S04]  /*1e410*/  IMAD.U32 R7, RZ, RZ, UR9 ;  /* 0x00000009ff077e24 */ /* 0x002fc8000f8e00ff */
[----:B------:R1:W2:Y:S03]  /*1e420*/  SYNCS.PHASECHK.TRANS64.TRYWAIT P1, [R7+URZ+0x22850], R4 ;  /* 0x02285004070075a7 */ /* 0x0002a6000802017f */
[----:B--2---:R-:W-:Y:S05]  /*1e430*/  @!P1 NANOSLEEP.SYNCS 0x989680 ;  /* 0x009896800000995d */ /* 0x004fea0003900000 */
[----:B------:R-:W2:Y:S02]  /*1e440*/  @!P1 SYNCS.PHASECHK.TRANS64 P1, [R7+URZ+0x22850], R4 ;  /* 0x02285004070095a7 */ /* 0x000ea4000802007f */
[----:B--2---:R-:W-:Y:S05]  /*1e450*/  @!P1 BRA `(.L_x_1523) ;  /* 0xfffffffc00ec9947 */ /* 0x004fea000383ffff */
[----:B------:R-:W-:Y:S05]  /*1e460*/  BRA `(.L_x_1522) ;  /* 0xffffff3800047947 */ /* 0x000fea000383ffff */
.L_x_1578:
[----:B------:R-:W2:Y:S01]  /*1e470*/  S2R R21, SR_TID.X ;  /* 0x0000000000157919 */ /* 0x000ea20000002100 */
[----:B------:R-:W-:Y:S02]  /*1e480*/  IMAD.MOV.U32 R12, RZ, RZ, RZ ;  /* 0x000000ffff0c7224 */ /* 0x000fe400078e00ff */
[----:B------:R-:W-:Y:S02]  /*1e490*/  IMAD.MOV.U32 R11, RZ, RZ, 0x1f ;  /* 0x0000001fff0b7424 */ /* 0x000fe400078e00ff */
[----:B------:R-:W-:Y:S01]  /*1e4a0*/  IMAD.MOV.U32 R15, RZ, RZ, -0x1 ;  /* 0xffffffffff0f7424 */ /* 0x000fe200078e00ff */
[----:B--2---:R-:W-:-:S04]  /*1e4b0*/  SHF.R.U32.HI R21, RZ, 0x5, R21 ;  /* 0x00000005ff157819 */ /* 0x004fc80000011615 */
[----:B------:R-:W-:-:S05]  /*1e4c0*/  LOP3.LUT R21, R21, 0x3, RZ, 0xc0, !PT ;  /* 0x0000000315157812 */ /* 0x000fca00078ec0ff */
[----:B------:R-:W-:-:S07]  /*1e4d0*/  IMAD.MOV.U32 R13, RZ, RZ, R21 ;  /* 0x000000ffff0d7224 */ /* 0x000fce00078e0015 */
[----:B01---5:R-:W-:Y:S05]  /*1e4e0*/  WARPSYNC.COLLECTIVE R15, `(.L_x_1655) ;  /* 0x000000000f087348 */ /* 0x023fea0003c00000 */
[----:B------:R2:W3:Y:S02]  /*1e4f0*/  SHFL.IDX P6, R14, R13, R12, R11 ;  /* 0x0000000c0d0e7389 */ /* 0x0004e400000c000b */
[----:B0123-5:R-:W-:Y:S01]  /*1e500*/  ENDCOLLECTIVE ;  /* 0x000000000000791b */ /* 0x02ffe20003800000 */
.L_x_1655:
[----:B------:R-:W-:Y:S05]  /*1e510*/  BRA `(.L_x_1656) ;  /* 0xffffffa400647947 */ /* 0x000fea000383ffff */
.L_x_1581:
[----:B0-----:R0:W1:Y:S02]  /*1e520*/  SYNCS.PHASECHK.TRANS64.TRYWAIT P0, [R0+URZ+0x22880], R25 ;  /* 0x02288019000075a7 */ /* 0x001064000800017f */
[----:B-1----:R-:W-:Y:S05]  /*1e530*/  @!P0 NANOSLEEP.SYNCS 0x989680 ;  /* 0x009896800000895d */ /* 0x002fea0003900000 */
[----:B------:R-:W1:Y:S02]  /*1e540*/  @!P0 SYNCS.PHASECHK.TRANS64 P0, [R0+URZ+0x22880], R25 ;  /* 0x02288019000085a7 */ /* 0x000e64000800007f */
[----:B-1----:R-:W-:Y:S05]  /*1e550*/  @!P0 BRA `(.L_x_1581) ;  /* 0xfffffffc00f08947 */ /* 0x002fea000383ffff */
[----:B------:R-:W-:Y:S05]  /*1e560*/  BRA `(.L_x_1657) ;  /* 0xffffffa800947947 */ /* 0x000fea000383ffff */
.L_x_1582:
        /* <DEDUP_REMOVED lines=8> */
.L_x_1659:
[----:B------:R-:W-:Y:S05]  /*1e5f0*/  BSYNC B0 ;  /* 0x0000000000007941 */ /* 0x000fea0003800000 */
.L_x_1658:
[----:B------:R-:W-:Y:S01]  /*1e600*/  IMAD.MOV.U32 R13, RZ, RZ, R21 ;  /* 0x000000ffff0d7224 */ /* 0x000fe200078e0015 */
[----:B------:R-:W-:Y:S01]  /*1e610*/  ISETP.GE.AND P3, PT, R10, 0x41, PT ;  /* 0x000000410a00780c */ /* 0x000fe20003f66270 */
        /* <DEDUP_REMOVED lines=12> */
.L_x_1660:
[----:B------:R-:W-:Y:S02]  /*1e6e0*/  IMAD.MOV.U32 R13, RZ, RZ, R22 ;  /* 0x000000ffff0d7224 */ /* 0x000fe400078e0016 */
[----:B------:R-:W-:Y:S02]  /*1e6f0*/  IMAD.MOV.U32 R12, RZ, RZ, 0x1 ;  /* 0x00000001ff0c7424 */ /* 0x000fe400078e00ff */
[----:B------:R-:W-:-:S07]  /*1e700*/  IMAD.MOV.U32 R2, RZ, RZ, R14 ;  /* 0x000000ffff027224 */ /* 0x000fce00078e000e */
[----:B------:R-:W-:Y:S05]  /*1e710*/  WARPSYNC.COLLECTIVE R15, `(.L_x_1661) ;  /* 0x000000000f087348 */ /* 0x000fea0003c00000 */
[----:B------:R0:W1:Y:S02]  /*1e720*/  SHFL.IDX P6, R14, R13, R12, R11 ;  /* 0x0000000c0d0e7389 */ /* 0x00006400000c000b */
[----:B01----:R-:W-:Y:S01]  /*1e730*/  ENDCOLLECTIVE ;  /* 0x000000000000791b */ /* 0x003fe20003800000 */
.L_x_1661:
        /* <DEDUP_REMOVED lines=12> */
.L_x_1662:
[----:B------:R-:W-:Y:S02]  /*1e800*/  IMAD.MOV.U32 R13, RZ, RZ, R22 ;  /* 0x000000ffff0d7224 */ /* 0x000fe400078e0016 */
[----:B------:R-:W-:Y:S02]  /*1e810*/  IMAD.MOV.U32 R12, RZ, RZ, 0x2 ;  /* 0x00000002ff0c7424 */ /* 0x000fe400078e00ff */
[----:B------:R-:W-:-:S07]  /*1e820*/  IMAD.MOV.U32 R2, RZ, RZ, R14 ;  /* 0x000000ffff027224 */ /* 0x000fce00078e000e */
[----:B------:R-:W-:Y:S05]  /*1e830*/  WARPSYNC.COLLECTIVE R15, `(.L_x_1663) ;  /* 0x000000000f087348 */ /* 0x000fea0003c00000 */
[----:B------:R0:W1:Y:S02]  /*1e840*/  SHFL.IDX P6, R14, R13, R12, R11 ;  /* 0x0000000c0d0e7389 */ /* 0x00006400000c000b */
[----:B01----:R-:W-:Y:S01]  /*1e850*/  ENDCOLLECTIVE ;  /* 0x000000000000791b */ /* 0x003fe20003800000 */
.L_x_1663:
        /* <DEDUP_REMOVED lines=12> */
.L_x_1664:
[----:B------:R-:W-:Y:S02]  /*1e920*/  IMAD.MOV.U32 R13, RZ, RZ, R22 ;  /* 0x000000ffff0d7224 */ /* 0x000fe400078e0016 */
[----:B------:R-:W-:Y:S02]  /*1e930*/  IMAD.MOV.U32 R12, RZ, RZ, 0x3 ;  /* 0x00000003ff0c7424 */ /* 0x000fe400078e00ff */
[----:B------:R-:W-:-:S07]  /*1e940*/  IMAD.MOV.U32 R2, RZ, RZ, R14 ;  /* 0x000000ffff027224 */ /* 0x000fce00078e000e */
[----:B------:R-:W-:Y:S05]  /*1e950*/  WARPSYNC.COLLECTIVE R15, `(.L_x_1665) ;  /* 0x000000000f087348 */ /* 0x000fea0003c00000 */
[----:B------:R0:W1:Y:S02]  /*1e960*/  SHFL.IDX P6, R14, R13, R12, R11 ;  /* 0x0000000c0d0e7389 */ /* 0x00006400000c000b */
[----:B01----:R-:W-:Y:S01]  /*1e970*/  ENDCOLLECTIVE ;  /* 0x000000000000791b */ /* 0x003fe20003800000 */
.L_x_1665:
        /* <DEDUP_REMOVED lines=12> */
.L_x_1666:
[----:B------:R-:W-:Y:S02]  /*1ea40*/  IMAD.MOV.U32 R13, RZ, RZ, R22 ;  /* 0x000000ffff0d7224 */ /* 0x000fe400078e0016 */
[----:B------:R-:W-:Y:S02]  /*1ea50*/  IMAD.MOV.U32 R12, RZ, RZ, 0x4 ;  /* 0x00000004ff0c7424 */ /* 0x000fe400078e00ff */
[----:B------:R-:W-:-:S07]  /*1ea60*/  IMAD.MOV.U32 R2, RZ, RZ, R14 ;  /* 0x000000ffff027224 */ /* 0x000fce00078e000e */
[----:B------:R-:W-:Y:S05]  /*1ea70*/  WARPSYNC.COLLECTIVE R15, `(.L_x_1667) ;  /* 0x000000000f087348 */ /* 0x000fea0003c00000 */
[----:B------:R0:W1:Y:S02]  /*1ea80*/  SHFL.IDX P6, R14, R13, R12, R11 ;  /* 0x0000000c0d0e7389 */ /* 0x00006400000c000b */
[----:B01----:R-:W-:Y:S01]  /*1ea90*/  ENDCOLLECTIVE ;  /* 0x000000000000791b */ /* 0x003fe20003800000 */
.L_x_1667:
        /* <DEDUP_REMOVED lines=12> */
.L_x_1668:
[----:B------:R-:W-:Y:S02]  /*1eb60*/  IMAD.MOV.U32 R13, RZ, RZ, R22 ;  /* 0x000000ffff0d7224 */ /* 0x000fe400078e0016 */
[----:B------:R-:W-:Y:S02]  /*1eb70*/  IMAD.MOV.U32 R12, RZ, RZ, 0x5 ;  /* 0x00000005ff0c7424 */ /* 0x000fe400078e00ff */
[----:B------:R-:W-:-:S07]  /*1eb80*/  IMAD.MOV.U32 R2, RZ, RZ, R14 ;  /* 0x000000ffff027224 */ /* 0x000fce00078e000e */
[----:B------:R-:W-:Y:S05]  /*1eb90*/  WARPSYNC.COLLECTIVE R15, `(.L_x_1669) ;  /* 0x000000000f087348 */ /* 0x000fea0003c00000 */
[----:B------:R0:W1:Y:S02]  /*1eba0*/  SHFL.IDX P6, R14, R13, R12, R11 ;  /* 0x0000000c0d0e7389 */ /* 0x00006400000c000b */
[----:B01----:R-:W-:Y:S01]  /*1ebb0*/  ENDCOLLECTIVE ;  /* 0x000000000000791b */ /* 0x003fe20003800000 */
.L_x_1669:
        /* <DEDUP_REMOVED lines=12> */
.L_x_1670:
[----:B------:R-:W-:Y:S02]  /*1ec80*/  IMAD.MOV.U32 R13, RZ, RZ, R22 ;  /* 0x000000ffff0d7224 */ /* 0x000fe400078e0016 */
[----:B------:R-:W-:Y:S02]  /*1ec90*/  IMAD.MOV.U32 R12, RZ, RZ, 0x6 ;  /* 0x00000006ff0c7424 */ /* 0x000fe400078e00ff */
[----:B------:R-:W-:-:S07]  /*1eca0*/  IMAD.MOV.U32 R2, RZ, RZ, R14 ;  /* 0x000000ffff027224 */ /* 0x000fce00078e000e */
[----:B------:R-:W-:Y:S05]  /*1ecb0*/  WARPSYNC.COLLECTIVE R15, `(.L_x_1671) ;  /* 0x000000000f087348 */ /* 0x000fea0003c00000 */
[----:B------:R0:W1:Y:S02]  /*1ecc0*/  SHFL.IDX P6, R14, R13, R12, R11 ;  /* 0x0000000c0d0e7389 */ /* 0x00006400000c000b */
[----:B01----:R-:W-:Y:S01]  /*1ecd0*/  ENDCOLLECTIVE ;  /* 0x000000000000791b */ /* 0x003fe20003800000 */
.L_x_1671:
        /* <DEDUP_REMOVED lines=12> */
.L_x_1672:
[----:B------:R-:W-:Y:S02]  /*1eda0*/  IMAD.MOV.U32 R13, RZ, RZ, R22 ;  /* 0x000000ffff0d7224 */ /* 0x000fe400078e0016 */
[----:B------:R-:W-:Y:S02]  /*1edb0*/  IMAD.MOV.U32 R12, RZ, RZ, 0x7 ;  /* 0x00000007ff0c7424 */ /* 0x000fe400078e00ff */
[----:B------:R-:W-:-:S07]  /*1edc0*/  IMAD.MOV.U32 R2, RZ, RZ, R14 ;  /* 0x000000ffff027224 */ /* 0x000fce00078e000e */
[----:B------:R-:W-:Y:S05]  /*1edd0*/  WARPSYNC.COLLECTIVE R15, `(.L_x_1673) ;  /* 0x000000000f087348 */ /* 0x000fea0003c00000 */
[----:B------:R0:W1:Y:S02]  /*1ede0*/  SHFL.IDX P6, R14, R13, R12, R11 ;  /* 0x0000000c0d0e7389 */ /* 0x00006400000c000b */
[----:B01----:R-:W-:Y:S01]  /*1edf0*/  ENDCOLLECTIVE ;  /* 0x000000000000791b */ /* 0x003fe20003800000 */
.L_x_1673:
        /* <DEDUP_REMOVED lines=12> */
.L_x_1674:
[----:B------:R-:W-:Y:S02]  /*1eec0*/  IMAD.MOV.U32 R13, RZ, RZ, R20 ;  /* 0x000000ffff0d7224 */ /* 0x000fe400078e0014 */
[----:B------:R-:W-:Y:S02]  /*1eed0*/  IMAD.MOV.U32 R12, RZ, RZ, RZ ;  /* 0x000000ffff0c7224 */ /* 0x000fe400078e00ff */
[----:B------:R-:W-:-:S07]  /*1eee0*/  IMAD.MOV.U32 R2, RZ, RZ, R14 ;  /* 0x000000ffff027224 */ /* 0x000fce00078e000e */
[----:B------:R-:W-:Y:S05]  /*1eef0*/  WARPSYNC.COLLECTIVE R15, `(.L_x_1675) ;  /* 0x000000000f087348 */ /* 0x000fea0003c00000 */
[----:B------:R0:W1:Y:S02]  /*1ef00*/  SHFL.IDX P6, R14, R13, R12, R11 ;  /* 0x0000000c0d0e7389 */ /* 0x00006400000c000b */
[----:B01----:R-:W-:Y:S01]  /*1ef10*/  ENDCOLLECTIVE ;  /* 0x000000000000791b */ /* 0x003fe20003800000 */
.L_x_1675:
        /* <DEDUP_REMOVED lines=12> */
.L_x_1676:
[----:B------:R-:W-:Y:S02]  /*1efe0*/  IMAD.MOV.U32 R13, RZ, RZ, R20 ;  /* 0x000000ffff0d7224 */ /* 0x000fe400078e0014 */
[----:B------:R-:W-:Y:S02]  /*1eff0*/  IMAD.MOV.U32 R12, RZ, RZ, 0x1 ;  /* 0x00000001ff0c7424 */ /* 0x000fe400078e00ff */
[----:B------:R-:W-:-:S07]  /*1f000*/  IMAD.MOV.U32 R2, RZ, RZ, R14 ;  /* 0x000000ffff027224 */ /* 0x000fce00078e000e */
[----:B------:R-:W-:Y:S05]  /*1f010*/  WARPSYNC.COLLECTIVE R15, `(.L_x_1677) ;  /* 0x000000000f087348 */ /* 0x000fea0003c00000 */
[----:B------:R0:W1:Y:S02]  /*1f020*/  SHFL.IDX P6, R14, R13, R12, R11 ;  /* 0x0000000c0d0e7389 */ /* 0x00006400000c000b */
[----:B01----:R-:W-:Y:S01]  /*1f030*/  ENDCOLLECTIVE ;  /* 0x000000000000791b */ /* 0x003fe20003800000 */
.L_x_1677:
        /* <DEDUP_REMOVED lines=13> */
.L_x_1678:
        /* <DEDUP_REMOVED lines=15> */
.L_x_1587:
[----:B--2---:R2:W3:Y:S02]  /*1f200*/  SYNCS.PHASECHK.TRANS64.TRYWAIT P0, [R0+URZ+0x22840], R25 ;  /* 0x02284019000075a7 */ /* 0x0044e4000800017f */
[----:B---3--:R-:W-:Y:S05]  /*1f210*/  @!P0 NANOSLEEP.SYNCS 0x989680 ;  /* 0x009896800000895d */ /* 0x008fea0003900000 */
[----:B------:R-:W3:Y:S02]  /*1f220*/  @!P0 SYNCS.PHASECHK.TRANS64 P0, [R0+URZ+0x22840], R25 ;  /* 0x02284019000085a7 */ /* 0x000ee4000800007f */
[----:B---3--:R-:W-:Y:S05]  /*1f230*/  @!P0 BRA `(.L_x_1587) ;  /* 0xfffffffc00f08947 */ /* 0x008fea000383ffff */
[----:B------:R-:W-:Y:S05]  /*1f240*/  BRA `(.L_x_1680) ;  /* 0xffffffa400bc7947 */ /* 0x000fea000383ffff */
.L_x_1588:
        /* <DEDUP_REMOVED lines=8> */
.L_x_1682:
[----:B------:R-:W-:Y:S05]  /*1f2d0*/  BSYNC B0 ;  /* 0x0000000000007941 */ /* 0x000fea0003800000 */
.L_x_1681:
        /* <DEDUP_REMOVED lines=8> */
.L_x_1683:
        /* <DEDUP_REMOVED lines=13> */
.L_x_1684:
[----:B------:R-:W-:Y:S02]  /*1f430*/  IMAD.MOV.U32 R13, RZ, RZ, R8 ;  /* 0x000000ffff0d7224 */ /* 0x000fe400078e0008 */
[----:B------:R-:W-:-:S07]  /*1f440*/  IMAD.MOV.U32 R2, RZ, RZ, R14 ;  /* 0x000000ffff027224 */ /* 0x000fce00078e000e */
[----:B------:R-:W-:Y:S05]  /*1f450*/  WARPSYNC.COLLECTIVE R15, `(.L_x_1685) ;  /* 0x000000000f087348 */ /* 0x000fea0003c00000 */
[----:B------:R0:W1:Y:S02]  /*1f460*/  SHFL.IDX P6, R14, R13, R12, R11 ;  /* 0x0000000c0d0e7389 */ /* 0x00006400000c000b */
[----:B01----:R-:W-:Y:S01]  /*1f470*/  ENDCOLLECTIVE ;  /* 0x000000000000791b */ /* 0x003fe20003800000 */
.L_x_1685:
        /* <DEDUP_REMOVED lines=13> */
.L_x_1686:
[----:B------:R-:W-:Y:S02]  /*1f550*/  IMAD.MOV.U32 R13, RZ, RZ, R8 ;  /* 0x000000ffff0d7224 */ /* 0x000fe400078e0008 */
[----:B------:R-:W-:-:S07]  /*1f560*/  IMAD.MOV.U32 R2, RZ, RZ, R14 ;  /* 0x000000ffff027224 */ /* 0x000fce00078e000e */
[----:B------:R-:W-:Y:S05]  /*1f570*/  WARPSYNC.COLLECTIVE R15, `(.L_x_1687) ;  /* 0x000000000f087348 */ /* 0x000fea0003c00000 */
[----:B------:R0:W1:Y:S02]  /*1f580*/  SHFL.IDX P6, R14, R13, R12, R11 ;  /* 0x0000000c0d0e7389 */ /* 0x00006400000c000b */
[----:B01----:R-:W-:Y:S01]  /*1f590*/  ENDCOLLECTIVE ;  /* 0x000000000000791b */ /* 0x003fe20003800000 */
.L_x_1687:
        /* <DEDUP_REMOVED lines=8> */
.L_x_1688:
        /* <DEDUP_REMOVED lines=11> */
.L_x_1689:
        /* <DEDUP_REMOVED lines=8> */
.L_x_1690:
        /* <DEDUP_REMOVED lines=11> */
.L_x_1691:
        /* <DEDUP_REMOVED lines=8> */
.L_x_1692:
        /* <DEDUP_REMOVED lines=11> */
.L_x_1693:
        /* <DEDUP_REMOVED lines=8> */
.L_x_1694:
        /* <DEDUP_REMOVED lines=10> */
.L_x_1695:
        /* <DEDUP_REMOVED lines=8> */
.L_x_1696:
        /* <DEDUP_REMOVED lines=10> */
.L_x_1697:
[----:B------:R-:W-:Y:S02]  /*1fb70*/  IMAD.MOV.U32 R13, RZ, RZ, R5 ;  /* 0x000000ffff0d7224 */ /* 0x000fe400078e0005 */
[----:B------:R-:W-:Y:S01]  /*1fb80*/  IMAD.MOV.U32 R12, RZ, RZ, RZ ;  /* 0x000000ffff0c7224 */ /* 0x000fe200078e00ff */
[----:B------:R-:W-:-:S05]  /*1fb90*/  @P3 IADD3 R14, P0, R29, R14, RZ ;  /* 0x0000000e1d0e3210 */ /* 0x000fca0007f1e0ff */
[----:B------:R-:W-:-:S08]  /*1fba0*/  @P3 IMAD.MOV.U32 R2, RZ, RZ, R14 ;  /* 0x000000ffff023224 */ /* 0x000fd000078e000e */
[----:B------:R-:W-:Y:S05]  /*1fbb0*/  WARPSYNC.COLLECTIVE R15, `(.L_x_1698) ;  /* 0x000000000f087348 */ /* 0x000fea0003c00000 */
[----:B------:R0:W1:Y:S02]  /*1fbc0*/  SHFL.IDX P6, R14, R13, R12, R11 ;  /* 0x0000000c0d0e7389 */ /* 0x00006400000c000b */
[----:B01----:R-:W-:Y:S01]  /*1fbd0*/  ENDCOLLECTIVE ;  /* 0x000000000000791b */ /* 0x003fe20003800000 */
.L_x_1698:
        /* <DEDUP_REMOVED lines=11> */
.L_x_1699:
[----:B------:R-:W-:Y:S02]  /*1fc90*/  IMAD.MOV.U32 R13, RZ, RZ, R5 ;  /* 0x000000ffff0d7224 */ /* 0x000fe400078e0005 */
[----:B------:R-:W-:Y:S01]  /*1fca0*/  IMAD.MOV.U32 R12, RZ, RZ, 0x1 ;  /* 0x00000001ff0c7424 */ /* 0x000fe200078e00ff */
[----:B------:R-:W-:-:S05]  /*1fcb0*/  @P1 IADD3 R14, P0, R29, R14, RZ ;  /* 0x0000000e1d0e1210 */ /* 0x000fca0007f1e0ff */
[----:B------:R-:W-:-:S08]  /*1fcc0*/  @P1 IMAD.MOV.U32 R2, RZ, RZ, R14 ;  /* 0x000000ffff021224 */ /* 0x000fd000078e000e */
[----:B------:R-:W-:Y:S05]  /*1fcd0*/  WARPSYNC.COLLECTIVE R15, `(.L_x_1700) ;  /* 0x000000000f087348 */ /* 0x000fea0003c00000 */
[----:B------:R0:W1:Y:S02]  /*1fce0*/  SHFL.IDX P6, R14, R13, R12, R11 ;  /* 0x0000000c0d0e7389 */ /* 0x00006400000c000b */
[----:B01----:R-:W-:Y:S01]  /*1fcf0*/  ENDCOLLECTIVE ;  /* 0x000000000000791b */ /* 0x003fe20003800000 */
.L_x_1700:
        /* <DEDUP_REMOVED lines=11> */
.L_x_1701:
[----:B------:R-:W-:Y:S05]  /*1fdb0*/  BRA `(.L_x_1702) ;  /* 0xffffffa000787947 */ /* 0x000fea000383ffff */
.L_x_1593:
        /* <DEDUP_REMOVED lines=9> */
.L_x_1703:
[C---:B------:R-:W-:Y:S01]  /*1fe50*/  VIADD R7, R19.reuse, 0x10 ;  /* 0x0000001013077836 */ /* 0x040fe20000000000 */
[----:B------:R-:W-:Y:S01]  /*1fe60*/  ISETP.GE.AND P2, PT, R19, R4, PT ;  /* 0x000000041300720c */ /* 0x000fe20003f46270 */
[----:B------:R-:W-:Y:S02]  /*1fe70*/  IMAD.MOV.U32 R13, RZ, RZ, R0 ;  /* 0x000000ffff0d7224 */ /* 0x000fe400078e0000 */
[----:B------:R-:W-:-:S10]  /*1fe80*/  IMAD.MOV.U32 R2, RZ, RZ, R14 ;  /* 0x000000ffff027224 */ /* 0x000fd400078e000e */
[----:B------:R-:W-:Y:S05]  /*1fe90*/  WARPSYNC.COLLECTIVE R15, `(.L_x_1704) ;  /* 0x000000000f087348 */ /* 0x000fea0003c00000 */
[----:B------:R0:W1:Y:S02]  /*1fea0*/  SHFL.IDX P6, R14, R13, R12, R11 ;  /* 0x0000000c0d0e7389 */ /* 0x00006400000c000b */
[----:B01----:R-:W-:Y:S01]  /*1feb0*/  ENDCOLLECTIVE ;  /* 0x000000000000791b */ /* 0x003fe20003800000 */
.L_x_1704:
        /* <DEDUP_REMOVED lines=8> */
.L_x_1705:
        /* <DEDUP_REMOVED lines=11> */
.L_x_1706:
[----:B------:R-:W-:Y:S02]  /*1fff0*/  IMAD.MOV.U32 R13, RZ, RZ, R5 ;  /* 0x000000ffff0d7224 */ /* 0x000fe400078e0005 */
[----:B------:R-:W-:Y:S01]  /*20000*/  IMAD.MOV.U32 R12, RZ, RZ, 0x2 ;  /* 0x00000002ff0c7424 */ /* 0x000fe200078e00ff */
[----:B------:R-:W-:-:S13]  /*20010*/  @!P2 IADD3 R2, P1, R29, R14, RZ ;  /* 0x0000000e1d02a210 */ /* 0x000fda0007f3e0ff */
[----:B------:R-:W-:Y:S05]  /*20020*/  WARPSYNC.COLLECTIVE R15, `(.L_x_1707) ;  /* 0x000000000f087348 */ /* 0x000fea0003c00000 */
[----:B------:R0:W1:Y:S02]  /*20030*/  SHFL.IDX P6, R14, R13, R12, R11 ;  /* 0x0000000c0d0e7389 */ /* 0x00006400000c000b */
[----:B01----:R-:W-:Y:S01]  /*20040*/  ENDCOLLECTIVE ;  /* 0x000000000000791b */ /* 0x003fe20003800000 */
.L_x_1707:
        /* <DEDUP_REMOVED lines=12> */
.L_x_1708:
[----:B------:R-:W-:Y:S02]  /*20110*/  IMAD.MOV.U32 R13, RZ, RZ, R5 ;  /* 0x000000ffff0d7224 */ /* 0x000fe400078e0005 */
[----:B------:R-:W-:Y:S01]  /*20120*/  IMAD.MOV.U32 R12, RZ, RZ, 0x3 ;  /* 0x00000003ff0c7424 */ /* 0x000fe200078e00ff */
[----:B------:R-:W-:-:S13]  /*20130*/  @!P2 IADD3 R2, P1, R29, R14, RZ ;  /* 0x0000000e1d02a210 */ /* 0x000fda0007f3e0ff */
[----:B------:R-:W-:Y:S05]  /*20140*/  WARPSYNC.COLLECTIVE R15, `(.L_x_1709) ;  /* 0x000000000f087348 */ /* 0x000fea0003c00000 */
[----:B------:R0:W1:Y:S02]  /*20150*/  SHFL.IDX P6, R14, R13, R12, R11 ;  /* 0x0000000c0d0e7389 */ /* 0x00006400000c000b */
[----:B01----:R-:W-:Y:S01]  /*20160*/  ENDCOLLECTIVE ;  /* 0x000000000000791b */ /* 0x003fe20003800000 */
.L_x_1709:
        /* <DEDUP_REMOVED lines=12> */
.L_x_1710:
[----:B------:R-:W-:Y:S02]  /*20230*/  IMAD.MOV.U32 R13, RZ, RZ, R5 ;  /* 0x000000ffff0d7224 */ /* 0x000fe400078e0005 */
[----:B------:R-:W-:Y:S01]  /*20240*/  IMAD.MOV.U32 R12, RZ, RZ, 0x4 ;  /* 0x00000004ff0c7424 */ /* 0x000fe200078e00ff */
[----:B------:R-:W-:-:S13]  /*20250*/  @!P2 IADD3 R2, P1, R29, R14, RZ ;  /* 0x0000000e1d02a210 */ /* 0x000fda0007f3e0ff */
[----:B------:R-:W-:Y:S05]  /*20260*/  WARPSYNC.COLLECTIVE R15, `(.L_x_1711) ;  /* 0x000000000f087348 */ /* 0x000fea0003c00000 */
[----:B------:R0:W1:Y:S02]  /*20270*/  SHFL.IDX P6, R14, R13, R12, R11 ;  /* 0x0000000c0d0e7389 */ /* 0x00006400000c000b */
[----:B01----:R-:W-:Y:S01]  /*20280*/  ENDCOLLECTIVE ;  /* 0x000000000000791b */ /* 0x003fe20003800000 */
.L_x_1711:
        /* <DEDUP_REMOVED lines=12> */
.L_x_1712:
[----:B------:R-:W-:Y:S02]  /*20350*/  IMAD.MOV.U32 R13, RZ, RZ, R5 ;  /* 0x000000ffff0d7224 */ /* 0x000fe400078e0005 */
[----:B------:R-:W-:Y:S01]  /*20360*/  IMAD.MOV.U32 R12, RZ, RZ, 0x5 ;  /* 0x00000005ff0c7424 */ /* 0x000fe200078e00ff */
[----:B------:R-:W-:-:S13]  /*20370*/  @!P2 IADD3 R2, P1, R29, R14, RZ ;  /* 0x0000000e1d02a210 */ /* 0x000fda0007f3e0ff */
[----:B------:R-:W-:Y:S05]  /*20380*/  WARPSYNC.COLLECTIVE R15, `(.L_x_1713) ;  /* 0x000000000f087348 */ /* 0x000fea0003c00000 */
[----:B------:R0:W1:Y:S02]  /*20390*/  SHFL.IDX P6, R14, R13, R12, R11 ;  /* 0x0000000c0d0e7389 */ /* 0x00006400000c000b */
[----:B01----:R-:W-:Y:S01]  /*203a0*/  ENDCOLLECTIVE ;  /* 0x000000000000791b */ /* 0x003fe20003800000 */
.L_x_1713:
        /* <DEDUP_REMOVED lines=11> */
.L_x_1714:
[----:B------:R-:W-:Y:S02]  /*20460*/  IMAD.MOV.U32 R13, RZ, RZ, R5 ;  /* 0x000000ffff0d7224 */ /* 0x000fe400078e0005 */
[----:B------:R-:W-:Y:S01]  /*20470*/  IMAD.MOV.U32 R12, RZ, RZ, 0x6 ;  /* 0x00000006ff0c7424 */ /* 0x000fe200078e00ff */
[----:B------:R-:W-:-:S13]  /*20480*/  @!P2 IADD3 R2, P1, R29, R14, RZ ;  /* 0x0000000e1d02a210 */ /* 0x000fda0007f3e0ff */
[----:B------:R-:W-:Y:S05]  /*20490*/  WARPSYNC.COLLECTIVE R15, `(.L_x_1715) ;  /* 0x000000000f087348 */ /* 0x000fea0003c00000 */
[----:B------:R0:W1:Y:S02]  /*204a0*/  SHFL.IDX P6, R14, R13, R12, R11 ;  /* 0x0000000c0d0e7389 */ /* 0x00006400000c000b */
[----:B01----:R-:W-:Y:S01]  /*204b0*/  ENDCOLLECTIVE ;  /* 0x000000000000791b */ /* 0x003fe20003800000 */
.L_x_1715:
        /* <DEDUP_REMOVED lines=12> */
.L_x_1716:
[----:B------:R-:W-:Y:S02]  /*20580*/  IMAD.MOV.U32 R13, RZ, RZ, R5 ;  /* 0x000000ffff0d7224 */ /* 0x000fe400078e0005 */
[----:B------:R-:W-:Y:S01]  /*20590*/  IMAD.MOV.U32 R12, RZ, RZ, 0x7 ;  /* 0x00000007ff0c7424 */ /* 0x000fe200078e00ff */
[----:B------:R-:W-:-:S13]  /*205a0*/  @!P2 IADD3 R2, P1, R29, R14, RZ ;  /* 0x0000000e1d02a210 */ /* 0x000fda0007f3e0ff */
[----:B------:R-:W-:Y:S05]  /*205b0*/  WARPSYNC.COLLECTIVE R15, `(.L_x_1717) ;  /* 0x000000000f087348 */ /* 0x000fea0003c00000 */
[----:B------:R0:W1:Y:S02]  /*205c0*/  SHFL.IDX P6, R14, R13, R12, R11 ;  /* 0x0000000c0d0e7389 */ /* 0x00006400000c000b */
[----:B01----:R-:W-:Y:S01]  /*205d0*/  ENDCOLLECTIVE ;  /* 0x000000000000791b */ /* 0x003fe20003800000 */
.L_x_1717:
        /* <DEDUP_REMOVED lines=10> */
.L_x_1718:
[----:B------:R-:W-:Y:S05]  /*20680*/  BRA `(.L_x_1719) ;  /* 0xffffffa000cc7947 */ /* 0x000fea000383ffff */
.L_x_1596:
[----:B0-----:R0:W1:Y:S02]  /*20690*/  SYNCS.PHASECHK.TRANS64.TRYWAIT P0, [R17+URZ+0x22820], R0 ;  /* 0x02282000110075a7 */ /* 0x001064000800017f */
[----:B-1----:R-:W-:Y:S05]  /*206a0*/  @!P0 NANOSLEEP.SYNCS 0x989680 ;  /* 0x009896800000895d */ /* 0x002fea0003900000 */
[----:B------:R-:W1:Y:S02]  /*206b0*/  @!P0 SYNCS.PHASECHK.TRANS64 P0, [R17+URZ+0x22820], R0 ;  /* 0x02282000110085a7 */ /* 0x000e64000800007f */
[----:B-1----:R-:W-:Y:S05]  /*206c0*/  @!P0 BRA `(.L_x_1596) ;  /* 0xfffffffc00f08947 */ /* 0x002fea000383ffff */
[----:B------:R-:W-:Y:S05]  /*206d0*/  BRA `(.L_x_1720) ;  /* 0xffffffa400287947 */ /* 0x000fea000383ffff */
.L_x_1600:
[----:B0-----:R0:W1:Y:S02]  /*206e0*/  SYNCS.PHASECHK.TRANS64.TRYWAIT P0, [R0+URZ+0x22880], R28 ;  /* 0x0228801c000075a7 */ /* 0x001064000800017f */
[----:B-1----:R-:W-:Y:S05]  /*206f0*/  @!P0 NANOSLEEP.SYNCS 0x989680 ;  /* 0x009896800000895d */ /* 0x002fea0003900000 */
[----:B------:R-:W1:Y:S02]  /*20700*/  @!P0 SYNCS.PHASECHK.TRANS64 P0, [R0+URZ+0x22880], R28 ;  /* 0x0228801c000085a7 */ /* 0x000e64000800007f */
[----:B-1----:R-:W-:Y:S05]  /*20710*/  @!P0 BRA `(.L_x_1600) ;  /* 0xfffffffc00f08947 */ /* 0x002fea000383ffff */
[----:B------:R-:W-:Y:S05]  /*20720*/  BRA `(.L_x_1721) ;  /* 0xffffffa800547947 */ /* 0x000fea000383ffff */
.L_x_1601:
        /* <DEDUP_REMOVED lines=8> */
.L_x_1723:
[----:B------:R-:W-:Y:S05]  /*207b0*/  BSYNC B0 ;  /* 0x0000000000007941 */ /* 0x000fea0003800000 */
.L_x_1722:
        /* <DEDUP_REMOVED lines=9> */
.L_x_1724:
[----:B------:R-:W-:Y:S02]  /*20850*/  IMAD.MOV.U32 R13, RZ, RZ, R4 ;  /* 0x000000ffff0d7224 */ /* 0x000fe400078e0004 */
[----:B------:R-:W-:Y:S02]  /*20860*/  IMAD.MOV.U32 R12, RZ, RZ, 0x1 ;  /* 0x00000001ff0c7424 */ /* 0x000fe400078e00ff */
[----:B------:R-:W-:-:S07]  /*20870*/  IMAD.MOV.U32 R2, RZ, RZ, R14 ;  /* 0x000000ffff027224 */ /* 0x000fce00078e000e */
[----:B------:R-:W-:Y:S05]  /*20880*/  WARPSYNC.COLLECTIVE R15, `(.L_x_1725) ;  /* 0x000000000f087348 */ /* 0x000fea0003c00000 */
[----:B------:R0:W1:Y:S02]  /*20890*/  SHFL.IDX P6, R14, R13, R12, R11 ;  /* 0x0000000c0d0e7389 */ /* 0x00006400000c000b */
[----:B01----:R-:W-:Y:S01]  /*208a0*/  ENDCOLLECTIVE ;  /* 0x000000000000791b */ /* 0x003fe20003800000 */
.L_x_1725:
        /* <DEDUP_REMOVED lines=11> */
.L_x_1726:
        /* <DEDUP_REMOVED lines=8> */
.L_x_1727:
        /* <DEDUP_REMOVED lines=9> */
.L_x_1728:
        /* <DEDUP_REMOVED lines=9> */
.L_x_1729:
        /* <DEDUP_REMOVED lines=9> */
.L_x_1730:
[----:B------:R-:W-:Y:S02]  /*20b90*/  IMAD.MOV.U32 R13, RZ, RZ, R4 ;  /* 0x000000ffff0d7224 */ /* 0x000fe400078e0004 */
[----:B------:R-:W-:Y:S02]  /*20ba0*/  IMAD.MOV.U32 R12, RZ, RZ, 0x4 ;  /* 0x00000004ff0c7424 */ /* 0x000fe400078e00ff */
[----:B------:R-:W-:-:S07]  /*20bb0*/  IMAD.MOV.U32 R2, RZ, RZ, R14 ;  /* 0x000000ffff027224 */ /* 0x000fce00078e000e */
[----:B------:R-:W-:Y:S05]  /*20bc0*/  WARPSYNC.COLLECTIVE R15, `(.L_x_1731) ;  /* 0x000000000f087348 */ /* 0x000fea0003c00000 */
[----:B------:R0:W1:Y:S02]  /*20bd0*/  SHFL.IDX P6, R14, R13, R12, R11 ;  /* 0x0000000c0d0e7389 */ /* 0x00006400000c000b */
[----:B01----:R-:W-:Y:S01]  /*20be0*/  ENDCOLLECTIVE ;  /* 0x000000000000791b */ /* 0x003fe20003800000 */
.L_x_1731:
        /* <DEDUP_REMOVED lines=11> */
.L_x_1732:
[----:B------:R-:W-:Y:S02]  /*20ca0*/  IMAD.MOV.U32 R13, RZ, RZ, R4 ;  /* 0x000000ffff0d7224 */ /* 0x000fe400078e0004 */
[----:B------:R-:W-:Y:S02]  /*20cb0*/  IMAD.MOV.U32 R12, RZ, RZ, 0x5 ;  /* 0x00000005ff0c7424 */ /* 0x000fe400078e00ff */
[----:B------:R-:W-:-:S07]  /*20cc0*/  IMAD.MOV.U32 R2, RZ, RZ, R14 ;  /* 0x000000ffff027224 */ /* 0x000fce00078e000e */
[----:B------:R-:W-:Y:S05]  /*20cd0*/  WARPSYNC.COLLECTIVE R15, `(.L_x_1733) ;  /* 0x000000000f087348 */ /* 0x000fea0003c00000 */
[----:B------:R0:W1:Y:S02]  /*20ce0*/  SHFL.IDX P6, R14, R13, R12, R11 ;  /* 0x0000000c0d0e7389 */ /* 0x00006400000c000b */
[----:B01----:R-:W-:Y:S01]  /*20cf0*/  ENDCOLLECTIVE ;  /* 0x000000000000791b */ /* 0x003fe20003800000 */
.L_x_1733:
        /* <DEDUP_REMOVED lines=11> */
.L_x_1734:
[----:B------:R-:W-:Y:S02]  /*20db0*/  IMAD.MOV.U32 R13, RZ, RZ, R4 ;  /* 0x000000ffff0d7224 */ /* 0x000fe400078e0004 */
[----:B------:R-:W-:Y:S02]  /*20dc0*/  IMAD.MOV.U32 R12, RZ, RZ, 0x6 ;  /* 0x00000006ff0c7424 */ /* 0x000fe400078e00ff */
[----:B------:R-:W-:-:S07]  /*20dd0*/  IMAD.MOV.U32 R2, RZ, RZ, R14 ;  /* 0x000000ffff027224 */ /* 0x000fce00078e000e */
[----:B------:R-:W-:Y:S05]  /*20de0*/  WARPSYNC.COLLECTIVE R15, `(.L_x_1735) ;  /* 0x000000000f087348 */ /* 0x000fea0003c00000 */
[----:B------:R0:W1:Y:S02]  /*20df0*/  SHFL.IDX P6, R14, R13, R12, R11 ;  /* 0x0000000c0d0e7389 */ /* 0x00006400000c000b */
[----:B01----:R-:W-:Y:S01]  /*20e00*/  ENDCOLLECTIVE ;  /* 0x000000000000791b */ /* 0x003fe20003800000 */
.L_x_1735:
        /* <DEDUP_REMOVED lines=11> */
.L_x_1736:
[----:B------:R-:W-:Y:S02]  /*20ec0*/  IMAD.MOV.U32 R13, RZ, RZ, R4 ;  /* 0x000000ffff0d7224 */ /* 0x000fe400078e0004 */
[----:B------:R-:W-:Y:S02]  /*20ed0*/  IMAD.MOV.U32 R12, RZ, RZ, 0x7 ;  /* 0x00000007ff0c7424 */ /* 0x000fe400078e00ff */
[----:B------:R-:W-:-:S07]  /*20ee0*/  IMAD.MOV.U32 R2, RZ, RZ, R14 ;  /* 0x000000ffff027224 */ /* 0x000fce00078e000e */
[----:B------:R-:W-:Y:S05]  /*20ef0*/  WARPSYNC.COLLECTIVE R15, `(.L_x_1737) ;  /* 0x000000000f087348 */ /* 0x000fea0003c00000 */
[----:B------:R0:W1:Y:S02]  /*20f00*/  SHFL.IDX P6, R14, R13, R12, R11 ;  /* 0x0000000c0d0e7389 */ /* 0x00006400000c000b */
[----:B01----:R-:W-:Y:S01]  /*20f10*/  ENDCOLLECTIVE ;  /* 0x000000000000791b */ /* 0x003fe20003800000 */
.L_x_1737:
        /* <DEDUP_REMOVED lines=11> */
.L_x_1738:
[----:B------:R-:W-:Y:S02]  /*20fd0*/  IMAD.MOV.U32 R13, RZ, RZ, R20 ;  /* 0x000000ffff0d7224 */ /* 0x000fe400078e0014 */
[----:B------:R-:W-:Y:S02]  /*20fe0*/  IMAD.MOV.U32 R12, RZ, RZ, RZ ;  /* 0x000000ffff0c7224 */ /* 0x000fe400078e00ff */
[----:B------:R-:W-:-:S07]  /*20ff0*/  IMAD.MOV.U32 R21, RZ, RZ, R14 ;  /* 0x000000ffff157224 */ /* 0x000fce00078e000e */
[----:B------:R-:W-:Y:S05]  /*21000*/  WARPSYNC.COLLECTIVE R15, `(.L_x_1739) ;  /* 0x000000000f087348 */ /* 0x000fea0003c00000 */
[----:B------:R0:W1:Y:S02]  /*21010*/  SHFL.IDX P6, R14, R13, R12, R11 ;  /* 0x0000000c0d0e7389 */ /* 0x00006400000c000b */
[----:B01----:R-:W-:Y:S01]  /*21020*/  ENDCOLLECTIVE ;  /* 0x000000000000791b */ /* 0x003fe20003800000 */
.L_x_1739:
        /* <DEDUP_REMOVED lines=11> */
.L_x_1740:
[----:B------:R-:W-:Y:S02]  /*210e0*/  IMAD.MOV.U32 R13, RZ, RZ, R20 ;  /* 0x000000ffff0d7224 */ /* 0x000fe400078e0014 */
[----:B------:R-:W-:Y:S02]  /*210f0*/  IMAD.MOV.U32 R12, RZ, RZ, 0x1 ;  /* 0x00000001ff0c7424 */ /* 0x000fe400078e00ff */
[----:B------:R-:W-:-:S07]  /*21100*/  IMAD.MOV.U32 R5, RZ, RZ, R14 ;  /* 0x000000ffff057224 */ /* 0x000fce00078e000e */
[----:B------:R-:W-:Y:S05]  /*21110*/  WARPSYNC.COLLECTIVE R15, `(.L_x_1741) ;  /* 0x000000000f087348 */ /* 0x000fea0003c00000 */
[----:B------:R0:W1:Y:S02]  /*21120*/  SHFL.IDX P6, R14, R13, R12, R11 ;  /* 0x0000000c0d0e7389 */ /* 0x00006400000c000b */
[----:B01----:R-:W-:Y:S01]  /*21130*/  ENDCOLLECTIVE ;  /* 0x000000000000791b */ /* 0x003fe20003800000 */
.L_x_1741:
        /* <DEDUP_REMOVED lines=11> */
.L_x_1742:
[----:B------:R-:W-:Y:S01]  /*211f0*/  IMAD.MOV.U32 R2, RZ, RZ, R14 ;  /* 0x000000ffff027224 */ /* 0x000fe200078e000e */
[----:B------:R-:W-:Y:S06]  /*21200*/  BRA `(.L_x_1743) ;  /* 0xffffffa000ec7947 */ /* 0x000fec000383ffff */
.L_x_1606:
[----:B--2---:R2:W3:Y:S02]  /*21210*/  SYNCS.PHASECHK.TRANS64.TRYWAIT P0, [R0+URZ+0x22840], R28 ;  /* 0x0228401c000075a7 */ /* 0x0044e4000800017f */
[----:B---3--:R-:W-:Y:S05]  /*21220*/  @!P0 NANOSLEEP.SYNCS 0x989680 ;  /* 0x009896800000895d */ /* 0x008fea0003900000 */
[----:B------:R-:W3:Y:S02]  /*21230*/  @!P0 SYNCS.PHASECHK.TRANS64 P0, [R0+URZ+0x22840], R28 ;  /* 0x0228401c000085a7 */ /* 0x000ee4000800007f */
[----:B---3--:R-:W-:Y:S05]  /*21240*/  @!P0 BRA `(.L_x_1606) ;  /* 0xfffffffc00f08947 */ /* 0x008fea000383ffff */
[----:B------:R-:W-:Y:S05]  /*21250*/  BRA `(.L_x_1744) ;  /* 0xffffffa4003c7947 */ /* 0x000fea000383ffff */
.L_x_1607:
        /* <DEDUP_REMOVED lines=8> */
.L_x_1746:
[----:B------:R-:W-:Y:S05]  /*212e0*/  BSYNC B0 ;  /* 0x0000000000007941 */ /* 0x000fea0003800000 */
.L_x_1745:
        /* <DEDUP_REMOVED lines=8> */
.L_x_1747:
[----:B------:R-:W-:Y:S02]  /*21370*/  IMAD.MOV.U32 R13, RZ, RZ, R5 ;  /* 0x000000ffff0d7224 */ /* 0x000fe400078e0005 */
[----:B------:R-:W-:Y:S01]  /*21380*/  IMAD.MOV.U32 R12, RZ, RZ, 0x1 ;  /* 0x00000001ff0c7424 */ /* 0x000fe200078e00ff */
[----:B------:R-:W-:-:S13]  /*21390*/  IADD3 R2, P0, R29, R14, RZ ;  /* 0x0000000e1d027210 */ /* 0x000fda0007f1e0ff */
[----:B------:R-:W-:Y:S05]  /*213a0*/  WARPSYNC.COLLECTIVE R15, `(.L_x_1748) ;  /* 0x000000000f087348 */ /* 0x000fea0003c00000 */
[----:B------:R0:W1:Y:S02]  /*213b0*/  SHFL.IDX P6, R14, R13, R12, R11 ;  /* 0x0000000c0d0e7389 */ /* 0x00006400000c000b */
[----:B01----:R-:W-:Y:S01]  /*213c0*/  ENDCOLLECTIVE ;  /* 0x000000000000791b */ /* 0x003fe20003800000 */
.L_x_1748:
        /* <DEDUP_REMOVED lines=10> */
.L_x_1749:
        /* <DEDUP_REMOVED lines=9> */
.L_x_1750:
        /* <DEDUP_REMOVED lines=9> */
.L_x_1751:
        /* <DEDUP_REMOVED lines=8> */
.L_x_1752:
        /* <DEDUP_REMOVED lines=9> */
.L_x_1753:
        /* <DEDUP_REMOVED lines=9> */
.L_x_1754:
        /* <DEDUP_REMOVED lines=9> */
.L_x_1755:
[----:B------:R-:W-:Y:S02]  /*217c0*/  IMAD.MOV.U32 R12, RZ, RZ, 0x5 ;  /* 0x00000005ff0c7424 */ /* 0x000fe400078e00ff */
[----:B------:R-:W-:-:S05]  /*217d0*/  IMAD.MOV.U32 R13, RZ, RZ, R14 ;  /* 0x000000ffff0d7224 */ /* 0x000fca00078e000e */
[----:B------:R-:W-:Y:S01]  /*217e0*/  IADD3 R2, P0, R29, R13, RZ ;  /* 0x0000000d1d027210 */ /* 0x000fe20007f1e0ff */
[----:B------:R-:W-:-:S04]  /*217f0*/  IMAD.MOV.U32 R13, RZ, RZ, R5 ;  /* 0x000000ffff0d7224 */ /* 0x000fc800078e0005 */
[----:B------:R-:W-:-:S08]  /*21800*/  IMAD.X R3, RZ, RZ, R9, P0 ;  /* 0x000000ffff037224 */ /* 0x000fd000000e0609 */
[----:B------:R-:W-:Y:S05]  /*21810*/  WARPSYNC.COLLECTIVE R15, `(.L_x_1756) ;  /* 0x000000000f087348 */ /* 0x000fea0003c00000 */
[----:B------:R0:W1:Y:S02]  /*21820*/  SHFL.IDX P6, R14, R13, R12, R11 ;  /* 0x0000000c0d0e7389 */ /* 0x00006400000c000b */
[----:B01----:R-:W-:Y:S01]  /*21830*/  ENDCOLLECTIVE ;  /* 0x000000000000791b */ /* 0x003fe20003800000 */
.L_x_1756:
        /* <DEDUP_REMOVED lines=9> */
.L_x_1757:
        /* <DEDUP_REMOVED lines=8> */
.L_x_1758:
        /* <DEDUP_REMOVED lines=9> */
.L_x_1759:
[----:B------:R-:W-:Y:S02]  /*219e0*/  IMAD.MOV.U32 R13, RZ, RZ, R5 ;  /* 0x000000ffff0d7224 */ /* 0x000fe400078e0005 */
[----:B------:R-:W-:Y:S02]  /*219f0*/  IMAD.MOV.U32 R12, RZ, RZ, 0x7 ;  /* 0x00000007ff0c7424 */ /* 0x000fe400078e00ff */
[----:B------:R-:W-:-:S07]  /*21a00*/  IMAD.MOV.U32 R20, RZ, RZ, R14 ;  /* 0x000000ffff147224 */ /* 0x000fce00078e000e */
[----:B------:R-:W-:Y:S05]  /*21a10*/  WARPSYNC.COLLECTIVE R15, `(.L_x_1760) ;  /* 0x000000000f087348 */ /* 0x000fea0003c00000 */
[----:B------:R0:W1:Y:S02]  /*21a20*/  SHFL.IDX P6, R14, R13, R12, R11 ;  /* 0x0000000c0d0e7389 */ /* 0x00006400000c000b */
[----:B01----:R-:W-:Y:S01]  /*21a30*/  ENDCOLLECTIVE ;  /* 0x000000000000791b */ /* 0x003fe20003800000 */
.L_x_1760:
        /* <DEDUP_REMOVED lines=11> */
.L_x_1761:
        /* <DEDUP_REMOVED lines=9> */
.L_x_1762:
        /* <DEDUP_REMOVED lines=9> */
.L_x_1763:
[----:B------:R-:W-:Y:S02]  /*21c10*/  IMAD.MOV.U32 R13, RZ, RZ, R8 ;  /* 0x000000ffff0d7224 */ /* 0x000fe400078e0008 */
[----:B------:R-:W-:Y:S02]  /*21c20*/  IMAD.MOV.U32 R12, RZ, RZ, 0x1 ;  /* 0x00000001ff0c7424 */ /* 0x000fe400078e00ff */
[----:B------:R-:W-:-:S07]  /*21c30*/  IMAD.MOV.U32 R5, RZ, RZ, R14 ;  /* 0x000000ffff057224 */ /* 0x000fce00078e000e */
[----:B------:R-:W-:Y:S05]  /*21c40*/  WARPSYNC.COLLECTIVE R15, `(.L_x_1764) ;  /* 0x000000000f087348 */ /* 0x000fea0003c00000 */
[----:B------:R0:W1:Y:S02]  /*21c50*/  SHFL.IDX P6, R14, R13, R12, R11 ;  /* 0x0000000c0d0e7389 */ /* 0x00006400000c000b */
[----:B01----:R-:W-:Y:S01]  /*21c60*/  ENDCOLLECTIVE ;  /* 0x000000000000791b */ /* 0x003fe20003800000 */
.L_x_1764:
        /* <DEDUP_REMOVED lines=11> */
.L_x_1765:
[----:B------:R-:W-:Y:S05]  /*21d20*/  BRA `(.L_x_1766) ;  /* 0xffffff9c00c47947 */ /* 0x000fea000383ffff */
.L_x_1612:
[----:B0-----:R0:W1:Y:S02]  /*21d30*/  SYNCS.PHASECHK.TRANS64.TRYWAIT P2, [R19+URZ+0x22870], R0 ;  /* 0x02287000130075a7 */ /* 0x001064000804017f */
[----:B-1----:R-:W-:Y:S05]  /*21d40*/  @!P2 NANOSLEEP.SYNCS 0x989680 ;  /* 0x009896800000a95d */ /* 0x002fea0003900000 */
[----:B------:R-:W1:Y:S02]  /*21d50*/  @!P2 SYNCS.PHASECHK.TRANS64 P2, [R19+URZ+0x22870], R0 ;  /* 0x022870001300a5a7 */ /* 0x000e64000804007f */
[----:B-1----:R-:W-:Y:S05]  /*21d60*/  @!P2 BRA `(.L_x_1612) ;  /* 0xfffffffc00f0a947 */ /* 0x002fea000383ffff */
[----:B------:R-:W-:Y:S05]  /*21d70*/  BRA `(.L_x_1767) ;  /* 0xffffffa000287947 */ /* 0x000fea000383ffff */
.L_x_1614:
[----:B0-----:R0:W1:Y:S02]  /*21d80*/  SYNCS.PHASECHK.TRANS64.TRYWAIT P2, [R19+URZ+0x22860], R2 ;  /* 0x02286002130075a7 */ /* 0x001064000804017f */
[----:B-1----:R-:W-:Y:S05]  /*21d90*/  @!P2 NANOSLEEP.SYNCS 0x989680 ;  /* 0x009896800000a95d */ /* 0x002fea0003900000 */
[----:B------:R-:W1:Y:S02]  /*21da0*/  @!P2 SYNCS.PHASECHK.TRANS64 P2, [R19+URZ+0x22860], R2 ;  /* 0x022860021300a5a7 */ /* 0x000e64000804007f */
[----:B-1----:R-:W-:Y:S05]  /*21db0*/  @!P2 BRA `(.L_x_1614) ;  /* 0xfffffffc00f0a947 */ /* 0x002fea000383ffff */
[----:B------:R-:W-:Y:S05]  /*21dc0*/  BRA `(.L_x_1768) ;  /* 0xffffffa000387947 */ /* 0x000fea000383ffff */
.L_x_1622:
[----:B--2---:R2:W3:Y:S02]  /*21dd0*/  SYNCS.PHASECHK.TRANS64.TRYWAIT P1, [R18+URZ+0x22870], R3 ;  /* 0x02287003120075a7 */ /* 0x0044e4000802017f */
[----:B---3--:R-:W-:Y:S05]  /*21de0*/  @!P1 NANOSLEEP.SYNCS 0x989680 ;  /* 0x009896800000995d */ /* 0x008fea0003900000 */
[----:B------:R-:W3:Y:S02]  /*21df0*/  @!P1 SYNCS.PHASECHK.TRANS64 P1, [R18+URZ+0x22870], R3 ;  /* 0x02287003120095a7 */ /* 0x000ee4000802007f */
[----:B---3--:R-:W-:Y:S05]  /*21e00*/  @!P1 BRA `(.L_x_1622) ;  /* 0xfffffffc00f09947 */ /* 0x008fea000383ffff */
[----:B------:R-:W-:Y:S05]  /*21e10*/  BRA `(.L_x_1769) ;  /* 0xffffffa400f87947 */ /* 0x000fea000383ffff */
.L_x_1624:
[----:B0-----:R0:W2:Y:S02]  /*21e20*/  SYNCS.PHASECHK.TRANS64.TRYWAIT P1, [R18+URZ+0x22860], R3 ;  /* 0x02286003120075a7 */ /* 0x0010a4000802017f */
[----:B--2---:R-:W-:Y:S05]  /*21e30*/  @!P1 NANOSLEEP.SYNCS 0x989680 ;  /* 0x009896800000995d */ /* 0x004fea0003900000 */
[----:B------:R-:W2:Y:S02]  /*21e40*/  @!P1 SYNCS.PHASECHK.TRANS64 P1, [R18+URZ+0x22860], R3 ;  /* 0x02286003120095a7 */ /* 0x000ea4000802007f */
[----:B--2---:R-:W-:Y:S05]  /*21e50*/  @!P1 BRA `(.L_x_1624) ;  /* 0xfffffffc00f09947 */ /* 0x004fea000383ffff */
[----:B------:R-:W-:Y:S05]  /*21e60*/  BRA `(.L_x_1770) ;  /* 0xffffffa800087947 */ /* 0x000fea000383ffff */
.L_x_1638:
[----:B0-----:R0:W2:Y:S02]  /*21e70*/  SYNCS.PHASECHK.TRANS64.TRYWAIT P0, [R7+URZ+0x22820], R0 ;  /* 0x02282000070075a7 */ /* 0x0010a4000800017f */
[----:B--2---:R-:W-:Y:S05]  /*21e80*/  @!P0 NANOSLEEP.SYNCS 0x989680 ;  /* 0x009896800000895d */ /* 0x004fea0003900000 */
[----:B------:R-:W2:Y:S02]  /*21e90*/  @!P0 SYNCS.PHASECHK.TRANS64 P0, [R7+URZ+0x22820], R0 ;  /* 0x02282000070085a7 */ /* 0x000ea4000800007f */
[----:B--2---:R-:W-:Y:S05]  /*21ea0*/  @!P0 BRA `(.L_x_1638) ;  /* 0xfffffffc00f08947 */ /* 0x004fea000383ffff */
[----:B------:R-:W-:Y:S05]  /*21eb0*/  BRA `(.L_x_1771) ;  /* 0xffffffbc00c07947 */ /* 0x000fea000383ffff */
.L_x_1639:
        /* <DEDUP_REMOVED lines=11> */
.L_x_1773:
[----:B------:R-:W-:Y:S05]  /*21f70*/  BSYNC B0 ;  /* 0x0000000000007941 */ /* 0x000fea0003800000 */
.L_x_1772:
[----:B------:R-:W-:Y:S05]  /*21f80*/  BRA `(.L_x_1774) ;  /* 0xffffffbc00a87947 */ /* 0x000fea000383ffff */
.L_x_1642:
[----:B------:R-:W-:Y:S01]  /*21f90*/  BSSY B1, `(.L_x_1775) ;  /* 0x0000006000017945 */ /* 0x000fe20003800000 */
[----:B------:R-:W-:-:S07]  /*21fa0*/  IMAD.MOV.U32 R15, RZ, RZ, -0x1 ;  /* 0xffffffffff0f7424 */ /* 0x000fce00078e00ff */
[----:B01----:R-:W-:Y:S05]  /*21fb0*/  WARPSYNC.COLLECTIVE R15, `(.L_x_1776) ;  /* 0x000000000f0c7348 */ /* 0x003fea0003c00000 */
[----:B------:R-:W-:Y:S02]  /*21fc0*/  ELECT P6, UR62, PT ;  /* 0x00000000003e782f */ /* 0x000fe400038c0000 */
[----:B------:R-:W-:Y:S01]  /*21fd0*/  MOV R14, UR62 ;  /* 0x0000003e000e7c02 */ /* 0x000fe20008000f00 */
[----:B01----:R-:W-:Y:S10]  /*21fe0*/  ENDCOLLECTIVE ;  /* 0x000000000000791b */ /* 0x003ff40003800000 */
.L_x_1776:
[----:B------:R-:W-:Y:S05]  /*21ff0*/  BSYNC B1 ;  /* 0x0000000000017941 */ /* 0x000fea0003800000 */
.L_x_1775:
[----:B------:R-:W-:Y:S05]  /*22000*/  BRA `(.L_x_1777) ;  /* 0xffffffbc00a07947 */ /* 0x000fea000383ffff */
.L_x_1644:
[----:B0-----:R0:W2:Y:S02]  /*22010*/  SYNCS.PHASECHK.TRANS64.TRYWAIT P1, [R5+URZ+0x22840], R0 ;  /* 0x02284000050075a7 */ /* 0x0010a4000802017f */
[----:B--2---:R-:W-:Y:S05]  /*22020*/  @!P1 NANOSLEEP.SYNCS 0x989680 ;  /* 0x009896800000995d */ /* 0x004fea0003900000 */
[----:B------:R-:W2:Y:S02]  /*22030*/  @!P1 SYNCS.PHASECHK.TRANS64 P1, [R5+URZ+0x22840], R0 ;  /* 0x02284000050095a7 */ /* 0x000ea4000802007f */
[----:B--2---:R-:W-:Y:S05]  /*22040*/  @!P1 BRA `(.L_x_1644) ;  /* 0xfffffffc00f09947 */ /* 0x004fea000383ffff */
[----:B------:R-:W-:Y:S05]  /*22050*/  BRA `(.L_x_1778) ;  /* 0xffffffbc00c07947 */ /* 0x000fea000383ffff */
.L_x_1646:
[----:B--2---:R2:W3:Y:S02]  /*22060*/  SYNCS.PHASECHK.TRANS64.TRYWAIT P1, [R3+URZ+0x22840], R2 ;  /* 0x02284002030075a7 */ /* 0x0044e4000802017f */
[----:B---3--:R-:W-:Y:S05]  /*22070*/  @!P1 NANOSLEEP.SYNCS 0x989680 ;  /* 0x009896800000995d */ /* 0x008fea0003900000 */
[----:B------:R-:W3:Y:S02]  /*22080*/  @!P1 SYNCS.PHASECHK.TRANS64 P1, [R3+URZ+0x22840], R2 ;  /* 0x02284002030095a7 */ /* 0x000ee4000802007f */
[----:B---3--:R-:W-:Y:S05]  /*22090*/  @!P1 BRA `(.L_x_1646) ;  /* 0xfffffffc00f09947 */ /* 0x008fea000383ffff */
[----:B------:R-:W-:Y:S05]  /*220a0*/  BRA `(.L_x_1779) ;  /* 0xffffffbc00cc7947 */ /* 0x000fea000383ffff */
.L_x_1648:
[----:B---3--:R3:W4:Y:S02]  /*220b0*/  SYNCS.PHASECHK.TRANS64.TRYWAIT P1, [R5+URZ+0x22860], R0 ;  /* 0x02286000050075a7 */ /* 0x008724000802017f */
[----:B----4-:R-:W-:Y:S05]  /*220c0*/  @!P1 NANOSLEEP.SYNCS 0x989680 ;  /* 0x009896800000995d */ /* 0x010fea0003900000 */
[----:B------:R-:W4:Y:S02]  /*220d0*/  @!P1 SYNCS.PHASECHK.TRANS64 P1, [R5+URZ+0x22860], R0 ;  /* 0x02286000050095a7 */ /* 0x000f24000802007f */
[----:B----4-:R-:W-:Y:S05]  /*220e0*/  @!P1 BRA `(.L_x_1648) ;  /* 0xfffffffc00f09947 */ /* 0x010fea000383ffff */
[----:B------:R-:W-:Y:S05]  /*220f0*/  BRA `(.L_x_1780) ;  /* 0xffffffbc00c87947 */ /* 0x000fea000383ffff */
.L_x_1650:
[----:B----4-:R4:W0:Y:S02]  /*22100*/  SYNCS.PHASECHK.TRANS64.TRYWAIT P1, [R3+URZ+0x22860], R2 ;  /* 0x02286002030075a7 */ /* 0x010824000802017f */
[----:B0-----:R-:W-:Y:S05]  /*22110*/  @!P1 NANOSLEEP.SYNCS 0x989680 ;  /* 0x009896800000995d */ /* 0x001fea0003900000 */
[----:B------:R-:W0:Y:S02]  /*22120*/  @!P1 SYNCS.PHASECHK.TRANS64 P1, [R3+URZ+0x22860], R2 ;  /* 0x02286002030095a7 */ /* 0x000e24000802007f */
[----:B0-----:R-:W-:Y:S05]  /*22130*/  @!P1 BRA `(.L_x_1650) ;  /* 0xfffffffc00f09947 */ /* 0x001fea000383ffff */
[----:B------:R-:W-:Y:S05]  /*22140*/  BRA `(.L_x_1781) ;  /* 0xffffffbc00c47947 */ /* 0x000fea000383ffff */
.L_x_1652:
[----:B------:R0:W0:Y:S02]  /*22150*/  SYNCS.PHASECHK.TRANS64.TRYWAIT P1, [R5+URZ+0x22880], R0 ;  /* 0x02288000050075a7 */ /* 0x000024000802017f */
[----:B0-----:R-:W-:Y:S05]  /*22160*/  @!P1 NANOSLEEP.SYNCS 0x989680 ;  /* 0x009896800000995d */ /* 0x001fea0003900000 */
[----:B------:R-:W0:Y:S02]  /*22170*/  @!P1 SYNCS.PHASECHK.TRANS64 P1, [R5+URZ+0x22880], R0 ;  /* 0x02288000050095a7 */ /* 0x000e24000802007f */
[----:B0-----:R-:W-:Y:S05]  /*22180*/  @!P1 BRA `(.L_x_1652) ;  /* 0xfffffffc00f09947 */ /* 0x001fea000383ffff */
[----:B------:R-:W-:Y:S05]  /*22190*/  BRA `(.L_x_1782) ;  /* 0xffffffbc00c07947 */ /* 0x000fea000383ffff */
.L_x_1783:
        /* <DEDUP_REMOVED lines=14> */
.L_x_3744:


//--------------------- .text._ZN7cutlass13device_kernelIN5flash11enable_sm90INS1_16FlashAttnFwdSm90INS1_25CollectiveMainloopFwdSm90ILi2EN4cute5tupleIJNS5_1CILi1EEES8_S8_EEENS6_IJNS7_ILi128EEENS7_ILi160EEESA_EEELi128ENS_12float_e4m3_tEfNS_4arch4Sm90ELb0ELb1ELb0ELb1ELb1ELb1ELb0ELb1ELb1ELb1ELb1ELb0EEENS1_21CollectiveEpilogueFwdINS6_IJSA_SA_SB_EEES9_NS_10bfloat16_tESF_Li256ELb1ELb1ELb1ELb1EEENS1_36VarlenDynamicPersistentTileSchedulerILi128ELi160ELi256ELi128ELb1ELb1ELb1ELb1ELb0ELb1EEEEEEEEEvNT_6ParamsE --------------------------
	.section	.text._ZN7cutlass13device_kernelIN5flash11enable_sm90INS1_16FlashAttnFwdSm90INS1_25CollectiveMainloopFwdSm90ILi2EN4cute5tupleIJNS5_1CILi1EEES8_S8_EEENS6_IJNS7_ILi128EEENS7_ILi160EEESA_EEELi128ENS_12float_e4m3_tEfNS_4arch4Sm90ELb0ELb1ELb0ELb1ELb1ELb1ELb0ELb1ELb1ELb1ELb1ELb0EEENS1_21CollectiveEpilogueFwdINS6_IJSA_SA_SB_EEES9_NS_10bfloat16_tESF_Li256ELb1ELb1ELb1ELb1EEENS1_36VarlenDynamicPersistentTileSchedulerILi128ELi160ELi256ELi128ELb1ELb1ELb1ELb1ELb0ELb1EEEEEEEEEvNT_6ParamsE,"ax",@progbits
	.align	128
.text._ZN7cutlass13device_kernelIN5flash11enable_sm90INS1_16FlashAttnFwdSm90INS1_25CollectiveMainloopFwdSm90ILi2EN4cute5tupleIJNS5_1CILi1EEES8_S8_EEENS6_IJNS7_ILi128EEENS7_ILi160EEESA_EEELi128ENS_12float_e4m3_tEfNS_4arch4Sm90ELb0ELb1ELb0ELb1ELb1ELb1ELb0ELb1ELb1ELb1ELb1ELb0EEENS1_21CollectiveEpilogueFwdINS6_IJSA_SA_SB_EEES9_NS_10bfloat16_tESF_Li256ELb1ELb1ELb1ELb1EEENS1_36VarlenDynamicPersistentTileSchedulerILi128ELi160ELi256ELi128ELb1ELb1ELb1ELb1ELb0ELb1EEEEEEEEEvNT_6ParamsE:
        .type           _ZN7cutlass13device_kernelIN5flash11enable_sm90INS1_16FlashAttnFwdSm90INS1_25CollectiveMainloopFwdSm90ILi2EN4cute5tupleIJNS5_1CILi1EEES8_S8_EEENS6_IJNS7_ILi128EEENS7_ILi160EEESA_EEELi128ENS_12float_e4m3_tEfNS_4arch4Sm90ELb0ELb1ELb0ELb1ELb1ELb1ELb0ELb1ELb1ELb1ELb1ELb0EEENS1_21CollectiveEpilogueFwdINS6_IJSA_SA_SB_EEES9_NS_10bfloat16_tESF_Li256ELb1ELb1ELb1ELb1EEENS1_36VarlenDynamicPersistentTileSchedulerILi128ELi160ELi256ELi128ELb1ELb1ELb1ELb1ELb0ELb1EEEEEEEEEvNT_6ParamsE,@function
        .size           _ZN7cutlass13device_kernelIN5flash11enable_sm90INS1_16FlashAttnFwdSm90INS1_25CollectiveMainloopFwdSm90ILi2EN4cute5tupleIJNS5_1CILi1EEES8_S8_EEENS6_IJNS7_ILi128EEENS7_ILi160EEESA_EEELi128ENS_12float_e4m3_tEfNS_4arch4Sm90ELb0ELb1ELb0ELb1ELb1ELb1ELb0ELb1ELb1ELb1ELb1ELb0EEENS1_21CollectiveEpilogueFwdINS6_IJSA_SA_SB_EEES9_NS_10bfloat16_tESF_Li256ELb1ELb1ELb1ELb1EEENS1_36VarlenDynamicPersistentTileSchedulerILi128ELi160ELi256ELi128ELb1ELb1ELb1ELb1ELb0ELb1EEEEEEEEEvNT_6ParamsE,(.L_x_3745 - _ZN7cutlass13device_kernelIN5flash11enable_sm90INS1_16FlashAttnFwdSm90INS1_25CollectiveMainloopFwdSm90ILi2EN4cute5tupleIJNS5_1CILi1EEES8_S8_EEENS6_IJNS7_ILi128EEENS7_ILi160EEESA_EEELi128ENS_12float_e4m3_tEfNS_4arch4Sm90ELb0ELb1ELb0ELb1ELb1ELb1ELb0ELb1ELb1ELb1ELb1ELb0EEENS1_21CollectiveEpilogueFwdINS6_IJSA_SA_SB_EEES9_NS_10bfloat16_tESF_Li256ELb1ELb1ELb1ELb1EEENS1_36VarlenDynamicPersistentTileSchedulerILi128ELi160ELi256ELi128ELb1ELb1ELb1ELb1ELb0ELb1EEEEEEEEEvNT_6ParamsE)
        .other          _ZN7cutlass13device_kernelIN5flash11enable_sm90INS1_16FlashAttnFwdSm90INS1_25CollectiveMainloopFwdSm90ILi2EN4cute5tupleIJNS5_1CILi1EEES8_S8_EEENS6_IJNS7_ILi128EEENS7_ILi160EEESA_EEELi128ENS_12float_e4m3_tEfNS_4arch4Sm90ELb0ELb1ELb0ELb1ELb1ELb1ELb0ELb1ELb1ELb1ELb1ELb0EEENS1_21CollectiveEpilogueFwdINS6_IJSA_SA_SB_EEES9_NS_10bfloat16_tESF_Li256ELb1ELb1ELb1ELb1EEENS1_36VarlenDynamicPersistentTileSchedulerILi128ELi160ELi256ELi128ELb1ELb1ELb1ELb1ELb0ELb1EEEEEEEEEvNT_6ParamsE,@"STO_CUDA_ENTRY STV_DEFAULT"
_ZN7cutlass13device_kernelIN5flash11enable_sm90INS1_16FlashAttnFwdSm90INS1_25CollectiveMainloopFwdSm90ILi2EN4cute5tupleIJNS5_1CILi1EEES8_S8_EEENS6_IJNS7_ILi128EEENS7_ILi160EEESA_EEELi128ENS_12float_e4m3_tEfNS_4arch4Sm90ELb0ELb1ELb0ELb1ELb1ELb1ELb0ELb1ELb1ELb1ELb1ELb0EEENS1_21CollectiveEpilogueFwdINS6_IJSA_SA_SB_EEES9_NS_10bfloat16_tESF_Li256ELb1ELb1ELb1ELb1EEENS1_36VarlenDynamicPersistentTileSchedulerILi128ELi160ELi256ELi128ELb1ELb1ELb1ELb1ELb0ELb1EEEEEEEEEvNT_6ParamsE:
        /* <DEDUP_REMOVED lines=18> */
.L_x_1785:
[----:B------:R-:W-:Y:S05]  /*0120*/  BSYNC B0 ;  /* 0x0000000000007941 */ /* 0x000fea0003800000 */
.L_x_1784:
        /* <DEDUP_REMOVED lines=41> */
.L_x_1786:
        /* <DEDUP_REMOVED lines=22> */
.L_x_1787:
        /* <DEDUP_REMOVED lines=18> */
.L_x_1788:
        /* <DEDUP_REMOVED lines=22> */
.L_x_1789:
        /* <DEDUP_REMOVED lines=23> */
.L_x_1790:
        /* <DEDUP_REMOVED lines=10> */
.L_x_1793:
[----:B------:R-:W-:-:S08]  /*09b0*/  NOP ;  /* 0x0000000000007918 */ /* 0x000fd00000000000 */
[----:B------:R-:W1:Y:S02]  /*09c0*/  USETMAXREG.TRY_ALLOC.CTAPOOL UP0, 0xe8 ;  /* 0x000000e8000079c8 */ /* 0x000e640008000600 */
[----:B-1----:R-:W-:-:S13]  /*09d0*/  PLOP3.LUT P0, PT, PT, PT, UP0, 0x80, 0x0 ;  /* 0x000000000000781c */ /* 0x002fda0003f0f008 */
[----:B------:R-:W-:Y:S05]  /*09e0*/  @!P0 BRA `(.L_x_1793) ;  /* 0xfffffffc00f08947 */ /* 0x000fea000383ffff */
[----:B------:R-:W1:Y:S01]  /*09f0*/  S2R R0, SR_TID.X ;  /* 0x0000000000007919 */ /* 0x000e620000002100 */
[----:B------:R-:W2:Y:S01]  /*0a00*/  S2UR UR5, SR_CgaCtaId ;  /* 0x00000000000579c3 */ /* 0x000ea20000008800 */
[----:B------:R-:W-:Y:S01]  /*0a10*/  UMOV UR4, 0x400 ;  /* 0x0000040000047882 */ /* 0x000fe20000000000 */
[----:B------:R-:W-:-:S06]  /*0a20*/  LOP3.LUT R22, R22, 0xffffffdf, RZ, 0xc0, !PT ;  /* 0xffffffdf16167812 */ /* 0x000fcc00078ec0ff */
[----:B------:R-:W-:Y:S06]  /*0a30*/  BAR.ARV 0x8, 0x180 ;  /* 0x0206000000007b1d */ /* 0x000fec0000002000 */
[----:B--2---:R-:W-:-:S06]  /*0a40*/  ULEA UR4, UR5, UR4, 0x18 ;  /* 0x0000000405047291 */ /* 0x004fcc000f8ec03f */
[----:B------:R-:W-:Y:S01]  /*0a50*/  IMAD.U32 R17, RZ, RZ, UR4 ;  /* 0x00000004ff117e24 */ /* 0x000fe2000f8e00ff */
[----:B-1----:R-:W-:Y:S01]  /*0a60*/  SHF.R.U32.HI R0, RZ, 0x7, R0 ;  /* 0x00000007ff007819 */ /* 0x002fe20000011600 */
[----:B------:R-:W-:-:S03]  /*0a70*/  ULDC UR4, c[0x0][0xc3c] ;  /* 0x00030f0000047ab9 */ /* 0x000fc60000000800 */
[----:B------:R-:W-:Y:S01]  /*0a80*/  ISETP.NE.AND P0, PT, R0, 0x1, PT ;  /* 0x000000010000780c */ /* 0x000fe20003f05270 */
[----:B------:R-:W-:-:S05]  /*0a90*/  IMAD.U32 R0, RZ, RZ, UR5 ;  /* 0x00000005ff007e24 */ /* 0x000fca000f8e00ff */
[----:B------:R-:W-:Y:S07]  /*0aa0*/  STL [R1], R0 ;  /* 0x0000000001007387 */ /* 0x000fee0000100800 */
[----:B------:R-:W-:Y:S01]  /*0ab0*/  @P0 LOP3.LUT R22, R22, 0x20, RZ, 0xfc, !PT ;  /* 0x0000002016160812 */ /* 0x000fe200078efcff */
[----:B------:R-:W-:Y:S08]  /*0ac0*/  @!P0 BAR.ARV 0x9, 0x100 ;  /* 0x0244000000008b1d */ /* 0x000ff00000002000 */
[----:B------:R-:W-:Y:S06]  /*0ad0*/  BAR.SYNC.DEFER_BLOCKING 0x5, 0x180 ;  /* 0x0146000000007b1d */ /* 0x000fec0000010000 */
[----:B------:R-:W1:Y:S02]  /*0ae0*/  LDS.128 R204, [R17+0x228d0] ;  /* 0x0228d00011cc7984 */ /* 0x000e640000000c00 */
[----:B------:R-:W-:Y:S06]  /*0af0*/  BAR.ARV 0x4, 0x180 ;  /* 0x0106000000007b1d */ /* 0x000fec0000002000 */
[----:B-1----:R-:W-:-:S13]  /*0b00*/  ISETP.GE.AND P0, PT, R207, UR4, PT ;  /* 0x00000004cf007c0c */ /* 0x002fda000bf06270 */
[----:B------:R-:W-:Y:S05]  /*0b10*/  @P0 BRA `(.L_x_1794) ;  /* 0x000002d400580947 */ /* 0x000fea0003800000 */
[----:B------:R-:W2:Y:S01]  /*0b20*/  LDL R2, [R1+0x34] ;  /* 0x0000340001027983 */ /* 0x000ea20000100800 */
[----:B------:R-:W-:Y:S01]  /*0b30*/  CS2R R190, SRZ ;  /* 0x0000000000be7805 */ /* 0x000fe2000001ff00 */
[----:B------:R-:W-:Y:S01]  /*0b40*/  IMAD.MOV.U32 R200, RZ, RZ, RZ ;  /* 0x000000ffffc87224 */ /* 0x000fe200078e00ff */
[----:B------:R-:W1:Y:S01]  /*0b50*/  S2R R0, SR_TID.X ;  /* 0x0000000000007919 */ /* 0x000e620000002100 */
[----:B------:R-:W-:Y:S02]  /*0b60*/  IMAD.MOV.U32 R192, RZ, RZ, RZ ;  /* 0x000000ffffc07224 */ /* 0x000fe400078e00ff */
[----:B-1----:R-:W-:-:S05]  /*0b70*/  VIADD R11, R0, 0xffffff80 ;  /* 0xffffff80000b7836 */ /* 0x002fca0000000000 */
[----:B------:R-:W-:Y:S02]  /*0b80*/  SHF.R.S32.HI R0, RZ, 0x1f, R11 ;  /* 0x0000001fff007819 */ /* 0x000fe4000001140b */
[----:B--2---:R-:W-:Y:S02]  /*0b90*/  R2UR UR4, R2 ;  /* 0x00000000020472ca */ /* 0x004fe400000e0000 */
[----:B------:R-:W-:-:S04]  /*0ba0*/  LEA.HI R2, R0, R11, RZ, 0x7 ;  /* 0x0000000b00027211 */ /* 0x000fc800078f38ff */
[----:B------:R-:W-:Y:S02]  /*0bb0*/  LOP3.LUT R229, R2, 0xffffff80, RZ, 0xc0, !PT ;  /* 0xffffff8002e57812 */ /* 0x000fe400078ec0ff */
[----:B------:R-:W-:-:S03]  /*0bc0*/  SHF.R.S32.HI R12, RZ, 0x7, R2 ;  /* 0x00000007ff0c7819 */ /* 0x000fc60000011402 */
[----:B------:R-:W-:Y:S01]  /*0bd0*/  IMAD.IADD R229, R11, 0x1, -R229 ;  /* 0x000000010be57824 */ /* 0x000fe200078e0ae5 */
[----:B------:R-:W-:Y:S01]  /*0be0*/  LEA.HI R2, R2, R12, RZ, 0x1 ;  /* 0x0000000c02027211 */ /* 0x000fe200078f08ff */
[----:B------:R-:W-:-:S03]  /*0bf0*/  ULOP3.LUT UR4, UR4, 0x1, URZ, 0xfc, !UPT ;  /* 0x0000000104047892 */ /* 0x000fc6000f8efc3f */
[----:B------:R-:W-:Y:S02]  /*0c00*/  SHF.R.S32.HI R6, RZ, 0x1f, R229 ;  /* 0x0000001fff067819 */ /* 0x000fe400000114e5 */
[----:B------:R-:W-:Y:S02]  /*0c10*/  LOP3.LUT R2, R2, 0x3fffffe, RZ, 0xc0, !PT ;  /* 0x03fffffe02027812 */ /* 0x000fe400078ec0ff */
[CC--:B------:R-:W-:Y:S02]  /*0c20*/  LEA.HI R8, R6.reuse, R229.reuse, RZ, 0x2 ;  /* 0x000000e506087211 */ /* 0x0c0fe400078f10ff */
[----:B------:R-:W-:Y:S01]  /*0c30*/  LEA.HI R6, R6, R229, RZ, 0x5 ;  /* 0x000000e506067211 */ /* 0x000fe200078f28ff */
[----:B------:R-:W-:Y:S01]  /*0c40*/  IMAD.IADD R2, R12, 0x1, -R2 ;  /* 0x000000010c027824 */ /* 0x000fe200078e0a02 */
[--C-:B------:R-:W-:Y:S02]  /*0c50*/  SHF.R.S32.HI R5, RZ, 0x2, R8.reuse ;  /* 0x00000002ff057819 */ /* 0x100fe40000011408 */
[----:B------:R-:W-:-:S02]  /*0c60*/  SHF.R.S32.HI R4, RZ, 0x1f, R8 ;  /* 0x0000001fff047819 */ /* 0x000fc40000011408 */
[----:B------:R-:W-:Y:S02]  /*0c70*/  SHF.R.S32.HI R6, RZ, 0x5, R6 ;  /* 0x00000005ff067819 */ /* 0x000fe40000011406 */
[----:B0-----:R-:W-:Y:S02]  /*0c80*/  LEA.HI R3, R4, R5, RZ, 0x3 ;  /* 0x0000000504037211 */ /* 0x001fe400078f18ff */
[CC--:B------:R-:W-:Y:S02]  /*0c90*/  LEA.HI R4, R0.reuse, R11.reuse, RZ, 0x4 ;  /* 0x0000000b00047211 */ /* 0x0c0fe400078f20ff */
[----:B------:R-:W-:Y:S02]  /*0ca0*/  LOP3.LUT R10, R3, 0xfffffff8, RZ, 0xc0, !PT ;  /* 0xfffffff8030a7812 */ /* 0x000fe400078ec0ff */
[----:B------:R-:W-:Y:S02]  /*0cb0*/  LEA.HI R3, R0, R11, RZ, 0x5 ;  /* 0x0000000b00037211 */ /* 0x000fe400078f28ff */
[----:B------:R-:W-:Y:S01]  /*0cc0*/  SHF.R.S32.HI R7, RZ, 0x4, R4 ;  /* 0x00000004ff077819 */ /* 0x000fe20000011404 */
[----:B------:R-:W-:Y:S01]  /*0cd0*/  IMAD.IADD R9, R5, 0x1, -R10 ;  /* 0x0000000105097824 */ /* 0x000fe200078e0a0a */
[C---:B------:R-:W-:Y:S01]  /*0ce0*/  LOP3.LUT R5, R4.reuse, 0x3fffff0, RZ, 0xc0, !PT ;  /* 0x03fffff004057812 */ /* 0x040fe200078ec0ff */
[----:B------:R-:W-:Y:S01]  /*0cf0*/  IMAD.SHL.U32 R3, R3, 0x20, RZ ;  /* 0x0000002003037824 */ /* 0x000fe200078e00ff */
[----:B------:R-:W-:Y:S01]  /*0d00*/  LEA.HI R4, R4, R7, RZ, 0x1 ;  /* 0x0000000704047211 */ /* 0x000fe200078f08ff */
[----:B------:R-:W-:Y:S01]  /*0d10*/  IMAD R9, R6, 0x10, R9 ;  /* 0x0000001006097824 */ /* 0x000fe200078e0209 */
[----:B------:R-:W-:Y:S01]  /*0d20*/  LOP3.LUT R8, R8, 0x7ffffffc, RZ, 0xc0, !PT ;  /* 0x7ffffffc08087812 */ /* 0x000fe200078ec0ff */
[----:B------:R-:W-:Y:S01]  /*0d30*/  IMAD.IADD R5, R11, 0x1, -R5 ;  /* 0x000000010b057824 */ /* 0x000fe200078e0a05 */
[----:B------:R-:W-:Y:S01]  /*0d40*/  LOP3.LUT R4, R4, 0x1ffffffe, RZ, 0xc0, !PT ;  /* 0x1ffffffe04047812 */ /* 0x000fe200078ec0ff */
[----:B------:R-:W-:Y:S01]  /*0d50*/  IMAD R6, R2, 0x40, R9 ;  /* 0x0000004002067824 */ /* 0x000fe200078e0209 */
[----:B------:R-:W-:Y:S01]  /*0d60*/  LOP3.LUT R212, R3, 0xfffffc00, RZ, 0xc0, !PT ;  /* 0xfffffc0003d47812 */ /* 0x000fe200078ec0ff */
[----:B------:R-:W-:Y:S01]  /*0d70*/  IMAD.IADD R8, R229, 0x1, -R8 ;  /* 0x00000001e5087824 */ /* 0x000fe200078e0a08 */
[CC--:B------:R-:W-:Y:S01]  /*0d80*/  LEA.HI R2, R0.reuse, R11.reuse, RZ, 0x2 ;  /* 0x0000000b00027211 */ /* 0x0c0fe200078f10ff */
[----:B------:R-:W-:Y:S01]  /*0d90*/  IMAD.IADD R4, R7, 0x1, -R4 ;  /* 0x0000000107047824 */ /* 0x000fe200078e0a04 */
[----:B------:R-:W-:Y:S01]  /*0da0*/  LEA.HI R0, R0, R11, RZ, 0x3 ;  /* 0x0000000b00007211 */ /* 0x000fe200078f18ff */
[----:B------:R-:W-:Y:S01]  /*0db0*/  IMAD R5, R5, 0x40, R212 ;  /* 0x0000004005057824 */ /* 0x000fe200078e02d4 */
[----:B------:R-:W-:Y:S01]  /*0dc0*/  SHF.R.S32.HI R194, RZ, 0x2, R2 ;  /* 0x00000002ffc27819 */ /* 0x000fe20000011402 */
[----:B------:R-:W-:Y:S01]  /*0dd0*/  IMAD.SHL.U32 R199, R8, 0x2, RZ ;  /* 0x0000000208c77824 */ /* 0x000fe200078e00ff */
[----:B------:R-:W-:Y:S01]  /*0de0*/  LOP3.LUT R228, R2, 0xfffffffc, RZ, 0xc0, !PT ;  /* 0xfffffffc02e47812 */ /* 0x000fe200078ec0ff */
[----:B------:R-:W-:Y:S01]  /*0df0*/  IMAD R3, R4, 0x8, R5 ;  /* 0x0000000804037824 */ /* 0x000fe200078e0205 */
[----:B------:R-:W-:Y:S01]  /*0e00*/  LOP3.LUT R223, R0, 0xfffffff8, RZ, 0xc0, !PT ;  /* 0xfffffff800df7812 */ /* 0x000fe200078ec0ff */
[C---:B------:R-:W-:Y:S01]  /*0e10*/  VIADD R7, R194.reuse, 0x40 ;  /* 0x00000040c2077836 */ /* 0x040fe20000000000 */
[----:B------:R-:W-:Y:S01]  /*0e20*/  SHF.R.S32.HI R227, RZ, 0x3, R0 ;  /* 0x00000003ffe37819 */ /* 0x000fe20000011400 */
[----:B------:R-:W-:Y:S01]  /*0e30*/  IMAD.IADD R228, R11, 0x1, -R228 ;  /* 0x000000010be47824 */ /* 0x000fe200078e0ae4 */
[----:B------:R0:W-:Y:S01]  /*0e40*/  STL [R1+0x28], R3 ;  /* 0x0000280301007387 */ /* 0x0001e20000100800 */
[----:B------:R-:W-:-:S02]  /*0e50*/  VIADD R5, R194, 0x80 ;  /* 0x00000080c2057836 */ /* 0x000fc40000000000 */
[----:B------:R-:W-:Y:S01]  /*0e60*/  IMAD.SHL.U32 R210, R7, 0x80, RZ ;  /* 0x0000008007d27824 */ /* 0x000fe200078e00ff */
[----:B------:R-:W-:Y:S01]  /*0e70*/  STL [R1+0x24], R6 ;  /* 0x0000240601007387 */ /* 0x000fe20000100800 */
[C---:B------:R-:W-:Y:S01]  /*0e80*/  LEA.HI R0, R228.reuse, R228, RZ, 0x1 ;  /* 0x000000e4e4007211 */ /* 0x040fe200078f08ff */
[----:B------:R-:W-:Y:S01]  /*0e90*/  IMAD.SHL.U32 R18, R228, 0x10, RZ ;  /* 0x00000010e4127824 */ /* 0x000fe200078e00ff */
[----:B------:R-:W-:Y:S01]  /*0ea0*/  SHF.R.S32.HI R4, RZ, 0x1f, R5 ;  /* 0x0000001fff047819 */ /* 0x000fe20000011405 */
[----:B------:R-:W-:Y:S01]  /*0eb0*/  IMAD.SHL.U32 R211, R5, 0x80, RZ ;  /* 0x0000008005d37824 */ /* 0x000fe200078e00ff */
[----:B------:R-:W-:Y:S01]  /*0ec0*/  LOP3.LUT R210, R210, 0x380, RZ, 0xc0, !PT ;  /* 0x00000380d2d27812 */ /* 0x000fe200078ec0ff */
[----:B0-----:R-:W-:Y:S01]  /*0ed0*/  IMAD.U32 R3, RZ, RZ, UR4 ;  /* 0x00000004ff037e24 */ /* 0x001fe2000f8e00ff */
[----:B------:R-:W-:Y:S01]  /*0ee0*/  LEA.HI R4, R4, R5, RZ, 0x3 ;  /* 0x0000000504047211 */ /* 0x000fe200078f18ff */
[----:B------:R-:W-:Y:S01]  /*0ef0*/  UMOV UR4, URZ ;  /* 0x0000003f00047c82 */ /* 0x000fe20008000000 */
[--C-:B------:R-:W-:Y:S01]  /*0f00*/  LOP3.LUT R5, R210, 0x70, R18.reuse, 0xf8, !PT ;  /* 0x00000070d2057812 */ /* 0x100fe200078ef812 */
[----:B------:R-:W-:Y:S01]  /*0f10*/  IMAD.IADD R223, R11, 0x1, -R223 ;  /* 0x000000010bdf7824 */ /* 0x000fe200078e0adf */
[----:B------:R0:W-:Y:S01]  /*0f20*/  STL [R1+0x4], R3 ;  /* 0x0000040301007387 */ /* 0x0001e20000100800 */
[----:B------:R-:W-:Y:S01]  /*0f30*/  VIADD R23, R18, 0x40 ;  /* 0x0000004012177836 */ /* 0x000fe20000000000 */
[----:B------:R-:W-:Y:S01]  /*0f40*/  LOP3.LUT R211, R211, 0x380, RZ, 0xc0, !PT ;  /* 0x00000380d3d37812 */ /* 0x000fe200078ec0ff */
[----:B------:R-:W-:Y:S01]  /*0f50*/  IMAD.SHL.U32 R4, R4, 0x80, RZ ;  /* 0x0000008004047824 */ /* 0x000fe200078e00ff */
[----:B------:R-:W-:Y:S01]  /*0f60*/  SHF.R.S32.HI R19, RZ, 0x1f, R18 ;  /* 0x0000001fff137819 */ /* 0x000fe20000011412 */
[----:B------:R-:W-:Y:S01]  /*0f70*/  IMAD.SHL.U32 R209, R223, 0x8, RZ ;  /* 0x00000008dfd17824 */ /* 0x000fe200078e00ff */
[----:B------:R-:W-:Y:S01]  /*0f80*/  SHF.R.S32.HI R193, RZ, 0x1f, R23 ;  /* 0x0000001fffc17819 */ /* 0x000fe20000011417 */
[----:B------:R-:W-:Y:S01]  /*0f90*/  IMAD.SHL.U32 R188, R228, 0x8, RZ ;  /* 0x00000008e4bc7824 */ /* 0x000fe200078e00ff */
[----:B------:R-:W-:Y:S01]  /*0fa0*/  LOP3.LUT R217, R4, 0xfffffc00, RZ, 0xc0, !PT ;  /* 0xfffffc0004d97812 */ /* 0x000fe200078ec0ff */
[----:B------:R-:W-:Y:S01]  /*0fb0*/  VIADD R218, R209, 0x40 ;  /* 0x00000040d1da7836 */ /* 0x000fe20000000000 */
[----:B0-----:R-:W-:Y:S01]  /*0fc0*/  SHF.R.S32.HI R3, RZ, 0x1f, R2 ;  /* 0x0000001fff037819 */ /* 0x001fe20000011402 */
[----:B------:R-:W-:Y:S01]  /*0fd0*/  VIADD R196, R188, 0x20 ;  /* 0x00000020bcc47836 */ /* 0x000fe20000000000 */
[----:B------:R-:W-:-:S02]  /*0fe0*/  SHF.R.S32.HI R2, RZ, 0x1f, R7 ;  /* 0x0000001fff027819 */ /* 0x000fc40000011407 */
[----:B------:R-:W-:Y:S02]  /*0ff0*/  LEA.HI R3, R3, R194, RZ, 0x3 ;  /* 0x000000c203037211 */ /* 0x000fe400078f18ff */
[----:B------:R-:W-:Y:S02]  /*1000*/  LEA.HI R2, R2, R7, RZ, 0x3 ;  /* 0x0000000702027211 */ /* 0x000fe400078f18ff */
[----:B------:R-:W-:-:S03]  /*1010*/  LOP3.LUT R3, R3, 0xfffffff8, RZ, 0xc0, !PT ;  /* 0xfffffff803037812 */ /* 0x000fc600078ec0ff */
[----:B------:R-:W-:Y:S02]  /*1020*/  IMAD.SHL.U32 R2, R2, 0x80, RZ ;  /* 0x0000008002027824 */ /* 0x000fe400078e00ff */
[----:B------:R-:W-:Y:S01]  /*1030*/  IMAD.IADD R213, R194, 0x1, -R3 ;  /* 0x00000001c2d57824 */ /* 0x000fe200078e0a03 */
[----:B------:R-:W-:Y:S02]  /*1040*/  LOP3.LUT R3, R0, 0x1ffffffe, RZ, 0xc0, !PT ;  /* 0x1ffffffe00037812 */ /* 0x000fe400078ec0ff */
[----:B------:R-:W-:Y:S02]  /*1050*/  SHF.R.U32.HI R0, RZ, 0x3, R210 ;  /* 0x00000003ff007819 */ /* 0x000fe400000116d2 */
[----:B------:R-:W-:Y:S01]  /*1060*/  LOP3.LUT R216, R2, 0xfffffc00, RZ, 0xc0, !PT ;  /* 0xfffffc0002d87812 */ /* 0x000fe200078ec0ff */
[----:B------:R-:W-:-:S03]  /*1070*/  IMAD.IADD R3, R228, 0x1, -R3 ;  /* 0x00000001e4037824 */ /* 0x000fc600078e0a03 */
[----:B------:R-:W-:Y:S01]  /*1080*/  LOP3.LUT R0, R216, R5, R0, 0xf6, !PT ;  /* 0x00000005d8007212 */ /* 0x000fe200078ef600 */
[----:B------:R-:W-:-:S04]  /*1090*/  IMAD R208, R3, 0x8, R6 ;  /* 0x0000000803d07824 */ /* 0x000fc800078e0206 */
[----:B------:R-:W-:-:S05]  /*10a0*/  IMAD.IADD R0, R17, 0x1, R0 ;  /* 0x0000000111007824 */ /* 0x000fca00078e0200 */
[----:B------:R0:W-:Y:S02]  /*10b0*/  STL [R1+0x10], R0 ;  /* 0x0000100001007387 */ /* 0x0001e40000100800 */
[----:B0-----:R-:W-:-:S05]  /*10c0*/  IMAD.U32 R0, RZ, RZ, UR4 ;  /* 0x00000004ff007e24 */ /* 0x001fca000f8e00ff */
[----:B------:R0:W-:Y:S02]  /*10d0*/  STL [R1+0xc], R0 ;  /* 0x00000c0001007387 */ /* 0x0001e40000100800 */
.L_x_2048:
[----:B------:R-:W-:Y:S05]  /*10e0*/  YIELD ;  /* 0x0000000000007946 */ /* 0x000fea0003800000 */
[----:B------:R-:W-:Y:S01]  /*10f0*/  ULDC.64 UR4, c[0x0][0xa28] ;  /* 0x00028a0000047ab9 */ /* 0x000fe20000000a00 */
[----:B01-3-5:R-:W1:Y:S01]  /*1100*/  LDC.64 R4, c[0x0][0xa08] ;  /* 0x00028200ff047b82 */ /* 0x02be620000000a00 */
[----:B------:R-:W-:Y:S01]  /*1110*/  ISETP.NE.U32.AND P1, PT, RZ, UR4, PT ;  /* 0x00000004ff007c0c */ /* 0x000fe2000bf25070 */
[----:B------:R-:W-:Y:S02]  /*1120*/  IMAD.MOV.U32 R29, RZ, RZ, RZ ;  /* 0x000000ffff1d7224 */ /* 0x000fe400078e00ff */
[----:B------:R-:W-:Y:S01]  /*1130*/  IMAD.MOV.U32 R11, RZ, RZ, RZ ;  /* 0x000000ffff0b7224 */ /* 0x000fe200078e00ff */
[----:B------:R-:W-:Y:S01]  /*1140*/  ISETP.NE.AND.EX P1, PT, RZ, UR5, PT, P1 ;  /* 0x00000005ff007c0c */ /* 0x000fe2000bf25310 */
[----:B------:R-:W-:-:S02]  /*1150*/  ULDC.64 UR4, c[0x0][0xa18] ;  /* 0x0002860000047ab9 */ /* 0x000fc40000000a00 */
[----:B------:R-:W-:-:S04]  /*1160*/  ISETP.NE.U32.AND P2, PT, RZ, UR4, PT ;  /* 0x00000004ff007c0c */ /* 0x000fc8000bf45070 */
[----:B------:R-:W-:Y:S01]  /*1170*/  ISETP.NE.AND.EX P2, PT, RZ, UR5, PT, P2 ;  /* 0x00000005ff007c0c */ /* 0x000fe2000bf45320 */
[----:B------:R-:W-:Y:S02]  /*1180*/  ULDC.64 UR4, c[0x0][0xa08] ;  /* 0x0002820000047ab9 */ /* 0x000fe40000000a00 */
[----:B------:R-:W-:-:S03]  /*1190*/  ISETP.NE.U32.AND P0, PT, RZ, UR4, PT ;  /* 0x00000004ff007c0c */ /* 0x000fc6000bf05070 */
[----:B----4-:R-:W2:Y:S01]  /*11a0*/  @P1 LDC.64 R2, c[0x0][0xa28] ;  /* 0x00028a00ff021b82 */ /* 0x010ea20000000a00 */
[----:B------:R-:W-:Y:S01]  /*11b0*/  ISETP.NE.AND.EX P0, PT, RZ, UR5, PT, P0 ;  /* 0x00000005ff007c0c */ /* 0x000fe2000bf05300 */
[----:B-1----:R-:W-:-:S06]  /*11c0*/  IMAD.WIDE R8, R207, 0x4, R4 ;  /* 0x00000004cf087825 */ /* 0x002fcc00078e0204 */
[----:B------:R-:W1:Y:S01]  /*11d0*/  @P2 LDC.64 R6, c[0x0][0xa18] ;  /* 0x00028600ff062b82 */ /* 0x000e620000000a00 */
[----:B------:R-:W-:Y:S02]  /*11e0*/  ULDC UR4, c[0x0][0x288] ;  /* 0x0000a20000047ab9 */ /* 0x000fe40000000800 */
[----:B------:R-:W-:Y:S01]  /*11f0*/  IMAD.U32 R197, RZ, RZ, UR4 ;  /* 0x00000004ffc57e24 */ /* 0x000fe2000f8e00ff */
[----:B------:R-:W-:Y:S02]  /*1200*/  ULDC.64 UR4, c[0x0][0x418] ;  /* 0x0001060000047ab9 */ /* 0x000fe40000000a00 */
[----:B------:R-:W5:Y:S01]  /*1210*/  @P0 LDG.E R29, desc[UR60][R8.64] ;  /* 0x0000003c081d0981 */ /* 0x000f62000c1e1900 */
[----:B--2---:R-:W-:-:S04]  /*1220*/  @P1 IMAD.WIDE R2, R207, 0x4, R2 ;  /* 0x00000004cf021825 */ /* 0x004fc800078e0202 */
[----:B-1----:R-:W-:Y:S01]  /*1230*/  @P2 IMAD.WIDE R4, R207, 0x4, R6 ;  /* 0x00000004cf042825 */ /* 0x002fe200078e0206 */
[----:B------:R-:W-:Y:S01]  /*1240*/  UISETP.NE.U32.AND UP0, UPT, UR4, URZ, UPT ;  /* 0x0000003f0400728c */ /* 0x000fe2000bf05070 */
[----:B------:R1:W5:Y:S02]  /*1250*/  @P1 LDG.E R11, desc[UR60][R2.64] ;  /* 0x0000003c020b1981 */ /* 0x000364000c1e1900 */
[----:B------:R-:W-:Y:S02]  /*1260*/  ULDC UR4, c[0x0][0x424] ;  /* 0x0001090000047ab9 */ /* 0x000fe40000000800 */
[----:B------:R2:W5:Y:S01]  /*1270*/  @P2 LDG.E R197, desc[UR60][R4.64] ;  /* 0x0000003c04c52981 */ /* 0x000562000c1e1900 */
[----:B------:R-:W-:-:S03]  /*1280*/  UISETP.NE.AND.EX UP0, UPT, UR5, URZ, UPT, UP0 ;  /* 0x0000003f0500728c */ /* 0x000fc6000bf05300 */
[----:B------:R-:W-:Y:S01]  /*1290*/  ULDC UR5, c[0x0][0x2f0] ;  /* 0x0000bc0000057ab9 */ /* 0x000fe20000000800 */
[----:B------:R-:W-:-:S04]  /*12a0*/  USEL UR4, UR4, 0x1, UP0 ;  /* 0x0000000104047887 */ /* 0x000fc80008000000 */
[----:B------:R-:W-:-:S03]  /*12b0*/  UIMAD UR4, UR4, UR5, URZ ;  /* 0x00000005040472a4 */ /* 0x000fc6000f8e023f */
[----:B------:R-:W-:Y:S02]  /*12c0*/  ULDC UR5, c[0x0][0x348] ;  /* 0x0000d20000057ab9 */ /* 0x000fe40000000800 */
[----:B-1----:R-:W-:Y:S02]  /*12d0*/  IMAD.U32 R2, RZ, RZ, UR5 ;  /* 0x00000005ff027e24 */ /* 0x002fe4000f8e00ff */
[----:B------:R-:W-:Y:S01]  /*12e0*/  IMAD.U32 R28, RZ, RZ, UR4 ;  /* 0x00000004ff1c7e24 */ /* 0x000fe2000f8e00ff */
[----:B--2---:R-:W-:Y:S06]  /*12f0*/  @P2 BRA `(.L_x_1795) ;  /* 0x0000000000242947 */ /* 0x004fec0003800000 */
[----:B------:R-:W-:Y:S02]  /*1300*/  ULDC.64 UR4, c[0x0][0xa00] ;  /* 0x0002800000047ab9 */ /* 0x000fe40000000a00 */
[----:B------:R-:W-:-:S04]  /*1310*/  ISETP.NE.U32.AND P1, PT, RZ, UR4, PT ;  /* 0x00000004ff007c0c */ /* 0x000fc8000bf25070 */
[----:B------:R-:W-:-:S13]  /*1320*/  ISETP.NE.AND.EX P1, PT, RZ, UR5, PT, P1 ;  /* 0x00000005ff007c0c */ /* 0x000fda000bf25310 */
[----:B------:R-:W-:Y:S05]  /*1330*/  @!P1 BRA `(.L_x_1795) ;  /* 0x0000000000149947 */ /* 0x000fea0003800000 */
[----:B------:R-:W1:Y:S02]  /*1340*/  LDC.64 R4, c[0x0][0xa00] ;  /* 0x00028000ff047b82 */ /* 0x000e640000000a00 */
[----:B-1----:R-:W-:-:S05]  /*1350*/  IMAD.WIDE R4, R207, 0x4, R4 ;  /* 0x00000004cf047825 */ /* 0x002fca00078e0204 */
[----:B-----5:R-:W2:Y:S04]  /*1360*/  LDG.E R197, desc[UR60][R4.64] ;  /* 0x0000003c04c57981 */ /* 0x020ea8000c1e1900 */
[----:B0-----:R-:W2:Y:S02]  /*1370*/  LDG.E R0, desc[UR60][R4.64+0x4] ;  /* 0x0000043c04007981 */ /* 0x001ea4000c1e1900 */
[----:B--2---:R-:W-:-:S07]  /*1380*/  IMAD.IADD R197, R0, 0x1, -R197 ;  /* 0x0000000100c57824 */ /* 0x004fce00078e0ac5 */
.L_x_1795:
[----:B------:R-:W-:Y:S01]  /*1390*/  ULDC.64 UR4, c[0x0][0xa20] ;  /* 0x0002880000047ab9 */ /* 0x000fe20000000a00 */
[C---:B------:R-:W-:Y:S01]  /*13a0*/  LOP3.LUT R3, R206.reuse, 0xff000000, RZ, 0xc0, !PT ;  /* 0xff000000ce037812 */ /* 0x040fe200078ec0ff */
[----:B------:R-:W-:Y:S01]  /*13b0*/  IMAD.MOV.U32 R225, RZ, RZ, R207 ;  /* 0x000000ffffe17224 */ /* 0x000fe200078e00cf */
[----:B------:R-:W-:Y:S02]  /*13c0*/  ISETP.NE.U32.AND P1, PT, RZ, UR4, PT ;  /* 0x00000004ff007c0c */ /* 0x000fe4000bf25070 */
[C---:B0-----:R-:W-:Y:S02]  /*13d0*/  LOP3.LUT R0, R206.reuse, 0xff0000, RZ, 0xc0, !PT ;  /* 0x00ff0000ce007812 */ /* 0x041fe400078ec0ff */
[----:B------:R-:W-:Y:S02]  /*13e0*/  ISETP.NE.AND.EX P1, PT, RZ, UR5, PT, P1 ;  /* 0x00000005ff007c0c */ /* 0x000fe4000bf25310 */
[----:B------:R-:W-:Y:S02]  /*13f0*/  SHF.R.U32.HI R3, RZ, 0x8, R3 ;  /* 0x00000008ff037819 */ /* 0x000fe40000011603 */
[----:B------:R-:W-:-:S02]  /*1400*/  LOP3.LUT R195, R206, 0xffff, RZ, 0xc0, !PT ;  /* 0x0000ffffcec37812 */ /* 0x000fc400078ec0ff */
[----:B------:R-:W-:-:S07]  /*1410*/  LEA.HI R224, R0, R3, RZ, 0x10 ;  /* 0x0000000300e07211 */ /* 0x000fce00078f80ff */
[----:B------:R-:W-:Y:S05]  /*1420*/  @!P1 BRA `(.L_x_1796) ;  /* 0x0000000000109947 */ /* 0x000fea0003800000 */
[----:B------:R-:W0:Y:S02]  /*1430*/  LDC.64 R4, c[0x0][0xa20] ;  /* 0x00028800ff047b82 */ /* 0x000e240000000a00 */
[----:B0-----:R-:W-:-:S05]  /*1440*/  IMAD.WIDE R4, R207, 0x4, R4 ;  /* 0x00000004cf047825 */ /* 0x001fca00078e0204 */
[----:B------:R0:W5:Y:S01]  /*1450*/  LDG.E R28, desc[UR60][R4.64] ;  /* 0x0000003c041c7981 */ /* 0x000162000c1e1900 */
[----:B------:R-:W-:Y:S05]  /*1460*/  BRA `(.L_x_1797) ;  /* 0x0000000000107947 */ /* 0x000fea0003800000 */
.L_x_1796:
[----:B------:R-:W-:Y:S05]  /*1470*/  @!P0 BRA `(.L_x_1797) ;  /* 0x00000000000c8947 */ /* 0x000fea0003800000 */
[----:B------:R-:W2:Y:S04]  /*1480*/  LDG.E R3, desc[UR60][R8.64] ;  /* 0x0000003c08037981 */ /* 0x000ea8000c1e1900 */
[----:B------:R-:W2:Y:S02]  /*1490*/  LDG.E R28, desc[UR60][R8.64+0x4] ;  /* 0x0000043c081c7981 */ /* 0x000ea4000c1e1900 */
[----:B--2---:R-:W-:-:S07]  /*14a0*/  IMAD.IADD R28, R28, 0x1, -R3 ;  /* 0x000000011c1c7824 */ /* 0x004fce00078e0a03 */
.L_x_1797:
[----:B------:R-:W-:Y:S01]  /*14b0*/  ULDC.64 UR4, c[0x0][0xa10] ;  /* 0x0002840000047ab9 */ /* 0x000fe20000000a00 */
[----:B------:R-:W1:Y:S01]  /*14c0*/  LDC R8, c[0x0][0x448] ;  /* 0x00011200ff087b82 */ /* 0x000e620000000800 */
[----:B------:R-:W-:-:S04]  /*14d0*/  ISETP.NE.U32.AND P0, PT, RZ, UR4, PT ;  /* 0x00000004ff007c0c */ /* 0x000fc8000bf05070 */
[----:B------:R-:W-:Y:S01]  /*14e0*/  ISETP.NE.AND.EX P0, PT, RZ, UR5, PT, P0 ;  /* 0x00000005ff007c0c */ /* 0x000fe2000bf05300 */
[----:B------:R-:W-:Y:S02]  /*14f0*/  ULDC.64 UR4, c[0x0][0xa30] ;  /* 0x00028c0000047ab9 */ /* 0x000fe40000000a00 */
[----:B------:R-:W-:Y:S01]  /*1500*/  ISETP.NE.U32.AND P1, PT, RZ, UR4, PT ;  /* 0x00000004ff007c0c */ /* 0x000fe2000bf25070 */
[----:B-----5:R-:W-:Y:S01]  /*1510*/  IMAD.MOV.U32 R24, RZ, RZ, R28 ;  /* 0x000000ffff187224 */ /* 0x020fe200078e001c */
[----:B------:R-:W2:Y:S02]  /*1520*/  LDC.64 R12, c[0x0][0x9e0] ;  /* 0x00027800ff0c7b82 */ /* 0x000ea40000000a00 */
[----:B------:R-:W-:-:S06]  /*1530*/  ISETP.NE.AND.EX P1, PT, RZ, UR5, PT, P1 ;  /* 0x00000005ff007c0c */ /* 0x000fcc000bf25310 */
[----:B0-----:R-:W0:Y:S08]  /*1540*/  @P0 LDC.64 R4, c[0x0][0xa10] ;  /* 0x00028400ff040b82 */ /* 0x001e300000000a00 */
[----:B------:R-:W3:Y:S01]  /*1550*/  @P1 LDC.64 R6, c[0x0][0xa30] ;  /* 0x00028c00ff061b82 */ /* 0x000ee20000000a00 */
[----:B0-----:R-:W-:-:S05]  /*1560*/  @P0 IMAD.WIDE R4, R207, 0x4, R4 ;  /* 0x00000004cf040825 */ /* 0x001fca00078e0204 */
[----:B------:R-:W4:Y:S04]  /*1570*/  @P0 LDG.E R0, desc[UR60][R4.64] ;  /* 0x0000003c04000981 */ /* 0x000f28000c1e1900 */
[----:B------:R-:W4:Y:S01]  /*1580*/  @P0 LDG.E R3, desc[UR60][R4.64+0x4] ;  /* 0x0000043c04030981 */ /* 0x000f22000c1e1900 */
[----:B---3--:R-:W-:-:S05]  /*1590*/  @P1 IMAD.WIDE R6, R207, 0x4, R6 ;  /* 0x00000004cf061825 */ /* 0x008fca00078e0206 */
[----:B------:R0:W5:Y:S01]  /*15a0*/  @P1 LDG.E R24, desc[UR60][R6.64] ;  /* 0x0000003c06181981 */ /* 0x000162000c1e1900 */
[----:B-1----:R-:W-:Y:S01]  /*15b0*/  ISETP.NE.AND P1, PT, R8, 0x1, PT ;  /* 0x000000010800780c */ /* 0x002fe20003f25270 */
[----:B------:R-:W-:Y:S01]  /*15c0*/  IMAD.SHL.U32 R201, R205, 0x80, RZ ;  /* 0x00000080cdc97824 */ /* 0x000fe200078e00ff */
[----:B--2---:R-:W-:Y:S01]  /*15d0*/  ISETP.GE.AND P2, PT, R13, 0x1, PT ;  /* 0x000000010d00780c */ /* 0x004fe20003f46270 */
[----:B------:R-:W-:-:S10]  /*15e0*/  IMAD.IADD R11, R28, 0x1, -R11 ;  /* 0x000000011c0b7824 */ /* 0x000fd400078e0a0b */
[----:B------:R-:W1:Y:S08]  /*15f0*/  @P1 LDC R8, c[0x0][0x44c] ;  /* 0x00011300ff081b82 */ /* 0x000e700000000800 */
[----:B------:R-:W2:Y:S01]  /*1600*/  @P1 LDC R9, c[0x0][0x450] ;  /* 0x00011400ff091b82 */ /* 0x000ea20000000800 */
[----:B----4-:R-:W-:Y:S02]  /*1610*/  @P0 IMAD.IADD R2, R3, 0x1, -R0 ;  /* 0x0000000103020824 */ /* 0x010fe400078e0a00 */
[----:B------:R-:W-:-:S02]  /*1620*/  VIADD R3, R201, 0x7f ;  /* 0x0000007fc9037836 */ /* 0x000fc40000000000 */
[----:B------:R-:W-:Y:S02]  /*1630*/  IMAD.IADD R198, R11, 0x1, R2 ;  /* 0x000000010bc67824 */ /* 0x000fe400078e0202 */
[----:B-1----:R-:W-:-:S04]  /*1640*/  @P1 IMAD.HI.U32 R4, R3, R8, RZ ;  /* 0x0000000803041227 */ /* 0x002fc800078e00ff */
[C---:B------:R-:W-:Y:S01]  /*1650*/  VIADD R0, R198.reuse, 0x9f ;  /* 0x0000009fc6007836 */ /* 0x040fe20000000000 */
[----:B--2---:R-:W-:Y:S02]  /*1660*/  @P1 SHF.R.U32.HI R3, RZ, R9, R4 ;  /* 0x00000009ff031219 */ /* 0x004fe40000011604 */
[----:B------:R-:W-:Y:S01]  /*1670*/  IADD3 R4, R198, 0x1, -R197 ;  /* 0x00000001c6047810 */ /* 0x000fe20007ffe8c5 */
[----:B------:R-:W-:-:S04]  /*1680*/  IMAD.HI R0, R0, 0x66666667, RZ ;  /* 0x6666666700007827 */ /* 0x000fc800078e02ff */
[----:B0-----:R-:W-:Y:S01]  /*1690*/  IMAD.IADD R7, R4, 0x1, R3 ;  /* 0x0000000104077824 */ /* 0x001fe200078e0203 */
[----:B------:R-:W-:-:S04]  /*16a0*/  SHF.R.U32.HI R25, RZ, 0x1f, R0 ;  /* 0x0000001fff197819 */ /* 0x000fc80000011600 */
[----:B------:R-:W-:Y:S01]  /*16b0*/  LEA.HI.SX32 R25, R0, R25, 0x1a ;  /* 0x0000001900197211 */ /* 0x000fe200078fd2ff */
[----:B------:R-:W-:Y:S01]  /*16c0*/  IMAD.IADD R0, R7, 0x1, R12 ;  /* 0x0000000107007824 */ /* 0x000fe200078e020c */
[----:B------:R-:W-:Y:S06]  /*16d0*/  @!P2 BRA `(.L_x_1798) ;  /* 0x000000000048a947 */ /* 0x000fec0003800000 */
[C---:B------:R-:W-:Y:S01]  /*16e0*/  ISETP.GT.AND P0, PT, R7.reuse, RZ, PT ;  /* 0x000000ff0700720c */ /* 0x040fe20003f04270 */
[----:B------:R-:W-:Y:S01]  /*16f0*/  BSSY B0, `(.L_x_1799) ;  /* 0x000000e000007945 */ /* 0x000fe20003800000 */
[----:B------:R-:W-:-:S11]  /*1700*/  VIADD R3, R7, 0xffffffff ;  /* 0xffffffff07037836 */ /* 0x000fd60000000000 */
[----:B------:R-:W-:Y:S05]  /*1710*/  @P0 BRA `(.L_x_1800) ;  /* 0x00000000001c0947 */ /* 0x000fea0003800000 */
[----:B------:R-:W-:Y:S01]  /*1720*/  ISETP.NE.AND P0, PT, R13, 0x1, PT ;  /* 0x000000010d00780c */ /* 0x000fe20003f05270 */
[----:B------:R-:W-:-:S12]  /*1730*/  IMAD.MOV R3, RZ, RZ, -R7 ;  /* 0x000000ffff037224 */ /* 0x000fd800078e0a07 */
[----:B------:R-:W0:Y:S02]  /*1740*/  @P0 LDC.64 R4, c[0x0][0x9e8] ;  /* 0x00027a00ff040b82 */ /* 0x000e240000000a00 */
[----:B0-----:R-:W-:-:S05]  /*1750*/  @P0 IMAD.HI.U32 R4, R3, R4, RZ ;  /* 0x0000000403040227 */ /* 0x001fca00078e00ff */
[----:B------:R-:W-:-:S04]  /*1760*/  @P0 SHF.R.U32.HI R3, RZ, R5, R4 ;  /* 0x00000005ff030219 */ /* 0x000fc80000011604 */
[----:B------:R-:W-:Y:S01]  /*1770*/  LOP3.LUT R3, RZ, R3, RZ, 0x33, !PT ;  /* 0x00000003ff037212 */ /* 0x000fe200078e33ff */
[----:B------:R-:W-:Y:S06]  /*1780*/  BRA `(.L_x_1801) ;  /* 0x0000000000107947 */ /* 0x000fec0003800000 */
.L_x_1800:
[----:B------:R-:W-:-:S13]  /*1790*/  ISETP.NE.AND P0, PT, R13, 0x1, PT ;  /* 0x000000010d00780c */ /* 0x000fda0003f05270 */
[----:B------:R-:W0:Y:S02]  /*17a0*/  @P0 LDC.64 R4, c[0x0][0x9e8] ;  /* 0x00027a00ff040b82 */ /* 0x000e240000000a00 */
[----:B0-----:R-:W-:-:S05]  /*17b0*/  @P0 IMAD.HI.U32 R4, R3, R4, RZ ;  /* 0x0000000403040227 */ /* 0x001fca00078e00ff */
[----:B------:R-:W-:-:S07]  /*17c0*/  @P0 SHF.R.U32.HI R3, RZ, R5, R4 ;  /* 0x00000005ff030219 */ /* 0x000fce0000011604 */
.L_x_1801:
[----:B------:R-:W-:Y:S05]  /*17d0*/  BSYNC B0 ;  /* 0x0000000000007941 */ /* 0x000fea0003800000 */
.L_x_1799:
[----:B------:R-:W-:-:S05]  /*17e0*/  IMAD R3, R3, R13, R13 ;  /* 0x0000000d03037224 */ /* 0x000fca00078e020d */
[----:B------:R-:W-:-:S07]  /*17f0*/  VIMNMX R0, R0, R3, PT ;  /* 0x0000000300007248 */ /* 0x000fce0003fe0100 */
.L_x_1798:
[----:B------:R-:W0:Y:S01]  /*1800*/  @P1 LDC R4, c[0x0][0x44c] ;  /* 0x00011300ff041b82 */ /* 0x000e220000000800 */
[----:B------:R-:W-:Y:S01]  /*1810*/  VIADD R0, R0, 0x9f ;  /* 0x0000009f00007836 */ /* 0x000fe20000000000 */
[----:B------:R-:W-:Y:S01]  /*1820*/  ULDC UR4, c[0x0][0x9dc] ;  /* 0x0002770000047ab9 */ /* 0x000fe20000000800 */
[----:B------:R-:W-:Y:S02]  /*1830*/  IMAD.MOV.U32 R5, RZ, RZ, R201 ;  /* 0x000000ffff057224 */ /* 0x000fe400078e00c9 */
[----:B------:R-:W-:-:S03]  /*1840*/  IMAD.HI R0, R0, 0x66666667, RZ ;  /* 0x6666666700007827 */ /* 0x000fc600078e02ff */
[----:B------:R-:W1:Y:S01]  /*1850*/  @P1 LDC R7, c[0x0][0x450] ;  /* 0x00011400ff071b82 */ /* 0x000e620000000800 */
[----:B------:R-:W-:Y:S01]  /*1860*/  IMAD.IADD R104, R198, 0x1, -R197 ;  /* 0x00000001c6687824 */ /* 0x000fe200078e0ac5 */
[----:B------:R-:W-:-:S04]  /*1870*/  SHF.R.U32.HI R3, RZ, 0x1f, R0 ;  /* 0x0000001fff037819 */ /* 0x000fc80000011600 */
[----:B------:R-:W-:-:S04]  /*1880*/  LEA.HI.SX32 R0, R0, R3, 0x1a ;  /* 0x0000000300007211 */ /* 0x000fc800078fd2ff */
[----:B------:R-:W-:Y:S01]  /*1890*/  VIMNMX R8, R25, R0, PT ;  /* 0x0000000019087248 */ /* 0x000fe20003fe0100 */
[----:B0-----:R-:W-:-:S05]  /*18a0*/  @P1 IMAD.HI.U32 R4, R201, R4, RZ ;  /* 0x00000004c9041227 */ /* 0x001fca00078e00ff */
[----:B-1----:R-:W-:-:S05]  /*18b0*/  @P1 SHF.R.U32.HI R5, RZ, R7, R4 ;  /* 0x00000007ff051219 */ /* 0x002fca0000011604 */
[----:B------:R-:W-:-:S04]  /*18c0*/  IMAD.IADD R3, R104, 0x1, R5 ;  /* 0x0000000168037824 */ /* 0x000fc800078e0205 */
[----:B------:R-:W-:Y:S01]  /*18d0*/  VIADD R0, R3, -UR4 ;  /* 0x8000000403007c36 */ /* 0x000fe20008000000 */
[----:B------:R-:W-:Y:S06]  /*18e0*/  @!P2 BRA `(.L_x_1802) ;  /* 0x000000000044a947 */ /* 0x000fec0003800000 */
[----:B------:R-:W-:Y:S01]  /*18f0*/  ISETP.GT.AND P0, PT, R3, -0x1, PT ;  /* 0xffffffff0300780c */ /* 0x000fe20003f04270 */
[----:B------:R-:W-:-:S12]  /*1900*/  BSSY B0, `(.L_x_1803) ;  /* 0x000000d000007945 */ /* 0x000fd80003800000 */
[----:B------:R-:W-:Y:S05]  /*1910*/  @P0 BRA `(.L_x_1804) ;  /* 0x00000000001c0947 */ /* 0x000fea0003800000 */
[----:B------:R-:W-:Y:S02]  /*1920*/  ISETP.NE.AND P0, PT, R13, 0x1, PT ;  /* 0x000000010d00780c */ /* 0x000fe40003f05270 */
[----:B------:R-:W-:-:S11]  /*1930*/  LOP3.LUT R3, RZ, R3, RZ, 0x33, !PT ;  /* 0x00000003ff037212 */ /* 0x000fd600078e33ff */
[----:B------:R-:W0:Y:S02]  /*1940*/  @P0 LDC.64 R4, c[0x0][0x9e8] ;  /* 0x00027a00ff040b82 */ /* 0x000e240000000a00 */
[----:B0-----:R-:W-:-:S05]  /*1950*/  @P0 IMAD.HI.U32 R4, R3, R4, RZ ;  /* 0x0000000403040227 */ /* 0x001fca00078e00ff */
[----:B------:R-:W-:-:S04]  /*1960*/  @P0 SHF.R.U32.HI R3, RZ, R5, R4 ;  /* 0x00000005ff030219 */ /* 0x000fc80000011604 */
[----:B------:R-:W-:Y:S01]  /*1970*/  LOP3.LUT R3, RZ, R3, RZ, 0x33, !PT ;  /* 0x00000003ff037212 */ /* 0x000fe200078e33ff */
[----:B------:R-:W-:Y:S06]  /*1980*/  BRA `(.L_x_1805) ;  /* 0x0000000000107947 */ /* 0x000fec0003800000 */
.L_x_1804:
[----:B------:R-:W-:-:S13]  /*1990*/  ISETP.NE.AND P0, PT, R13, 0x1, PT ;  /* 0x000000010d00780c */ /* 0x000fda0003f05270 */
[----:B------:R-:W0:Y:S02]  /*19a0*/  @P0 LDC.64 R4, c[0x0][0x9e8] ;  /* 0x00027a00ff040b82 */ /* 0x000e240000000a00 */
[----:B0-----:R-:W-:-:S05]  /*19b0*/  @P0 IMAD.HI.U32 R4, R3, R4, RZ ;  /* 0x0000000403040227 */ /* 0x001fca00078e00ff */
[----:B------:R-:W-:-:S07]  /*19c0*/  @P0 SHF.R.U32.HI R3, RZ, R5, R4 ;  /* 0x00000005ff030219 */ /* 0x000fce0000011604 */
.L_x_1805:
[----:B------:R-:W-:Y:S05]  /*19d0*/  BSYNC B0 ;  /* 0x0000000000007941 */ /* 0x000fea0003800000 */
.L_x_1803:
[----:B------:R-:W-:-:S05]  /*19e0*/  IMAD R3, R3, R13, RZ ;  /* 0x0000000d03037224 */ /* 0x000fca00078e02ff */
[----:B------:R-:W-:-:S07]  /*19f0*/  VIMNMX R0, R0, R3, !PT ;  /* 0x0000000300007248 */ /* 0x000fce0007fe0100 */
.L_x_1802:
[----:B------:R-:W-:Y:S01]  /*1a00*/  IMAD.HI R0, R0, 0x66666667, RZ ;  /* 0x6666666700007827 */ /* 0x000fe200078e02ff */
[----:B------:R-:W-:Y:S01]  /*1a10*/  BSSY B0, `(.L_x_1806) ;  /* 0x0000028000007945 */ /* 0x000fe20003800000 */
[----:B------:R-:W-:Y:S02]  /*1a20*/  LOP3.LUT R226, R224, 0xff, RZ, 0xc0, !PT ;  /* 0x000000ffe0e27812 */ /* 0x000fe400078ec0ff */
[----:B------:R-:W-:Y:S02]  /*1a30*/  SHF.R.U32.HI R224, RZ, 0x10, R224 ;  /* 0x00000010ffe07819 */ /* 0x000fe400000116e0 */
[----:B------:R-:W-:-:S04]  /*1a40*/  SHF.R.U32.HI R3, RZ, 0x1f, R0 ;  /* 0x0000001fff037819 */ /* 0x000fc80000011600 */
[----:B------:R-:W-:-:S04]  /*1a50*/  LEA.HI.SX32 R3, R0, R3, 0x1a ;  /* 0x0000000300037211 */ /* 0x000fc800078fd2ff */
[----:B------:R-:W-:Y:S01]  /*1a60*/  VIMNMX R9, RZ, R3, !PT ;  /* 0x00000003ff097248 */ /* 0x000fe20007fe0100 */
[----:B------:R-:W-:-:S03]  /*1a70*/  IMAD.MOV.U32 R3, RZ, RZ, RZ ;  /* 0x000000ffff037224 */ /* 0x000fc600078e00ff */
[----:B------:R-:W-:-:S13]  /*1a80*/  ISETP.GT.AND P0, PT, R8, R9, PT ;  /* 0x000000090800720c */ /* 0x000fda0003f04270 */
[----:B------:R-:W-:Y:S05]  /*1a90*/  @!P0 BRA `(.L_x_1807) ;  /* 0x00000000007c8947 */ /* 0x000fea0003800000 */
[----:B------:R-:W-:Y:S01]  /*1aa0*/  ISETP.NE.AND P0, PT, R224, RZ, PT ;  /* 0x000000ffe000720c */ /* 0x000fe20003f05270 */
[----:B------:R-:W-:-:S03]  /*1ab0*/  ULDC UR4, c[0x0][0x9f0] ;  /* 0x00027c0000047ab9 */ /* 0x000fc60000000800 */
[----:B------:R-:W-:-:S04]  /*1ac0*/  SEL R13, R224, UR4, P0 ;  /* 0x00000004e00d7c07 */ /* 0x000fc80008000000 */
[-C--:B------:R-:W-:Y:S02]  /*1ad0*/  IABS R6, R13.reuse ;  /* 0x0000000d00067213 */ /* 0x080fe40000000000 */
[----:B------:R-:W-:Y:S02]  /*1ae0*/  IADD3 R0, R13, -0x1, R8 ;  /* 0xffffffff0d007810 */ /* 0x000fe40007ffe008 */
[----:B------:R-:W0:Y:S01]  /*1af0*/  I2F.RP R3, R6 ;  /* 0x0000000600037306 */ /* 0x000e220000209400 */
[----:B------:R-:W-:Y:S02]  /*1b00*/  IABS R12, R13 ;  /* 0x0000000d000c7213 */ /* 0x000fe40000000000 */
[----:B------:R-:W-:-:S05]  /*1b10*/  IMAD.IADD R0, R0, 0x1, -R9 ;  /* 0x0000000100007824 */ /* 0x000fca00078e0a09 */
        /* <DEDUP_REMOVED lines=10> */
[----:B------:R-:W-:-:S04]  /*1bc0*/  IMAD.HI.U32 R5, R5, R7, R4 ;  /* 0x0000000705057227 */ /* 0x000fc800078e0004 */
[----:B------:R-:W-:-:S04]  /*1bd0*/  IMAD.MOV.U32 R4, RZ, RZ, R10 ;  /* 0x000000ffff047224 */ /* 0x000fc800078e000a */
        /* <DEDUP_REMOVED lines=11> */
.L_x_1807:
[----:B------:R-:W-:Y:S05]  /*1c90*/  BSYNC B0 ;  /* 0x0000000000007941 */ /* 0x000fea0003800000 */
.L_x_1806:
[----:B------:R-:W-:-:S05]  /*1ca0*/  IMAD R0, R226, R3, R9 ;  /* 0x00000003e2007224 */ /* 0x000fca00078e0209 */
        /* <DEDUP_REMOVED lines=36> */
.L_x_1810:
[----:B------:R-:W-:Y:S05]  /*1ef0*/  BSYNC B6 ;  /* 0x0000000000067941 */ /* 0x000fea0003800000 */
.L_x_1809:
        /* <DEDUP_REMOVED lines=20> */
.L_x_1812:
[----:B------:R-:W-:Y:S05]  /*2040*/  BSYNC B6 ;  /* 0x0000000000067941 */ /* 0x000fea0003800000 */
.L_x_1811:
[----:B------:R-:W-:Y:S01]  /*2050*/  ULDC.64 UR4, c[0x0][0x9f8] ;  /* 0x00027e0000047ab9 */ /* 0x000fe20000000a00 */
[----:B------:R-:W-:Y:S01]  /*2060*/  IMAD.MOV.U32 R85, RZ, RZ, R207 ;  /* 0x000000ffff557224 */ /* 0x000fe200078e00cf */
[----:B------:R-:W-:Y:S01]  /*2070*/  ISETP.NE.U32.AND P0, PT, RZ, UR4, PT ;  /* 0x00000004ff007c0c */ /* 0x000fe2000bf05070 */
[----:B------:R-:W0:Y:S03]  /*2080*/  LDC.64 R50, c[0x0][0x3f8] ;  /* 0x0000fe00ff327b82 */ /* 0x000e260000000a00 */
[----:B------:R-:W-:-:S05]  /*2090*/  ISETP.NE.AND.EX P0, PT, RZ, UR5, PT, P0 ;  /* 0x00000005ff007c0c */ /* 0x000fca000bf05300 */
[----:B------:R-:W1:Y:S08]  /*20a0*/  LDC.64 R56, c[0x0][0x408] ;  /* 0x00010200ff387b82 */ /* 0x000e700000000a00 */
[----:B------:R-:W2:Y:S08]  /*20b0*/  @P0 LDC.64 R4, c[0x0][0x9f8] ;  /* 0x00027e00ff040b82 */ /* 0x000eb00000000a00 */
[----:B------:R-:W3:Y:S01]  /*20c0*/  LDC R31, c[0x0][0x3f4] ;  /* 0x0000fd00ff1f7b82 */ /* 0x000ee20000000800 */
[----:B--2---:R-:W-:-:S05]  /*20d0*/  @P0 IMAD.WIDE R4, R207, 0x4, R4 ;  /* 0x00000004cf040825 */ /* 0x004fca00078e0204 */
[----:B------:R2:W4:Y:S01]  /*20e0*/  @P0 LDG.E R85, desc[UR60][R4.64] ;  /* 0x0000003c04550981 */ /* 0x000522000c1e1900 */
[----:B------:R-:W-:Y:S01]  /*20f0*/  SHF.R.S32.HI R3, RZ, 0x1f, R194 ;  /* 0x0000001fff037819 */ /* 0x000fe200000114c2 */
[-C--:B0-----:R-:W-:Y:S01]  /*2100*/  IMAD.WIDE.U32 R8, R194, R50.reuse, R18 ;  /* 0x00000032c2087225 */ /* 0x081fe200078e0012 */
[----:B------:R-:W-:Y:S01]  /*2110*/  SHF.R.S32.HI R189, RZ, 0x1f, R188 ;  /* 0x0000001fffbd7819 */ /* 0x000fe200000114bc */
[----:B------:R-:W0:Y:S01]  /*2120*/  S2R R30, SR_TID.X ;  /* 0x00000000001e7919 */ /* 0x000e220000002100 */
[----:B---3--:R-:W-:Y:S01]  /*2130*/  ISETP.GE.AND P0, PT, R18, R31, PT ;  /* 0x0000001f1200720c */ /* 0x008fe20003f06270 */
[C---:B------:R-:W-:Y:S01]  /*2140*/  IMAD R0, R3.reuse, R50, RZ ;  /* 0x0000003203007224 */ /* 0x040fe200078e02ff */
[C-C-:B-1----:R-:W-:Y:S01]  /*2150*/  SHF.L.U64.HI R79, R56.reuse, 0x6, R57.reuse ;  /* 0x00000006384f7819 */ /* 0x142fe20000010239 */
[----:B------:R-:W-:Y:S01]  /*2160*/  IMAD R3, R3, R56, RZ ;  /* 0x0000003803037224 */ /* 0x000fe200078e02ff */
[----:B------:R-:W-:Y:S01]  /*2170*/  SHF.L.U64.HI R78, R56, 0x7, R57 ;  /* 0x00000007384e7819 */ /* 0x000fe20000010239 */
[C---:B------:R-:W-:Y:S01]  /*2180*/  IMAD R13, R194.reuse, R51, R0 ;  /* 0x00000033c20d7224 */ /* 0x040fe200078e0200 */
[----:B------:R-:W-:Y:S01]  /*2190*/  SHF.R.U32.HI R74, RZ, 0x3, R211 ;  /* 0x00000003ff4a7819 */ /* 0x000fe200000116d3 */
[----:B------:R-:W-:Y:S01]  /*21a0*/  IMAD.WIDE.U32 R6, R194, R50, R188 ;  /* 0x00000032c2067225 */ /* 0x000fe200078e00bc */
[----:B------:R-:W-:-:S02]  /*21b0*/  SHF.L.U64.HI R83, R50, 0x6, R51 ;  /* 0x0000000632537819 */ /* 0x000fc40000010233 */
[----:B------:R-:W-:Y:S01]  /*21c0*/  SHF.L.U64.HI R82, R50, 0x7, R51 ;  /* 0x0000000732527819 */ /* 0x000fe20000010233 */
[C---:B------:R-:W-:Y:S01]  /*21d0*/  IMAD R15, R194.reuse, R57, R3 ;  /* 0x00000039c20f7224 */ /* 0x040fe200078e0203 */
[----:B------:R-:W-:Y:S01]  /*21e0*/  SEL R3, R31, RZ, P0 ;  /* 0x000000ff1f037207 */ /* 0x000fe20000000000 */
[----:B------:R-:W-:Y:S01]  /*21f0*/  IMAD.IADD R7, R7, 0x1, R13 ;  /* 0x0000000107077824 */ /* 0x000fe200078e020d */
[----:B------:R-:W-:Y:S01]  /*2200*/  LOP3.LUT P1, RZ, R213, 0x4, RZ, 0xc0, !PT ;  /* 0x00000004d5ff7812 */ /* 0x000fe2000782c0ff */
[----:B------:R-:W-:Y:S01]  /*2210*/  IMAD.IADD R9, R13, 0x1, R9 ;  /* 0x000000010d097824 */ /* 0x000fe200078e0209 */
[----:B-----5:R-:W-:Y:S01]  /*2220*/  SHF.R.S32.HI R13, RZ, 0x1f, R24 ;  /* 0x0000001fff0d7819 */ /* 0x020fe20000011418 */
[----:B--2---:R-:W-:-:S04]  /*2230*/  IMAD.WIDE.U32 R4, R194, R56, R188 ;  /* 0x00000038c2047225 */ /* 0x004fc800078e00bc */
[----:B------:R-:W-:Y:S02]  /*2240*/  IMAD.SHL.U32 R75, R213, 0x80, RZ ;  /* 0x00000080d54b7824 */ /* 0x000fe400078e00ff */
[----:B------:R-:W-:-:S03]  /*2250*/  IMAD.WIDE.U32 R10, R194, R56, R18 ;  /* 0x00000038c20a7225 */ /* 0x000fc600078e0012 */
[----:B------:R-:W-:Y:S01]  /*2260*/  LOP3.LUT R75, R75, 0x380, RZ, 0xc0, !PT ;  /* 0x000003804b4b7812 */ /* 0x000fe200078ec0ff */
[----:B------:R-:W-:Y:S02]  /*2270*/  IMAD.IADD R3, R18, 0x1, R3 ;  /* 0x0000000112037824 */ /* 0x000fe400078e0203 */
[----:B------:R-:W-:Y:S01]  /*2280*/  IMAD.IADD R5, R5, 0x1, R15 ;  /* 0x0000000105057824 */ /* 0x000fe200078e020f */
[----:B------:R-:W-:Y:S01]  /*2290*/  SHF.R.U32.HI R71, RZ, 0x3, R75 ;  /* 0x00000003ff477819 */ /* 0x000fe2000001164b */
[----:B------:R-:W-:Y:S01]  /*22a0*/  IMAD R12, R13, R50, RZ ;  /* 0x000000320d0c7224 */ /* 0x000fe200078e02ff */
[----:B0-----:R-:W-:Y:S01]  /*22b0*/  SHF.R.U32.HI R30, RZ, 0x7, R30 ;  /* 0x00000007ff1e7819 */ /* 0x001fe2000001161e */
[----:B------:R-:W-:Y:S01]  /*22c0*/  IMAD.IADD R11, R15, 0x1, R11 ;  /* 0x000000010f0b7824 */ /* 0x000fe200078e020b */
[----:B------:R-:W-:Y:S01]  /*22d0*/  SHF.R.S32.HI R0, RZ, 0x1f, R3 ;  /* 0x0000001fff007819 */ /* 0x000fe20000011403 */
[----:B------:R-:W-:Y:S01]  /*22e0*/  IMAD R13, R13, R56, RZ ;  /* 0x000000380d0d7224 */ /* 0x000fe200078e02ff */
[----:B------:R-:W-:Y:S01]  /*22f0*/  ISETP.NE.AND P6, PT, R30, 0x1, PT ;  /* 0x000000011e00780c */ /* 0x000fe20003fc5270 */
[----:B------:R-:W-:Y:S01]  /*2300*/  IMAD.WIDE.U32 R20, R24, R50, R6 ;  /* 0x0000003218147225 */ /* 0x000fe200078e0006 */
[----:B------:R-:W-:-:S03]  /*2310*/  LEA.HI R0, R0, R3, RZ, 0x4 ;  /* 0x0000000300007211 */ /* 0x000fc600078f20ff */
[-C--:B------:R-:W-:Y:S01]  /*2320*/  IMAD.WIDE.U32 R52, R24, R56.reuse, R4 ;  /* 0x0000003818347225 */ /* 0x080fe200078e0004 */
[----:B------:R-:W-:Y:S02]  /*2330*/  LOP3.LUT R4, R75, 0x30, R18, 0xf8, !PT ;  /* 0x000000304b047812 */ /* 0x000fe400078ef812 */
[--C-:B------:R-:W-:Y:S01]  /*2340*/  LOP3.LUT R5, R210, 0x70, R0.reuse, 0xf8, !PT ;  /* 0x00000070d2057812 */ /* 0x100fe200078ef800 */
[----:B------:R-:W-:Y:S01]  /*2350*/  IMAD R13, R24, R57, R13 ;  /* 0x00000039180d7224 */ /* 0x000fe200078e020d */
[----:B------:R-:W-:Y:S01]  /*2360*/  LOP3.LUT R67, R4, R71, RZ, 0x3c, !PT ;  /* 0x0000004704437212 */ /* 0x000fe200078e3cff */
[----:B------:R-:W-:Y:S01]  /*2370*/  IMAD R7, R57, 0xa0, RZ ;  /* 0x000000a039077824 */ /* 0x000fe200078e02ff */
[--C-:B------:R-:W-:Y:S01]  /*2380*/  LOP3.LUT R4, R75, 0x70, R0.reuse, 0xf8, !PT ;  /* 0x000000704b047812 */ /* 0x100fe200078ef800 */
[----:B------:R-:W-:Y:S05]  /*2390*/  @!P6 WARPSYNC.ALL ;  /* 0x000000000000e948 */ /* 0x000fea0003800000 */
[C---:B------:R-:W-:Y:S01]  /*23a0*/  IMAD.SHL.U32 R77, R56.reuse, 0x40, RZ ;  /* 0x00000040384d7824 */ /* 0x040fe200078e00ff */
[----:B------:R-:W-:Y:S01]  /*23b0*/  ULDC UR4, c[0x0][0x2f4] ;  /* 0x0000bd0000047ab9 */ /* 0x000fe20000000800 */
[----:B------:R-:W-:Y:S01]  /*23c0*/  IMAD.SHL.U32 R76, R56, 0x80, RZ ;  /* 0x00000080384c7824 */ /* 0x000fe200078e00ff */
[----:B------:R-:W-:Y:S01]  /*23d0*/  SHF.R.S32.HI R61, RZ, 0x4, R0 ;  /* 0x00000004ff3d7819 */ /* 0x000fe20000011400 */
[----:B------:R-:W-:Y:S01]  /*23e0*/  IMAD.WIDE.U32 R54, R24, R56, R10 ;  /* 0x0000003818367225 */ /* 0x000fe200078e000a */
[----:B------:R-:W-:-:S02]  /*23f0*/  LOP3.LUT R60, R0, 0xfffffff0, RZ, 0xc0, !PT ;  /* 0xfffffff0003c7812 */ /* 0x000fc400078ec0ff */
[----:B------:R-:W-:Y:S01]  /*2400*/  ISETP.GE.AND P2, PT, R23, UR4, PT ;  /* 0x0000000417007c0c */ /* 0x000fe2000bf46270 */
[----:B------:R-:W-:Y:S01]  /*2410*/  IMAD.WIDE.U32 R56, R56, 0xa0, RZ ;  /* 0x000000a038387825 */ /* 0x000fe200078e00ff */
[----:B------:R-:W-:Y:S02]  /*2420*/  ISETP.GE.AND P1, PT, R18, UR4, PT ;  /* 0x0000000412007c0c */ /* 0x000fe4000bf26270 */
[----:B------:R-:W-:Y:S01]  /*2430*/  P2R R87, PR, RZ, 0x4 ;  /* 0x00000004ff577803 */ /* 0x000fe20000000000 */
[C---:B------:R-:W-:Y:S01]  /*2440*/  IMAD R3, R24.reuse, R51, R12 ;  /* 0x0000003318037224 */ /* 0x040fe200078e020c */
[----:B------:R-:W-:Y:S01]  /*2450*/  SHF.R.S32.HI R59, RZ, 0x1f, R60 ;  /* 0x0000001fff3b7819 */ /* 0x000fe2000001143c */
[----:B------:R-:W-:-:S04]  /*2460*/  IMAD.WIDE.U32 R48, R24, R50, R8 ;  /* 0x0000003218307225 */ /* 0x000fc800078e0008 */
[----:B------:R-:W-:Y:S01]  /*2470*/  VIADD R73, R30, 0x8 ;  /* 0x000000081e497836 */ /* 0x000fe20000000000 */
[----:B------:R-:W-:Y:S01]  /*2480*/  SHF.R.U32.HI R30, RZ, 0x3, R210 ;  /* 0x00000003ff1e7819 */ /* 0x000fe200000116d2 */
[----:B------:R-:W-:Y:S01]  /*2490*/  IMAD.IADD R68, R57, 0x1, R7 ;  /* 0x0000000139447824 */ /* 0x000fe200078e0207 */
[----:B------:R-:W-:Y:S01]  /*24a0*/  LOP3.LUT R7, R211, 0x70, R0, 0xf8, !PT ;  /* 0x00000070d3077812 */ /* 0x000fe200078ef800 */
[----:B------:R-:W-:Y:S01]  /*24b0*/  IMAD.IADD R65, R21, 0x1, R3 ;  /* 0x0000000115417824 */ /* 0x000fe200078e0203 */
[----:B------:R-:W-:Y:S01]  /*24c0*/  LOP3.LUT R5, R5, R30, RZ, 0x3c, !PT ;  /* 0x0000001e05057212 */ /* 0x000fe200078e3cff */
[----:B------:R-:W-:Y:S01]  /*24d0*/  IMAD.IADD R64, R3, 0x1, R49 ;  /* 0x0000000103407824 */ /* 0x000fe200078e0231 */
[----:B------:R-:W-:Y:S01]  /*24e0*/  LOP3.LUT R3, R4, R71, RZ, 0x3c, !PT ;  /* 0x0000004704037212 */ /* 0x000fe200078e3cff */
[----:B------:R-:W-:Y:S01]  /*24f0*/  IMAD R69, R51, 0xa0, RZ ;  /* 0x000000a033457824 */ /* 0x000fe200078e02ff */
[----:B------:R-:W-:Y:S01]  /*2500*/  LOP3.LUT R0, R7, R74, RZ, 0x3c, !PT ;  /* 0x0000004a07007212 */ /* 0x000fe200078e3cff */
[----:B------:R-:W-:-:S02]  /*2510*/  IMAD.SHL.U32 R81, R50, 0x40, RZ ;  /* 0x0000004032517824 */ /* 0x000fc400078e00ff */
[C---:B------:R-:W-:Y:S02]  /*2520*/  IMAD.SHL.U32 R80, R50.reuse, 0x80, RZ ;  /* 0x0000008032507824 */ /* 0x040fe400078e00ff */
[----:B------:R-:W-:-:S04]  /*2530*/  IMAD.WIDE.U32 R50, R50, 0xa0, RZ ;  /* 0x000000a032327825 */ /* 0x000fc800078e00ff */
[----:B------:R-:W-:Y:S02]  /*2540*/  IMAD.IADD R58, R212, 0x1, R3 ;  /* 0x00000001d43a7824 */ /* 0x000fe400078e0203 */
[----:B------:R-:W-:Y:S02]  /*2550*/  IMAD.IADD R84, R29, 0x1, R28 ;  /* 0x000000011d547824 */ /* 0x000fe400078e021c */
[----:B------:R-:W-:Y:S02]  /*2560*/  IMAD R72, R228, 0x40, R194 ;  /* 0x00000040e4487824 */ /* 0x000fe400078e02c2 */
[----:B------:R-:W-:Y:S02]  /*2570*/  IMAD.SHL.U32 R70, R31, 0x2, RZ ;  /* 0x000000021f467824 */ /* 0x000fe400078e00ff */
[----:B------:R-:W-:Y:S02]  /*2580*/  IMAD.IADD R69, R51, 0x1, R69 ;  /* 0x0000000133457824 */ /* 0x000fe400078e0245 */
[----:B------:R-:W-:-:S02]  /*2590*/  IMAD.IADD R67, R212, 0x1, R67 ;  /* 0x00000001d4437824 */ /* 0x000fc400078e0243 */
[----:B------:R-:W-:Y:S02]  /*25a0*/  IMAD.IADD R63, R53, 0x1, R13 ;  /* 0x00000001353f7824 */ /* 0x000fe400078e020d */
[----:B------:R-:W-:Y:S02]  /*25b0*/  IMAD.IADD R62, R13, 0x1, R55 ;  /* 0x000000010d3e7824 */ /* 0x000fe400078e0237 */
[----:B------:R-:W-:Y:S02]  /*25c0*/  IMAD.IADD R3, R216, 0x1, R5 ;  /* 0x00000001d8037824 */ /* 0x000fe400078e0205 */
[----:B------:R-:W-:Y:S01]  /*25d0*/  IMAD.IADD R0, R217, 0x1, R0 ;  /* 0x00000001d9007824 */ /* 0x000fe200078e0200 */
[----:B----4-:R-:W-:Y:S01]  /*25e0*/  SHF.R.S32.HI R66, RZ, 0x1f, R85 ;  /* 0x0000001fff427819 */ /* 0x010fe20000011455 */
[----:B------:R-:W-:Y:S06]  /*25f0*/  @!P6 BAR.SYNC.DEFER_BLOCKING 0x9, 0x100 ;  /* 0x024400000000eb1d */ /* 0x000fec0000010000 */
.L_x_1887:
[----:B0-----:R-:W0:Y:S01]  /*2600*/  LDC R92, c[0x0][0x430] ;  /* 0x00010c00ff5c7b82 */ /* 0x001e220000000800 */
[----:B------:R-:W-:Y:S02]  /*2610*/  VIADD R26, R26, 0xffffffff ;  /* 0xffffffff1a1a7836 */ /* 0x000fe40000000000 */
[----:B------:R-:W-:Y:S02]  /*2620*/  IMAD.MOV.U32 R91, RZ, RZ, RZ ;  /* 0x000000ffff5b7224 */ /* 0x000fe400078e00ff */
[----:B--23--:R-:W-:-:S03]  /*2630*/  IMAD R9, R26, 0xa0, R72 ;  /* 0x000000a01a097824 */ /* 0x00cfc600078e0248 */
[----:B------:R-:W1:Y:S01]  /*2640*/  LDC R103, c[0x0][0x3f4] ;  /* 0x0000fd00ff677b82 */ /* 0x000e620000000800 */
[----:B------:R-:W-:Y:S01]  /*2650*/  IMAD.IADD R11, R84, 0x1, R9 ;  /* 0x00000001540b7824 */ /* 0x000fe200078e0209 */
[----:B------:R-:W-:-:S03]  /*2660*/  ISETP.GE.AND P2, PT, R9, R2, PT ;  /* 0x000000020900720c */ /* 0x000fc60003f46270 */
[----:B------:R-:W-:Y:S01]  /*2670*/  IMAD.MOV.U32 R9, RZ, RZ, R11 ;  /* 0x000000ffff097224 */ /* 0x000fe200078e000b */
[----:B------:R-:W-:Y:S02]  /*2680*/  ISETP.GT.OR P2, PT, R72, 0x9f, P2 ;  /* 0x0000009f4800780c */ /* 0x000fe40001744670 */
[----:B0-----:R-:W-:-:S11]  /*2690*/  ISETP.NE.AND P3, PT, R92, 0x1, PT ;  /* 0x000000015c00780c */ /* 0x001fd60003f65270 */
[----:B------:R-:W0:Y:S08]  /*26a0*/  @!P2 LDC.64 R6, c[0x0][0x428] ;  /* 0x00010a00ff06ab82 */ /* 0x000e300000000a00 */
[----:B------:R-:W2:Y:S08]  /*26b0*/  @!P2 LDC.64 R12, c[0x0][0x418] ;  /* 0x00010600ff0cab82 */ /* 0x000eb00000000a00 */
[----:B------:R-:W3:Y:S08]  /*26c0*/  @P3 LDC R4, c[0x0][0x434] ;  /* 0x00010d00ff043b82 */ /* 0x000ef00000000800 */
[----:B------:R-:W4:Y:S01]  /*26d0*/  @P3 LDC R5, c[0x0][0x438] ;  /* 0x00010e00ff053b82 */ /* 0x000f220000000800 */
[----:B---3--:R-:W-:-:S05]  /*26e0*/  @P3 IMAD.HI.U32 R4, R11, R4, RZ ;  /* 0x000000040b043227 */ /* 0x008fca00078e00ff */
[----:B----4-:R-:W-:Y:S01]  /*26f0*/  @P3 SHF.R.U32.HI R9, RZ, R5, R4 ;  /* 0x00000005ff093219 */ /* 0x010fe20000011604 */
[----:B0-----:R-:W-:-:S03]  /*2700*/  @!P2 IMAD R4, R66, R6, RZ ;  /* 0x000000064204a224 */ /* 0x001fc600078e02ff */
[--C-:B------:R-:W-:Y:S01]  /*2710*/  @!P2 SHF.R.S32.HI R5, RZ, 0x1f, R9.reuse ;  /* 0x0000001fff05a819 */ /* 0x100fe20000011409 */
[----:B------:R-:W-:Y:S02]  /*2720*/  @!P2 IMAD R7, R85, R7, R4 ;  /* 0x000000075507a224 */ /* 0x000fe400078e0204 */
[----:B------:R-:W-:-:S04]  /*2730*/  @!P2 IMAD.MOV.U32 R4, RZ, RZ, R9 ;  /* 0x000000ffff04a224 */ /* 0x000fc800078e0009 */
        /* <DEDUP_REMOVED lines=18> */
[----:B0-----:R-:W-:Y:S06]  /*2860*/  @!P2 BRA `(.L_x_1814) ;  /* 0x0000006400d4a947 */ /* 0x001fec0003800000 */
[----:B------:R-:W-:Y:S01]  /*2870*/  SHF.R.S32.HI R93, RZ, 0x1f, R92 ;  /* 0x0000001fff5d7819 */ /* 0x000fe2000001145c */
[----:B------:R-:W-:Y:S01]  /*2880*/  ULDC.64 UR4, c[0x0][0x300] ;  /* 0x0000c00000047ab9 */ /* 0x000fe20000000a00 */
[----:B-----5:R-:W-:Y:S01]  /*2890*/  SHF.R.S32.HI R94, RZ, 0x1f, R91 ;  /* 0x0000001fff5e7819 */ /* 0x020fe2000001145b */
[----:B------:R-:W-:-:S04]  /*28a0*/  IMAD.WIDE.U32 R4, R92, UR4, RZ ;  /* 0x000000045c047c25 */ /* 0x000fc8000f8e00ff */
[----:B------:R-:W-:Y:S02]  /*28b0*/  IMAD R7, R93, UR4, RZ ;  /* 0x000000045d077c24 */ /* 0x000fe4000f8e02ff */
[----:B------:R-:W-:Y:S02]  /*28c0*/  IMAD R95, R26, -0xa0, R2 ;  /* 0xffffff601a5f7824 */ /* 0x000fe400078e0202 */
[----:B------:R-:W-:Y:S01]  /*28d0*/  IMAD R7, R92, UR5, R7 ;  /* 0x000000055c077c24 */ /* 0x000fe2000f8e0207 */
[----:B------:R-:W-:Y:S02]  /*28e0*/  ULDC.64 UR4, c[0x0][0x310] ;  /* 0x0000c40000047ab9 */ /* 0x000fe40000000a00 */
[----:B------:R-:W-:Y:S01]  /*28f0*/  IMAD R6, R94, UR4, RZ ;  /* 0x000000045e067c24 */ /* 0x000fe2000f8e02ff */
[----:B------:R-:W-:Y:S01]  /*2900*/  VIMNMX R95, R95, 0xa0, PT ;  /* 0x000000a05f5f7848 */ /* 0x000fe20003fe0100 */
[----:B------:R-:W-:Y:S02]  /*2910*/  IMAD.IADD R5, R5, 0x1, R7 ;  /* 0x0000000105057824 */ /* 0x000fe400078e0207 */
[----:B------:R-:W-:-:S02]  /*2920*/  IMAD R7, R91, UR5, R6 ;  /* 0x000000055b077c24 */ /* 0x000fc4000f8e0206 */
[----:B------:R-:W-:Y:S01]  /*2930*/  IMAD.WIDE.U32 R4, R91, UR4, R4 ;  /* 0x000000045b047c25 */ /* 0x000fe2000f8e0004 */
[----:B------:R-:W-:-:S03]  /*2940*/  ULDC.64 UR4, c[0x0][0x308] ;  /* 0x0000c20000047ab9 */ /* 0x000fc60000000a00 */
[----:B------:R-:W-:Y:S02]  /*2950*/  IMAD.IADD R5, R5, 0x1, R7 ;  /* 0x0000000105057824 */ /* 0x000fe400078e0207 */
[----:B------:R-:W-:Y:S02]  /*2960*/  IMAD R6, R68, R26, RZ ;  /* 0x0000001a44067224 */ /* 0x000fe400078e02ff */
[----:B------:R-:W-:Y:S01]  /*2970*/  IMAD.WIDE.U32 R100, R195, UR4, R4 ;  /* 0x00000004c3647c25 */ /* 0x000fe2000f8e0004 */
[----:B------:R-:W-:-:S03]  /*2980*/  SHF.R.S32.HI R5, RZ, 0x1f, R26 ;  /* 0x0000001fff057819 */ /* 0x000fc6000001141a */
[----:B------:R-:W-:Y:S01]  /*2990*/  IMAD R99, R195, UR5, R101 ;  /* 0x00000005c3637c24 */ /* 0x000fe2000f8e0265 */
[----:B------:R-:W-:Y:S01]  /*29a0*/  ULDC.64 UR4, c[0x0][0x2e8] ;  /* 0x0000ba0000047ab9 */ /* 0x000fe20000000a00 */
[----:B------:R-:W-:Y:S01]  /*29b0*/  IMAD R4, R69, R26, RZ ;  /* 0x0000001a45047224 */ /* 0x000fe200078e02ff */
[----:B------:R-:W-:Y:S01]  /*29c0*/  IADD3 R100, P2, R100, UR4, RZ ;  /* 0x0000000464647c10 */ /* 0x000fe2000ff5e0ff */
[----:B------:R-:W-:Y:S01]  /*29d0*/  ULDC.U8 UR4, c[0x0][0x410] ;  /* 0x0001040000047ab9 */ /* 0x000fe20000000000 */
[----:B------:R-:W-:Y:S02]  /*29e0*/  IMAD R11, R5, R56, R6 ;  /* 0x00000038050b7224 */ /* 0x000fe400078e0206 */
[----:B------:R-:W-:Y:S01]  /*29f0*/  IADD3.X R99, R99, UR5, RZ, P2, !PT ;  /* 0x0000000563637c10 */ /* 0x000fe200097fe4ff */
[----:B------:R-:W-:Y:S01]  /*2a00*/  IMAD R9, R5, R50, R4 ;  /* 0x0000003205097224 */ /* 0x000fe200078e0204 */
[----:B------:R-:W-:Y:S01]  /*2a10*/  ISETP.NE.AND P2, PT, RZ, UR4, PT ;  /* 0x00000004ff007c0c */ /* 0x000fe2000bf45270 */
[----:B------:R-:W-:-:S04]  /*2a20*/  IMAD.WIDE.U32 R4, R50, R26, RZ ;  /* 0x0000001a32047225 */ /* 0x000fc800078e00ff */
[----:B------:R-:W-:-:S04]  /*2a30*/  IMAD.WIDE.U32 R6, R56, R26, RZ ;  /* 0x0000001a38067225 */ /* 0x000fc800078e00ff */
[----:B------:R-:W-:Y:S02]  /*2a40*/  IMAD.IADD R86, R5, 0x1, R9 ;  /* 0x0000000105567824 */ /* 0x000fe400078e0209 */
[----:B------:R-:W-:Y:S02]  /*2a50*/  IMAD.IADD R98, R7, 0x1, R11 ;  /* 0x0000000107627824 */ /* 0x000fe400078e020b */
[----:B------:R-:W-:Y:S05]  /*2a60*/  @!P2 BRA `(.L_x_1815) ;  /* 0x0000003000b4a947 */ /* 0x000fea0003800000 */
        /* <DEDUP_REMOVED lines=31> */
.L_x_1817:
[----:B------:R-:W-:Y:S05]  /*2c60*/  BSYNC B1 ;  /* 0x0000000000017941 */ /* 0x000fea0003800000 */
.L_x_1816:
[----:B0-----:R-:W-:Y:S01]  /*2c70*/  VIADD R10, R194, 0x40 ;  /* 0x00000040c20a7836 */ /* 0x001fe20000000000 */
[----:B------:R-:W-:Y:S01]  /*2c80*/  BSSY B1, `(.L_x_1818) ;  /* 0x0000019000017945 */ /* 0x000fe20003800000 */
[----:B-----5:R-:W-:Y:S02]  /*2c90*/  IMAD.MOV.U32 R110, RZ, RZ, R44 ;  /* 0x000000ffff6e7224 */ /* 0x020fe400078e002c */
[----:B------:R-:W-:Y:S01]  /*2ca0*/  IMAD.MOV.U32 R122, RZ, RZ, R96 ;  /* 0x000000ffff7a7224 */ /* 0x000fe200078e0060 */
        /* <DEDUP_REMOVED lines=22> */
.L_x_1819:
[----:B------:R-:W-:Y:S05]  /*2e10*/  BSYNC B1 ;  /* 0x0000000000017941 */ /* 0x000fea0003800000 */
.L_x_1818:
        /* <DEDUP_REMOVED lines=22> */
.L_x_1821:
[----:B------:R-:W-:Y:S05]  /*2f80*/  BSYNC B1 ;  /* 0x0000000000017941 */ /* 0x000fea0003800000 */
.L_x_1820:
[----:B0-----:R-:W2:Y:S01]  /*2f90*/  LDL R4, [R1+0x4] ;  /* 0x0000040001047983 */ /* 0x001ea20000100800 */
[----:B------:R-:W-:Y:S02]  /*2fa0*/  IMAD.MOV.U32 R113, RZ, RZ, R42 ;  /* 0x000000ffff717224 */ /* 0x000fe400078e002a */
[----:B------:R-:W-:Y:S02]  /*2fb0*/  IMAD.MOV.U32 R119, RZ, RZ, R46 ;  /* 0x000000ffff777224 */ /* 0x000fe400078e002e */
[----:B-----5:R-:W-:Y:S02]  /*2fc0*/  IMAD.MOV.U32 R108, RZ, RZ, R34 ;  /* 0x000000ffff6c7224 */ /* 0x020fe400078e0022 */
[----:B------:R-:W-:Y:S02]  /*2fd0*/  IMAD.MOV.U32 R111, RZ, RZ, R38 ;  /* 0x000000ffff6f7224 */ /* 0x000fe400078e0026 */
[----:B------:R-:W-:Y:S02]  /*2fe0*/  IMAD.MOV.U32 R109, RZ, RZ, R36 ;  /* 0x000000ffff6d7224 */ /* 0x000fe400078e0024 */
[----:B------:R-:W-:-:S02]  /*2ff0*/  IMAD.MOV.U32 R112, RZ, RZ, R40 ;  /* 0x000000ffff707224 */ /* 0x000fc400078e0028 */
[----:B------:R-:W-:Y:S02]  /*3000*/  IMAD.MOV.U32 R102, RZ, RZ, R8 ;  /* 0x000000ffff667224 */ /* 0x000fe400078e0008 */
[----:B------:R-:W-:Y:S02]  /*3010*/  IMAD.MOV.U32 R106, RZ, RZ, R30 ;  /* 0x000000ffff6a7224 */ /* 0x000fe400078e001e */
[----:B------:R-:W-:Y:S02]  /*3020*/  IMAD.MOV.U32 R105, RZ, RZ, R28 ;  /* 0x000000ffff697224 */ /* 0x000fe400078e001c */
[----:B------:R-:W-:Y:S01]  /*3030*/  IMAD.MOV.U32 R107, RZ, RZ, R32 ;  /* 0x000000ffff6b7224 */ /* 0x000fe200078e0020 */
[----:B--2---:R-:W-:-:S13]  /*3040*/  R2UR UR4, R4 ;  /* 0x00000000040472ca */ /* 0x004fda00000e0000 */
[----:B------:R-:W-:-:S06]  /*3050*/  UISETP.NE.AND UP0, UPT, UR4, 0x3, UPT ;  /* 0x000000030400788c */ /* 0x000fcc000bf05270 */
[----:B------:R-:W-:-:S13]  /*3060*/  PLOP3.LUT P5, PT, PT, PT, UP0, 0x80, 0x0 ;  /* 0x000000000000781c */ /* 0x000fda0003faf008 */
[----:B------:R-:W-:Y:S05]  /*3070*/  @!P5 BRA `(.L_x_1822) ;  /* 0x000000000004d947 */ /* 0x000fea0003800000 */
[----:B------:R-:W-:Y:S01]  /*3080*/  BPT.TRAP 0x1 ;  /* 0x000000040000795c */ /* 0x000fe20000300000 */
.L_x_1822:
[----:B------:R-:W-:Y:S01]  /*3090*/  IMAD R86, R191, 0x8, R17 ;  /* 0x00000008bf567824 */ /* 0x000fe200078e0211 */
[----:B------:R-:W-:Y:S01]  /*30a0*/  SHF.L.U32 R98, R200, 0x1f, RZ ;  /* 0x0000001fc8627819 */ /* 0x000fe200000006ff */
[----:B------:R-:W-:Y:S03]  /*30b0*/  BSSY B1, `(.L_x_1823) ;  /* 0x0000003000017945 */ /* 0x000fe60003800000 */
[----:B------:R-:W0:Y:S02]  /*30c0*/  SYNCS.PHASECHK.TRANS64.TRYWAIT P6, [R86+URZ+0x22890], R98 ;  /* 0x02289062560075a7 */ /* 0x000e2400080c017f */
[----:B0-----:R-:W-:Y:S05]  /*30d0*/  @!P6 BRA `(.L_x_1824) ;  /* 0x000002ac00f0e947 */ /* 0x001fea0003800000 */
.L_x_2201:
[----:B------:R-:W-:Y:S05]  /*30e0*/  BSYNC B1 ;  /* 0x0000000000017941 */ /* 0x000fea0003800000 */
.L_x_1823:
[----:B------:R-:W-:-:S03]  /*30f0*/  UMOV UR4, 0xffffffff ;  /* 0xffffffff00047882 */ /* 0x000fc60000000000 */
[----:B------:R-:W-:Y:S05]  /*3100*/  BRA.DIV UR4, `(.L_x_1825) ;  /* 0x000002ae04f87947 */ /* 0x000fea000b800000 */
[----:B------:R1:W2:Y:S04]  /*3110*/  SHFL.IDX PT, R101, R99, RZ, 0x1c1f ;  /* 0x001c1fff63657589 */ /* 0x0002a800000e0000 */
[----:B------:R1:W3:Y:S02]  /*3120*/  SHFL.IDX PT, R14, R100, RZ, 0x1c1f ;  /* 0x001c1fff640e7589 */ /* 0x0002e400000e0000 */
.L_x_2205:
[----:B------:R-:W-:Y:S04]  /*3130*/  BSSY B1, `(.L_x_1826) ;  /* 0x00000e7000017945 */ /* 0x000fe80003800000 */
[----:B------:R-:W-:Y:S05]  /*3140*/  @P2 BRA `(.L_x_1827) ;  /* 0x0000000c00942947 */ /* 0x000fea0003800000 */
[----:B------:R-:W-:Y:S04]  /*3150*/  BSSY B2, `(.L_x_1828) ;  /* 0x0000071000027945 */ /* 0x000fe80003800000 */
[----:B------:R-:W-:Y:S05]  /*3160*/  @P1 BRA `(.L_x_1829) ;  /* 0x0000000400bc1947 */ /* 0x000fea0003800000 */
[----:B------:R4:W0:Y:S01]  /*3170*/  LDS.128 R4, [R90+0x18400] ;  /* 0x018400005a047984 */ /* 0x0008220000000c00 */
[----:B---3--:R-:W-:Y:S01]  /*3180*/  IADD3 R10, P2, R18, R14, RZ ;  /* 0x0000000e120a7210 */ /* 0x008fe20007f5e0ff */
[----:B------:R-:W-:Y:S04]  /*3190*/  BSSY B3, `(.L_x_1830) ;  /* 0x000006b000037945 */ /* 0x000fe80003800000 */
[----:B--2---:R-:W-:Y:S01]  /*31a0*/  IMAD.X R11, R101, 0x1, R19, P2 ;  /* 0x00000001650b7824 */ /* 0x004fe200010e0613 */
[----:B------:R-:W-:-:S13]  /*31b0*/  ISETP.GE.AND P2, PT, R188, R103, PT ;  /* 0x00000067bc00720c */ /* 0x000fda0003f46270 */
[----:B----4-:R-:W-:Y:S05]  /*31c0*/  @P2 BRA `(.L_x_1831) ;  /* 0x00000004009c2947 */ /* 0x010fea0003800000 */
[----:B------:R-:W-:Y:S01]  /*31d0*/  SHF.R.U32.HI R13, RZ, 0x8, R97 ;  /* 0x00000008ff0d7819 */ /* 0x000fe20000011661 */
[----:B0-----:R-:W-:Y:S01]  /*31e0*/  IMAD.MOV.U32 R12, RZ, RZ, R4 ;  /* 0x000000ffff0c7224 */ /* 0x001fe200078e0004 */
[----:B------:R-:W-:Y:S02]  /*31f0*/  SHF.R.U32.HI R15, RZ, 0x8, R47 ;  /* 0x00000008ff0f7819 */ /* 0x000fe4000001162f */
[----:B------:R-:W-:Y:S01]  /*3200*/  SHF.R.U32.HI R114, RZ, 0x10, R97 ;  /* 0x00000010ff727819 */ /* 0x000fe20000011661 */
[----:B------:R-:W-:Y:S01]  /*3210*/  IMAD.SHL.U32 R13, R13, 0x100, RZ ;  /* 0x000001000d0d7824 */ /* 0x000fe200078e00ff */
[----:B------:R-:W-:Y:S01]  /*3220*/  LOP3.LUT R46, R97, 0xff0000ff, RZ, 0xc0, !PT ;  /* 0xff0000ff612e7812 */ /* 0x000fe200078ec0ff */
[----:B------:R-:W-:Y:S01]  /*3230*/  IMAD.SHL.U32 R15, R15, 0x100, RZ ;  /* 0x000001000f0f7824 */ /* 0x000fe200078e00ff */
[----:B------:R-:W-:Y:S02]  /*3240*/  SHF.R.U32.HI R97, RZ, 0x10, R47 ;  /* 0x00000010ff617819 */ /* 0x000fe4000001162f */
[----:B------:R-:W-:-:S02]  /*3250*/  LOP3.LUT R96, R47, 0xff0000ff, RZ, 0xc0, !PT ;  /* 0xff0000ff2f607812 */ /* 0x000fc400078ec0ff */
[----:B------:R-:W-:Y:S01]  /*3260*/  LOP3.LUT R46, R46, 0xff00, R13, 0xf8, !PT ;  /* 0x0000ff002e2e7812 */ /* 0x000fe200078ef80d */
[----:B------:R-:W-:Y:S01]  /*3270*/  IMAD.U32 R13, R114, 0x10000, RZ ;  /* 0x00010000720d7824 */ /* 0x000fe200078e00ff */
[----:B------:R-:W-:Y:S01]  /*3280*/  LOP3.LUT R96, R96, 0xff00, R15, 0xf8, !PT ;  /* 0x0000ff0060607812 */ /* 0x000fe200078ef80f */
[----:B------:R-:W-:Y:S01]  /*3290*/  IMAD.U32 R47, R97, 0x10000, RZ ;  /* 0x00010000612f7824 */ /* 0x000fe200078e00ff */
[----:B------:R-:W-:Y:S02]  /*32a0*/  F2FP.F16.E4M3.UNPACK_B R15, R119.H1 ;  /* 0x00000077ff0f723e */ /* 0x000fe400030006ff */
[-C--:B------:R-:W-:Y:S02]  /*32b0*/  F2FP.F16.E4M3.UNPACK_B R4, R5.reuse ;  /* 0x00000005ff04723e */ /* 0x080fe400020006ff */
[----:B------:R-:W-:Y:S01]  /*32c0*/  F2FP.F16.E4M3.UNPACK_B R5, R5.H1 ;  /* 0x00000005ff05723e */ /* 0x000fe200030006ff */
[--C-:B------:R-:W-:Y:S01]  /*32d0*/  HADD2.F32 R114, -RZ, R15.reuse.H1_H1 ;  /* 0x3000000fff727230 */ /* 0x100fe20000004100 */
[----:B------:R-:W-:Y:S01]  /*32e0*/  LOP3.LUT R97, R46, 0xff0000, R13, 0xf8, !PT ;  /* 0x00ff00002e617812 */ /* 0x000fe200078ef80d */
[----:B------:R-:W-:Y:S01]  /*32f0*/  HADD2.F32 R13, -RZ, R4.H1_H1 ;  /* 0x30000004ff0d7230 */ /* 0x000fe20000004100 */
[----:B------:R-:W-:Y:S01]  /*3300*/  LOP3.LUT R115, R96, 0xff0000, R47, 0xf8, !PT ;  /* 0x00ff000060737812 */ /* 0x000fe200078ef82f */
[----:B------:R-:W-:Y:S01]  /*3310*/  HADD2.F32 R96, -RZ, R15.H0_H0 ;  /* 0x2000000fff607230 */ /* 0x000fe20000004100 */
[----:B------:R-:W-:Y:S01]  /*3320*/  F2FP.F16.E4M3.UNPACK_B R46, R122.H1 ;  /* 0x0000007aff2e723e */ /* 0x000fe200030006ff */
[----:B------:R-:W-:-:S02]  /*3330*/  HADD2.F32 R15, -RZ, R5.H1_H1 ;  /* 0x30000005ff0f7230 */ /* 0x000fc40000004100 */
[----:B------:R-:W-:Y:S02]  /*3340*/  HADD2.F32 R5, -RZ, R5.H0_H0 ;  /* 0x20000005ff057230 */ /* 0x000fe40000004100 */
[----:B------:R-:W-:Y:S01]  /*3350*/  FMUL.FTZ R117, R13, R96 ;  /* 0x000000600d757220 */ /* 0x000fe20000410000 */
[--C-:B------:R-:W-:Y:S02]  /*3360*/  HADD2.F32 R47, -RZ, R46.reuse.H0_H0 ;  /* 0x2000002eff2f7230 */ /* 0x100fe40000004100 */
[-C--:B------:R-:W-:Y:S01]  /*3370*/  FMUL.FTZ R118, R15, R114.reuse ;  /* 0x000000720f767220 */ /* 0x080fe20000410000 */
[----:B------:R-:W-:Y:S02]  /*3380*/  HADD2.F32 R46, -RZ, R46.H1_H1 ;  /* 0x3000002eff2e7230 */ /* 0x000fe40000004100 */
[C---:B------:R-:W-:Y:S01]  /*3390*/  FMUL.FTZ R114, R5.reuse, R114 ;  /* 0x0000007205727220 */ /* 0x040fe20000410000 */
[----:B------:R-:W-:Y:S02]  /*33a0*/  HADD2.F32 R4, -RZ, R4.H0_H0 ;  /* 0x20000004ff047230 */ /* 0x000fe40000004100 */
[----:B------:R-:W-:Y:S01]  /*33b0*/  FFMA.FTZ R120, R5, R46, -R118 ;  /* 0x0000002e05787223 */ /* 0x000fe20000010876 */
[----:B------:R-:W-:-:S02]  /*33c0*/  F2FP.F16.E4M3.UNPACK_B R5, R12.H1 ;  /* 0x0000000cff05723e */ /* 0x000fc400030006ff */
[C---:B------:R-:W-:Y:S01]  /*33d0*/  FMUL.FTZ R116, R4.reuse, R96 ;  /* 0x0000006004747220 */ /* 0x040fe20000410000 */
[----:B------:R-:W-:Y:S01]  /*33e0*/  F2FP.F16.E4M3.UNPACK_B R96, R119 ;  /* 0x00000077ff60723e */ /* 0x000fe200020006ff */
[----:B------:R-:W-:Y:S01]  /*33f0*/  FFMA.FTZ R121, R15, R46, R114 ;  /* 0x0000002e0f797223 */ /* 0x000fe20000010072 */
[----:B------:R-:W-:Y:S01]  /*3400*/  F2FP.F16.E4M3.UNPACK_B R12, R12 ;  /* 0x0000000cff0c723e */ /* 0x000fe200020006ff */
[-C--:B------:R-:W-:Y:S01]  /*3410*/  FFMA.FTZ R119, R13, R47.reuse, R116 ;  /* 0x0000002f0d777223 */ /* 0x080fe20000010074 */
[--C-:B------:R-:W-:Y:S02]  /*3420*/  HADD2.F32 R13, -RZ, R5.reuse.H0_H0 ;  /* 0x20000005ff0d7230 */ /* 0x100fe40000004100 */
[----:B------:R-:W-:Y:S01]  /*3430*/  FFMA.FTZ R4, R4, R47, -R117 ;  /* 0x0000002f04047223 */ /* 0x000fe20000010875 */
[----:B------:R-:W-:Y:S01]  /*3440*/  HADD2.F32 R15, -RZ, R5.H1_H1 ;  /* 0x30000005ff0f7230 */ /* 0x000fe20000004100 */
[----:B------:R-:W-:Y:S01]  /*3450*/  F2FP.F16.E4M3.UNPACK_B R46, R122 ;  /* 0x0000007aff2e723e */ /* 0x000fe200020006ff */
[----:B------:R-:W-:Y:S01]  /*3460*/  HADD2.F32 R114, -RZ, R96.H1_H1 ;  /* 0x30000060ff727230 */ /* 0x000fe20000004100 */
[----:B------:R-:W-:Y:S01]  /*3470*/  F2FP.SATFINITE.E4M3.F32.PACK_AB_MERGE_C R124, R121, R120, RZ ;  /* 0x00000078797c723e */ /* 0x000fe200048070ff */
[----:B------:R-:W-:-:S02]  /*3480*/  HADD2.F32 R5, -RZ, R12.H0_H0 ;  /* 0x2000000cff057230 */ /* 0x000fc40000004100 */
[----:B------:R-:W-:Y:S02]  /*3490*/  HADD2.F32 R47, -RZ, R96.H0_H0 ;  /* 0x20000060ff2f7230 */ /* 0x000fe40000004100 */
[-C--:B------:R-:W-:Y:S01]  /*34a0*/  FMUL.FTZ R116, R15, R114.reuse ;  /* 0x000000720f747220 */ /* 0x080fe20000410000 */
[----:B------:R-:W-:Y:S02]  /*34b0*/  HADD2.F32 R12, -RZ, R12.H1_H1 ;  /* 0x3000000cff0c7230 */ /* 0x000fe40000004100 */
[----:B------:R-:W-:Y:S01]  /*34c0*/  FMUL.FTZ R118, R13, R114 ;  /* 0x000000720d767220 */ /* 0x000fe20000410000 */
[--C-:B------:R-:W-:Y:S02]  /*34d0*/  HADD2.F32 R96, -RZ, R46.reuse.H1_H1 ;  /* 0x3000002eff607230 */ /* 0x100fe40000004100 */
[----:B------:R-:W-:Y:S02]  /*34e0*/  HADD2.F32 R46, -RZ, R46.H0_H0 ;  /* 0x2000002eff2e7230 */ /* 0x000fe40000004100 */
[CC--:B------:R-:W-:Y:S01]  /*34f0*/  FMUL.FTZ R114, R12.reuse, R47.reuse ;  /* 0x0000002f0c727220 */ /* 0x0c0fe20000410000 */
[----:B------:R-:W-:Y:S01]  /*3500*/  FMUL.FTZ R47, R5, R47 ;  /* 0x0000002f052f7220 */ /* 0x000fe20000410000 */
[-C--:B------:R-:W-:Y:S01]  /*3510*/  FFMA.FTZ R15, R15, R96.reuse, R118 ;  /* 0x000000600f0f7223 */ /* 0x080fe20000010076 */
[----:B------:R-:W-:Y:S01]  /*3520*/  FFMA.FTZ R116, R13, R96, -R116 ;  /* 0x000000600d747223 */ /* 0x000fe20000010874 */
[-C--:B------:R-:W-:Y:S01]  /*3530*/  FFMA.FTZ R117, R5, R46.reuse, -R114 ;  /* 0x0000002e05757223 */ /* 0x080fe20000010872 */
[----:B------:R-:W-:Y:S01]  /*3540*/  FFMA.FTZ R118, R12, R46, R47 ;  /* 0x0000002e0c767223 */ /* 0x000fe2000001002f */
[----:B------:R-:W-:-:S02]  /*3550*/  F2FP.F16.E4M3.UNPACK_B R12, R7.H1 ;  /* 0x00000007ff0c723e */ /* 0x000fc400030006ff */
        /* <DEDUP_REMOVED lines=18> */
[-C--:B------:R-:W-:Y:S01]  /*3680*/  FMUL.FTZ R116, R12, R114.reuse ;  /* 0x000000720c747220 */ /* 0x080fe20000410000 */
[----:B------:R-:W-:Y:S01]  /*3690*/  F2FP.F16.E4M3.UNPACK_B R7, R7 ;  /* 0x00000007ff07723e */ /* 0x000fe200020006ff */
[----:B------:R-:W-:Y:S01]  /*36a0*/  FMUL.FTZ R121, R5, R114 ;  /* 0x0000007205797220 */ /* 0x000fe20000410000 */
[----:B------:R-:W-:-:S02]  /*36b0*/  HADD2.F32 R115, -RZ, R115.H0_H0 ;  /* 0x20000073ff737230 */ /* 0x000fc40000004100 */
[-C--:B------:R-:W-:Y:S01]  /*36c0*/  FFMA.FTZ R116, R5, R13.reuse, -R116 ;  /* 0x0000000d05747223 */ /* 0x080fe20000010874 */
[--C-:B------:R-:W-:Y:S02]  /*36d0*/  HADD2.F32 R5, -RZ, R6.reuse.H0_H0 ;  /* 0x20000006ff057230 */ /* 0x100fe40000004100 */
[----:B------:R-:W-:Y:S01]  /*36e0*/  FFMA.FTZ R121, R12, R13, R121 ;  /* 0x0000000d0c797223 */ /* 0x000fe20000010079 */
[--C-:B------:R-:W-:Y:S02]  /*36f0*/  HADD2.F32 R12, -RZ, R7.reuse.H0_H0 ;  /* 0x20000007ff0c7230 */ /* 0x100fe40000004100 */
[----:B------:R-:W-:Y:S01]  /*3700*/  FFMA.FTZ R15, R15, R96, R122 ;  /* 0x000000600f0f7223 */ /* 0x000fe2000001007a */
[----:B------:R-:W-:Y:S02]  /*3710*/  HADD2.F32 R6, -RZ, R6.H1_H1 ;  /* 0x30000006ff067230 */ /* 0x000fe40000004100 */
[----:B------:R-:W-:Y:S01]  /*3720*/  HADD2.F32 R7, -RZ, R7.H1_H1 ;  /* 0x30000007ff077230 */ /* 0x000fe20000004100 */
[----:B------:R-:W-:Y:S01]  /*3730*/  F2FP.SATFINITE.E4M3.F32.PACK_AB_MERGE_C R116, R121, R116, RZ ;  /* 0x000000747974723e */ /* 0x000fe200048070ff */
[----:B------:R-:W-:-:S02]  /*3740*/  HADD2.F32 R47, -RZ, R47.H0_H0 ;  /* 0x2000002fff2f7230 */ /* 0x000fc40000004100 */
[-C--:B------:R-:W-:Y:S01]  /*3750*/  FMUL.FTZ R96, R6, R115.reuse ;  /* 0x0000007306607220 */ /* 0x080fe20000410000 */
[----:B------:R-:W-:Y:S02]  /*3760*/  HADD2.F32 R46, -RZ, R46.H0_H0 ;  /* 0x2000002eff2e7230 */ /* 0x000fe40000004100 */
[----:B------:R-:W-:Y:S01]  /*3770*/  FMUL.FTZ R115, R5, R115 ;  /* 0x0000007305737220 */ /* 0x000fe20000410000 */
[----:B------:R-:W-:Y:S02]  /*3780*/  HADD2.F32 R97, -RZ, R97.H0_H0 ;  /* 0x20000061ff617230 */ /* 0x000fe40000004100 */
[-C--:B------:R-:W-:Y:S01]  /*3790*/  FMUL.FTZ R13, R7, R47.reuse ;  /* 0x0000002f070d7220 */ /* 0x080fe20000410000 */
[C---:B------:R-:W-:Y:S01]  /*37a0*/  FMUL.FTZ R114, R12.reuse, R47 ;  /* 0x0000002f0c727220 */ /* 0x040fe20000410000 */
[----:B------:R-:W-:Y:S02]  /*37b0*/  F2FP.SATFINITE.E4M3.F32.PACK_AB_MERGE_C R15, R15, R120, RZ ;  /* 0x000000780f0f723e */ /* 0x000fe400048070ff */
[-C--:B------:R-:W-:Y:S01]  /*37c0*/  FFMA.FTZ R13, R12, R46.reuse, -R13 ;  /* 0x0000002e0c0d7223 */ /* 0x080fe2000001080d */
[----:B------:R-:W-:Y:S01]  /*37d0*/  FFMA.FTZ R114, R7, R46, R114 ;  /* 0x0000002e07727223 */ /* 0x000fe20000010072 */
[-C--:B------:R-:W-:Y:S01]  /*37e0*/  FFMA.FTZ R96, R5, R97.reuse, -R96 ;  /* 0x0000006105607223 */ /* 0x080fe20000010860 */
[----:B------:R-:W-:Y:S01]  /*37f0*/  FFMA.FTZ R115, R6, R97, R115 ;  /* 0x0000006106737223 */ /* 0x000fe20000010073 */
[----:B------:R-:W-:-:S02]  /*3800*/  F2FP.SATFINITE.E4M3.F32.PACK_AB_MERGE_C R5, R119, R4, R124 ;  /* 0x000000047705723e */ /* 0x000fc4000480707c */
[----:B------:R-:W-:Y:S02]  /*3810*/  F2FP.SATFINITE.E4M3.F32.PACK_AB_MERGE_C R4, R118, R117, R123 ;  /* 0x000000757604723e */ /* 0x000fe4000480707b */
[----:B------:R-:W-:Y:S02]  /*3820*/  F2FP.SATFINITE.E4M3.F32.PACK_AB_MERGE_C R6, R115, R96, R116 ;  /* 0x000000607306723e */ /* 0x000fe40004807074 */
[----:B------:R-:W-:-:S07]  /*3830*/  F2FP.SATFINITE.E4M3.F32.PACK_AB_MERGE_C R7, R114, R13, R15 ;  /* 0x0000000d7207723e */ /* 0x000fce000480700f */
.L_x_1831:
[----:B------:R-:W-:Y:S05]  /*3840*/  BSYNC B3 ;  /* 0x0000000000037941 */ /* 0x000fea0003800000 */
.L_x_1830:
[----:B0-----:R4:W-:Y:S02]  /*3850*/  ST.E.128 desc[UR60][R10.64], R4 ;  /* 0x000000040a007985 */ /* 0x0019e4000c101d3c */
.L_x_1829:
[----:B------:R-:W-:Y:S05]  /*3860*/  BSYNC B2 ;  /* 0x0000000000027941 */ /* 0x000fea0003800000 */
.L_x_1828:
[----:B------:R-:W-:-:S13]  /*3870*/  ISETP.NE.AND P2, PT, R87, RZ, PT ;  /* 0x000000ff5700720c */ /* 0x000fda0003f45270 */
[----:B------:R-:W-:Y:S05]  /*3880*/  @P2 BRA `(.L_x_1827) ;  /* 0x0000000400c42947 */ /* 0x000fea0003800000 */
[----:B----4-:R4:W0:Y:S01]  /*3890*/  LDS.128 R4, [R89+0x18400] ;  /* 0x0184000059047984 */ /* 0x0108220000000c00 */
[----:B---3--:R-:W-:Y:S01]  /*38a0*/  IADD3 R10, P2, R23, R14, RZ ;  /* 0x0000000e170a7210 */ /* 0x008fe20007f5e0ff */
[----:B------:R-:W-:Y:S04]  /*38b0*/  BSSY B2, `(.L_x_1832) ;  /* 0x000006d000027945 */ /* 0x000fe80003800000 */
[----:B--2---:R-:W-:Y:S01]  /*38c0*/  IMAD.X R11, R101, 0x1, R193, P2 ;  /* 0x00000001650b7824 */ /* 0x004fe200010e06c1 */
[----:B------:R-:W-:-:S13]  /*38d0*/  ISETP.GE.AND P2, PT, R196, R103, PT ;  /* 0x00000067c400720c */ /* 0x000fda0003f46270 */
[----:B----4-:R-:W-:Y:S05]  /*38e0*/  @P2 BRA `(.L_x_1833) ;  /* 0x0000000400a42947 */ /* 0x010fea0003800000 */
[----:B------:R-:W-:Y:S01]  /*38f0*/  SHF.R.U32.HI R46, RZ, 0x8, R45 ;  /* 0x00000008ff2e7819 */ /* 0x000fe2000001162d */
[----:B0-----:R-:W-:Y:S01]  /*3900*/  IMAD.MOV.U32 R14, RZ, RZ, R7 ;  /* 0x000000ffff0e7224 */ /* 0x001fe200078e0007 */
[--C-:B------:R-:W-:Y:S01]  /*3910*/  SHF.R.U32.HI R42, RZ, 0x8, R43.reuse ;  /* 0x00000008ff2a7819 */ /* 0x100fe2000001162b */
[----:B------:R-:W-:Y:S01]  /*3920*/  IMAD.MOV.U32 R13, RZ, RZ, R6 ;  /* 0x000000ffff0d7224 */ /* 0x000fe200078e0006 */
[----:B------:R-:W-:Y:S01]  /*3930*/  LOP3.LUT R12, R45, 0xff0000ff, RZ, 0xc0, !PT ;  /* 0xff0000ff2d0c7812 */ /* 0x000fe200078ec0ff */
[----:B------:R-:W-:Y:S01]  /*3940*/  IMAD.SHL.U32 R7, R46, 0x100, RZ ;  /* 0x000001002e077824 */ /* 0x000fe200078e00ff */
[----:B------:R-:W-:Y:S01]  /*3950*/  SHF.R.U32.HI R44, RZ, 0x10, R43 ;  /* 0x00000010ff2c7819 */ /* 0x000fe2000001162b */
[----:B------:R-:W-:Y:S01]  /*3960*/  IMAD.SHL.U32 R6, R42, 0x100, RZ ;  /* 0x000001002a067824 */ /* 0x000fe200078e00ff */
[----:B------:R-:W-:Y:S02]  /*3970*/  SHF.R.U32.HI R45, RZ, 0x10, R45 ;  /* 0x00000010ff2d7819 */ /* 0x000fe4000001162d */
[----:B------:R-:W-:Y:S01]  /*3980*/  LOP3.LUT R15, R43, 0xff0000ff, RZ, 0xc0, !PT ;  /* 0xff0000ff2b0f7812 */ /* 0x000fe200078ec0ff */
[----:B------:R-:W-:Y:S01]  /*3990*/  IMAD.U32 R44, R44, 0x10000, RZ ;  /* 0x000100002c2c7824 */ /* 0x000fe200078e00ff */
[----:B------:R-:W-:Y:S01]  /*39a0*/  LOP3.LUT R7, R12, 0xff00, R7, 0xf8, !PT ;  /* 0x0000ff000c077812 */ /* 0x000fe200078ef807 */
[----:B------:R-:W-:Y:S01]  /*39b0*/  IMAD.U32 R12, R45, 0x10000, RZ ;  /* 0x000100002d0c7824 */ /* 0x000fe200078e00ff */
[----:B------:R-:W-:-:S02]  /*39c0*/  LOP3.LUT R15, R15, 0xff00, R6, 0xf8, !PT ;  /* 0x0000ff000f0f7812 */ /* 0x000fc400078ef806 */
[----:B------:R-:W-:Y:S02]  /*39d0*/  F2FP.F16.E4M3.UNPACK_B R42, R113.H1 ;  /* 0x00000071ff2a723e */ /* 0x000fe400030006ff */
[-C--:B------:R-:W-:Y:S02]  /*39e0*/  F2FP.F16.E4M3.UNPACK_B R6, R5.reuse ;  /* 0x00000005ff06723e */ /* 0x080fe400020006ff */
        /* <DEDUP_REMOVED lines=8> */
[CC--:B------:R-:W-:Y:S01]  /*3a70*/  FMUL.FTZ R47, R7.reuse, R44.reuse ;  /* 0x0000002c072f7220 */ /* 0x0c0fe20000410000 */
        /* <DEDUP_REMOVED lines=19> */
[--C-:B------:R-:W-:Y:S02]  /*3bb0*/  HADD2.F32 R5, -RZ, R4.reuse.H0_H0 ;  /* 0x20000004ff057230 */ /* 0x100fe40000004100 */
[-C--:B------:R-:W-:Y:S01]  /*3bc0*/  FMUL.FTZ R44, R6, R15.reuse ;  /* 0x0000000f062c7220 */ /* 0x080fe20000410000 */
[----:B------:R-:W-:Y:S02]  /*3bd0*/  HADD2.F32 R113, -RZ, R113.H0_H0 ;  /* 0x20000071ff717230 */ /* 0x000fe40000004100 */
[----:B------:R-:W-:Y:S01]  /*3be0*/  FMUL.FTZ R45, R7, R15 ;  /* 0x0000000f072d7220 */ /* 0x000fe20000410000 */
[----:B------:R-:W-:-:S02]  /*3bf0*/  HADD2.F32 R4, -RZ, R4.H1_H1 ;  /* 0x30000004ff047230 */ /* 0x000fc40000004100 */
[--C-:B------:R-:W-:Y:S02]  /*3c00*/  HADD2.F32 R12, -RZ, R110.reuse.H1_H1 ;  /* 0x3000006eff0c7230 */ /* 0x100fe40000004100 */
[----:B------:R-:W-:Y:S02]  /*3c10*/  HADD2.F32 R110, -RZ, R110.H0_H0 ;  /* 0x2000006eff6e7230 */ /* 0x000fe40000004100 */
[-C--:B------:R-:W-:Y:S01]  /*3c20*/  FMUL.FTZ R42, R4, R113.reuse ;  /* 0x00000071042a7220 */ /* 0x080fe20000410000 */
[----:B------:R-:W-:Y:S01]  /*3c30*/  FMUL.FTZ R113, R5, R113 ;  /* 0x0000007105717220 */ /* 0x000fe20000410000 */
[-C--:B------:R-:W-:Y:S01]  /*3c40*/  FFMA.FTZ R45, R6, R12.reuse, -R45 ;  /* 0x0000000c062d7223 */ /* 0x080fe2000001082d */
[----:B------:R-:W-:Y:S01]  /*3c50*/  FFMA.FTZ R44, R7, R12, R44 ;  /* 0x0000000c072c7223 */ /* 0x000fe2000001002c */
[----:B------:R-:W-:Y:S01]  /*3c60*/  FFMA.FTZ R47, R5, R110, -R42 ;  /* 0x0000006e052f7223 */ /* 0x000fe2000001082a */
        /* <DEDUP_REMOVED lines=49> */
.L_x_1833:
[----:B------:R-:W-:Y:S05]  /*3f80*/  BSYNC B2 ;  /* 0x0000000000027941 */ /* 0x000fea0003800000 */
.L_x_1832:
[----:B0-----:R0:W-:Y:S02]  /*3f90*/  ST.E.128 desc[UR60][R10.64], R4 ;  /* 0x000000040a007985 */ /* 0x0011e4000c101d3c */
.L_x_1827:
[----:B------:R-:W-:Y:S05]  /*3fa0*/  BSYNC B1 ;  /* 0x0000000000017941 */ /* 0x000fea0003800000 */
.L_x_1826:
[----:B------:R-:W-:-:S03]  /*3fb0*/  UMOV UR4, 0xffffffff ;  /* 0xffffffff00047882 */ /* 0x000fc60000000000 */
[----:B------:R-:W-:Y:S05]  /*3fc0*/  BRA.DIV UR4, `(.L_x_1834) ;  /* 0x000002a204907947 */ /* 0x000fea000b800000 */
[----:B------:R0:W0:Y:S04]  /*3fd0*/  SHFL.IDX PT, R42, R99, 0x1, 0x1c1f ;  /* 0x003c1f00632a7f89 */ /* 0x00002800000e0000 */
[----:B---3--:R3:W0:Y:S02]  /*3fe0*/  SHFL.IDX PT, R14, R100, 0x1, 0x1c1f ;  /* 0x003c1f00640e7f89 */ /* 0x00862400000e0000 */
.L_x_2209:
[----:B------:R-:W-:Y:S04]  /*3ff0*/  BSSY B1, `(.L_x_1835) ;  /* 0x00000e8000017945 */ /* 0x000fe80003800000 */
[----:B------:R-:W-:Y:S05]  /*4000*/  @P3 BRA `(.L_x_1836) ;  /* 0x0000000c00983947 */ /* 0x000fea0003800000 */
[----:B------:R-:W-:Y:S04]  /*4010*/  BSSY B2, `(.L_x_1837) ;  /* 0x0000072000027945 */ /* 0x000fe80003800000 */
[----:B------:R-:W-:Y:S05]  /*4020*/  @P1 BRA `(.L_x_1838) ;  /* 0x0000000400c01947 */ /* 0x000fea0003800000 */
[----:B0---4-:R0:W4:Y:S01]  /*4030*/  LDS.128 R4, [R90+0x1a400] ;  /* 0x01a400005a047984 */ /* 0x0111220000000c00 */
[----:B------:R-:W-:Y:S01]  /*4040*/  IADD3 R10, P2, R18, R14, RZ ;  /* 0x0000000e120a7210 */ /* 0x000fe20007f5e0ff */
[----:B------:R-:W-:Y:S04]  /*4050*/  BSSY B3, `(.L_x_1839) ;  /* 0x000006c000037945 */ /* 0x000fe80003800000 */
[----:B------:R-:W-:Y:S01]  /*4060*/  IMAD.X R11, R42, 0x1, R19, P2 ;  /* 0x000000012a0b7824 */ /* 0x000fe200010e0613 */
[----:B------:R-:W-:-:S13]  /*4070*/  ISETP.GE.AND P2, PT, R188, R103, PT ;  /* 0x00000067bc00720c */ /* 0x000fda0003f46270 */
[----:B0-----:R-:W-:Y:S05]  /*4080*/  @P2 BRA `(.L_x_1840) ;  /* 0x0000000400a02947 */ /* 0x001fea0003800000 */
[----:B------:R-:W-:Y:S01]  /*4090*/  SHF.R.U32.HI R43, RZ, 0x8, R39 ;  /* 0x00000008ff2b7819 */ /* 0x000fe20000011627 */
[----:B----4-:R-:W-:Y:S01]  /*40a0*/  IMAD.MOV.U32 R15, RZ, RZ, R7 ;  /* 0x000000ffff0f7224 */ /* 0x010fe200078e0007 */
[----:B------:R-:W-:Y:S01]  /*40b0*/  LOP3.LUT R12, R39, 0xff0000ff, RZ, 0xc0, !PT ;  /* 0xff0000ff270c7812 */ /* 0x000fe200078ec0ff */
[----:B------:R-:W-:Y:S01]  /*40c0*/  IMAD.MOV.U32 R13, RZ, RZ, R6 ;  /* 0x000000ffff0d7224 */ /* 0x000fe200078e0006 */
[----:B------:R-:W-:Y:S01]  /*40d0*/  SHF.R.U32.HI R40, RZ, 0x10, R39 ;  /* 0x00000010ff287819 */ /* 0x000fe20000011627 */
[----:B------:R-:W-:Y:S01]  /*40e0*/  IMAD.SHL.U32 R7, R43, 0x100, RZ ;  /* 0x000001002b077824 */ /* 0x000fe200078e00ff */
[--C-:B------:R-:W-:Y:S02]  /*40f0*/  SHF.R.U32.HI R39, RZ, 0x8, R41.reuse ;  /* 0x00000008ff277819 */ /* 0x100fe40000011629 */
[----:B------:R-:W-:Y:S02]  /*4100*/  LOP3.LUT R38, R41, 0xff0000ff, RZ, 0xc0, !PT ;  /* 0xff0000ff29267812 */ /* 0x000fe400078ec0ff */
[----:B------:R-:W-:Y:S01]  /*4110*/  SHF.R.U32.HI R41, RZ, 0x10, R41 ;  /* 0x00000010ff297819 */ /* 0x000fe20000011629 */
[----:B------:R-:W-:Y:S01]  /*4120*/  IMAD.SHL.U32 R39, R39, 0x100, RZ ;  /* 0x0000010027277824 */ /* 0x000fe200078e00ff */
[----:B------:R-:W-:Y:S01]  /*4130*/  LOP3.LUT R7, R12, 0xff00, R7, 0xf8, !PT ;  /* 0x0000ff000c077812 */ /* 0x000fe200078ef807 */
[----:B------:R-:W-:Y:S01]  /*4140*/  IMAD.U32 R12, R40, 0x10000, RZ ;  /* 0x00010000280c7824 */ /* 0x000fe200078e00ff */
[----:B------:R-:W-:Y:S01]  /*4150*/  F2FP.F16.E4M3.UNPACK_B R6, R5 ;  /* 0x00000005ff06723e */ /* 0x000fe200020006ff */
[----:B------:R-:W-:Y:S01]  /*4160*/  IMAD.U32 R41, R41, 0x10000, RZ ;  /* 0x0001000029297824 */ /* 0x000fe200078e00ff */
[----:B------:R-:W-:-:S02]  /*4170*/  LOP3.LUT R38, R38, 0xff00, R39, 0xf8, !PT ;  /* 0x0000ff0026267812 */ /* 0x000fc400078ef827 */
[-C--:B------:R-:W-:Y:S02]  /*4180*/  F2FP.F16.E4M3.UNPACK_B R39, R112.reuse.H1 ;  /* 0x00000070ff27723e */ /* 0x080fe400030006ff */
[----:B------:R-:W-:Y:S02]  /*4190*/  LOP3.LUT R44, R38, 0xff0000, R41, 0xf8, !PT ;  /* 0x00ff0000262c7812 */ /* 0x000fe400078ef829 */
[----:B------:R-:W-:Y:S01]  /*41a0*/  LOP3.LUT R40, R7, 0xff0000, R12, 0xf8, !PT ;  /* 0x00ff000007287812 */ /* 0x000fe200078ef80c */
[--C-:B------:R-:W-:Y:S01]  /*41b0*/  HADD2.F32 R41, -RZ, R39.reuse.H0_H0 ;  /* 0x20000027ff297230 */ /* 0x100fe20000004100 */
[----:B------:R-:W-:Y:S01]  /*41c0*/  F2FP.F16.E4M3.UNPACK_B R38, R111.H1 ;  /* 0x0000006fff26723e */ /* 0x000fe200030006ff */
[--C-:B------:R-:W-:Y:S01]  /*41d0*/  HADD2.F32 R7, -RZ, R6.reuse.H1_H1 ;  /* 0x30000006ff077230 */ /* 0x100fe20000004100 */
[----:B------:R-:W-:Y:S01]  /*41e0*/  F2FP.F16.E4M3.UNPACK_B R5, R5.H1 ;  /* 0x00000005ff05723e */ /* 0x000fe200030006ff */
[----:B------:R-:W-:Y:S01]  /*41f0*/  HADD2.F32 R43, -RZ, R39.H1_H1 ;  /* 0x30000027ff2b7230 */ /* 0x000fe20000004100 */
[----:B------:R-:W-:Y:S01]  /*4200*/  F2FP.F16.E4M3.UNPACK_B R112, R112 ;  /* 0x00000070ff70723e */ /* 0x000fe200020006ff */
[----:B------:R-:W-:-:S02]  /*4210*/  HADD2.F32 R6, -RZ, R6.H0_H0 ;  /* 0x20000006ff067230 */ /* 0x000fc40000004100 */
[C---:B------:R-:W-:Y:S01]  /*4220*/  FMUL.FTZ R45, R7.reuse, R41 ;  /* 0x00000029072d7220 */ /* 0x040fe20000410000 */
[--C-:B------:R-:W-:Y:S01]  /*4230*/  HADD2.F32 R39, -RZ, R38.reuse.H0_H0 ;  /* 0x20000026ff277230 */ /* 0x100fe20000004100 */
[----:B------:R-:W-:Y:S01]  /*4240*/  F2FP.F16.E4M3.UNPACK_B R111, R111 ;  /* 0x0000006fff6f723e */ /* 0x000fe200020006ff */
[--C-:B------:R-:W-:Y:S02]  /*4250*/  HADD2.F32 R12, -RZ, R5.reuse.H1_H1 ;  /* 0x30000005ff0c7230 */ /* 0x100fe40000004100 */
[C---:B------:R-:W-:Y:S01]  /*4260*/  FMUL.FTZ R46, R6.reuse, R41 ;  /* 0x00000029062e7220 */ /* 0x040fe20000410000 */
[----:B------:R-:W-:Y:S02]  /*4270*/  HADD2.F32 R5, -RZ, R5.H0_H0 ;  /* 0x20000005ff057230 */ /* 0x000fe40000004100 */
[----:B------:R-:W-:Y:S01]  /*4280*/  FFMA.FTZ R47, R6, R39, -R45 ;  /* 0x00000027062f7223 */ /* 0x000fe2000001082d */
[----:B------:R-:W-:Y:S02]  /*4290*/  HADD2.F32 R38, -RZ, R38.H1_H1 ;  /* 0x30000026ff267230 */ /* 0x000fe40000004100 */
[----:B------:R-:W-:Y:S01]  /*42a0*/  FMUL.FTZ R6, R12, R43 ;  /* 0x0000002b0c067220 */ /* 0x000fe20000410000 */
[----:B------:R-:W-:Y:S01]  /*42b0*/  FFMA.FTZ R96, R7, R39, R46 ;  /* 0x0000002707607223 */ /* 0x000fe2000001002e */
[----:B------:R-:W-:-:S02]  /*42c0*/  FMUL.FTZ R41, R5, R43 ;  /* 0x0000002b05297220 */ /* 0x000fc40000410000 */
[----:B------:R-:W-:Y:S01]  /*42d0*/  FFMA.FTZ R43, R5, R38, -R6 ;  /* 0x00000026052b7223 */ /* 0x000fe20000010806 */
[----:B------:R-:W-:Y:S01]  /*42e0*/  F2FP.F16.E4M3.UNPACK_B R5, R4.H1 ;  /* 0x00000004ff05723e */ /* 0x000fe200030006ff */
[----:B------:R-:W-:Y:S01]  /*42f0*/  FFMA.FTZ R110, R12, R38, R41 ;  /* 0x000000260c6e7223 */ /* 0x000fe20000010029 */
[----:B------:R-:W-:Y:S01]  /*4300*/  F2FP.F16.E4M3.UNPACK_B R4, R4 ;  /* 0x00000004ff04723e */ /* 0x000fe200020006ff */
[----:B------:R-:W-:Y:S02]  /*4310*/  HADD2.F32 R38, -RZ, R112.H1_H1 ;  /* 0x30000070ff267230 */ /* 0x000fe40000004100 */
[--C-:B------:R-:W-:Y:S02]  /*4320*/  HADD2.F32 R6, -RZ, R5.reuse.H0_H0 ;  /* 0x20000005ff067230 */ /* 0x100fe40000004100 */
[----:B------:R-:W-:Y:S02]  /*4330*/  HADD2.F32 R7, -RZ, R5.H1_H1 ;  /* 0x30000005ff077230 */ /* 0x000fe40000004100 */
[----:B------:R-:W-:-:S02]  /*4340*/  HADD2.F32 R5, -RZ, R4.H0_H0 ;  /* 0x20000004ff057230 */ /* 0x000fc40000004100 */
[-C--:B------:R-:W-:Y:S01]  /*4350*/  FMUL.FTZ R46, R6, R38.reuse ;  /* 0x00000026062e7220 */ /* 0x080fe20000410000 */
[----:B------:R-:W-:Y:S02]  /*4360*/  HADD2.F32 R112, -RZ, R112.H0_H0 ;  /* 0x20000070ff707230 */ /* 0x000fe40000004100 */
[----:B------:R-:W-:Y:S01]  /*4370*/  FMUL.FTZ R41, R7, R38 ;  /* 0x0000002607297220 */ /* 0x000fe20000410000 */
[----:B------:R-:W-:Y:S02]  /*4380*/  HADD2.F32 R4, -RZ, R4.H1_H1 ;  /* 0x30000004ff047230 */ /* 0x000fe40000004100 */
[--C-:B------:R-:W-:Y:S02]  /*4390*/  HADD2.F32 R12, -RZ, R111.reuse.H1_H1 ;  /* 0x3000006fff0c7230 */ /* 0x100fe40000004100 */
[-C--:B------:R-:W-:Y:S01]  /*43a0*/  FMUL.FTZ R39, R5, R112.reuse ;  /* 0x0000007005277220 */ /* 0x080fe20000410000 */
[----:B------:R-:W-:Y:S02]  /*43b0*/  HADD2.F32 R111, -RZ, R111.H0_H0 ;  /* 0x2000006fff6f7230 */ /* 0x000fe40000004100 */
[----:B------:R-:W-:Y:S01]  /*43c0*/  FMUL.FTZ R38, R4, R112 ;  /* 0x0000007004267220 */ /* 0x000fe20000410000 */
[-C--:B------:R-:W-:Y:S01]  /*43d0*/  FFMA.FTZ R41, R6, R12.reuse, -R41 ;  /* 0x0000000c06297223 */ /* 0x080fe20000010829 */
[----:B------:R-:W-:-:S02]  /*43e0*/  FFMA.FTZ R12, R7, R12, R46 ;  /* 0x0000000c070c7223 */ /* 0x000fc4000001002e */
[-C--:B------:R-:W-:Y:S01]  /*43f0*/  FFMA.FTZ R45, R5, R111.reuse, -R38 ;  /* 0x0000006f052d7223 */ /* 0x080fe20000010826 */
[----:B------:R-:W-:Y:S01]  /*4400*/  FFMA.FTZ R46, R4, R111, R39 ;  /* 0x0000006f042e7223 */ /* 0x000fe20000010027 */
[----:B------:R-:W-:Y:S02]  /*4410*/  F2FP.F16.E4M3.UNPACK_B R5, R15.H1 ;  /* 0x0000000fff05723e */ /* 0x000fe400030006ff */
[----:B------:R-:W-:Y:S02]  /*4420*/  F2FP.F16.E4M3.UNPACK_B R39, R44.H1 ;  /* 0x0000002cff27723e */ /* 0x000fe400030006ff */
[----:B--2---:R-:W-:Y:S01]  /*4430*/  F2FP.SATFINITE.E4M3.F32.PACK_AB_MERGE_C R101, R12, R41, RZ ;  /* 0x000000290c65723e */ /* 0x004fe200048070ff */
[----:B------:R-:W-:Y:S01]  /*4440*/  HADD2.F32 R7, -RZ, R5.H1_H1 ;  /* 0x30000005ff077230 */ /* 0x000fe20000004100 */
[----:B------:R-:W-:Y:S01]  /*4450*/  F2FP.SATFINITE.E4M3.F32.PACK_AB_MERGE_C R111, R110, R43, RZ ;  /* 0x0000002b6e6f723e */ /* 0x000fe200048070ff */
[----:B------:R-:W-:Y:S01]  /*4460*/  HADD2.F32 R43, -RZ, R39.H1_H1 ;  /* 0x30000027ff2b7230 */ /* 0x000fe20000004100 */
[----:B------:R-:W-:Y:S01]  /*4470*/  F2FP.F16.E4M3.UNPACK_B R12, R40.H1 ;  /* 0x00000028ff0c723e */ /* 0x000fe200030006ff */
[----:B------:R-:W-:Y:S01]  /*4480*/  HADD2.F32 R6, -RZ, R5.H0_H0 ;  /* 0x20000005ff067230 */ /* 0x000fe20000004100 */
[----:B------:R-:W-:-:S02]  /*4490*/  F2FP.F16.E4M3.UNPACK_B R4, R13.H1 ;  /* 0x0000000dff04723e */ /* 0x000fc400030006ff */
[----:B------:R-:W-:Y:S01]  /*44a0*/  F2FP.F16.E4M3.UNPACK_B R44, R44 ;  /* 0x0000002cff2c723e */ /* 0x000fe200020006ff */
[----:B------:R-:W-:Y:S01]  /*44b0*/  HADD2.F32 R38, -RZ, R12.H1_H1 ;  /* 0x3000000cff267230 */ /* 0x000fe20000004100 */
[----:B------:R-:W-:Y:S01]  /*44c0*/  F2FP.F16.E4M3.UNPACK_B R40, R40 ;  /* 0x00000028ff28723e */ /* 0x000fe200020006ff */
[-C--:B------:R-:W-:Y:S01]  /*44d0*/  FMUL.FTZ R97, R7, R43.reuse ;  /* 0x0000002b07617220 */ /* 0x080fe20000410000 */
[----:B------:R-:W-:Y:S02]  /*44e0*/  HADD2.F32 R5, -RZ, R4.H1_H1 ;  /* 0x30000004ff057230 */ /* 0x000fe40000004100 */
[C---:B------:R-:W-:Y:S01]  /*44f0*/  FMUL.FTZ R112, R6.reuse, R43 ;  /* 0x0000002b06707220 */ /* 0x040fe20000410000 */
[----:B------:R-:W-:Y:S02]  /*4500*/  HADD2.F32 R41, -RZ, R44.H1_H1 ;  /* 0x3000002cff297230 */ /* 0x000fe40000004100 */
[----:B------:R-:W-:Y:S01]  /*4510*/  FFMA.FTZ R97, R6, R38, -R97 ;  /* 0x0000002606617223 */ /* 0x000fe20000010861 */
[----:B------:R-:W-:Y:S01]  /*4520*/  HADD2.F32 R4, -RZ, R4.H0_H0 ;  /* 0x20000004ff047230 */ /* 0x000fe20000004100 */
[----:B------:R-:W-:Y:S01]  /*4530*/  F2FP.F16.E4M3.UNPACK_B R13, R13 ;  /* 0x0000000dff0d723e */ /* 0x000fe200020006ff */
[----:B------:R-:W-:-:S02]  /*4540*/  HADD2.F32 R6, -RZ, R40.H1_H1 ;  /* 0x30000028ff067230 */ /* 0x000fc40000004100 */
[C---:B------:R-:W-:Y:S01]  /*4550*/  FMUL.FTZ R43, R5.reuse, R41 ;  /* 0x00000029052b7220 */ /* 0x040fe20000410000 */
[----:B------:R-:W-:Y:S01]  /*4560*/  F2FP.F16.E4M3.UNPACK_B R15, R15 ;  /* 0x0000000fff0f723e */ /* 0x000fe200020006ff */
[C---:B------:R-:W-:Y:S01]  /*4570*/  FMUL.FTZ R110, R4.reuse, R41 ;  /* 0x00000029046e7220 */ /* 0x040fe20000410000 */
[----:B------:R-:W-:Y:S02]  /*4580*/  HADD2.F32 R44, -RZ, R44.H0_H0 ;  /* 0x2000002cff2c7230 */ /* 0x000fe40000004100 */
[-C--:B------:R-:W-:Y:S01]  /*4590*/  FFMA.FTZ R43, R4, R6.reuse, -R43 ;  /* 0x00000006042b7223 */ /* 0x080fe2000001082b */
[----:B------:R-:W-:Y:S02]  /*45a0*/  HADD2.F32 R4, -RZ, R13.H0_H0 ;  /* 0x2000000dff047230 */ /* 0x000fe40000004100 */
[----:B------:R-:W-:Y:S01]  /*45b0*/  FFMA.FTZ R110, R5, R6, R110 ;  /* 0x00000006056e7223 */ /* 0x000fe2000001006e */
[----:B------:R-:W-:Y:S02]  /*45c0*/  HADD2.F32 R5, -RZ, R15.H0_H0 ;  /* 0x2000000fff057230 */ /* 0x000fe40000004100 */
[----:B------:R-:W-:Y:S01]  /*45d0*/  FFMA.FTZ R112, R7, R38, R112 ;  /* 0x0000002607707223 */ /* 0x000fe20000010070 */
[----:B------:R-:W-:-:S02]  /*45e0*/  HADD2.F32 R13, -RZ, R13.H1_H1 ;  /* 0x3000000dff0d7230 */ /* 0x000fc40000004100 */
[----:B------:R-:W-:Y:S01]  /*45f0*/  HADD2.F32 R15, -RZ, R15.H1_H1 ;  /* 0x3000000fff0f7230 */ /* 0x000fe20000004100 */
[----:B------:R-:W-:Y:S01]  /*4600*/  F2FP.SATFINITE.E4M3.F32.PACK_AB_MERGE_C R43, R110, R43, RZ ;  /* 0x0000002b6e2b723e */ /* 0x000fe200048070ff */
[----:B------:R-:W-:Y:S02]  /*4610*/  HADD2.F32 R6, -RZ, R39.H0_H0 ;  /* 0x20000027ff067230 */ /* 0x000fe40000004100 */
[-C--:B------:R-:W-:Y:S01]  /*4620*/  FMUL.FTZ R7, R13, R44.reuse ;  /* 0x0000002c0d077220 */ /* 0x080fe20000410000 */
[----:B------:R-:W-:Y:S02]  /*4630*/  HADD2.F32 R40, -RZ, R40.H0_H0 ;  /* 0x20000028ff287230 */ /* 0x000fe40000004100 */
[C---:B------:R-:W-:Y:S01]  /*4640*/  FMUL.FTZ R44, R4.reuse, R44 ;  /* 0x0000002c042c7220 */ /* 0x040fe20000410000 */
        /* <DEDUP_REMOVED lines=10> */
[----:B------:R-:W-:Y:S02]  /*46f0*/  F2FP.SATFINITE.E4M3.F32.PACK_AB_MERGE_C R4, R46, R45, R101 ;  /* 0x0000002d2e04723e */ /* 0x000fe40004807065 */
[----:B------:R-:W-:-:S07]  /*4700*/  F2FP.SATFINITE.E4M3.F32.PACK_AB_MERGE_C R7, R15, R38, R97 ;  /* 0x000000260f07723e */ /* 0x000fce0004807061 */
.L_x_1840:
[----:B------:R-:W-:Y:S05]  /*4710*/  BSYNC B3 ;  /* 0x0000000000037941 */ /* 0x000fea0003800000 */
.L_x_1839:
[----:B----4-:R0:W-:Y:S02]  /*4720*/  ST.E.128 desc[UR60][R10.64], R4 ;  /* 0x000000040a007985 */ /* 0x0101e4000c101d3c */
.L_x_1838:
[----:B------:R-:W-:Y:S05]  /*4730*/  BSYNC B2 ;  /* 0x0000000000027941 */ /* 0x000fea0003800000 */
.L_x_1837:
[----:B------:R-:W-:-:S13]  /*4740*/  ISETP.NE.AND P2, PT, R87, RZ, PT ;  /* 0x000000ff5700720c */ /* 0x000fda0003f45270 */
        /* <DEDUP_REMOVED lines=9> */
[----:B------:R-:W-:Y:S01]  /*47e0*/  SHF.R.U32.HI R12, RZ, 0x8, R37 ;  /* 0x00000008ff0c7819 */ /* 0x000fe20000011625 */
[----:B------:R-:W-:Y:S01]  /*47f0*/  IMAD.MOV.U32 R14, RZ, RZ, R7 ;  /* 0x000000ffff0e7224 */ /* 0x000fe200078e0007 */
        /* <DEDUP_REMOVED lines=101> */
.L_x_1842:
[----:B------:R-:W-:Y:S05]  /*4e50*/  BSYNC B2 ;  /* 0x0000000000027941 */ /* 0x000fea0003800000 */
.L_x_1841:
[----:B----4-:R0:W-:Y:S02]  /*4e60*/  ST.E.128 desc[UR60][R10.64], R4 ;  /* 0x000000040a007985 */ /* 0x0101e4000c101d3c */
.L_x_1836:
[----:B------:R-:W-:Y:S05]  /*4e70*/  BSYNC B1 ;  /* 0x0000000000017941 */ /* 0x000fea0003800000 */
.L_x_1835:
[----:B------:R-:W-:-:S03]  /*4e80*/  UMOV UR4, 0xffffffff ;  /* 0xffffffff00047882 */ /* 0x000fc60000000000 */
[----:B------:R-:W-:Y:S05]  /*4e90*/  BRA.DIV UR4, `(.L_x_1843) ;  /* 0x0000029604247947 */ /* 0x000fea000b800000 */
[----:B01----:R-:W0:Y:S04]  /*4ea0*/  SHFL.IDX PT, R99, R99, 0x2, 0x1c1f ;  /* 0x005c1f0063637f89 */ /* 0x003e2800000e0000 */
[----:B------:R1:W0:Y:S02]  /*4eb0*/  SHFL.IDX PT, R14, R100, 0x2, 0x1c1f ;  /* 0x005c1f00640e7f89 */ /* 0x00022400000e0000 */
.L_x_2213:
[----:B------:R-:W-:Y:S05]  /*4ec0*/  @P4 BRA `(.L_x_1844) ;  /* 0x00000044009c4947 */ /* 0x000fea0003800000 */
[----:B------:R-:W-:Y:S04]  /*4ed0*/  BSSY B1, `(.L_x_1845) ;  /* 0x0000072000017945 */ /* 0x000fe80003800000 */
[----:B------:R-:W-:Y:S05]  /*4ee0*/  @P1 BRA `(.L_x_1846) ;  /* 0x0000000400c01947 */ /* 0x000fea0003800000 */
[----:B----4-:R4:W1:Y:S01]  /*4ef0*/  LDS.128 R4, [R90+0x1c400] ;  /* 0x01c400005a047984 */ /* 0x0108620000000c00 */
[----:B0-----:R-:W-:Y:S01]  /*4f00*/  IADD3 R10, P2, R18, R14, RZ ;  /* 0x0000000e120a7210 */ /* 0x001fe20007f5e0ff */
[----:B------:R-:W-:Y:S04]  /*4f10*/  BSSY B2, `(.L_x_1847) ;  /* 0x000006c000027945 */ /* 0x000fe80003800000 */
[----:B------:R-:W-:Y:S01]  /*4f20*/  IMAD.X R11, R99, 0x1, R19, P2 ;  /* 0x00000001630b7824 */ /* 0x000fe200010e0613 */
[----:B------:R-:W-:-:S13]  /*4f30*/  ISETP.GE.AND P2, PT, R188, R103, PT ;  /* 0x00000067bc00720c */ /* 0x000fda0003f46270 */
[----:B----4-:R-:W-:Y:S05]  /*4f40*/  @P2 BRA `(.L_x_1848) ;  /* 0x0000000400a02947 */ /* 0x010fea0003800000 */
[----:B------:R-:W-:Y:S01]  /*4f50*/  SHF.R.U32.HI R12, RZ, 0x8, R33 ;  /* 0x00000008ff0c7819 */ /* 0x000fe20000011621 */
[----:B-1----:R-:W-:Y:S01]  /*4f60*/  IMAD.MOV.U32 R15, RZ, RZ, R7 ;  /* 0x000000ffff0f7224 */ /* 0x002fe200078e0007 */
        /* <DEDUP_REMOVED lines=15> */
[--C-:B------:R-:W-:Y:S01]  /*5060*/  HADD2.F32 R33, -RZ, R31.reuse.H0_H0 ;  /* 0x2000001fff217230 */ /* 0x100fe20000004100 */
[----:B------:R-:W-:Y:S01]  /*5070*/  LOP3.LUT R32, R12, 0xff0000, R7, 0xf8, !PT ;  /* 0x00ff00000c207812 */ /* 0x000fe200078ef807 */
[--C-:B------:R-:W-:Y:S01]  /*5080*/  HADD2.F32 R7, -RZ, R6.reuse.H1_H1 ;  /* 0x30000006ff077230 */ /* 0x100fe20000004100 */
[----:B------:R-:W-:Y:S01]  /*5090*/  F2FP.F16.E4M3.UNPACK_B R30, R106.H1 ;  /* 0x0000006aff1e723e */ /* 0x000fe200030006ff */
[----:B------:R-:W-:Y:S01]  /*50a0*/  HADD2.F32 R34, -RZ, R31.H1_H1 ;  /* 0x3000001fff227230 */ /* 0x000fe20000004100 */
[----:B------:R-:W-:Y:S01]  /*50b0*/  F2FP.F16.E4M3.UNPACK_B R5, R5.H1 ;  /* 0x00000005ff05723e */ /* 0x000fe200030006ff */
[----:B------:R-:W-:-:S02]  /*50c0*/  HADD2.F32 R6, -RZ, R6.H0_H0 ;  /* 0x20000006ff067230 */ /* 0x000fc40000004100 */
[C---:B------:R-:W-:Y:S01]  /*50d0*/  FMUL.FTZ R37, R7.reuse, R33 ;  /* 0x0000002107257220 */ /* 0x040fe20000410000 */
[--C-:B------:R-:W-:Y:S01]  /*50e0*/  HADD2.F32 R31, -RZ, R30.reuse.H0_H0 ;  /* 0x2000001eff1f7230 */ /* 0x100fe20000004100 */
        /* <DEDUP_REMOVED lines=10> */
[----:B------:R-:W-:Y:S01]  /*5190*/  FFMA.FTZ R33, R5, R30, -R6 ;  /* 0x0000001e05217223 */ /* 0x000fe20000010806 */
[----:B------:R-:W-:Y:S01]  /*51a0*/  F2FP.F16.E4M3.UNPACK_B R5, R4.H1 ;  /* 0x00000004ff05723e */ /* 0x000fe200030006ff */
        /* <DEDUP_REMOVED lines=15> */
[-C--:B------:R-:W-:Y:S01]  /*52a0*/  F2FP.F16.E4M3.UNPACK_B R12, R32.reuse.H1 ;  /* 0x00000020ff0c723e */ /* 0x080fe200030006ff */
[-C--:B------:R-:W-:Y:S01]  /*52b0*/  FMUL.FTZ R30, R4, R107.reuse ;  /* 0x0000006b041e7220 */ /* 0x080fe20000410000 */
[C---:B------:R-:W-:Y:S01]  /*52c0*/  FMUL.FTZ R107, R5.reuse, R107 ;  /* 0x0000006b056b7220 */ /* 0x040fe20000410000 */
[----:B------:R-:W-:Y:S02]  /*52d0*/  F2FP.F16.E4M3.UNPACK_B R32, R32 ;  /* 0x00000020ff20723e */ /* 0x000fe400020006ff */
[-C--:B------:R-:W-:Y:S01]  /*52e0*/  FFMA.FTZ R36, R5, R106.reuse, -R30 ;  /* 0x0000006a05247223 */ /* 0x080fe2000001081e */
[----:B------:R-:W-:Y:S01]  /*52f0*/  F2FP.SATFINITE.E4M3.F32.PACK_AB_MERGE_C R43, R34, R31, RZ ;  /* 0x0000001f222b723e */ /* 0x000fe200048070ff */
[----:B------:R-:W-:Y:S01]  /*5300*/  FFMA.FTZ R107, R4, R106, R107 ;  /* 0x0000006a046b7223 */ /* 0x000fe2000001006b */
[----:B------:R-:W-:Y:S01]  /*5310*/  F2FP.F16.E4M3.UNPACK_B R5, R15.H1 ;  /* 0x0000000fff05723e */ /* 0x000fe200030006ff */
[--C-:B------:R-:W-:Y:S01]  /*5320*/  HADD2.F32 R30, -RZ, R12.reuse.H1_H1 ;  /* 0x3000000cff1e7230 */ /* 0x100fe20000004100 */
[----:B------:R-:W-:Y:S01]  /*5330*/  F2FP.F16.E4M3.UNPACK_B R31, R35.H1 ;  /* 0x00000023ff1f723e */ /* 0x000fe200030006ff */
[----:B------:R-:W-:Y:S01]  /*5340*/  HADD2.F32 R12, -RZ, R12.H0_H0 ;  /* 0x2000000cff0c7230 */ /* 0x000fe20000004100 */
        /* <DEDUP_REMOVED lines=15> */
[----:B------:R-:W-:-:S02]  /*5440*/  HADD2.F32 R35, -RZ, R35.H0_H0 ;  /* 0x20000023ff237230 */ /* 0x000fc40000004100 */
[C---:B------:R-:W-:Y:S01]  /*5450*/  FMUL.FTZ R34, R4.reuse, R33 ;  /* 0x0000002104227220 */ /* 0x040fe20000410000 */
[----:B------:R-:W-:Y:S01]  /*5460*/  FFMA.FTZ R42, R7, R30, R40 ;  /* 0x0000001e072a7223 */ /* 0x000fe20000010028 */
[-C--:B------:R-:W-:Y:S01]  /*5470*/  FFMA.FTZ R39, R4, R6.reuse, -R39 ;  /* 0x0000000604277223 */ /* 0x080fe20000010827 */
[----:B------:R-:W-:Y:S02]  /*5480*/  HADD2.F32 R4, -RZ, R13.H0_H0 ;  /* 0x2000000dff047230 */ /* 0x000fe40000004100 */
[----:B------:R-:W-:Y:S01]  /*5490*/  FFMA.FTZ R34, R5, R6, R34 ;  /* 0x0000000605227223 */ /* 0x000fe20000010022 */
[--C-:B------:R-:W-:Y:S01]  /*54a0*/  HADD2.F32 R5, -RZ, R15.reuse.H0_H0 ;  /* 0x2000000fff057230 */ /* 0x100fe20000004100 */
[----:B------:R-:W-:Y:S01]  /*54b0*/  F2FP.SATFINITE.E4M3.F32.PACK_AB_MERGE_C R41, R42, R41, RZ ;  /* 0x000000292a29723e */ /* 0x000fe200048070ff */
[----:B------:R-:W-:Y:S02]  /*54c0*/  HADD2.F32 R15, -RZ, R15.H1_H1 ;  /* 0x3000000fff0f7230 */ /* 0x000fe40000004100 */
[----:B------:R-:W-:Y:S01]  /*54d0*/  HADD2.F32 R6, -RZ, R31.H0_H0 ;  /* 0x2000001fff067230 */ /* 0x000fe20000004100 */
[----:B------:R-:W-:Y:S01]  /*54e0*/  F2FP.SATFINITE.E4M3.F32.PACK_AB_MERGE_C R34, R34, R39, RZ ;  /* 0x000000272222723e */ /* 0x000fe200048070ff */
[----:B------:R-:W-:-:S02]  /*54f0*/  HADD2.F32 R13, -RZ, R13.H1_H1 ;  /* 0x3000000dff0d7230 */ /* 0x000fc40000004100 */
[----:B------:R-:W-:Y:S02]  /*5500*/  HADD2.F32 R32, -RZ, R32.H0_H0 ;  /* 0x20000020ff207230 */ /* 0x000fe40000004100 */
[-C--:B------:R-:W-:Y:S01]  /*5510*/  FMUL.FTZ R30, R15, R6.reuse ;  /* 0x000000060f1e7220 */ /* 0x080fe20000410000 */
[----:B------:R-:W-:Y:S01]  /*5520*/  FMUL.FTZ R40, R5, R6 ;  /* 0x0000000605287220 */ /* 0x000fe20000410000 */
[-C--:B------:R-:W-:Y:S01]  /*5530*/  FMUL.FTZ R7, R13, R35.reuse ;  /* 0x000000230d077220 */ /* 0x080fe20000410000 */
[C---:B------:R-:W-:Y:S01]  /*5540*/  FMUL.FTZ R6, R4.reuse, R35 ;  /* 0x0000002304067220 */ /* 0x040fe20000410000 */
        /* <DEDUP_REMOVED lines=8> */
.L_x_1848:
[----:B------:R-:W-:Y:S05]  /*55d0*/  BSYNC B2 ;  /* 0x0000000000027941 */ /* 0x000fea0003800000 */
.L_x_1847:
[----:B-1----:R0:W-:Y:S02]  /*55e0*/  ST.E.128 desc[UR60][R10.64], R4 ;  /* 0x000000040a007985 */ /* 0x0021e4000c101d3c */
.L_x_1846:
[----:B------:R-:W-:Y:S05]  /*55f0*/  BSYNC B1 ;  /* 0x0000000000017941 */ /* 0x000fea0003800000 */
.L_x_1845:
        /* <DEDUP_REMOVED lines=10> */
[----:B------:R-:W-:Y:S02]  /*56a0*/  SHF.R.U32.HI R12, RZ, 0x8, R29 ;  /* 0x00000008ff0c7819 */ /* 0x000fe4000001161d */
[----:B------:R-:W-:Y:S01]  /*56b0*/  LOP3.LUT R8, R9, 0xff0000ff, RZ, 0xc0, !PT ;  /* 0xff0000ff09087812 */ /* 0x000fe200078ec0ff */
[----:B------:R-:W-:Y:S01]  /*56c0*/  IMAD.SHL.U32 R7, R30, 0x100, RZ ;  /* 0x000001001e077824 */ /* 0x000fe200078e00ff */
[----:B------:R-:W-:Y:S01]  /*56d0*/  SHF.R.U32.HI R13, RZ, 0x10, R9 ;  /* 0x00000010ff0d7819 */ /* 0x000fe20000011609 */
[----:B------:R-:W-:Y:S01]  /*56e0*/  IMAD.MOV.U32 R9, RZ, RZ, R6 ;  /* 0x000000ffff097224 */ /* 0x000fe200078e0006 */
[----:B------:R-:W-:Y:S01]  /*56f0*/  SHF.R.U32.HI R28, RZ, 0x10, R29 ;  /* 0x00000010ff1c7819 */ /* 0x000fe2000001161d */
[----:B------:R-:W-:Y:S01]  /*5700*/  IMAD.SHL.U32 R6, R12, 0x100, RZ ;  /* 0x000001000c067824 */ /* 0x000fe200078e00ff */
        /* <DEDUP_REMOVED lines=96> */
.L_x_1850:
[----:B------:R-:W-:Y:S05]  /*5d10*/  BSYNC B1 ;  /* 0x0000000000017941 */ /* 0x000fea0003800000 */
.L_x_1849:
[----:B----4-:R0:W-:Y:S01]  /*5d20*/  ST.E.128 desc[UR60][R14.64], R4 ;  /* 0x000000040e007985 */ /* 0x0101e2000c101d3c */
[----:B------:R-:W-:Y:S05]  /*5d30*/  BRA `(.L_x_1844) ;  /* 0x0000003800007947 */ /* 0x000fea0003800000 */
.L_x_1815:
[----:B------:R-:W2:Y:S01]  /*5d40*/  LDL R9, [R1+0x4] ;  /* 0x0000040001097983 */ /* 0x000ea20000100800 */
[----:B------:R-:W-:Y:S01]  /*5d50*/  VIADD R8, R194, 0x40 ;  /* 0x00000040c2087836 */ /* 0x000fe20000000000 */
[----:B------:R-:W-:-:S04]  /*5d60*/  CS2R R30, SRZ ;  /* 0x00000000001e7805 */ /* 0x000fc8000001ff00 */
[----:B------:R-:W-:Y:S01]  /*5d70*/  ISETP.GE.AND P3, PT, R8, R95, PT ;  /* 0x0000005f0800720c */ /* 0x000fe20003f66270 */
[----:B------:R-:W-:-:S03]  /*5d80*/  VIADD R8, R194, 0x80 ;  /* 0x00000080c2087836 */ /* 0x000fc60000000000 */
[----:B------:R-:W-:-:S13]  /*5d90*/  ISETP.GE.OR P3, PT, R18, R103, P3 ;  /* 0x000000671200720c */ /* 0x000fda0001f66670 */
[----:B------:R-:W0:Y:S08]  /*5da0*/  @!P3 LDC.64 R12, c[0x0][0x3e8] ;  /* 0x0000fa00ff0cbb82 */ /* 0x000e300000000a00 */
[----:B------:R-:W1:Y:S01]  /*5db0*/  @!P3 LDC.64 R28, c[0x0][0x400] ;  /* 0x00010000ff1cbb82 */ /* 0x000e620000000a00 */
[----:B------:R-:W-:Y:S02]  /*5dc0*/  CS2R R34, SRZ ;  /* 0x0000000000227805 */ /* 0x000fe4000001ff00 */
[----:B------:R-:W-:-:S02]  /*5dd0*/  CS2R R32, SRZ ;  /* 0x0000000000207805 */ /* 0x000fc4000001ff00 */
[----:B------:R-:W-:Y:S02]  /*5de0*/  CS2R R38, SRZ ;  /* 0x0000000000267805 */ /* 0x000fe4000001ff00 */
[----:B------:R-:W-:Y:S02]  /*5df0*/  CS2R R36, SRZ ;  /* 0x0000000000247805 */ /* 0x000fe4000001ff00 */
[----:B------:R-:W-:Y:S02]  /*5e00*/  CS2R R42, SRZ ;  /* 0x00000000002a7805 */ /* 0x000fe4000001ff00 */
[----:B------:R-:W-:Y:S02]  /*5e10*/  CS2R R40, SRZ ;  /* 0x0000000000287805 */ /* 0x000fe4000001ff00 */
[----:B------:R-:W-:Y:S02]  /*5e20*/  CS2R R46, SRZ ;  /* 0x00000000002e7805 */ /* 0x000fe4000001ff00 */
[----:B--2---:R-:W-:-:S02]  /*5e30*/  R2UR UR4, R9 ;  /* 0x00000000090472ca */ /* 0x004fc400000e0000 */
[----:B------:R-:W-:-:S04]  /*5e40*/  @!P3 IADD3 R9, P2, P4, R48, R4, R81 ;  /* 0x000000043009b210 */ /* 0x000fc80007c5e051 */
[----:B------:R-:W-:Y:S02]  /*5e50*/  @!P3 IADD3.X R14, R64, R86, R83, P2, P4 ;  /* 0x00000056400eb210 */ /* 0x000fe400017e8453 */
[----:B------:R-:W-:-:S04]  /*5e60*/  ISETP.GE.AND P4, PT, R194, R95, PT ;  /* 0x0000005fc200720c */ /* 0x000fc80003f86270 */
[----:B------:R-:W-:-:S13]  /*5e70*/  ISETP.GE.OR P4, PT, R18, R103, P4 ;  /* 0x000000671200720c */ /* 0x000fda0002786670 */
[----:B------:R-:W2:Y:S08]  /*5e80*/  @!P4 LDC.64 R44, c[0x0][0x3e8] ;  /* 0x0000fa00ff2ccb82 */ /* 0x000eb00000000a00 */
[----:B------:R-:W3:Y:S01]  /*5e90*/  @!P4 LDC.64 R96, c[0x0][0x400] ;  /* 0x00010000ff60cb82 */ /* 0x000ee20000000a00 */
[----:B--2---:R-:W-:-:S04]  /*5ea0*/  @!P4 IADD3 R44, P2, P5, R48, R44, R4 ;  /* 0x0000002c302cc210 */ /* 0x004fc80007d5e004 */
[----:B------:R-:W-:Y:S02]  /*5eb0*/  @!P4 IADD3.X R45, R64, R45, R86, P2, P5 ;  /* 0x0000002d402dc210 */ /* 0x000fe400017ea456 */
[----:B---3--:R-:W-:-:S04]  /*5ec0*/  @!P4 IADD3 R96, P2, P5, R54, R96, R6 ;  /* 0x000000603660c210 */ /* 0x008fc80007d5e006 */
[----:B------:R-:W-:Y:S02]  /*5ed0*/  @!P4 IADD3.X R97, R62, R97, R98, P2, P5 ;  /* 0x000000613e61c210 */ /* 0x000fe400017ea462 */
[----:B------:R-:W-:-:S04]  /*5ee0*/  ISETP.GE.AND P2, PT, R8, R95, PT ;  /* 0x0000005f0800720c */ /* 0x000fc80003f46270 */
[----:B------:R-:W-:-:S13]  /*5ef0*/  ISETP.GE.OR P2, PT, R18, R103, P2 ;  /* 0x000000671200720c */ /* 0x000fda0001746670 */
[----:B------:R-:W-:-:S04]  /*5f00*/  @!P2 IADD3 R5, P5, P6, R48, R80, R4 ;  /* 0x000000503005a210 */ /* 0x000fc80007ebe004 */
[----:B------:R-:W-:Y:S02]  /*5f10*/  @!P2 IADD3.X R10, R64, R82, R86, P5, P6 ;  /* 0x00000052400aa210 */ /* 0x000fe40002fec456 */
[----:B------:R-:W-:-:S04]  /*5f20*/  @!P3 IADD3 R15, P5, P6, R54, R6, R77 ;  /* 0x00000006360fb210 */ /* 0x000fc80007ebe04d */
[----:B------:R-:W-:Y:S02]  /*5f30*/  @!P3 IADD3.X R8, R62, R98, R79, P5, P6 ;  /* 0x000000623e08b210 */ /* 0x000fe40002fec44f */
[----:B------:R-:W-:-:S04]  /*5f40*/  @!P2 IADD3 R7, P5, P6, R54, R76, R6 ;  /* 0x0000004c3607a210 */ /* 0x000fc80007ebe006 */
[----:B------:R-:W-:Y:S02]  /*5f50*/  @!P2 IADD3.X R4, R62, R78, R98, P5, P6 ;  /* 0x0000004e3e04a210 */ /* 0x000fe40002fec462 */
[----:B0-----:R-:W-:-:S05]  /*5f60*/  @!P3 IADD3 R12, P5, R9, R12, RZ ;  /* 0x0000000c090cb210 */ /* 0x001fca0007fbe0ff */
[----:B------:R-:W-:Y:S01]  /*5f70*/  @!P3 IMAD.X R13, R14, 0x1, R13, P5 ;  /* 0x000000010e0db824 */ /* 0x000fe200028e060d */
[----:B-1----:R-:W-:-:S04]  /*5f80*/  @!P3 IADD3 R14, P5, R15, R28, RZ ;  /* 0x0000001c0f0eb210 */ /* 0x002fc80007fbe0ff */
[----:B------:R-:W2:Y:S01]  /*5f90*/  @!P3 LDG.E.128 R32, desc[UR60][R12.64] ;  /* 0x0000003c0c20b981 */ /* 0x000ea2000c1e1d00 */
[----:B------:R-:W-:Y:S01]  /*5fa0*/  @!P3 IMAD.X R15, R8, 0x1, R29, P5 ;  /* 0x00000001080fb824 */ /* 0x000fe200028e061d */
[----:B------:R-:W-:Y:S01]  /*5fb0*/  CS2R R28, SRZ ;  /* 0x00000000001c7805 */ /* 0x000fe2000001ff00 */
[----:B------:R-:W0:Y:S03]  /*5fc0*/  @!P2 LDC.64 R8, c[0x0][0x3e8] ;  /* 0x0000fa00ff08ab82 */ /* 0x000e260000000a00 */
[----:B------:R-:W3:Y:S04]  /*5fd0*/  @!P3 LDG.E.128 R36, desc[UR60][R14.64] ;  /* 0x0000003c0e24b981 */ /* 0x000ee8000c1e1d00 */
[----:B------:R-:W4:Y:S01]  /*5fe0*/  @!P4 LDG.E.128 R28, desc[UR60][R96.64] ;  /* 0x0000003c601cc981 */ /* 0x000f22000c1e1d00 */
[----:B0-----:R-:W-:-:S05]  /*5ff0*/  @!P2 IADD3 R8, P5, R5, R8, RZ ;  /* 0x000000080508a210 */ /* 0x001fca0007fbe0ff */
[----:B------:R-:W-:Y:S02]  /*6000*/  @!P2 IMAD.X R9, R10, 0x1, R9, P5 ;  /* 0x000000010a09a824 */ /* 0x000fe400028e0609 */
[----:B------:R-:W0:Y:S03]  /*6010*/  @!P2 LDC.64 R10, c[0x0][0x400] ;  /* 0x00010000ff0aab82 */ /* 0x000e260000000a00 */
[----:B------:R-:W5:Y:S01]  /*6020*/  @!P2 LDG.E.128 R40, desc[UR60][R8.64] ;  /* 0x0000003c0828a981 */ /* 0x000f62000c1e1d00 */
[----:B0-----:R-:W-:Y:S02]  /*6030*/  @!P2 IADD3 R10, P5, R7, R10, RZ ;  /* 0x0000000a070aa210 */ /* 0x001fe40007fbe0ff */
[----:B------:R-:W-:-:S03]  /*6040*/  CS2R R6, SRZ ;  /* 0x0000000000067805 */ /* 0x000fc6000001ff00 */
[----:B------:R-:W-:Y:S01]  /*6050*/  @!P2 IMAD.X R11, R4, 0x1, R11, P5 ;  /* 0x00000001040ba824 */ /* 0x000fe200028e060b */
[----:B------:R-:W-:-:S06]  /*6060*/  CS2R R4, SRZ ;  /* 0x0000000000047805 */ /* 0x000fcc000001ff00 */
[----:B------:R0:W5:Y:S02]  /*6070*/  @!P4 LDG.E.128 R4, desc[UR60][R44.64] ;  /* 0x0000003c2c04c981 */ /* 0x000164000c1e1d00 */
[----:B0-----:R-:W-:-:S06]  /*6080*/  CS2R R44, SRZ ;  /* 0x00000000002c7805 */ /* 0x001fcc000001ff00 */
[----:B------:R-:W5:Y:S01]  /*6090*/  @!P2 LDG.E.128 R44, desc[UR60][R10.64] ;  /* 0x0000003c0a2ca981 */ /* 0x000f62000c1e1d00 */
[----:B------:R-:W-:-:S06]  /*60a0*/  UISETP.NE.AND UP0, UPT, UR4, 0x3, UPT ;  /* 0x000000030400788c */ /* 0x000fcc000bf05270 */
[----:B------:R-:W-:Y:S02]  /*60b0*/  PLOP3.LUT P5, PT, PT, PT, UP0, 0x80, 0x0 ;  /* 0x000000000000781c */ /* 0x000fe40003faf008 */
[----:B------:R-:W-:Y:S01]  /*60c0*/  ISETP.GE.AND P2, PT, R18, R103, PT ;  /* 0x000000671200720c */ /* 0x000fe20003f46270 */
[----:B--2---:R-:W-:Y:S02]  /*60d0*/  IMAD.MOV.U32 R110, RZ, RZ, R34 ;  /* 0x000000ffff6e7224 */ /* 0x004fe400078e0022 */
[----:B------:R-:W-:Y:S02]  /*60e0*/  IMAD.MOV.U32 R111, RZ, RZ, R32 ;  /* 0x000000ffff6f7224 */ /* 0x000fe400078e0020 */
[----:B---3--:R-:W-:Y:S02]  /*60f0*/  IMAD.MOV.U32 R112, RZ, RZ, R38 ;  /* 0x000000ffff707224 */ /* 0x008fe400078e0026 */
[----:B------:R-:W-:Y:S02]  /*6100*/  IMAD.MOV.U32 R113, RZ, RZ, R36 ;  /* 0x000000ffff717224 */ /* 0x000fe400078e0024 */
[----:B----4-:R-:W-:-:S02]  /*6110*/  IMAD.MOV.U32 R116, RZ, RZ, R30 ;  /* 0x000000ffff747224 */ /* 0x010fc400078e001e */
[----:B------:R-:W-:Y:S02]  /*6120*/  IMAD.MOV.U32 R118, RZ, RZ, R28 ;  /* 0x000000ffff767224 */ /* 0x000fe400078e001c */
[----:B-----5:R-:W-:Y:S02]  /*6130*/  IMAD.MOV.U32 R107, RZ, RZ, R42 ;  /* 0x000000ffff6b7224 */ /* 0x020fe400078e002a */
[----:B------:R-:W-:Y:S02]  /*6140*/  IMAD.MOV.U32 R108, RZ, RZ, R40 ;  /* 0x000000ffff6c7224 */ /* 0x000fe400078e0028 */
[----:B------:R-:W-:Y:S02]  /*6150*/  IMAD.MOV.U32 R115, RZ, RZ, R6 ;  /* 0x000000ffff737224 */ /* 0x000fe400078e0006 */
[----:B------:R-:W-:Y:S02]  /*6160*/  IMAD.MOV.U32 R117, RZ, RZ, R4 ;  /* 0x000000ffff757224 */ /* 0x000fe400078e0004 */
[----:B------:R-:W-:-:S02]  /*6170*/  IMAD.MOV.U32 R106, RZ, RZ, R46 ;  /* 0x000000ffff6a7224 */ /* 0x000fc400078e002e */
[----:B------:R-:W-:Y:S01]  /*6180*/  IMAD.MOV.U32 R105, RZ, RZ, R44 ;  /* 0x000000ffff697224 */ /* 0x000fe200078e002c */
[----:B------:R-:W-:Y:S06]  /*6190*/  @!P5 BRA `(.L_x_1851) ;  /* 0x000000000004d947 */ /* 0x000fec0003800000 */
[----:B------:R-:W-:Y:S01]  /*61a0*/  BPT.TRAP 0x1 ;  /* 0x000000040000795c */ /* 0x000fe20000300000 */
.L_x_1851:
[----:B------:R-:W-:Y:S01]  /*61b0*/  IMAD R86, R191, 0x8, R17 ;  /* 0x00000008bf567824 */ /* 0x000fe200078e0211 */
[----:B------:R-:W-:Y:S01]  /*61c0*/  SHF.L.U32 R98, R200, 0x1f, RZ ;  /* 0x0000001fc8627819 */ /* 0x000fe200000006ff */
[----:B------:R-:W0:Y:S01]  /*61d0*/  LDC R103, c[0x0][0x2f4] ;  /* 0x0000bd00ff677b82 */ /* 0x000e220000000800 */
[----:B------:R-:W-:Y:S02]  /*61e0*/  BSSY B1, `(.L_x_1852) ;  /* 0x0000003000017945 */ /* 0x000fe40003800000 */
[----:B------:R-:W1:Y:S02]  /*61f0*/  SYNCS.PHASECHK.TRANS64.TRYWAIT P3, [R86+URZ+0x22890], R98 ;  /* 0x02289062560075a7 */ /* 0x000e64000806017f */
[----:B-1----:R-:W-:Y:S05]  /*6200*/  @!P3 BRA `(.L_x_1853) ;  /* 0x000002800090b947 */ /* 0x002fea0003800000 */
.L_x_2214:
[----:B------:R-:W-:Y:S05]  /*6210*/  BSYNC B1 ;  /* 0x0000000000017941 */ /* 0x000fea0003800000 */
.L_x_1852:
[----:B------:R-:W-:Y:S01]  /*6220*/  UMOV UR4, 0xffffffff ;  /* 0xffffffff00047882 */ /* 0x000fe20000000000 */
[----:B0-----:R-:W-:Y:S02]  /*6230*/  IMAD.IADD R109, R103, 0x1, -R70 ;  /* 0x00000001676d7824 */ /* 0x001fe400078e0a46 */
[----:B------:R-:W-:Y:S05]  /*6240*/  BRA.DIV UR4, `(.L_x_1854) ;  /* 0x0000028204947947 */ /* 0x000fea000b800000 */
[----:B------:R0:W2:Y:S04]  /*6250*/  SHFL.IDX PT, R102, R99, RZ, 0x1c1f ;  /* 0x001c1fff63667589 */ /* 0x0000a800000e0000 */
[----:B------:R0:W3:Y:S02]  /*6260*/  SHFL.IDX PT, R101, R100, RZ, 0x1c1f ;  /* 0x001c1fff64657589 */ /* 0x0000e400000e0000 */
.L_x_2218:
[----:B------:R-:W-:Y:S01]  /*6270*/  ISETP.GE.OR P3, PT, R194, R95, P1 ;  /* 0x0000005fc200720c */ /* 0x000fe20000f66670 */
[----:B------:R-:W-:-:S12]  /*6280*/  BSSY B1, `(.L_x_1855) ;  /* 0x00000e8000017945 */ /* 0x000fd80003800000 */
[----:B------:R-:W-:Y:S05]  /*6290*/  @P3 BRA `(.L_x_1856) ;  /* 0x0000000c00983947 */ /* 0x000fea0003800000 */
[----:B------:R-:W-:Y:S01]  /*62a0*/  SEL R8, R70, R109, !P0 ;  /* 0x0000006d46087207 */ /* 0x000fe20004000000 */
[----:B------:R-:W-:Y:S01]  /*62b0*/  BSSY B2, `(.L_x_1857) ;  /* 0x00000df000027945 */ /* 0x000fe20003800000 */
[----:B---3--:R-:W-:Y:S02]  /*62c0*/  IADD3 R96, P3, R60, R101, RZ ;  /* 0x000000653c607210 */ /* 0x008fe40007f7e0ff */
[----:B------:R-:W-:-:S03]  /*62d0*/  SHF.R.S32.HI R9, RZ, 0x1f, R8 ;  /* 0x0000001fff097819 */ /* 0x000fc60000011408 */
[----:B--2---:R-:W-:Y:S01]  /*62e0*/  IMAD.X R97, R102, 0x1, R59, P3 ;  /* 0x0000000166617824 */ /* 0x004fe200018e063b */
        /* <DEDUP_REMOVED lines=20> */
[----:B------:R-:W-:-:S02]  /*6430*/  SHF.R.U32.HI R123, RZ, 0x8, R7 ;  /* 0x00000008ff7b7819 */ /* 0x000fc40000011607 */
[----:B------:R-:W-:Y:S01]  /*6440*/  LOP3.LUT R30, R29, 0xff0000ff, RZ, 0xc0, !PT ;  /* 0xff0000ff1d1e7812 */ /* 0x000fe200078ec0ff */
[----:B------:R-:W-:Y:S01]  /*6450*/  IMAD.SHL.U32 R8, R120, 0x100, RZ ;  /* 0x0000010078087824 */ /* 0x000fe200078e00ff */
[----:B------:R-:W-:Y:S01]  /*6460*/  SHF.R.U32.HI R121, RZ, 0x10, R29 ;  /* 0x00000010ff797819 */ /* 0x000fe2000001161d */
[----:B------:R-:W-:Y:S01]  /*6470*/  IMAD.SHL.U32 R29, R122, 0x100, RZ ;  /* 0x000001007a1d7824 */ /* 0x000fe200078e00ff */
[----:B------:R-:W-:Y:S02]  /*6480*/  LOP3.LUT R6, R7, 0xff0000ff, RZ, 0xc0, !PT ;  /* 0xff0000ff07067812 */ /* 0x000fe400078ec0ff */
[----:B------:R-:W-:Y:S01]  /*6490*/  SHF.R.U32.HI R125, RZ, 0x10, R7 ;  /* 0x00000010ff7d7819 */ /* 0x000fe20000011607 */
[----:B------:R-:W-:Y:S01]  /*64a0*/  IMAD.SHL.U32 R7, R123, 0x100, RZ ;  /* 0x000001007b077824 */ /* 0x000fe200078e00ff */
[----:B------:R-:W-:Y:S02]  /*64b0*/  LOP3.LUT R119, R31, 0xff0000ff, RZ, 0xc0, !PT ;  /* 0xff0000ff1f777812 */ /* 0x000fe400078ec0ff */
[----:B------:R-:W-:Y:S01]  /*64c0*/  SHF.R.U32.HI R124, RZ, 0x10, R31 ;  /* 0x00000010ff7c7819 */ /* 0x000fe2000001161f */
[----:B---3--:R-:W-:Y:S01]  /*64d0*/  IMAD.MOV.U32 R31, RZ, RZ, R12 ;  /* 0x000000ffff1f7224 */ /* 0x008fe200078e000c */
[----:B------:R-:W-:Y:S01]  /*64e0*/  LOP3.LUT R4, R4, 0xff00, R5, 0xf8, !PT ;  /* 0x0000ff0004047812 */ /* 0x000fe200078ef805 */
[----:B------:R-:W-:Y:S01]  /*64f0*/  IMAD.U32 R5, R126, 0x10000, RZ ;  /* 0x000100007e057824 */ /* 0x000fe200078e00ff */
[----:B------:R-:W-:Y:S01]  /*6500*/  LOP3.LUT R120, R30, 0xff00, R29, 0xf8, !PT ;  /* 0x0000ff001e787812 */ /* 0x000fe200078ef81d */
[----:B------:R-:W-:Y:S01]  /*6510*/  IMAD.U32 R124, R124, 0x10000, RZ ;  /* 0x000100007c7c7824 */ /* 0x000fe200078e00ff */
[----:B------:R-:W-:-:S02]  /*6520*/  LOP3.LUT R123, R119, 0xff00, R8, 0xf8, !PT ;  /* 0x0000ff00777b7812 */ /* 0x000fc400078ef808 */
[----:B------:R-:W-:Y:S02]  /*6530*/  LOP3.LUT R7, R6, 0xff00, R7, 0xf8, !PT ;  /* 0x0000ff0006077812 */ /* 0x000fe400078ef807 */
[----:B------:R-:W-:Y:S02]  /*6540*/  F2FP.F16.E4M3.UNPACK_B R122, R118.H1 ;  /* 0x00000076ff7a723e */ /* 0x000fe400030006ff */
[----:B------:R-:W-:Y:S02]  /*6550*/  F2FP.F16.E4M3.UNPACK_B R119, R31.H1 ;  /* 0x0000001fff77723e */ /* 0x000fe400030006ff */
[-C--:B------:R-:W-:Y:S02]  /*6560*/  F2FP.F16.E4M3.UNPACK_B R29, R28.reuse.H1 ;  /* 0x0000001cff1d723e */ /* 0x080fe400030006ff */
[----:B------:R-:W-:Y:S01]  /*6570*/  LOP3.LUT R6, R4, 0xff0000, R5, 0xf8, !PT ;  /* 0x00ff000004067812 */ /* 0x000fe200078ef805 */
[----:B------:R-:W-:Y:S01]  /*6580*/  IMAD.U32 R4, R125, 0x10000, RZ ;  /* 0x000100007d047824 */ /* 0x000fe200078e00ff */
[----:B------:R-:W-:Y:S01]  /*6590*/  F2FP.F16.E4M3.UNPACK_B R30, R117.H1 ;  /* 0x00000075ff1e723e */ /* 0x000fe200030006ff */
[----:B------:R-:W-:Y:S01]  /*65a0*/  HADD2.F32 R5, -RZ, R122.H0_H0 ;  /* 0x2000007aff057230 */ /* 0x000fe20000004100 */
[----:B------:R-:W-:Y:S01]  /*65b0*/  F2FP.F16.E4M3.UNPACK_B R28, R28 ;  /* 0x0000001cff1c723e */ /* 0x000fe200020006ff */
[----:B------:R-:W-:Y:S01]  /*65c0*/  HADD2.F32 R12, -RZ, R119.H0_H0 ;  /* 0x20000077ff0c7230 */ /* 0x000fe20000004100 */
[----:B------:R-:W-:Y:S01]  /*65d0*/  LOP3.LUT R4, R7, 0xff0000, R4, 0xf8, !PT ;  /* 0x00ff000007047812 */ /* 0x000fe200078ef804 */
[----:B------:R-:W-:Y:S01]  /*65e0*/  HADD2.F32 R8, -RZ, R29.H0_H0 ;  /* 0x2000001dff087230 */ /* 0x000fe20000004100 */
[----:B------:R-:W-:Y:S01]  /*65f0*/  F2FP.F16.E4M3.UNPACK_B R31, R31 ;  /* 0x0000001fff1f723e */ /* 0x000fe200020006ff */
[----:B------:R-:W-:-:S02]  /*6600*/  IMAD.U32 R7, R121, 0x10000, RZ ;  /* 0x0001000079077824 */ /* 0x000fc400078e00ff */
[-C--:B------:R-:W-:Y:S01]  /*6610*/  FMUL.FTZ R125, R12, R5.reuse ;  /* 0x000000050c7d7220 */ /* 0x080fe20000410000 */
[----:B------:R-:W-:Y:S02]  /*6620*/  HADD2.F32 R121, -RZ, R30.H0_H0 ;  /* 0x2000001eff797230 */ /* 0x000fe40000004100 */
[----:B------:R-:W-:Y:S01]  /*6630*/  FMUL.FTZ R127, R8, R5 ;  /* 0x00000005087f7220 */ /* 0x000fe20000410000 */
[----:B------:R-:W-:Y:S01]  /*6640*/  LOP3.LUT R5, R123, 0xff0000, R124, 0xf8, !PT ;  /* 0x00ff00007b057812 */ /* 0x000fe200078ef87c */
[----:B------:R-:W-:Y:S01]  /*6650*/  HADD2.F32 R123, -RZ, R122.H1_H1 ;  /* 0x3000007aff7b7230 */ /* 0x000fe20000004100 */
[----:B------:R-:W-:Y:S01]  /*6660*/  LOP3.LUT R7, R120, 0xff0000, R7, 0xf8, !PT ;  /* 0x00ff000078077812 */ /* 0x000fe200078ef807 */
[-C--:B------:R-:W-:Y:S01]  /*6670*/  FFMA.FTZ R8, R8, R121.reuse, -R125 ;  /* 0x0000007908087223 */ /* 0x080fe2000001087d */
[----:B------:R-:W-:Y:S01]  /*6680*/  FFMA.FTZ R12, R12, R121, R127 ;  /* 0x000000790c0c7223 */ /* 0x000fe2000001007f */
[----:B------:R-:W-:Y:S01]  /*6690*/  HADD2.F32 R120, -RZ, R30.H1_H1 ;  /* 0x3000001eff787230 */ /* 0x000fe20000004100 */
[----:B------:R-:W-:Y:S01]  /*66a0*/  F2FP.F16.E4M3.UNPACK_B R121, R118 ;  /* 0x00000076ff79723e */ /* 0x000fe200020006ff */
[----:B------:R-:W-:Y:S01]  /*66b0*/  HADD2.F32 R119, -RZ, R119.H1_H1 ;  /* 0x30000077ff777230 */ /* 0x000fe20000004100 */
[----:B------:R-:W-:Y:S01]  /*66c0*/  F2FP.F16.E4M3.UNPACK_B R118, R117 ;  /* 0x00000075ff76723e */ /* 0x000fe200020006ff */
[----:B------:R-:W-:-:S02]  /*66d0*/  HADD2.F32 R30, -RZ, R29.H1_H1 ;  /* 0x3000001dff1e7230 */ /* 0x000fc40000004100 */
[----:B------:R-:W-:Y:S02]  /*66e0*/  HADD2.F32 R122, -RZ, R121.H0_H0 ;  /* 0x20000079ff7a7230 */ /* 0x000fe40000004100 */
[CC--:B------:R-:W-:Y:S01]  /*66f0*/  FMUL.FTZ R125, R119.reuse, R123.reuse ;  /* 0x0000007b777d7220 */ /* 0x0c0fe20000410000 */
[----:B------:R-:W-:Y:S02]  /*6700*/  HADD2.F32 R29, -RZ, R28.H0_H0 ;  /* 0x2000001cff1d7230 */ /* 0x000fe40000004100 */
[C---:B------:R-:W-:Y:S01]  /*6710*/  FMUL.FTZ R124, R30.reuse, R123 ;  /* 0x0000007b1e7c7220 */ /* 0x040fe20000410000 */
[----:B------:R-:W-:Y:S02]  /*6720*/  HADD2.F32 R117, -RZ, R31.H0_H0 ;  /* 0x2000001fff757230 */ /* 0x000fe40000004100 */
[-C--:B------:R-:W-:Y:S01]  /*6730*/  FFMA.FTZ R125, R30, R120.reuse, -R125 ;  /* 0x000000781e7d7223 */ /* 0x080fe2000001087d */
[----:B------:R-:W-:Y:S02]  /*6740*/  HADD2.F32 R30, -RZ, R118.H0_H0 ;  /* 0x20000076ff1e7230 */ /* 0x000fe40000004100 */
[----:B------:R-:W-:Y:S01]  /*6750*/  FFMA.FTZ R127, R119, R120, R124 ;  /* 0x00000078777f7223 */ /* 0x000fe2000001007c */
[----:B------:R-:W-:Y:S01]  /*6760*/  FMUL.FTZ R124, R29, R122 ;  /* 0x0000007a1d7c7220 */ /* 0x000fe20000410000 */
[----:B------:R-:W-:-:S02]  /*6770*/  HADD2.F32 R121, -RZ, R121.H1_H1 ;  /* 0x30000079ff797230 */ /* 0x000fc40000004100 */
[C---:B------:R-:W-:Y:S01]  /*6780*/  FMUL.FTZ R120, R117.reuse, R122 ;  /* 0x0000007a75787220 */ /* 0x040fe20000410000 */
[----:B------:R-:W-:Y:S02]  /*6790*/  HADD2.F32 R31, -RZ, R31.H1_H1 ;  /* 0x3000001fff1f7230 */ /* 0x000fe40000004100 */
[-C--:B------:R-:W-:Y:S01]  /*67a0*/  FFMA.FTZ R124, R117, R30.reuse, R124 ;  /* 0x0000001e757c7223 */ /* 0x080fe2000001007c */
[----:B------:R-:W-:Y:S02]  /*67b0*/  HADD2.F32 R28, -RZ, R28.H1_H1 ;  /* 0x3000001cff1c7230 */ /* 0x000fe40000004100 */
[----:B------:R-:W-:Y:S01]  /*67c0*/  FFMA.FTZ R122, R29, R30, -R120 ;  /* 0x0000001e1d7a7223 */ /* 0x000fe20000010878 */
[----:B------:R-:W-:Y:S02]  /*67d0*/  HADD2.F32 R118, -RZ, R118.H1_H1 ;  /* 0x30000076ff767230 */ /* 0x000fe40000004100 */
[-C--:B------:R-:W-:Y:S01]  /*67e0*/  FMUL.FTZ R117, R31, R121.reuse ;  /* 0x000000791f757220 */ /* 0x080fe20000410000 */
[----:B------:R-:W-:Y:S01]  /*67f0*/  F2FP.F16.E4M3.UNPACK_B R29, R116.H1 ;  /* 0x00000074ff1d723e */ /* 0x000fe200030006ff */
[C---:B------:R-:W-:Y:S01]  /*6800*/  FMUL.FTZ R126, R28.reuse, R121 ;  /* 0x000000791c7e7220 */ /* 0x040fe20000410000 */
[----:B------:R-:W-:Y:S01]  /*6810*/  F2FP.F16.E4M3.UNPACK_B R30, R14.H1 ;  /* 0x0000000eff1e723e */ /* 0x000fe200030006ff */
[----:B------:R-:W-:Y:S01]  /*6820*/  FFMA.FTZ R121, R28, R118, -R117 ;  /* 0x000000761c797223 */ /* 0x000fe20000010875 */
[----:B------:R-:W-:Y:S01]  /*6830*/  F2FP.F16.E4M3.UNPACK_B R119, R115.H1 ;  /* 0x00000073ff77723e */ /* 0x000fe200030006ff */
[----:B------:R-:W-:Y:S01]  /*6840*/  HADD2.F32 R120, -RZ, R29.H0_H0 ;  /* 0x2000001dff787230 */ /* 0x000fe20000004100 */
[----:B------:R-:W-:Y:S01]  /*6850*/  F2FP.F16.E4M3.UNPACK_B R28, R10.H1 ;  /* 0x0000000aff1c723e */ /* 0x000fe200030006ff */
[----:B------:R-:W-:-:S02]  /*6860*/  HADD2.F32 R117, -RZ, R30.H0_H0 ;  /* 0x2000001eff757230 */ /* 0x000fc40000004100 */
[----:B------:R-:W-:Y:S01]  /*6870*/  FFMA.FTZ R123, R31, R118, R126 ;  /* 0x000000761f7b7223 */ /* 0x000fe2000001007e */
[----:B------:R-:W-:Y:S01]  /*6880*/  HADD2.F32 R31, -RZ, R29.H1_H1 ;  /* 0x3000001dff1f7230 */ /* 0x000fe20000004100 */
[----:B------:R-:W-:Y:S01]  /*6890*/  F2FP.F16.E4M3.UNPACK_B R116, R116 ;  /* 0x00000074ff74723e */ /* 0x000fe200020006ff */
[----:B------:R-:W-:Y:S02]  /*68a0*/  HADD2.F32 R29, -RZ, R28.H0_H0 ;  /* 0x2000001cff1d7230 */ /* 0x000fe40000004100 */
[----:B------:R-:W-:Y:S01]  /*68b0*/  FMUL.FTZ R126, R117, R120 ;  /* 0x00000078757e7220 */ /* 0x000fe20000410000 */
[----:B------:R-:W-:Y:S01]  /*68c0*/  HADD2.F32 R118, -RZ, R119.H0_H0 ;  /* 0x20000077ff767230 */ /* 0x000fe20000004100 */
[----:B------:R-:W-:Y:S01]  /*68d0*/  F2FP.F16.E4M3.UNPACK_B R10, R10 ;  /* 0x0000000aff0a723e */ /* 0x000fe200020006ff */
[----:B------:R-:W-:Y:S02]  /*68e0*/  HADD2.F32 R30, -RZ, R30.H1_H1 ;  /* 0x3000001eff1e7230 */ /* 0x000fe40000004100 */
[----:B------:R-:W-:Y:S01]  /*68f0*/  FMUL.FTZ R120, R29, R120 ;  /* 0x000000781d787220 */ /* 0x000fe20000410000 */
[----:B------:R-:W-:-:S02]  /*6900*/  HADD2.F32 R28, -RZ, R28.H1_H1 ;  /* 0x3000001cff1c7230 */ /* 0x000fc40000004100 */
[-C--:B------:R-:W-:Y:S01]  /*6910*/  FFMA.FTZ R126, R29, R118.reuse, -R126 ;  /* 0x000000761d7e7223 */ /* 0x080fe2000001087e */
[----:B------:R-:W-:Y:S02]  /*6920*/  HADD2.F32 R119, -RZ, R119.H1_H1 ;  /* 0x30000077ff777230 */ /* 0x000fe40000004100 */
[----:B------:R-:W-:Y:S01]  /*6930*/  FMUL.FTZ R29, R30, R31 ;  /* 0x0000001f1e1d7220 */ /* 0x000fe20000410000 */
[----:B------:R-:W-:Y:S01]  /*6940*/  F2FP.F16.E4M3.UNPACK_B R115, R115 ;  /* 0x00000073ff73723e */ /* 0x000fe200020006ff */
[C---:B------:R-:W-:Y:S01]  /*6950*/  FMUL.FTZ R31, R28.reuse, R31 ;  /* 0x0000001f1c1f7220 */ /* 0x040fe20000410000 */
[----:B------:R-:W-:Y:S01]  /*6960*/  FFMA.FTZ R118, R117, R118, R120 ;  /* 0x0000007675767223 */ /* 0x000fe20000010078 */
[-C--:B------:R-:W-:Y:S01]  /*6970*/  FFMA.FTZ R133, R28, R119.reuse, -R29 ;  /* 0x000000771c857223 */ /* 0x080fe2000001081d */
[----:B------:R-:W-:Y:S01]  /*6980*/  F2FP.F16.E4M3.UNPACK_B R28, R14 ;  /* 0x0000000eff1c723e */ /* 0x000fe200020006ff */
[----:B------:R-:W-:Y:S01]  /*6990*/  FFMA.FTZ R135, R30, R119, R31 ;  /* 0x000000771e877223 */ /* 0x000fe2000001001f */
[----:B------:R-:W-:Y:S01]  /*69a0*/  HADD2.F32 R31, -RZ, R116.H0_H0 ;  /* 0x20000074ff1f7230 */ /* 0x000fe20000004100 */
[----:B------:R-:W-:Y:S01]  /*69b0*/  F2FP.SATFINITE.E4M3.F32.PACK_AB_MERGE_C R8, R125, R8, RZ ;  /* 0x000000087d08723e */ /* 0x000fe200048070ff */
[----:B------:R-:W-:Y:S01]  /*69c0*/  HADD2.F32 R14, -RZ, R10.H0_H0 ;  /* 0x2000000aff0e7230 */ /* 0x000fe20000004100 */
[----:B------:R-:W-:Y:S01]  /*69d0*/  F2FP.SATFINITE.E4M3.F32.PACK_AB_MERGE_C R12, R127, R12, RZ ;  /* 0x0000000c7f0c723e */ /* 0x000fe200048070ff */
[----:B------:R-:W-:Y:S01]  /*69e0*/  HADD2.F32 R29, -RZ, R28.H0_H0 ;  /* 0x2000001cff1d7230 */ /* 0x000fe20000004100 */
[----:B------:R-:W-:Y:S01]  /*69f0*/  F2FP.SATFINITE.E4M3.F32.PACK_AB_MERGE_C R135, R135, R118, RZ ;  /* 0x000000768787723e */ /* 0x000fe200048070ff */
[----:B------:R-:W-:-:S02]  /*6a00*/  HADD2.F32 R117, -RZ, R116.H1_H1 ;  /* 0x30000074ff757230 */ /* 0x000fc40000004100 */
[-C--:B------:R-:W-:Y:S01]  /*6a10*/  FMUL.FTZ R116, R14, R31.reuse ;  /* 0x0000001f0e747220 */ /* 0x080fe20000410000 */
[----:B------:R-:W-:Y:S02]  /*6a20*/  HADD2.F32 R10, -RZ, R10.H1_H1 ;  /* 0x3000000aff0a7230 */ /* 0x000fe40000004100 */
[----:B------:R-:W-:Y:S01]  /*6a30*/  FMUL.FTZ R119, R29, R31 ;  /* 0x0000001f1d777220 */ /* 0x000fe20000410000 */
[----:B------:R-:W-:Y:S01]  /*6a40*/  HADD2.F32 R28, -RZ, R28.H1_H1 ;  /* 0x3000001cff1c7230 */ /* 0x000fe20000004100 */
[----:B------:R-:W-:Y:S01]  /*6a50*/  F2FP.F16.E4M3.UNPACK_B R118, R7 ;  /* 0x00000007ff76723e */ /* 0x000fe200020006ff */
[--C-:B------:R-:W-:Y:S02]  /*6a60*/  HADD2.F32 R30, -RZ, R115.reuse.H0_H0 ;  /* 0x20000073ff1e7230 */ /* 0x100fe40000004100 */
[-C--:B------:R-:W-:Y:S01]  /*6a70*/  FMUL.FTZ R131, R10, R117.reuse ;  /* 0x000000750a837220 */ /* 0x080fe20000410000 */
[----:B------:R-:W-:Y:S02]  /*6a80*/  HADD2.F32 R115, -RZ, R115.H1_H1 ;  /* 0x30000073ff737230 */ /* 0x000fe40000004100 */
[----:B------:R-:W-:Y:S01]  /*6a90*/  FMUL.FTZ R31, R28, R117 ;  /* 0x000000751c1f7220 */ /* 0x000fe20000410000 */
[----:B------:R-:W-:Y:S01]  /*6aa0*/  F2FP.SATFINITE.E4M3.F32.PACK_AB_MERGE_C R8, R121, R122, R8 ;  /* 0x0000007a7908723e */ /* 0x000fe20004807008 */
[-C--:B------:R-:W-:Y:S01]  /*6ab0*/  FFMA.FTZ R117, R29, R30.reuse, R116 ;  /* 0x0000001e1d757223 */ /* 0x080fe20000010074 */
[----:B------:R-:W-:Y:S01]  /*6ac0*/  F2FP.F16.E4M3.UNPACK_B R29, R9 ;  /* 0x00000009ff1d723e */ /* 0x000fe200020006ff */
[----:B------:R-:W-:Y:S01]  /*6ad0*/  FFMA.FTZ R14, R14, R30, -R119 ;  /* 0x0000001e0e0e7223 */ /* 0x000fe20000010877 */
[-C--:B------:R-:W-:Y:S01]  /*6ae0*/  FFMA.FTZ R129, R10, R115.reuse, -R31 ;  /* 0x000000730a817223 */ /* 0x080fe2000001081f */
[----:B------:R-:W-:Y:S01]  /*6af0*/  FFMA.FTZ R120, R28, R115, R131 ;  /* 0x000000731c787223 */ /* 0x000fe20000010083 */
[----:B------:R-:W-:Y:S01]  /*6b00*/  F2FP.SATFINITE.E4M3.F32.PACK_AB_MERGE_C R10, R133, R126, RZ ;  /* 0x0000007e850a723e */ /* 0x000fe200048070ff */
[--C-:B------:R-:W-:Y:S01]  /*6b10*/  HADD2.F32 R119, -RZ, R118.reuse.H0_H0 ;  /* 0x20000076ff777230 */ /* 0x100fe20000004100 */
[----:B------:R-:W-:Y:S01]  /*6b20*/  F2FP.F16.E4M3.UNPACK_B R30, R13 ;  /* 0x0000000dff1e723e */ /* 0x000fe200020006ff */
[----:B------:R-:W-:Y:S01]  /*6b30*/  HADD2.F32 R28, -RZ, R29.H0_H0 ;  /* 0x2000001dff1c7230 */ /* 0x000fe20000004100 */
[----:B------:R-:W-:Y:S01]  /*6b40*/  F2FP.F16.E4M3.UNPACK_B R116, R6 ;  /* 0x00000006ff74723e */ /* 0x000fe200020006ff */
[----:B------:R-:W-:Y:S01]  /*6b50*/  HADD2.F32 R118, -RZ, R118.H1_H1 ;  /* 0x30000076ff767230 */ /* 0x000fe20000004100 */
[----:B------:R-:W-:Y:S01]  /*6b60*/  F2FP.SATFINITE.E4M3.F32.PACK_AB_MERGE_C R10, R129, R14, R10 ;  /* 0x0000000e810a723e */ /* 0x000fe2000480700a */
[----:B------:R-:W-:Y:S01]  /*6b70*/  HADD2.F32 R31, -RZ, R30.H0_H0 ;  /* 0x2000001eff1f7230 */ /* 0x000fe20000004100 */
[----:B------:R-:W-:Y:S01]  /*6b80*/  F2FP.SATFINITE.E4M3.F32.PACK_AB_MERGE_C R14, R120, R117, R135 ;  /* 0x00000075780e723e */ /* 0x000fe20004807087 */
[----:B------:R-:W-:-:S02]  /*6b90*/  HADD2.F32 R117, -RZ, R116.H0_H0 ;  /* 0x20000074ff757230 */ /* 0x000fc40000004100 */
[CC--:B------:R-:W-:Y:S01]  /*6ba0*/  FMUL.FTZ R120, R28.reuse, R119.reuse ;  /* 0x000000771c787220 */ /* 0x0c0fe20000410000 */
[----:B------:R-:W-:Y:S02]  /*6bb0*/  HADD2.F32 R115, -RZ, R30.H1_H1 ;  /* 0x3000001eff737230 */ /* 0x000fe40000004100 */
[C---:B------:R-:W-:Y:S01]  /*6bc0*/  FMUL.FTZ R121, R31.reuse, R119 ;  /* 0x000000771f797220 */ /* 0x040fe20000410000 */
[----:B------:R-:W-:Y:S02]  /*6bd0*/  HADD2.F32 R30, -RZ, R29.H1_H1 ;  /* 0x3000001dff1e7230 */ /* 0x000fe40000004100 */
[-C--:B------:R-:W-:Y:S01]  /*6be0*/  FFMA.FTZ R29, R31, R117.reuse, R120 ;  /* 0x000000751f1d7223 */ /* 0x080fe20000010078 */
[----:B------:R-:W-:Y:S02]  /*6bf0*/  HADD2.F32 R116, -RZ, R116.H1_H1 ;  /* 0x30000074ff747230 */ /* 0x000fe40000004100 */
[CC--:B------:R-:W-:Y:S01]  /*6c00*/  FMUL.FTZ R31, R115.reuse, R118.reuse ;  /* 0x00000076731f7220 */ /* 0x0c0fe20000410000 */
[----:B------:R-:W-:Y:S01]  /*6c10*/  FFMA.FTZ R28, R28, R117, -R121 ;  /* 0x000000751c1c7223 */ /* 0x000fe20000010879 */
[C---:B------:R-:W-:Y:S01]  /*6c20*/  FMUL.FTZ R118, R30.reuse, R118 ;  /* 0x000000761e767220 */ /* 0x040fe20000410000 */
[----:B------:R-:W-:Y:S01]  /*6c30*/  F2FP.F16.E4M3.UNPACK_B R13, R13.H1 ;  /* 0x0000000dff0d723e */ /* 0x000fe200030006ff */
[-C--:B------:R-:W-:Y:S01]  /*6c40*/  FFMA.FTZ R121, R30, R116.reuse, -R31 ;  /* 0x000000741e797223 */ /* 0x080fe2000001081f */
[----:B------:R-:W-:Y:S01]  /*6c50*/  F2FP.F16.E4M3.UNPACK_B R31, R7.H1 ;  /* 0x00000007ff1f723e */ /* 0x000fe200030006ff */
[----:B------:R-:W-:Y:S01]  /*6c60*/  FFMA.FTZ R122, R115, R116, R118 ;  /* 0x00000074737a7223 */ /* 0x000fe20000010076 */
[----:B------:R-:W-:Y:S01]  /*6c70*/  F2FP.F16.E4M3.UNPACK_B R9, R9.H1 ;  /* 0x00000009ff09723e */ /* 0x000fe200030006ff */
[----:B------:R-:W-:Y:S01]  /*6c80*/  HADD2.F32 R30, -RZ, R13.H0_H0 ;  /* 0x2000000dff1e7230 */ /* 0x000fe20000004100 */
[----:B------:R-:W-:Y:S01]  /*6c90*/  F2FP.F16.E4M3.UNPACK_B R6, R6.H1 ;  /* 0x00000006ff06723e */ /* 0x000fe200030006ff */
[----:B------:R-:W-:Y:S01]  /*6ca0*/  HADD2.F32 R115, -RZ, R31.H0_H0 ;  /* 0x2000001fff737230 */ /* 0x000fe20000004100 */
[----:B------:R-:W-:Y:S01]  /*6cb0*/  F2FP.SATFINITE.E4M3.F32.PACK_AB_MERGE_C R12, R123, R124, R12 ;  /* 0x0000007c7b0c723e */ /* 0x000fe2000480700c */
[----:B------:R-:W-:Y:S01]  /*6cc0*/  HADD2.F32 R7, -RZ, R9.H0_H0 ;  /* 0x20000009ff077230 */ /* 0x000fe20000004100 */
[----:B------:R-:W-:Y:S01]  /*6cd0*/  F2FP.F16.E4M3.UNPACK_B R117, R5 ;  /* 0x00000005ff75723e */ /* 0x000fe200020006ff */
[----:B------:R-:W-:-:S02]  /*6ce0*/  HADD2.F32 R13, -RZ, R13.H1_H1 ;  /* 0x3000000dff0d7230 */ /* 0x000fc40000004100 */
[CC--:B------:R-:W-:Y:S01]  /*6cf0*/  FMUL.FTZ R120, R30.reuse, R115.reuse ;  /* 0x000000731e787220 */ /* 0x0c0fe20000410000 */
        /* <DEDUP_REMOVED lines=10> */
[----:B------:R-:W-:Y:S01]  /*6da0*/  FFMA.FTZ R125, R13, R116, R118 ;  /* 0x000000740d7d7223 */ /* 0x000fe20000010076 */
[----:B------:R-:W-:Y:S01]  /*6db0*/  F2FP.F16.E4M3.UNPACK_B R6, R11 ;  /* 0x0000000bff06723e */ /* 0x000fe200020006ff */
[----:B------:R-:W-:Y:S01]  /*6dc0*/  FFMA.FTZ R123, R7, R31, -R120 ;  /* 0x0000001f077b7223 */ /* 0x000fe20000010878 */
[----:B------:R-:W-:Y:S01]  /*6dd0*/  F2FP.F16.E4M3.UNPACK_B R15, R15.H1 ;  /* 0x0000000fff0f723e */ /* 0x000fe200030006ff */
[----:B------:R-:W-:Y:S01]  /*6de0*/  HADD2.F32 R13, -RZ, R30.H0_H0 ;  /* 0x2000001eff0d7230 */ /* 0x000fe20000004100 */
[----:B------:R-:W-:Y:S01]  /*6df0*/  F2FP.F16.E4M3.UNPACK_B R118, R5.H1 ;  /* 0x00000005ff76723e */ /* 0x000fe200030006ff */
[----:B------:R-:W-:Y:S01]  /*6e00*/  HADD2.F32 R120, -RZ, R117.H0_H0 ;  /* 0x20000075ff787230 */ /* 0x000fe20000004100 */
[----:B------:R-:W-:Y:S01]  /*6e10*/  F2FP.F16.E4M3.UNPACK_B R11, R11.H1 ;  /* 0x0000000bff0b723e */ /* 0x000fe200030006ff */
[----:B------:R-:W-:Y:S01]  /*6e20*/  HADD2.F32 R7, -RZ, R6.H0_H0 ;  /* 0x20000006ff077230 */ /* 0x000fe20000004100 */
[-C--:B------:R-:W-:Y:S01]  /*6e30*/  F2FP.F16.E4M3.UNPACK_B R5, R4.reuse ;  /* 0x00000004ff05723e */ /* 0x080fe200020006ff */
[----:B------:R-:W-:Y:S01]  /*6e40*/  HADD2.F32 R119, -RZ, R118.H0_H0 ;  /* 0x20000076ff777230 */ /* 0x000fe20000004100 */
[----:B------:R-:W-:Y:S01]  /*6e50*/  F2FP.F16.E4M3.UNPACK_B R31, R4.H1 ;  /* 0x00000004ff1f723e */ /* 0x000fe200030006ff */
[----:B------:R-:W-:-:S02]  /*6e60*/  HADD2.F32 R4, -RZ, R15.H0_H0 ;  /* 0x2000000fff047230 */ /* 0x000fc40000004100 */
[-C--:B------:R-:W-:Y:S01]  /*6e70*/  FMUL.FTZ R128, R13, R120.reuse ;  /* 0x000000780d807220 */ /* 0x080fe20000410000 */
[----:B------:R-:W-:Y:S02]  /*6e80*/  HADD2.F32 R9, -RZ, R11.H0_H0 ;  /* 0x2000000bff097230 */ /* 0x000fe40000004100 */
[----:B------:R-:W-:Y:S01]  /*6e90*/  FMUL.FTZ R120, R7, R120 ;  /* 0x0000007807787220 */ /* 0x000fe20000410000 */
[----:B------:R-:W-:Y:S02]  /*6ea0*/  HADD2.F32 R116, -RZ, R5.H0_H0 ;  /* 0x20000005ff747230 */ /* 0x000fe40000004100 */
[-C--:B------:R-:W-:Y:S01]  /*6eb0*/  FMUL.FTZ R130, R4, R119.reuse ;  /* 0x0000007704827220 */ /* 0x080fe20000410000 */
[----:B------:R-:W-:Y:S02]  /*6ec0*/  HADD2.F32 R115, -RZ, R31.H0_H0 ;  /* 0x2000001fff737230 */ /* 0x000fe40000004100 */
[----:B------:R-:W-:Y:S01]  /*6ed0*/  FMUL.FTZ R119, R9, R119 ;  /* 0x0000007709777220 */ /* 0x000fe20000410000 */
[----:B------:R-:W-:-:S02]  /*6ee0*/  HADD2.F32 R15, -RZ, R15.H1_H1 ;  /* 0x3000000fff0f7230 */ /* 0x000fc40000004100 */
[-C--:B------:R-:W-:Y:S01]  /*6ef0*/  FFMA.FTZ R128, R7, R116.reuse, -R128 ;  /* 0x0000007407807223 */ /* 0x080fe20000010880 */
[----:B------:R-:W-:Y:S02]  /*6f00*/  HADD2.F32 R118, -RZ, R118.H1_H1 ;  /* 0x30000076ff767230 */ /* 0x000fe40000004100 */
[----:B------:R-:W-:Y:S01]  /*6f10*/  FFMA.FTZ R120, R13, R116, R120 ;  /* 0x000000740d787223 */ /* 0x000fe20000010078 */
[----:B------:R-:W-:Y:S02]  /*6f20*/  HADD2.F32 R11, -RZ, R11.H1_H1 ;  /* 0x3000000bff0b7230 */ /* 0x000fe40000004100 */
[----:B------:R-:W-:Y:S01]  /*6f30*/  FFMA.FTZ R119, R4, R115, R119 ;  /* 0x0000007304777223 */ /* 0x000fe20000010077 */
[----:B------:R-:W-:Y:S02]  /*6f40*/  HADD2.F32 R30, -RZ, R30.H1_H1 ;  /* 0x3000001eff1e7230 */ /* 0x000fe40000004100 */
[----:B------:R-:W-:Y:S01]  /*6f50*/  FMUL.FTZ R116, R15, R118 ;  /* 0x000000760f747220 */ /* 0x000fe20000410000 */
[----:B------:R-:W-:-:S02]  /*6f60*/  HADD2.F32 R117, -RZ, R117.H1_H1 ;  /* 0x30000075ff757230 */ /* 0x000fc40000004100 */
[----:B------:R-:W-:Y:S01]  /*6f70*/  FMUL.FTZ R118, R11, R118 ;  /* 0x000000760b767220 */ /* 0x000fe20000410000 */
[----:B------:R-:W-:Y:S02]  /*6f80*/  HADD2.F32 R6, -RZ, R6.H1_H1 ;  /* 0x30000006ff067230 */ /* 0x000fe40000004100 */
[----:B------:R-:W-:Y:S01]  /*6f90*/  FFMA.FTZ R130, R9, R115, -R130 ;  /* 0x0000007309827223 */ /* 0x000fe20000010882 */
[----:B------:R-:W-:Y:S02]  /*6fa0*/  HADD2.F32 R4, -RZ, R31.H1_H1 ;  /* 0x3000001fff047230 */ /* 0x000fe40000004100 */
[-C--:B------:R-:W-:Y:S01]  /*6fb0*/  FMUL.FTZ R7, R30, R117.reuse ;  /* 0x000000751e077220 */ /* 0x080fe20000410000 */
[----:B------:R-:W-:Y:S02]  /*6fc0*/  HADD2.F32 R5, -RZ, R5.H1_H1 ;  /* 0x30000005ff057230 */ /* 0x000fe40000004100 */
[----:B------:R-:W-:Y:S01]  /*6fd0*/  FMUL.FTZ R117, R6, R117 ;  /* 0x0000007506757220 */ /* 0x000fe20000410000 */
[----:B------:R-:W-:Y:S01]  /*6fe0*/  F2FP.SATFINITE.E4M3.F32.PACK_AB_MERGE_C R123, R126, R123, RZ ;  /* 0x0000007b7e7b723e */ /* 0x000fe200048070ff */
[-C--:B------:R-:W-:Y:S01]  /*6ff0*/  FFMA.FTZ R11, R11, R4.reuse, -R116 ;  /* 0x000000040b0b7223 */ /* 0x080fe20000010874 */
[----:B------:R-:W-:Y:S01]  /*7000*/  FFMA.FTZ R118, R15, R4, R118 ;  /* 0x000000040f767223 */ /* 0x000fe20000010076 */
[-C--:B------:R-:W-:Y:S01]  /*7010*/  FFMA.FTZ R7, R6, R5.reuse, -R7 ;  /* 0x0000000506077223 */ /* 0x080fe20000010807 */
[----:B------:R-:W-:Y:S01]  /*7020*/  FFMA.FTZ R117, R30, R5, R117 ;  /* 0x000000051e757223 */ /* 0x000fe20000010075 */
[----:B------:R-:W-:-:S02]  /*7030*/  F2FP.SATFINITE.E4M3.F32.PACK_AB_MERGE_C R124, R125, R124, RZ ;  /* 0x0000007c7d7c723e */ /* 0x000fc400048070ff */
[----:B------:R-:W-:Y:S02]  /*7040*/  F2FP.SATFINITE.E4M3.F32.PACK_AB_MERGE_C R11, R11, R130, RZ ;  /* 0x000000820b0b723e */ /* 0x000fe400048070ff */
[----:B------:R-:W-:Y:S02]  /*7050*/  F2FP.SATFINITE.E4M3.F32.PACK_AB_MERGE_C R118, R118, R119, RZ ;  /* 0x000000777676723e */ /* 0x000fe400048070ff */
[----:B------:R-:W-:Y:S02]  /*7060*/  F2FP.SATFINITE.E4M3.F32.PACK_AB_MERGE_C R9, R121, R28, R123 ;  /* 0x0000001c7909723e */ /* 0x000fe4000480707b */
[----:B------:R-:W-:Y:S02]  /*7070*/  F2FP.SATFINITE.E4M3.F32.PACK_AB_MERGE_C R11, R7, R128, R11 ;  /* 0x00000080070b723e */ /* 0x000fe4000480700b */
[----:B------:R-:W-:Y:S02]  /*7080*/  F2FP.SATFINITE.E4M3.F32.PACK_AB_MERGE_C R13, R122, R29, R124 ;  /* 0x0000001d7a0d723e */ /* 0x000fe4000480707c */
[----:B------:R-:W-:-:S07]  /*7090*/  F2FP.SATFINITE.E4M3.F32.PACK_AB_MERGE_C R15, R117, R120, R118 ;  /* 0x00000078750f723e */ /* 0x000fce0004807076 */
.L_x_1858:
[----:B------:R-:W-:Y:S05]  /*70a0*/  BSYNC B2 ;  /* 0x0000000000027941 */ /* 0x000fea0003800000 */
.L_x_1857:
[----:B------:R-:W-:Y:S01]  /*70b0*/  ISETP.GE.AND P3, PT, R114, R103, PT ;  /* 0x000000677200720c */ /* 0x000fe20003f66270 */
[----:B--2---:R4:W-:-:S12]  /*70c0*/  ST.E.128 desc[UR60][R96.64], R8 ;  /* 0x0000000860007985 */ /* 0x0049d8000c101d3c */
[----:B------:R-:W-:-:S04]  /*70d0*/  @!P3 IADD3 R4, P4, R101, R114, RZ ;  /* 0x000000726504b210 */ /* 0x000fc80007f9e0ff */
[----:B------:R-:W-:-:S05]  /*70e0*/  @!P3 LEA.HI.X.SX32 R5, R114, R102, 0x1, P4 ;  /* 0x000000667205b211 */ /* 0x000fca00020f0eff */
[----:B---3--:R4:W-:Y:S04]  /*70f0*/  @!P3 ST.E.128 desc[UR60][R4.64], R12 ;  /* 0x0000000c0400b985 */ /* 0x0089e8000c101d3c */
.L_x_1856:
[----:B------:R-:W-:Y:S05]  /*7100*/  BSYNC B1 ;  /* 0x0000000000017941 */ /* 0x000fea0003800000 */
.L_x_1855:
[----:B------:R-:W-:-:S03]  /*7110*/  UMOV UR4, 0xffffffff ;  /* 0xffffffff00047882 */ /* 0x000fc60000000000 */
[----:B------:R-:W-:Y:S05]  /*7120*/  BRA.DIV UR4, `(.L_x_1859) ;  /* 0x0000027604287947 */ /* 0x000fea000b800000 */
[----:B------:R0:W0:Y:S04]  /*7130*/  SHFL.IDX PT, R28, R99, 0x1, 0x1c1f ;  /* 0x003c1f00631c7f89 */ /* 0x00002800000e0000 */
[----:B----4-:R4:W0:Y:S02]  /*7140*/  SHFL.IDX PT, R14, R100, 0x1, 0x1c1f ;  /* 0x003c1f00640e7f89 */ /* 0x01082400000e0000 */
.L_x_2222:
        /* <DEDUP_REMOVED lines=9> */
[----:B------:R-:W-:-:S03]  /*71e0*/  LEA.HI R4, R5, R4, RZ, 0x5 ;  /* 0x0000000405047211 */ /* 0x000fc600078f28ff */
[----:B------:R-:W-:Y:S01]  /*71f0*/  IMAD.X R13, R28, 0x1, R59, P3 ;  /* 0x000000011c0d7824 */ /* 0x000fe200018e063b */
        /* <DEDUP_REMOVED lines=9> */
[----:B------:R-:W0:Y:S04]  /*7290*/  LDS.128 R4, [R4+0x18400] ;  /* 0x0184000004047984 */ /* 0x000e280000000c00 */
[----:B------:R-:W0:Y:S01]  /*72a0*/  LDS.128 R8, [R8+0x18400] ;  /* 0x0184000008087984 */ /* 0x000e220000000c00 */
[----:B------:R-:W-:Y:S05]  /*72b0*/  @P2 BRA `(.L_x_1863) ;  /* 0x0000000c00502947 */ /* 0x000fea0003800000 */
[--C-:B------:R-:W-:Y:S01]  /*72c0*/  SHF.R.U32.HI R29, RZ, 0x8, R33.reuse ;  /* 0x00000008ff1d7819 */ /* 0x100fe20000011621 */
[----:B0-----:R-:W-:Y:S01]  /*72d0*/  IMAD.MOV.U32 R31, RZ, RZ, R4 ;  /* 0x000000ffff1f7224 */ /* 0x001fe200078e0004 */
[----:B------:R-:W-:Y:S01]  /*72e0*/  SHF.R.U32.HI R114, RZ, 0x10, R33 ;  /* 0x00000010ff727819 */ /* 0x000fe20000011621 */
[----:B------:R-:W-:Y:S01]  /*72f0*/  IMAD.MOV.U32 R30, RZ, RZ, R10 ;  /* 0x000000ffff1e7224 */ /* 0x000fe200078e000a */
[----:B------:R-:W-:Y:S01]  /*7300*/  LOP3.LUT R33, R33, 0xff0000ff, RZ, 0xc0, !PT ;  /* 0xff0000ff21217812 */ /* 0x000fe200078ec0ff */
[----:B------:R-:W-:Y:S01]  /*7310*/  IMAD.SHL.U32 R4, R29, 0x100, RZ ;  /* 0x000001001d047824 */ /* 0x000fe200078e00ff */
[----:B---3--:R-:W-:Y:S01]  /*7320*/  SHF.R.U32.HI R101, RZ, 0x8, R35 ;  /* 0x00000008ff657819 */ /* 0x008fe20000011623 */
[----:B------:R-:W-:Y:S01]  /*7330*/  IMAD.MOV.U32 R34, RZ, RZ, R8 ;  /* 0x000000ffff227224 */ /* 0x000fe200078e0008 */
[----:B------:R-:W-:Y:S01]  /*7340*/  SHF.R.U32.HI R32, RZ, 0x8, R39 ;  /* 0x00000008ff207819 */ /* 0x000fe20000011627 */
[----:B------:R-:W-:Y:S01]  /*7350*/  IMAD.MOV.U32 R29, RZ, RZ, R6 ;  /* 0x000000ffff1d7224 */ /* 0x000fe200078e0006 */
[----:B------:R-:W-:Y:S01]  /*7360*/  LOP3.LUT R33, R33, 0xff00, R4, 0xf8, !PT ;  /* 0x0000ff0021217812 */ /* 0x000fe200078ef804 */
[----:B------:R-:W-:Y:S01]  /*7370*/  IMAD.SHL.U32 R4, R101, 0x100, RZ ;  /* 0x0000010065047824 */ /* 0x000fe200078e00ff */
[----:B--2---:R-:W-:Y:S01]  /*7380*/  SHF.R.U32.HI R102, RZ, 0x10, R35 ;  /* 0x00000010ff667819 */ /* 0x004fe20000011623 */
[----:B------:R-:W-:Y:S01]  /*7390*/  IMAD.SHL.U32 R10, R32, 0x100, RZ ;  /* 0x00000100200a7824 */ /* 0x000fe200078e00ff */
[----:B------:R-:W-:Y:S01]  /*73a0*/  LOP3.LUT R35, R35, 0xff0000ff, RZ, 0xc0, !PT ;  /* 0xff0000ff23237812 */ /* 0x000fe200078ec0ff */
[----:B------:R-:W-:Y:S01]  /*73b0*/  IMAD.U32 R8, R114, 0x10000, RZ ;  /* 0x0001000072087824 */ /* 0x000fe200078e00ff */
[----:B------:R-:W-:-:S02]  /*73c0*/  SHF.R.U32.HI R36, RZ, 0x8, R37 ;  /* 0x00000008ff247819 */ /* 0x000fc40000011625 */
[----:B------:R-:W-:Y:S02]  /*73d0*/  SHF.R.U32.HI R96, RZ, 0x10, R39 ;  /* 0x00000010ff607819 */ /* 0x000fe40000011627 */
[----:B------:R-:W-:Y:S01]  /*73e0*/  LOP3.LUT R39, R39, 0xff0000ff, RZ, 0xc0, !PT ;  /* 0xff0000ff27277812 */ /* 0x000fe200078ec0ff */
[----:B------:R-:W-:Y:S01]  /*73f0*/  IMAD.SHL.U32 R6, R36, 0x100, RZ ;  /* 0x0000010024067824 */ /* 0x000fe200078e00ff */
[----:B------:R-:W-:Y:S01]  /*7400*/  SHF.R.U32.HI R38, RZ, 0x10, R37 ;  /* 0x00000010ff267819 */ /* 0x000fe20000011625 */
[----:B------:R-:W-:Y:S01]  /*7410*/  IMAD.U32 R96, R96, 0x10000, RZ ;  /* 0x0001000060607824 */ /* 0x000fe200078e00ff */
[----:B------:R-:W-:Y:S02]  /*7420*/  LOP3.LUT R97, R37, 0xff0000ff, RZ, 0xc0, !PT ;  /* 0xff0000ff25617812 */ /* 0x000fe400078ec0ff */
[----:B------:R-:W-:Y:S01]  /*7430*/  LOP3.LUT R37, R35, 0xff00, R4, 0xf8, !PT ;  /* 0x0000ff0023257812 */ /* 0x000fe200078ef804 */
[----:B------:R-:W-:Y:S01]  /*7440*/  IMAD.U32 R4, R102, 0x10000, RZ ;  /* 0x0001000066047824 */ /* 0x000fe200078e00ff */
[----:B------:R-:W-:Y:S01]  /*7450*/  LOP3.LUT R101, R39, 0xff00, R10, 0xf8, !PT ;  /* 0x0000ff0027657812 */ /* 0x000fe200078ef80a */
[----:B------:R-:W-:Y:S01]  /*7460*/  IMAD.U32 R10, R38, 0x10000, RZ ;  /* 0x00010000260a7824 */ /* 0x000fe200078e00ff */
[----:B------:R-:W-:-:S02]  /*7470*/  F2FP.F16.E4M3.UNPACK_B R39, R113.H1 ;  /* 0x00000071ff27723e */ /* 0x000fc400030006ff */
[----:B------:R-:W-:Y:S02]  /*7480*/  F2FP.F16.E4M3.UNPACK_B R32, R31.H1 ;  /* 0x0000001fff20723e */ /* 0x000fe400030006ff */
[----:B------:R-:W-:Y:S02]  /*7490*/  F2FP.F16.E4M3.UNPACK_B R35, R34.H1 ;  /* 0x00000022ff23723e */ /* 0x000fe400030006ff */
[----:B------:R-:W-:Y:S02]  /*74a0*/  LOP3.LUT R4, R37, 0xff0000, R4, 0xf8, !PT ;  /* 0x00ff000025047812 */ /* 0x000fe400078ef804 */
[----:B------:R-:W-:Y:S01]  /*74b0*/  LOP3.LUT R97, R97, 0xff00, R6, 0xf8, !PT ;  /* 0x0000ff0061617812 */ /* 0x000fe200078ef806 */
[----:B------:R-:W-:Y:S01]  /*74c0*/  HADD2.F32 R6, -RZ, R39.H0_H0 ;  /* 0x20000027ff067230 */ /* 0x000fe20000004100 */
[----:B------:R-:W-:Y:S01]  /*74d0*/  LOP3.LUT R8, R33, 0xff0000, R8, 0xf8, !PT ;  /* 0x00ff000021087812 */ /* 0x000fe200078ef808 */
[----:B------:R-:W-:Y:S01]  /*74e0*/  HADD2.F32 R33, -RZ, R32.H0_H0 ;  /* 0x20000020ff217230 */ /* 0x000fe20000004100 */
[----:B------:R-:W-:Y:S01]  /*74f0*/  F2FP.F16.E4M3.UNPACK_B R37, R111.H1 ;  /* 0x0000006fff25723e */ /* 0x000fe200030006ff */
[----:B------:R-:W-:Y:S01]  /*7500*/  HADD2.F32 R36, -RZ, R35.H0_H0 ;  /* 0x20000023ff247230 */ /* 0x000fe20000004100 */
[----:B------:R-:W-:Y:S01]  /*7510*/  LOP3.LUT R10, R97, 0xff0000, R10, 0xf8, !PT ;  /* 0x00ff0000610a7812 */ /* 0x000fe200078ef80a */
[----:B------:R-:W-:-:S02]  /*7520*/  HADD2.F32 R39, -RZ, R39.H1_H1 ;  /* 0x30000027ff277230 */ /* 0x000fc40000004100 */
[CC--:B------:R-:W-:Y:S01]  /*7530*/  FMUL.FTZ R115, R33.reuse, R6.reuse ;  /* 0x0000000621737220 */ /* 0x0c0fe20000410000 */
[--C-:B------:R-:W-:Y:S02]  /*7540*/  HADD2.F32 R38, -RZ, R37.reuse.H0_H0 ;  /* 0x20000025ff267230 */ /* 0x100fe40000004100 */
[C---:B------:R-:W-:Y:S01]  /*7550*/  FMUL.FTZ R102, R36.reuse, R6 ;  /* 0x0000000624667220 */ /* 0x040fe20000410000 */
[----:B------:R-:W-:Y:S01]  /*7560*/  F2FP.F16.E4M3.UNPACK_B R113, R113 ;  /* 0x00000071ff71723e */ /* 0x000fe200020006ff */
[----:B------:R-:W-:Y:S01]  /*7570*/  HADD2.F32 R37, -RZ, R37.H1_H1 ;  /* 0x30000025ff257230 */ /* 0x000fe20000004100 */
[----:B------:R-:W-:Y:S01]  /*7580*/  F2FP.F16.E4M3.UNPACK_B R34, R34 ;  /* 0x00000022ff22723e */ /* 0x000fe200020006ff */
[-C--:B------:R-:W-:Y:S01]  /*7590*/  FFMA.FTZ R115, R36, R38.reuse, R115 ;  /* 0x0000002624737223 */ /* 0x080fe20000010073 */
[----:B------:R-:W-:Y:S01]  /*75a0*/  FFMA.FTZ R97, R33, R38, -R102 ;  /* 0x0000002621617223 */ /* 0x000fe20000010866 */
[----:B------:R-:W-:Y:S01]  /*75b0*/  HADD2.F32 R36, -RZ, R35.H1_H1 ;  /* 0x30000023ff247230 */ /* 0x000fe20000004100 */
[----:B------:R-:W-:Y:S01]  /*75c0*/  F2FP.F16.E4M3.UNPACK_B R31, R31 ;  /* 0x0000001fff1f723e */ /* 0x000fe200020006ff */
[----:B------:R-:W-:Y:S01]  /*75d0*/  HADD2.F32 R33, -RZ, R32.H1_H1 ;  /* 0x30000020ff217230 */ /* 0x000fe20000004100 */
[----:B------:R-:W-:Y:S01]  /*75e0*/  LOP3.LUT R6, R101, 0xff0000, R96, 0xf8, !PT ;  /* 0x00ff000065067812 */ /* 0x000fe200078ef860 */
[----:B------:R-:W-:-:S02]  /*75f0*/  HADD2.F32 R38, -RZ, R113.H0_H0 ;  /* 0x20000071ff267230 */ /* 0x000fc40000004100 */
        /* <DEDUP_REMOVED lines=35> */
[----:B------:R-:W-:Y:S01]  /*7830*/  FFMA.FTZ R111, R32, R34, -R101 ;  /* 0x00000022206f7223 */ /* 0x000fe20000010865 */
[----:B------:R-:W-:Y:S02]  /*7840*/  HADD2.F32 R36, -RZ, R36.H1_H1 ;  /* 0x30000024ff247230 */ /* 0x000fe40000004100 */
[----:B------:R-:W-:Y:S01]  /*7850*/  FMUL.FTZ R32, R33, R38 ;  /* 0x0000002621207220 */ /* 0x000fe20000410000 */
[----:B------:R-:W-:Y:S01]  /*7860*/  FFMA.FTZ R118, R35, R34, R118 ;  /* 0x0000002223767223 */ /* 0x000fe20000010076 */
[C---:B------:R-:W-:Y:S01]  /*7870*/  FMUL.FTZ R120, R31.reuse, R38 ;  /* 0x000000261f787220 */ /* 0x040fe20000410000 */
[--C-:B------:R-:W-:Y:S02]  /*7880*/  HADD2.F32 R35, -RZ, R112.reuse.H0_H0 ;  /* 0x20000070ff237230 */ /* 0x100fe40000004100 */
[----:B------:R-:W-:Y:S01]  /*7890*/  FFMA.FTZ R38, R31, R36, -R32 ;  /* 0x000000241f267223 */ /* 0x000fe20000010820 */
[----:B------:R-:W-:Y:S01]  /*78a0*/  F2FP.F16.E4M3.UNPACK_B R31, R30 ;  /* 0x0000001eff1f723e */ /* 0x000fe200020006ff */
[----:B------:R-:W-:Y:S01]  /*78b0*/  HADD2.F32 R30, -RZ, R29.H0_H0 ;  /* 0x2000001dff1e7230 */ /* 0x000fe20000004100 */
[----:B------:R-:W-:Y:S01]  /*78c0*/  F2FP.F16.E4M3.UNPACK_B R110, R110 ;  /* 0x0000006eff6e723e */ /* 0x000fe200020006ff */
[----:B------:R-:W-:Y:S01]  /*78d0*/  FFMA.FTZ R117, R33, R36, R120 ;  /* 0x0000002421757223 */ /* 0x000fe20000010078 */
        /* <DEDUP_REMOVED lines=11> */
[-C--:B------:R-:W-:Y:S01]  /*7990*/  FMUL.FTZ R34, R31, R112.reuse ;  /* 0x000000701f227220 */ /* 0x080fe20000410000 */
[-C--:B------:R-:W-:Y:S01]  /*79a0*/  FFMA.FTZ R30, R30, R33.reuse, -R37 ;  /* 0x000000211e1e7223 */ /* 0x080fe20000010825 */
[----:B------:R-:W-:Y:S01]  /*79b0*/  FFMA.FTZ R101, R32, R33, R35 ;  /* 0x0000002120657223 */ /* 0x000fe20000010023 */
[C---:B------:R-:W-:Y:S01]  /*79c0*/  FMUL.FTZ R112, R29.reuse, R112 ;  /* 0x000000701d707220 */ /* 0x040fe20000410000 */
[----:B------:R-:W-:Y:S01]  /*79d0*/  F2FP.F16.E4M3.UNPACK_B R35, R9 ;  /* 0x00000009ff23723e */ /* 0x000fe200020006ff */
[-C--:B------:R-:W-:Y:S01]  /*79e0*/  FFMA.FTZ R29, R29, R110.reuse, -R34 ;  /* 0x0000006e1d1d7223 */ /* 0x080fe20000010822 */
[----:B------:R-:W-:Y:S01]  /*79f0*/  F2FP.F16.E4M3.UNPACK_B R33, R5 ;  /* 0x00000005ff21723e */ /* 0x000fe200020006ff */
[----:B------:R-:W-:Y:S01]  /*7a00*/  FFMA.FTZ R112, R31, R110, R112 ;  /* 0x0000006e1f707223 */ /* 0x000fe20000010070 */
[----:B------:R-:W-:Y:S01]  /*7a10*/  F2FP.SATFINITE.E4M3.F32.PACK_AB_MERGE_C R32, R114, R97, RZ ;  /* 0x000000617220723e */ /* 0x000fe200048070ff */
[----:B------:R-:W-:Y:S01]  /*7a20*/  HADD2.F32 R36, -RZ, R35.H0_H0 ;  /* 0x20000023ff247230 */ /* 0x000fe20000004100 */
[----:B------:R-:W-:Y:S01]  /*7a30*/  F2FP.F16.E4M3.UNPACK_B R37, R8 ;  /* 0x00000008ff25723e */ /* 0x000fe200020006ff */
[----:B------:R-:W-:Y:S01]  /*7a40*/  HADD2.F32 R97, -RZ, R38.H0_H0 ;  /* 0x20000026ff617230 */ /* 0x000fe20000004100 */
[----:B------:R-:W-:Y:S01]  /*7a50*/  F2FP.SATFINITE.E4M3.F32.PACK_AB_MERGE_C R30, R29, R30, R111 ;  /* 0x0000001e1d1e723e */ /* 0x000fe2000480706f */
[----:B------:R-:W-:Y:S01]  /*7a60*/  HADD2.F32 R34, -RZ, R33.H0_H0 ;  /* 0x20000021ff227230 */ /* 0x000fe20000004100 */
[----:B------:R-:W-:Y:S01]  /*7a70*/  F2FP.SATFINITE.E4M3.F32.PACK_AB_MERGE_C R32, R102, R39, R32 ;  /* 0x000000276620723e */ /* 0x000fe20004807020 */
[----:B------:R-:W-:Y:S01]  /*7a80*/  HADD2.F32 R39, -RZ, R37.H0_H0 ;  /* 0x20000025ff277230 */ /* 0x000fe20000004100 */
[----:B------:R-:W-:Y:S01]  /*7a90*/  F2FP.SATFINITE.E4M3.F32.PACK_AB_MERGE_C R29, R112, R101, R117 ;  /* 0x00000065701d723e */ /* 0x000fe20004807075 */
[-C--:B------:R-:W-:Y:S01]  /*7aa0*/  FMUL.FTZ R101, R36, R97.reuse ;  /* 0x0000006124657220 */ /* 0x080fe20000410000 */
[----:B------:R-:W-:Y:S01]  /*7ab0*/  FMUL.FTZ R97, R34, R97 ;  /* 0x0000006122617220 */ /* 0x000fe20000410000 */
[----:B------:R-:W-:Y:S01]  /*7ac0*/  F2FP.SATFINITE.E4M3.F32.PACK_AB_MERGE_C R31, R116, R115, RZ ;  /* 0x00000073741f723e */ /* 0x000fe200048070ff */
[----:B------:R-:W-:-:S02]  /*7ad0*/  HADD2.F32 R35, -RZ, R35.H1_H1 ;  /* 0x30000023ff237230 */ /* 0x000fc40000004100 */
[-C--:B------:R-:W-:Y:S01]  /*7ae0*/  FFMA.FTZ R101, R34, R39.reuse, -R101 ;  /* 0x0000002722657223 */ /* 0x080fe20000010865 */
[----:B------:R-:W-:Y:S02]  /*7af0*/  HADD2.F32 R38, -RZ, R38.H1_H1 ;  /* 0x30000026ff267230 */ /* 0x000fe40000004100 */
[----:B------:R-:W-:Y:S01]  /*7b00*/  FFMA.FTZ R97, R36, R39, R97 ;  /* 0x0000002724617223 */ /* 0x000fe20000010061 */
[----:B------:R-:W-:Y:S01]  /*7b10*/  F2FP.SATFINITE.E4M3.F32.PACK_AB_MERGE_C R31, R113, R96, R31 ;  /* 0x00000060711f723e */ /* 0x000fe2000480701f */
[----:B------:R-:W-:Y:S01]  /*7b20*/  HADD2.F32 R33, -RZ, R33.H1_H1 ;  /* 0x30000021ff217230 */ /* 0x000fe20000004100 */
[----:B------:R-:W-:Y:S01]  /*7b30*/  F2FP.F16.E4M3.UNPACK_B R34, R9.H1 ;  /* 0x00000009ff22723e */ /* 0x000fe200030006ff */
[----:B------:R-:W-:Y:S02]  /*7b40*/  HADD2.F32 R36, -RZ, R37.H1_H1 ;  /* 0x30000025ff247230 */ /* 0x000fe40000004100 */
[-C--:B------:R-:W-:Y:S01]  /*7b50*/  FMUL.FTZ R96, R35, R38.reuse ;  /* 0x0000002623607220 */ /* 0x080fe20000410000 */
[----:B------:R-:W-:Y:S01]  /*7b60*/  F2FP.F16.E4M3.UNPACK_B R5, R5.H1 ;  /* 0x00000005ff05723e */ /* 0x000fe200030006ff */
[C---:B------:R-:W-:Y:S01]  /*7b70*/  FMUL.FTZ R38, R33.reuse, R38 ;  /* 0x0000002621267220 */ /* 0x040fe20000410000 */
[----:B------:R-:W-:Y:S01]  /*7b80*/  F2FP.F16.E4M3.UNPACK_B R8, R8.H1 ;  /* 0x00000008ff08723e */ /* 0x000fe200030006ff */
[----:B------:R-:W-:Y:S01]  /*7b90*/  FFMA.FTZ R102, R33, R36, -R96 ;  /* 0x0000002421667223 */ /* 0x000fe20000010860 */
[----:B------:R-:W-:Y:S01]  /*7ba0*/  F2FP.F16.E4M3.UNPACK_B R33, R10.H1 ;  /* 0x0000000aff21723e */ /* 0x000fe200030006ff */
[----:B------:R-:W-:Y:S01]  /*7bb0*/  FFMA.FTZ R110, R35, R36, R38 ;  /* 0x00000024236e7223 */ /* 0x000fe20000010026 */
[----:B------:R-:W-:Y:S01]  /*7bc0*/  HADD2.F32 R10, -RZ, R34.H0_H0 ;  /* 0x20000022ff0a7230 */ /* 0x000fe20000004100 */
[----:B------:R-:W-:Y:S01]  /*7bd0*/  F2FP.F16.E4M3.UNPACK_B R37, R6 ;  /* 0x00000006ff25723e */ /* 0x000fe200020006ff */
[----:B------:R-:W-:-:S02]  /*7be0*/  HADD2.F32 R9, -RZ, R5.H0_H0 ;  /* 0x20000005ff097230 */ /* 0x000fc40000004100 */
[--C-:B------:R-:W-:Y:S02]  /*7bf0*/  HADD2.F32 R35, -RZ, R33.reuse.H0_H0 ;  /* 0x20000021ff237230 */ /* 0x100fe40000004100 */
[----:B------:R-:W-:Y:S02]  /*7c00*/  HADD2.F32 R34, -RZ, R34.H1_H1 ;  /* 0x30000022ff227230 */ /* 0x000fe40000004100 */
[----:B------:R-:W-:Y:S02]  /*7c10*/  HADD2.F32 R36, -RZ, R33.H1_H1 ;  /* 0x30000021ff247230 */ /* 0x000fe40000004100 */
[-C--:B------:R-:W-:Y:S01]  /*7c20*/  FMUL.FTZ R38, R10, R35.reuse ;  /* 0x000000230a267220 */ /* 0x080fe20000410000 */
[----:B------:R-:W-:Y:S02]  /*7c30*/  HADD2.F32 R33, -RZ, R8.H0_H0 ;  /* 0x20000008ff217230 */ /* 0x000fe40000004100 */
[----:B------:R-:W-:Y:S01]  /*7c40*/  FMUL.FTZ R35, R9, R35 ;  /* 0x0000002309237220 */ /* 0x000fe20000410000 */
[----:B------:R-:W-:-:S02]  /*7c50*/  HADD2.F32 R5, -RZ, R5.H1_H1 ;  /* 0x30000005ff057230 */ /* 0x000fc40000004100 */
[-C--:B------:R-:W-:Y:S01]  /*7c60*/  FMUL.FTZ R96, R34, R36.reuse ;  /* 0x0000002422607220 */ /* 0x080fe20000410000 */
[----:B------:R-:W-:Y:S02]  /*7c70*/  HADD2.F32 R8, -RZ, R8.H1_H1 ;  /* 0x30000008ff087230 */ /* 0x000fe40000004100 */
[----:B------:R-:W-:Y:S01]  /*7c80*/  FFMA.FTZ R112, R10, R33, R35 ;  /* 0x000000210a707223 */ /* 0x000fe20000010023 */
[----:B------:R-:W-:Y:S01]  /*7c90*/  F2FP.F16.E4M3.UNPACK_B R10, R11 ;  /* 0x0000000bff0a723e */ /* 0x000fe200020006ff */
[----:B------:R-:W-:Y:S01]  /*7ca0*/  FFMA.FTZ R111, R9, R33, -R38 ;  /* 0x00000021096f7223 */ /* 0x000fe20000010826 */
[C---:B------:R-:W-:Y:S01]  /*7cb0*/  FMUL.FTZ R9, R5.reuse, R36 ;  /* 0x0000002405097220 */ /* 0x040fe20000410000 */
[----:B------:R-:W-:Y:S01]  /*7cc0*/  FFMA.FTZ R114, R5, R8, -R96 ;  /* 0x0000000805727223 */ /* 0x000fe20000010860 */
[-C--:B------:R-:W-:Y:S01]  /*7cd0*/  F2FP.F16.E4M3.UNPACK_B R5, R7.reuse ;  /* 0x00000007ff05723e */ /* 0x080fe200020006ff */
[----:B------:R-:W-:Y:S01]  /*7ce0*/  HADD2.F32 R33, -RZ, R10.H0_H0 ;  /* 0x2000000aff217230 */ /* 0x000fe20000004100 */
[----:B------:R-:W-:Y:S01]  /*7cf0*/  F2FP.F16.E4M3.UNPACK_B R38, R6.H1 ;  /* 0x00000006ff26723e */ /* 0x000fe200030006ff */
[----:B------:R-:W-:Y:S01]  /*7d00*/  HADD2.F32 R39, -RZ, R37.H0_H0 ;  /* 0x20000025ff277230 */ /* 0x000fe20000004100 */
[----:B------:R-:W-:Y:S01]  /*7d10*/  F2FP.F16.E4M3.UNPACK_B R7, R7.H1 ;  /* 0x00000007ff07723e */ /* 0x000fe200030006ff */
[----:B------:R-:W-:Y:S01]  /*7d20*/  FFMA.FTZ R113, R34, R8, R9 ;  /* 0x0000000822717223 */ /* 0x000fe20000010009 */
        /* <DEDUP_REMOVED lines=11> */
[----:B------:R-:W-:Y:S02]  /*7de0*/  HADD2.F32 R11, -RZ, R11.H1_H1 ;  /* 0x3000000bff0b7230 */ /* 0x000fe40000004100 */
[----:B------:R-:W-:Y:S01]  /*7df0*/  FMUL.FTZ R39, R9, R96 ;  /* 0x0000006009277220 */ /* 0x000fe20000410000 */
[----:B------:R-:W-:Y:S02]  /*7e00*/  HADD2.F32 R38, -RZ, R38.H1_H1 ;  /* 0x30000026ff267230 */ /* 0x000fe40000004100 */
[----:B------:R-:W-:Y:S01]  /*7e10*/  FFMA.FTZ R115, R8, R35, -R115 ;  /* 0x0000002308737223 */ /* 0x000fe20000010873 */
[----:B------:R-:W-:-:S02]  /*7e20*/  HADD2.F32 R7, -RZ, R7.H1_H1 ;  /* 0x30000007ff077230 */ /* 0x000fc40000004100 */
[C---:B------:R-:W-:Y:S01]  /*7e30*/  FMUL.FTZ R118, R4.reuse, R96 ;  /* 0x0000006004767220 */ /* 0x040fe20000410000 */
[----:B------:R-:W-:Y:S02]  /*7e40*/  HADD2.F32 R36, -RZ, R34.H0_H0 ;  /* 0x20000022ff247230 */ /* 0x000fe40000004100 */
[-C--:B------:R-:W-:Y:S01]  /*7e50*/  FMUL.FTZ R8, R11, R38.reuse ;  /* 0x000000260b087220 */ /* 0x080fe20000410000 */
[----:B------:R-:W-:Y:S02]  /*7e60*/  HADD2.F32 R10, -RZ, R10.H1_H1 ;  /* 0x3000000aff0a7230 */ /* 0x000fe40000004100 */
[----:B------:R-:W-:Y:S01]  /*7e70*/  FMUL.FTZ R38, R7, R38 ;  /* 0x0000002607267220 */ /* 0x000fe20000410000 */
[----:B------:R-:W-:Y:S02]  /*7e80*/  HADD2.F32 R37, -RZ, R37.H1_H1 ;  /* 0x30000025ff257230 */ /* 0x000fe40000004100 */
[----:B------:R-:W-:Y:S01]  /*7e90*/  FFMA.FTZ R39, R4, R36, R39 ;  /* 0x0000002404277223 */ /* 0x000fe20000010027 */
[----:B------:R-:W-:-:S02]  /*7ea0*/  HADD2.F32 R34, -RZ, R34.H1_H1 ;  /* 0x30000022ff227230 */ /* 0x000fc40000004100 */
[----:B------:R-:W-:Y:S01]  /*7eb0*/  FFMA.FTZ R118, R9, R36, -R118 ;  /* 0x0000002409767223 */ /* 0x000fe20000010876 */
[----:B------:R-:W-:Y:S02]  /*7ec0*/  HADD2.F32 R5, -RZ, R5.H1_H1 ;  /* 0x30000005ff057230 */ /* 0x000fe40000004100 */
[CC--:B------:R-:W-:Y:S01]  /*7ed0*/  FMUL.FTZ R4, R10.reuse, R37.reuse ;  /* 0x000000250a047220 */ /* 0x0c0fe20000410000 */
[----:B------:R-:W-:Y:S02]  /*7ee0*/  HADD2.F32 R6, -RZ, R6.H1_H1 ;  /* 0x30000006ff067230 */ /* 0x000fe40000004100 */
[-C--:B------:R-:W-:Y:S01]  /*7ef0*/  FFMA.FTZ R7, R7, R34.reuse, -R8 ;  /* 0x0000002207077223 */ /* 0x080fe20000010808 */
[----:B------:R-:W-:Y:S01]  /*7f00*/  FFMA.FTZ R38, R11, R34, R38 ;  /* 0x000000220b267223 */ /* 0x000fe20000010026 */
[----:B------:R-:W-:Y:S01]  /*7f10*/  FMUL.FTZ R37, R5, R37 ;  /* 0x0000002505257220 */ /* 0x000fe20000410000 */
        /* <DEDUP_REMOVED lines=8> */
[----:B------:R-:W-:Y:S01]  /*7fa0*/  F2FP.SATFINITE.E4M3.F32.PACK_AB_MERGE_C R7, R4, R115, R7 ;  /* 0x000000730407723e */ /* 0x000fe20004807007 */
[----:B------:R-:W-:Y:S01]  /*7fb0*/  IMAD.MOV.U32 R4, RZ, RZ, R32 ;  /* 0x000000ffff047224 */ /* 0x000fe200078e0020 */
[----:B------:R-:W-:Y:S01]  /*7fc0*/  F2FP.SATFINITE.E4M3.F32.PACK_AB_MERGE_C R5, R102, R101, R111 ;  /* 0x000000656605723e */ /* 0x000fe2000480706f */
[----:B------:R-:W-:Y:S01]  /*7fd0*/  IMAD.MOV.U32 R10, RZ, RZ, R29 ;  /* 0x000000ffff0a7224 */ /* 0x000fe200078e001d */
[----:B------:R-:W-:-:S02]  /*7fe0*/  F2FP.SATFINITE.E4M3.F32.PACK_AB_MERGE_C R9, R110, R97, R112 ;  /* 0x000000616e09723e */ /* 0x000fc40004807070 */
[----:B------:R-:W-:-:S07]  /*7ff0*/  F2FP.SATFINITE.E4M3.F32.PACK_AB_MERGE_C R11, R37, R116, R38 ;  /* 0x00000074250b723e */ /* 0x000fce0004807026 */
.L_x_1863:
[----:B------:R-:W-:Y:S05]  /*8000*/  BSYNC B2 ;  /* 0x0000000000027941 */ /* 0x000fea0003800000 */
.L_x_1862:
[----:B------:R-:W-:Y:S01]  /*8010*/  ISETP.GE.AND P3, PT, R15, R103, PT ;  /* 0x000000670f00720c */ /* 0x000fe20003f66270 */
[----:B0-----:R0:W-:-:S12]  /*8020*/  ST.E.128 desc[UR60][R12.64], R4 ;  /* 0x000000040c007985 */ /* 0x0011d8000c101d3c */
[----:B------:R-:W-:-:S04]  /*8030*/  @!P3 IADD3 R14, P4, R15, R14, RZ ;  /* 0x0000000e0f0eb210 */ /* 0x000fc80007f9e0ff */
[----:B------:R-:W-:-:S05]  /*8040*/  @!P3 LEA.HI.X.SX32 R15, R15, R28, 0x1, P4 ;  /* 0x0000001c0f0fb211 */ /* 0x000fca00020f0eff */
[----:B------:R0:W-:Y:S04]  /*8050*/  @!P3 ST.E.128 desc[UR60][R14.64], R8 ;  /* 0x000000080e00b985 */ /* 0x0001e8000c101d3c */
.L_x_1861:
[----:B------:R-:W-:Y:S05]  /*8060*/  BSYNC B1 ;  /* 0x0000000000017941 */ /* 0x000fea0003800000 */
.L_x_1860:
[----:B------:R-:W-:-:S03]  /*8070*/  UMOV UR4, 0xffffffff ;  /* 0xffffffff00047882 */ /* 0x000fc60000000000 */
[----:B------:R-:W-:Y:S05]  /*8080*/  BRA.DIV UR4, `(.L_x_1864) ;  /* 0x0000026604987947 */ /* 0x000fea000b800000 */
[----:B0-----:R0:W0:Y:S04]  /*8090*/  SHFL.IDX PT, R28, R99, 0x2, 0x1c1f ;  /* 0x005c1f00631c7f89 */ /* 0x00102800000e0000 */
[----:B------:R0:W0:Y:S02]  /*80a0*/  SHFL.IDX PT, R14, R100, 0x2, 0x1c1f ;  /* 0x005c1f00640e7f89 */ /* 0x00002400000e0000 */
.L_x_2226:
[----:B------:R-:W-:-:S05]  /*80b0*/  VIADD R4, R194, 0x80 ;  /* 0x00000080c2047836 */ /* 0x000fca0000000000 */
        /* <DEDUP_REMOVED lines=22> */
[----:B------:R-:W-:Y:S01]  /*8220*/  LOP3.LUT R30, R41, 0xff0000ff, RZ, 0xc0, !PT ;  /* 0xff0000ff291e7812 */ /* 0x000fe200078ec0ff */
[----:B------:R-:W-:Y:S01]  /*8230*/  IMAD.MOV.U32 R29, RZ, RZ, R4 ;  /* 0x000000ffff1d7224 */ /* 0x000fe200078e0004 */
[----:B------:R-:W-:Y:S01]  /*8240*/  SHF.R.U32.HI R44, RZ, 0x10, R41 ;  /* 0x00000010ff2c7819 */ /* 0x000fe20000011629 */
[----:B------:R-:W-:Y:S01]  /*8250*/  IMAD.SHL.U32 R31, R31, 0x100, RZ ;  /* 0x000001001f1f7824 */ /* 0x000fe200078e00ff */
[----:B------:R-:W-:Y:S01]  /*8260*/  SHF.R.U32.HI R39, RZ, 0x8, R47 ;  /* 0x00000008ff277819 */ /* 0x000fe2000001162f */
[----:B------:R-:W-:Y:S01]  /*8270*/  IMAD.MOV.U32 R32, RZ, RZ, R6 ;  /* 0x000000ffff207224 */ /* 0x000fe200078e0006 */
[----:B------:R-:W-:Y:S01]  /*8280*/  SHF.R.U32.HI R35, RZ, 0x8, R43 ;  /* 0x00000008ff237819 */ /* 0x000fe2000001162b */
[----:B------:R-:W-:Y:S01]  /*8290*/  IMAD.MOV.U32 R36, RZ, RZ, R10 ;  /* 0x000000ffff247224 */ /* 0x000fe200078e000a */
[----:B------:R-:W-:Y:S01]  /*82a0*/  LOP3.LUT R8, R30, 0xff00, R31, 0xf8, !PT ;  /* 0x0000ff001e087812 */ /* 0x000fe200078ef81f */
[----:B------:R-:W-:Y:S01]  /*82b0*/  IMAD.U32 R31, R44, 0x10000, RZ ;  /* 0x000100002c1f7824 */ /* 0x000fe200078e00ff */
[----:B------:R-:W-:Y:S01]  /*82c0*/  SHF.R.U32.HI R40, RZ, 0x8, R45 ;  /* 0x00000008ff287819 */ /* 0x000fe2000001162d */
[----:B------:R-:W-:Y:S01]  /*82d0*/  IMAD.SHL.U32 R39, R39, 0x100, RZ ;  /* 0x0000010027277824 */ /* 0x000fe200078e00ff */
[----:B------:R-:W-:Y:S01]  /*82e0*/  SHF.R.U32.HI R42, RZ, 0x10, R43 ;  /* 0x00000010ff2a7819 */ /* 0x000fe2000001162b */
[----:B------:R-:W-:Y:S01]  /*82f0*/  IMAD.SHL.U32 R35, R35, 0x100, RZ ;  /* 0x0000010023237824 */ /* 0x000fe200078e00ff */
[----:B------:R-:W-:Y:S01]  /*8300*/  LOP3.LUT R38, R47, 0xff0000ff, RZ, 0xc0, !PT ;  /* 0xff0000ff2f267812 */ /* 0x000fe200078ec0ff */
[----:B------:R-:W-:Y:S01]  /*8310*/  IMAD.SHL.U32 R6, R40, 0x100, RZ ;  /* 0x0000010028067824 */ /* 0x000fe200078e00ff */
[----:B------:R-:W-:-:S02]  /*8320*/  LOP3.LUT R34, R43, 0xff0000ff, RZ, 0xc0, !PT ;  /* 0xff0000ff2b227812 */ /* 0x000fc400078ec0ff */
[----:B------:R-:W-:Y:S01]  /*8330*/  LOP3.LUT R8, R8, 0xff0000, R31, 0xf8, !PT ;  /* 0x00ff000008087812 */ /* 0x000fe200078ef81f */
[----:B------:R-:W-:Y:S01]  /*8340*/  IMAD.U32 R31, R42, 0x10000, RZ ;  /* 0x000100002a1f7824 */ /* 0x000fe200078e00ff */
[----:B------:R-:W-:Y:S02]  /*8350*/  LOP3.LUT R37, R45, 0xff0000ff, RZ, 0xc0, !PT ;  /* 0xff0000ff2d257812 */ /* 0x000fe400078ec0ff */
[----:B------:R-:W-:Y:S02]  /*8360*/  LOP3.LUT R40, R38, 0xff00, R39, 0xf8, !PT ;  /* 0x0000ff0026287812 */ /* 0x000fe400078ef827 */
[----:B------:R-:W-:Y:S02]  /*8370*/  LOP3.LUT R4, R34, 0xff00, R35, 0xf8, !PT ;  /* 0x0000ff0022047812 */ /* 0x000fe400078ef823 */
[----:B------:R-:W-:Y:S02]  /*8380*/  F2FP.F16.E4M3.UNPACK_B R39, R105.H1 ;  /* 0x00000069ff27723e */ /* 0x000fe400030006ff */
[----:B------:R-:W-:-:S02]  /*8390*/  F2FP.F16.E4M3.UNPACK_B R30, R29.H1 ;  /* 0x0000001dff1e723e */ /* 0x000fc400030006ff */
[----:B------:R-:W-:Y:S02]  /*83a0*/  F2FP.F16.E4M3.UNPACK_B R34, R33.H1 ;  /* 0x00000021ff22723e */ /* 0x000fe400030006ff */
[----:B------:R-:W-:Y:S01]  /*83b0*/  LOP3.LUT R10, R37, 0xff00, R6, 0xf8, !PT ;  /* 0x0000ff00250a7812 */ /* 0x000fe200078ef806 */
[----:B------:R-:W-:Y:S01]  /*83c0*/  HADD2.F32 R6, -RZ, R39.H0_H0 ;  /* 0x20000027ff067230 */ /* 0x000fe20000004100 */
[----:B------:R-:W-:Y:S01]  /*83d0*/  SHF.R.U32.HI R43, RZ, 0x10, R47 ;  /* 0x00000010ff2b7819 */ /* 0x000fe2000001162f */
[----:B------:R-:W-:Y:S01]  /*83e0*/  HADD2.F32 R35, -RZ, R34.H0_H0 ;  /* 0x20000022ff237230 */ /* 0x000fe20000004100 */
[----:B------:R-:W-:Y:S01]  /*83f0*/  LOP3.LUT R4, R4, 0xff0000, R31, 0xf8, !PT ;  /* 0x00ff000004047812 */ /* 0x000fe200078ef81f */
[----:B------:R-:W-:Y:S01]  /*8400*/  HADD2.F32 R31, -RZ, R30.H0_H0 ;  /* 0x2000001eff1f7230 */ /* 0x000fe20000004100 */
[----:B------:R-:W-:Y:S01]  /*8410*/  F2FP.F16.E4M3.UNPACK_B R37, R108.H1 ;  /* 0x0000006cff25723e */ /* 0x000fe200030006ff */
[----:B------:R-:W-:Y:S02]  /*8420*/  IMAD.U32 R43, R43, 0x10000, RZ ;  /* 0x000100002b2b7824 */ /* 0x000fe400078e00ff */
[-C--:B------:R-:W-:Y:S01]  /*8430*/  FMUL.FTZ R42, R35, R6.reuse ;  /* 0x00000006232a7220 */ /* 0x080fe20000410000 */
[----:B------:R-:W-:Y:S01]  /*8440*/  F2FP.F16.E4M3.UNPACK_B R105, R105 ;  /* 0x00000069ff69723e */ /* 0x000fe200020006ff */
[----:B------:R-:W-:Y:S01]  /*8450*/  FMUL.FTZ R44, R31, R6 ;  /* 0x000000061f2c7220 */ /* 0x000fe20000410000 */
[----:B------:R-:W-:Y:S01]  /*8460*/  HADD2.F32 R38, -RZ, R37.H0_H0 ;  /* 0x20000025ff267230 */ /* 0x000fe20000004100 */
[----:B------:R-:W-:Y:S01]  /*8470*/  LOP3.LUT R6, R40, 0xff0000, R43, 0xf8, !PT ;  /* 0x00ff000028067812 */ /* 0x000fe200078ef82b */
[----:B------:R-:W-:Y:S01]  /*8480*/  HADD2.F32 R40, -RZ, R39.H1_H1 ;  /* 0x30000027ff287230 */ /* 0x000fe20000004100 */
[----:B------:R-:W-:-:S02]  /*8490*/  F2FP.F16.E4M3.UNPACK_B R33, R33 ;  /* 0x00000021ff21723e */ /* 0x000fc400020006ff */
[-C--:B------:R-:W-:Y:S01]  /*84a0*/  FFMA.FTZ R44, R35, R38.reuse, R44 ;  /* 0x00000026232c7223 */ /* 0x080fe2000001002c */
[----:B------:R-:W-:Y:S01]  /*84b0*/  FFMA.FTZ R43, R31, R38, -R42 ;  /* 0x000000261f2b7223 */ /* 0x000fe2000001082a */
[----:B------:R-:W-:Y:S01]  /*84c0*/  HADD2.F32 R35, -RZ, R34.H1_H1 ;  /* 0x30000022ff237230 */ /* 0x000fe20000004100 */
[----:B------:R-:W-:Y:S01]  /*84d0*/  F2FP.F16.E4M3.UNPACK_B R29, R29 ;  /* 0x0000001dff1d723e */ /* 0x000fe200020006ff */
[----:B------:R-:W-:Y:S01]  /*84e0*/  HADD2.F32 R31, -RZ, R30.H1_H1 ;  /* 0x3000001eff1f7230 */ /* 0x000fe20000004100 */
[----:B------:R-:W-:Y:S01]  /*84f0*/  F2FP.F16.E4M3.UNPACK_B R108, R108 ;  /* 0x0000006cff6c723e */ /* 0x000fe200020006ff */
[----:B------:R-:W-:Y:S02]  /*8500*/  HADD2.F32 R38, -RZ, R37.H1_H1 ;  /* 0x30000025ff267230 */ /* 0x000fe40000004100 */
[-C--:B------:R-:W-:Y:S01]  /*8510*/  FMUL.FTZ R42, R35, R40.reuse ;  /* 0x00000028232a7220 */ /* 0x080fe20000410000 */
[----:B------:R-:W-:Y:S02]  /*8520*/  HADD2.F32 R37, -RZ, R105.H0_H0 ;  /* 0x20000069ff257230 */ /* 0x000fe40000004100 */
[----:B------:R-:W-:Y:S01]  /*8530*/  FMUL.FTZ R40, R31, R40 ;  /* 0x000000281f287220 */ /* 0x000fe20000410000 */
[----:B------:R-:W-:Y:S01]  /*8540*/  HADD2.F32 R34, -RZ, R33.H0_H0 ;  /* 0x20000021ff227230 */ /* 0x000fe20000004100 */
[----:B------:R-:W-:Y:S01]  /*8550*/  SHF.R.U32.HI R41, RZ, 0x10, R45 ;  /* 0x00000010ff297819 */ /* 0x000fe2000001162d */
[----:B------:R-:W-:-:S02]  /*8560*/  HADD2.F32 R30, -RZ, R29.H0_H0 ;  /* 0x2000001dff1e7230 */ /* 0x000fc40000004100 */
[-C--:B------:R-:W-:Y:S01]  /*8570*/  FFMA.FTZ R46, R31, R38.reuse, -R42 ;  /* 0x000000261f2e7223 */ /* 0x080fe2000001082a */
[----:B------:R-:W-:Y:S01]  /*8580*/  FFMA.FTZ R45, R35, R38, R40 ;  /* 0x00000026232d7223 */ /* 0x000fe20000010028 */
[----:B------:R-:W-:Y:S02]  /*8590*/  HADD2.F32 R31, -RZ, R108.H0_H0 ;  /* 0x2000006cff1f7230 */ /* 0x000fe40000004100 */
[-C--:B------:R-:W-:Y:S01]  /*85a0*/  FMUL.FTZ R35, R34, R37.reuse ;  /* 0x0000002522237220 */ /* 0x080fe20000410000 */
[----:B------:R-:W-:Y:S01]  /*85b0*/  FMUL.FTZ R37, R30, R37 ;  /* 0x000000251e257220 */ /* 0x000fe20000410000 */
[----:B------:R-:W-:Y:S01]  /*85c0*/  HADD2.F32 R38, -RZ, R105.H1_H1 ;  /* 0x30000069ff267230 */ /* 0x000fe20000004100 */
[----:B------:R-:W-:Y:S01]  /*85d0*/  F2FP.SATFINITE.E4M3.F32.PACK_AB_MERGE_C R43, R46, R43, RZ ;  /* 0x0000002b2e2b723e */ /* 0x000fe200048070ff */
[----:B------:R-:W-:Y:S02]  /*85e0*/  HADD2.F32 R33, -RZ, R33.H1_H1 ;  /* 0x30000021ff217230 */ /* 0x000fe40000004100 */
[----:B------:R-:W-:Y:S01]  /*85f0*/  FFMA.FTZ R40, R34, R31, R37 ;  /* 0x0000001f22287223 */ /* 0x000fe20000010025 */
[----:B------:R-:W-:-:S02]  /*8600*/  HADD2.F32 R29, -RZ, R29.H1_H1 ;  /* 0x3000001dff1d7230 */ /* 0x000fc40000004100 */
[----:B------:R-:W-:Y:S01]  /*8610*/  FFMA.FTZ R39, R30, R31, -R35 ;  /* 0x0000001f1e277223 */ /* 0x000fe20000010823 */
[----:B------:R-:W-:Y:S02]  /*8620*/  HADD2.F32 R108, -RZ, R108.H1_H1 ;  /* 0x3000006cff6c7230 */ /* 0x000fe40000004100 */
[----:B------:R-:W-:Y:S01]  /*8630*/  FMUL.FTZ R34, R33, R38 ;  /* 0x0000002621227220 */ /* 0x000fe20000410000 */
[----:B------:R-:W-:Y:S01]  /*8640*/  F2FP.F16.E4M3.UNPACK_B R30, R106.H1 ;  /* 0x0000006aff1e723e */ /* 0x000fe200030006ff */
[----:B------:R-:W-:Y:S01]  /*8650*/  IMAD.U32 R41, R41, 0x10000, RZ ;  /* 0x0001000029297824 */ /* 0x000fe200078e00ff */
[----:B------:R-:W-:Y:S01]  /*8660*/  F2FP.F16.E4M3.UNPACK_B R31, R36.H1 ;  /* 0x00000024ff1f723e */ /* 0x000fe200030006ff */
[C---:B------:R-:W-:Y:S01]  /*8670*/  FMUL.FTZ R38, R29.reuse, R38 ;  /* 0x000000261d267220 */ /* 0x040fe20000410000 */
[----:B------:R-:W-:Y:S01]  /*8680*/  FFMA.FTZ R42, R29, R108, -R34 ;  /* 0x0000006c1d2a7223 */ /* 0x000fe20000010822 */
[----:B------:R-:W-:Y:S01]  /*8690*/  F2FP.F16.E4M3.UNPACK_B R35, R107.H1 ;  /* 0x0000006bff23723e */ /* 0x000fe200030006ff */
[--C-:B------:R-:W-:Y:S01]  /*86a0*/  HADD2.F32 R37, -RZ, R30.reuse.H0_H0 ;  /* 0x2000001eff257230 */ /* 0x100fe20000004100 */
[----:B------:R-:W-:Y:S01]  /*86b0*/  F2FP.F16.E4M3.UNPACK_B R29, R32.H1 ;  /* 0x00000020ff1d723e */ /* 0x000fe200030006ff */
[----:B------:R-:W-:Y:S01]  /*86c0*/  HADD2.F32 R34, -RZ, R31.H0_H0 ;  /* 0x2000001fff227230 */ /* 0x000fe20000004100 */
[----:B------:R-:W-:Y:S01]  /*86d0*/  LOP3.LUT R10, R10, 0xff0000, R41, 0xf8, !PT ;  /* 0x00ff00000a0a7812 */ /* 0x000fe200078ef829 */
[----:B------:R-:W-:Y:S01]  /*86e0*/  FFMA.FTZ R41, R33, R108, R38 ;  /* 0x0000006c21297223 */ /* 0x000fe20000010026 */
[----:B------:R-:W-:Y:S01]  /*86f0*/  HADD2.F32 R38, -RZ, R30.H1_H1 ;  /* 0x3000001eff267230 */ /* 0x000fe20000004100 */
[----:B------:R-:W-:Y:S01]  /*8700*/  F2FP.F16.E4M3.UNPACK_B R106, R106 ;  /* 0x0000006aff6a723e */ /* 0x000fe200020006ff */
[----:B------:R-:W-:-:S02]  /*8710*/  HADD2.F32 R30, -RZ, R29.H0_H0 ;  /* 0x2000001dff1e7230 */ /* 0x000fc40000004100 */
[-C--:B------:R-:W-:Y:S01]  /*8720*/  FMUL.FTZ R47, R34, R37.reuse ;  /* 0x00000025222f7220 */ /* 0x080fe20000410000 */
[----:B------:R-:W-:Y:S01]  /*8730*/  HADD2.F32 R33, -RZ, R35.H0_H0 ;  /* 0x20000023ff217230 */ /* 0x000fe20000004100 */
[----:B------:R-:W-:Y:S01]  /*8740*/  F2FP.F16.E4M3.UNPACK_B R36, R36 ;  /* 0x00000024ff24723e */ /* 0x000fe200020006ff */
[----:B------:R-:W-:Y:S02]  /*8750*/  HADD2.F32 R31, -RZ, R31.H1_H1 ;  /* 0x3000001fff1f7230 */ /* 0x000fe40000004100 */
[C---:B------:R-:W-:Y:S01]  /*8760*/  FMUL.FTZ R37, R30.reuse, R37 ;  /* 0x000000251e257220 */ /* 0x040fe20000410000 */
[----:B------:R-:W-:Y:S02]  /*8770*/  HADD2.F32 R29, -RZ, R29.H1_H1 ;  /* 0x3000001dff1d7230 */ /* 0x000fe40000004100 */
[-C--:B------:R-:W-:Y:S01]  /*8780*/  FFMA.FTZ R96, R30, R33.reuse, -R47 ;  /* 0x000000211e607223 */ /* 0x080fe2000001082f */
[----:B------:R-:W-:Y:S02]  /*8790*/  HADD2.F32 R30, -RZ, R35.H1_H1 ;  /* 0x30000023ff1e7230 */ /* 0x000fe40000004100 */
[----:B----4-:R-:W-:Y:S01]  /*87a0*/  FMUL.FTZ R100, R31, R38 ;  /* 0x000000261f647220 */ /* 0x010fe20000410000 */
[----:B------:R-:W-:Y:S01]  /*87b0*/  F2FP.F16.E4M3.UNPACK_B R32, R32 ;  /* 0x00000020ff20723e */ /* 0x000fe200020006ff */
[C---:B------:R-:W-:Y:S01]  /*87c0*/  FMUL.FTZ R38, R29.reuse, R38 ;  /* 0x000000261d267220 */ /* 0x040fe20000410000 */
[----:B------:R-:W-:Y:S01]  /*87d0*/  FFMA.FTZ R97, R34, R33, R37 ;  /* 0x0000002122617223 */ /* 0x000fe20000010025 */
[----:B------:R-:W-:Y:S01]  /*87e0*/  FFMA.FTZ R99, R29, R30, -R100 ;  /* 0x0000001e1d637223 */ /* 0x000fe20000010864 */
[----:B------:R-:W-:-:S02]  /*87f0*/  HADD2.F32 R33, -RZ, R106.H0_H0 ;  /* 0x2000006aff217230 */ /* 0x000fc40000004100 */
[----:B------:R-:W-:Y:S01]  /*8800*/  FFMA.FTZ R100, R31, R30, R38 ;  /* 0x0000001e1f647223 */ /* 0x000fe20000010026 */
[----:B------:R-:W-:Y:S01]  /*8810*/  F2FP.F16.E4M3.UNPACK_B R107, R107 ;  /* 0x0000006bff6b723e */ /* 0x000fe200020006ff */
[----:B------:R-:W-:Y:S01]  /*8820*/  HADD2.F32 R30, -RZ, R36.H0_H0 ;  /* 0x20000024ff1e7230 */ /* 0x000fe20000004100 */
[----:B------:R-:W-:Y:S01]  /*8830*/  F2FP.SATFINITE.E4M3.F32.PACK_AB_MERGE_C R96, R99, R96, RZ ;  /* 0x000000606360723e */ /* 0x000fe200048070ff */
[----:B------:R-:W-:Y:S01]  /*8840*/  HADD2.F32 R29, -RZ, R32.H0_H0 ;  /* 0x20000020ff1d7230 */ /* 0x000fe20000004100 */
[----:B------:R-:W-:Y:S01]  /*8850*/  F2FP.SATFINITE.E4M3.F32.PACK_AB_MERGE_C R44, R45, R44, RZ ;  /* 0x0000002c2d2c723e */ /* 0x000fe200048070ff */
[----:B------:R-:W-:Y:S02]  /*8860*/  HADD2.F32 R35, -RZ, R106.H1_H1 ;  /* 0x3000006aff237230 */ /* 0x000fe40000004100 */
[-C--:B------:R-:W-:Y:S01]  /*8870*/  FMUL.FTZ R34, R30, R33.reuse ;  /* 0x000000211e227220 */ /* 0x080fe20000410000 */
[----:B------:R-:W-:Y:S02]  /*8880*/  HADD2.F32 R36, -RZ, R36.H1_H1 ;  /* 0x30000024ff247230 */ /* 0x000fe40000004100 */
[----:B------:R-:W-:Y:S01]  /*8890*/  FMUL.FTZ R33, R29, R33 ;  /* 0x000000211d217220 */ /* 0x000fe20000410000 */
[----:B------:R-:W-:-:S02]  /*88a0*/  HADD2.F32 R32, -RZ, R32.H1_H1 ;  /* 0x30000020ff207230 */ /* 0x000fc40000004100 */
[--C-:B------:R-:W-:Y:S02]  /*88b0*/  HADD2.F32 R31, -RZ, R107.reuse.H0_H0 ;  /* 0x2000006bff1f7230 */ /* 0x100fe40000004100 */
[-C--:B------:R-:W-:Y:S01]  /*88c0*/  FMUL.FTZ R37, R36, R35.reuse ;  /* 0x0000002324257220 */ /* 0x080fe20000410000 */
[----:B------:R-:W-:Y:S02]  /*88d0*/  HADD2.F32 R107, -RZ, R107.H1_H1 ;  /* 0x3000006bff6b7230 */ /* 0x000fe40000004100 */
[----:B------:R-:W-:Y:S01]  /*88e0*/  FMUL.FTZ R47, R32, R35 ;  /* 0x00000023202f7220 */ /* 0x000fe20000410000 */
[-C--:B------:R-:W-:Y:S01]  /*88f0*/  FFMA.FTZ R35, R29, R31.reuse, -R34 ;  /* 0x0000001f1d237223 */ /* 0x080fe20000010822 */
[----:B------:R-:W-:Y:S01]  /*8900*/  FFMA.FTZ R38, R30, R31, R33 ;  /* 0x0000001f1e267223 */ /* 0x000fe20000010021 */
[----:B------:R-:W-:Y:S01]  /*8910*/  FFMA.FTZ R30, R32, R107, -R37 ;  /* 0x0000006b201e7223 */ /* 0x000fe20000010825 */
[----:B------:R-:W-:Y:S01]  /*8920*/  F2FP.F16.E4M3.UNPACK_B R31, R9 ;  /* 0x00000009ff1f723e */ /* 0x000fe200020006ff */
[----:B------:R-:W-:Y:S01]  /*8930*/  FFMA.FTZ R47, R36, R107, R47 ;  /* 0x0000006b242f7223 */ /* 0x000fe2000001002f */
[----:B------:R-:W-:-:S02]  /*8940*/  F2FP.F16.E4M3.UNPACK_B R34, R10 ;  /* 0x0000000aff22723e */ /* 0x000fc400020006ff */
[----:B------:R-:W-:Y:S01]  /*8950*/  F2FP.F16.E4M3.UNPACK_B R29, R5 ;  /* 0x00000005ff1d723e */ /* 0x000fe200020006ff */
[----:B------:R-:W-:Y:S01]  /*8960*/  HADD2.F32 R32, -RZ, R31.H0_H0 ;  /* 0x2000001fff207230 */ /* 0x000fe20000004100 */
[----:B------:R-:W-:Y:S01]  /*8970*/  F2FP.F16.E4M3.UNPACK_B R33, R8 ;  /* 0x00000008ff21723e */ /* 0x000fe200020006ff */
[--C-:B------:R-:W-:Y:S01]  /*8980*/  HADD2.F32 R37, -RZ, R34.reuse.H0_H0 ;  /* 0x20000022ff257230 */ /* 0x100fe20000004100 */
[----:B------:R-:W-:Y:S01]  /*8990*/  F2FP.SATFINITE.E4M3.F32.PACK_AB_MERGE_C R99, R30, R35, R96 ;  /* 0x000000231e63723e */ /* 0x000fe20004807060 */
[----:B------:R-:W-:Y:S01]  /*89a0*/  HADD2.F32 R30, -RZ, R29.H0_H0 ;  /* 0x2000001dff1e7230 */ /* 0x000fe20000004100 */
[----:B------:R-:W-:Y:S01]  /*89b0*/  F2FP.SATFINITE.E4M3.F32.PACK_AB_MERGE_C R36, R100, R97, RZ ;  /* 0x000000616424723e */ /* 0x000fe200048070ff */
[----:B------:R-:W-:Y:S01]  /*89c0*/  HADD2.F32 R35, -RZ, R33.H0_H0 ;  /* 0x20000021ff237230 */ /* 0x000fe20000004100 */
[----:B------:R-:W-:Y:S01]  /*89d0*/  F2FP.SATFINITE.E4M3.F32.PACK_AB_MERGE_C R97, R42, R39, R43 ;  /* 0x000000272a61723e */ /* 0x000fe2000480702b */
[-C--:B------:R-:W-:Y:S01]  /*89e0*/  FMUL.FTZ R39, R32, R37.reuse ;  /* 0x0000002520277220 */ /* 0x080fe20000410000 */
[----:B------:R-:W-:Y:S01]  /*89f0*/  FMUL.FTZ R37, R30, R37 ;  /* 0x000000251e257220 */ /* 0x000fe20000410000 */
[----:B------:R-:W-:Y:S01]  /*8a00*/  HADD2.F32 R31, -RZ, R31.H1_H1 ;  /* 0x3000001fff1f7230 */ /* 0x000fe20000004100 */
[----:B------:R-:W-:Y:S01]  /*8a10*/  F2FP.SATFINITE.E4M3.F32.PACK_AB_MERGE_C R47, R47, R38, R36 ;  /* 0x000000262f2f723e */ /* 0x000fe20004807024 */
[----:B------:R-:W-:-:S02]  /*8a20*/  HADD2.F32 R34, -RZ, R34.H1_H1 ;  /* 0x30000022ff227230 */ /* 0x000fc40000004100 */
        /* <DEDUP_REMOVED lines=11> */
[----:B------:R-:W-:Y:S01]  /*8ae0*/  F2FP.SATFINITE.E4M3.F32.PACK_AB_MERGE_C R100, R41, R40, R44 ;  /* 0x000000282964723e */ /* 0x000fe2000480702c */
[----:B------:R-:W-:Y:S01]  /*8af0*/  FFMA.FTZ R40, R31, R32, R34 ;  /* 0x000000201f287223 */ /* 0x000fe20000010022 */
[----:B------:R-:W-:Y:S01]  /*8b00*/  F2FP.F16.E4M3.UNPACK_B R8, R8.H1 ;  /* 0x00000008ff08723e */ /* 0x000fe200030006ff */
[----:B------:R-:W-:Y:S01]  /*8b10*/  HADD2.F32 R31, -RZ, R29.H0_H0 ;  /* 0x2000001dff1f7230 */ /* 0x000fe20000004100 */
[----:B------:R-:W-:Y:S01]  /*8b20*/  F2FP.F16.E4M3.UNPACK_B R33, R6 ;  /* 0x00000006ff21723e */ /* 0x000fe200020006ff */
[----:B------:R-:W-:-:S02]  /*8b30*/  HADD2.F32 R9, -RZ, R5.H0_H0 ;  /* 0x20000005ff097230 */ /* 0x000fc40000004100 */
[----:B------:R-:W-:Y:S02]  /*8b40*/  HADD2.F32 R30, -RZ, R30.H1_H1 ;  /* 0x3000001eff1e7230 */ /* 0x000fe40000004100 */
[-C--:B------:R-:W-:Y:S01]  /*8b50*/  FMUL.FTZ R34, R10, R31.reuse ;  /* 0x0000001f0a227220 */ /* 0x080fe20000410000 */
[----:B------:R-:W-:Y:S02]  /*8b60*/  HADD2.F32 R32, -RZ, R29.H1_H1 ;  /* 0x3000001dff207230 */ /* 0x000fe40000004100 */
[----:B------:R-:W-:Y:S01]  /*8b70*/  FMUL.FTZ R31, R9, R31 ;  /* 0x0000001f091f7220 */ /* 0x000fe20000410000 */
[--C-:B------:R-:W-:Y:S02]  /*8b80*/  HADD2.F32 R29, -RZ, R8.reuse.H0_H0 ;  /* 0x20000008ff1d7230 */ /* 0x100fe40000004100 */
[----:B------:R-:W-:Y:S02]  /*8b90*/  HADD2.F32 R5, -RZ, R5.H1_H1 ;  /* 0x30000005ff057230 */ /* 0x000fe40000004100 */
[----:B------:R-:W-:Y:S01]  /*8ba0*/  FMUL.FTZ R36, R30, R32 ;  /* 0x000000201e247220 */ /* 0x000fe20000410000 */
[----:B------:R-:W-:-:S02]  /*8bb0*/  HADD2.F32 R8, -RZ, R8.H1_H1 ;  /* 0x30000008ff087230 */ /* 0x000fc40000004100 */
        /* <DEDUP_REMOVED lines=56> */
.L_x_1866:
[----:B------:R-:W-:Y:S05]  /*8f40*/  BSYNC B1 ;  /* 0x0000000000017941 */ /* 0x000fea0003800000 */
.L_x_1865:
[----:B0-----:R0:W-:Y:S01]  /*8f50*/  ST.E.128 desc[UR60][R12.64], R4 ;  /* 0x000000040c007985 */ /* 0x0011e2000c101d3c */
[----:B------:R-:W-:-:S13]  /*8f60*/  ISETP.GE.AND P2, PT, R15, R103, PT ;  /* 0x000000670f00720c */ /* 0x000fda0003f46270 */
[----:B------:R-:W-:Y:S05]  /*8f70*/  @P2 BRA `(.L_x_1844) ;  /* 0x0000000400702947 */ /* 0x000fea0003800000 */
[----:B------:R-:W-:-:S04]  /*8f80*/  IADD3 R14, P2, R15, R14, RZ ;  /* 0x0000000e0f0e7210 */ /* 0x000fc80007f5e0ff */
[----:B------:R-:W-:-:S05]  /*8f90*/  LEA.HI.X.SX32 R15, R15, R28, 0x1, P2 ;  /* 0x0000001c0f0f7211 */ /* 0x000fca00010f0eff */
[----:B------:R0:W-:Y:S01]  /*8fa0*/  ST.E.128 desc[UR60][R14.64], R8 ;  /* 0x000000080e007985 */ /* 0x0001e2000c101d3c */
[----:B------:R-:W-:Y:S05]  /*8fb0*/  BRA `(.L_x_1844) ;  /* 0x0000000400607947 */ /* 0x000fea0003800000 */
.L_x_1814:
[----:B------:R-:W2:Y:S02]  /*8fc0*/  LDL R4, [R1+0x4] ;  /* 0x0000040001047983 */ /* 0x000ea40000100800 */
[----:B--2---:R-:W-:-:S13]  /*8fd0*/  R2UR UR4, R4 ;  /* 0x00000000040472ca */ /* 0x004fda00000e0000 */
[----:B------:R-:W-:-:S06]  /*8fe0*/  UISETP.NE.AND UP0, UPT, UR4, 0x3, UPT ;  /* 0x000000030400788c */ /* 0x000fcc000bf05270 */
[----:B------:R-:W-:-:S13]  /*8ff0*/  PLOP3.LUT P5, PT, PT, PT, UP0, 0x80, 0x0 ;  /* 0x000000000000781c */ /* 0x000fda0003faf008 */
[----:B------:R-:W-:Y:S05]  /*9000*/  @!P5 BRA `(.L_x_1867) ;  /* 0x000000000004d947 */ /* 0x000fea0003800000 */
[----:B------:R-:W-:Y:S01]  /*9010*/  BPT.TRAP 0x1 ;  /* 0x000000040000795c */ /* 0x000fe20000300000 */
.L_x_1867:
[----:B------:R-:W-:Y:S01]  /*9020*/  IMAD R86, R191, 0x8, R17 ;  /* 0x00000008bf567824 */ /* 0x000fe200078e0211 */
[----:B------:R-:W-:Y:S01]  /*9030*/  SHF.L.U32 R98, R200, 0x1f, RZ ;  /* 0x0000001fc8627819 */ /* 0x000fe200000006ff */
[----:B------:R-:W-:Y:S01]  /*9040*/  BSSY B1, `(.L_x_1868) ;  /* 0x0000004000017945 */ /* 0x000fe20003800000 */
[----:B------:R-:W-:Y:S02]  /*9050*/  SHF.R.S32.HI R93, RZ, 0x1f, R92 ;  /* 0x0000001fff5d7819 */ /* 0x000fe4000001145c */
[----:B------:R-:W0:Y:S02]  /*9060*/  SYNCS.PHASECHK.TRANS64.TRYWAIT P2, [R86+URZ+0x22890], R98 ;  /* 0x02289062560075a7 */ /* 0x000e24000804017f */
[----:B0-----:R-:W-:Y:S05]  /*9070*/  @!P2 BRA `(.L_x_1869) ;  /* 0x0000025400e4a947 */ /* 0x001fea0003800000 */
.L_x_2227:
[----:B------:R-:W-:Y:S05]  /*9080*/  BSYNC B1 ;  /* 0x0000000000017941 */ /* 0x000fea0003800000 */
.L_x_1868:
        /* <DEDUP_REMOVED lines=14> */
[----:B------:R-:W-:Y:S02]  /*9170*/  IMAD.IADD R5, R5, 0x1, R7 ;  /* 0x0000000105057824 */ /* 0x000fe400078e0207 */
[----:B------:R-:W-:Y:S02]  /*9180*/  IMAD.IADD R28, R95, 0x1, -R194 ;  /* 0x000000015f1c7824 */ /* 0x000fe400078e0ac2 */
        /* <DEDUP_REMOVED lines=9> */
.L_x_2231:
        /* <DEDUP_REMOVED lines=13> */
.L_x_1872:
[----:B------:R-:W-:Y:S05]  /*92f0*/  BSYNC B1 ;  /* 0x0000000000017941 */ /* 0x000fea0003800000 */
.L_x_1871:
[----:B------:R-:W-:-:S03]  /*9300*/  UMOV UR4, 0xffffffff ;  /* 0xffffffff00047882 */ /* 0x000fc60000000000 */
[----:B------:R-:W-:Y:S05]  /*9310*/  BRA.DIV UR4, `(.L_x_1873) ;  /* 0x0000025604987947 */ /* 0x000fea000b800000 */
[----:B--2-4-:R2:W4:Y:S04]  /*9320*/  SHFL.IDX PT, R4, R9, 0x1, 0x1c1f ;  /* 0x003c1f0009047f89 */ /* 0x01452800000e0000 */
[----:B---3--:R2:W3:Y:S02]  /*9330*/  SHFL.IDX PT, R14, R8, 0x1, 0x1c1f ;  /* 0x003c1f00080e7f89 */ /* 0x0084e400000e0000 */
.L_x_2235:
        /* <DEDUP_REMOVED lines=14> */
.L_x_1875:
[----:B------:R-:W-:Y:S05]  /*9420*/  BSYNC B1 ;  /* 0x0000000000017941 */ /* 0x000fea0003800000 */
.L_x_1874:
[----:B------:R-:W-:-:S03]  /*9430*/  UMOV UR4, 0xffffffff ;  /* 0xffffffff00047882 */ /* 0x000fc60000000000 */
[----:B------:R-:W-:Y:S05]  /*9440*/  BRA.DIV UR4, `(.L_x_1876) ;  /* 0x0000025604947947 */ /* 0x000fea000b800000 */
[----:B---34-:R3:W4:Y:S04]  /*9450*/  SHFL.IDX PT, R4, R9, 0x2, 0x1c1f ;  /* 0x005c1f0009047f89 */ /* 0x01872800000e0000 */
[----:B------:R3:W0:Y:S02]  /*9460*/  SHFL.IDX PT, R14, R8, 0x2, 0x1c1f ;  /* 0x005c1f00080e7f89 */ /* 0x00062400000e0000 */
.L_x_2239:
[----:B------:R-:W-:-:S13]  /*9470*/  ISETP.GE.AND P2, PT, R28, 0x81, PT ;  /* 0x000000811c00780c */ /* 0x000fda0003f46270 */
[----:B------:R-:W-:Y:S05]  /*9480*/  @!P2 BRA `(.L_x_1844) ;  /* 0x00000000002ca947 */ /* 0x000fea0003800000 */
[----:B------:R-:W-:Y:S02]  /*9490*/  ULDC UR4, c[0x0][0x2f4] ;  /* 0x0000bd0000047ab9 */ /* 0x000fe40000000800 */
[----:B------:R-:W-:-:S13]  /*94a0*/  ISETP.GE.AND P2, PT, R18, UR4, PT ;  /* 0x0000000412007c0c */ /* 0x000fda000bf46270 */
[----:B0123--:R-:W-:-:S05]  /*94b0*/  @!P2 IADD3 R8, P3, R18, R14, RZ ;  /* 0x0000000e1208a210 */ /* 0x00ffca0007f7e0ff */
[----:B----4-:R-:W-:Y:S01]  /*94c0*/  @!P2 IMAD.X R9, R4, 0x1, R19, P3 ;  /* 0x000000010409a824 */ /* 0x010fe200018e0613 */
[----:B------:R-:W-:-:S13]  /*94d0*/  ISETP.GE.AND P3, PT, R23, UR4, PT ;  /* 0x0000000417007c0c */ /* 0x000fda000bf66270 */
[----:B------:R-:W-:-:S05]  /*94e0*/  @!P3 IADD3 R14, P4, R23, R14, RZ ;  /* 0x0000000e170eb210 */ /* 0x000fca0007f9e0ff */
[----:B------:R-:W-:Y:S02]  /*94f0*/  @!P3 IMAD.X R15, R4, 0x1, R193, P4 ;  /* 0x00000001040fb824 */ /* 0x000fe400020e06c1 */
[----:B------:R-:W0:Y:S04]  /*9500*/  @!P2 LDS.128 R4, [R90+0x1c400] ;  /* 0x01c400005a04a984 */ /* 0x000e280000000c00 */
[----:B0-----:R-:W-:Y:S04]  /*9510*/  @!P2 ST.E.128 desc[UR60][R8.64], R4 ;  /* 0x000000040800a985 */ /* 0x001fe8000c101d3c */
[----:B------:R-:W0:Y:S04]  /*9520*/  @!P3 LDS.128 R4, [R89+0x1c400] ;  /* 0x01c400005904b984 */ /* 0x000e280000000c00 */
[----:B0-----:R0:W-:Y:S02]  /*9530*/  @!P3 ST.E.128 desc[UR60][R14.64], R4 ;  /* 0x000000040e00b985 */ /* 0x0011e4000c101d3c */
.L_x_1844:
[----:B------:R-:W-:Y:S05]  /*9540*/  BSYNC B0 ;  /* 0x0000000000007941 */ /* 0x000fea0003800000 */
.L_x_1813:
        /* <DEDUP_REMOVED lines=16> */
.L_x_1878:
[----:B------:R-:W-:Y:S05]  /*9650*/  BSYNC B0 ;  /* 0x0000000000007941 */ /* 0x000fea0003800000 */
.L_x_1877:
[----:B------:R-:W0:Y:S01]  /*9660*/  SYNCS.PHASECHK.TRANS64.TRYWAIT P3, [R86+URZ+0x228b0], R98 ;  /* 0x0228b062560075a7 */ /* 0x000e22000806017f */
[----:B------:R-:W-:Y:S04]  /*9670*/  BSSY B0, `(.L_x_1879) ;  /* 0x0000002000007945 */ /* 0x000fe80003800000 */
[----:B0-----:R-:W-:Y:S05]  /*9680*/  @!P3 BRA `(.L_x_1880) ;  /* 0x00000254004cb947 */ /* 0x001fea0003800000 */
.L_x_2240:
[----:B------:R-:W-:Y:S05]  /*9690*/  BSYNC B0 ;  /* 0x0000000000007941 */ /* 0x000fea0003800000 */
.L_x_1879:
        /* <DEDUP_REMOVED lines=22> */
[----:B------:R-:W-:Y:S02]  /*9800*/  ULDC UR4, c[0x0][0x2f4] ;  /* 0x0000bd0000047ab9 */ /* 0x000fe40000000800 */
[----:B------:R-:W-:-:S13]  /*9810*/  ISETP.GE.AND P3, PT, R18, UR4, PT ;  /* 0x0000000412007c0c */ /* 0x000fda000bf66270 */
[----:B-1234-:R-:W-:-:S05]  /*9820*/  @!P3 IADD3 R8, P4, R18, R10, RZ ;  /* 0x0000000a1208b210 */ /* 0x01efca0007f9e0ff */
[----:B0-----:R-:W-:Y:S01]  /*9830*/  @!P3 IMAD.X R9, R4, 0x1, R19, P4 ;  /* 0x000000010409b824 */ /* 0x001fe200020e0613 */
[----:B------:R-:W-:-:S13]  /*9840*/  ISETP.GE.AND P4, PT, R23, UR4, PT ;  /* 0x0000000417007c0c */ /* 0x000fda000bf86270 */
[----:B------:R-:W-:-:S05]  /*9850*/  @!P4 IADD3 R10, P5, R23, R10, RZ ;  /* 0x0000000a170ac210 */ /* 0x000fca0007fbe0ff */
[----:B------:R-:W-:Y:S02]  /*9860*/  @!P4 IMAD.X R11, R4, 0x1, R193, P5 ;  /* 0x00000001040bc824 */ /* 0x000fe400028e06c1 */
[----:B------:R-:W0:Y:S04]  /*9870*/  @!P3 LDS.128 R4, [R90+0xa400] ;  /* 0x00a400005a04b984 */ /* 0x000e280000000c00 */
[----:B0-----:R-:W-:Y:S04]  /*9880*/  @!P3 ST.E.128 desc[UR60][R8.64], R4 ;  /* 0x000000040800b985 */ /* 0x001fe8000c101d3c */
[----:B------:R-:W0:Y:S04]  /*9890*/  @!P4 LDS.128 R4, [R89+0xa400] ;  /* 0x00a400005904c984 */ /* 0x000e280000000c00 */
[----:B0-----:R0:W-:Y:S02]  /*98a0*/  @!P4 ST.E.128 desc[UR60][R10.64], R4 ;  /* 0x000000040a00c985 */ /* 0x0011e4000c101d3c */
.L_x_1882:
[----:B------:R-:W-:Y:S05]  /*98b0*/  BSYNC B0 ;  /* 0x0000000000007941 */ /* 0x000fea0003800000 */
.L_x_1881:
[----:B------:R-:W-:Y:S01]  /*98c0*/  ISETP.GE.AND P3, PT, R95, 0x41, PT ;  /* 0x000000415f00780c */ /* 0x000fe20003f66270 */
[----:B0-----:R0:W0:Y:S01]  /*98d0*/  SHFL.IDX PT, R4, R13, 0x1, 0x1c1f ;  /* 0x003c1f000d047f89 */ /* 0x00102200000e0000 */
[----:B------:R-:W-:Y:S03]  /*98e0*/  BSSY B0, `(.L_x_1883) ;  /* 0x000000e000007945 */ /* 0x000fe60003800000 */
[----:B----4-:R4:W0:Y:S08]  /*98f0*/  SHFL.IDX PT, R10, R12, 0x1, 0x1c1f ;  /* 0x003c1f000c0a7f89 */ /* 0x01083000000e0000 */
[----:B----4-:R-:W-:Y:S05]  /*9900*/  @!P3 BRA `(.L_x_1884) ;  /* 0x00000000002cb947 */ /* 0x010fea0003800000 */
[----:B------:R-:W-:Y:S02]  /*9910*/  ULDC UR4, c[0x0][0x2f4] ;  /* 0x0000bd0000047ab9 */ /* 0x000fe40000000800 */
[----:B------:R-:W-:-:S13]  /*9920*/  ISETP.GE.AND P3, PT, R18, UR4, PT ;  /* 0x0000000412007c0c */ /* 0x000fda000bf66270 */
[----:B0123--:R-:W-:-:S05]  /*9930*/  @!P3 IADD3 R8, P4, R18, R10, RZ ;  /* 0x0000000a1208b210 */ /* 0x00ffca0007f9e0ff */
        /* <DEDUP_REMOVED lines=8> */
.L_x_1884:
[----:B------:R-:W-:Y:S05]  /*99c0*/  BSYNC B0 ;  /* 0x0000000000007941 */ /* 0x000fea0003800000 */
.L_x_1883:
[----:B------:R-:W-:Y:S01]  /*99d0*/  ISETP.GE.AND P3, PT, R95, 0x81, PT ;  /* 0x000000815f00780c */ /* 0x000fe20003f66270 */
[----:B0-----:R-:W0:Y:S01]  /*99e0*/  SHFL.IDX PT, R13, R13, 0x2, 0x1c1f ;  /* 0x005c1f000d0d7f89 */ /* 0x001e2200000e0000 */
[----:B------:R-:W-:Y:S03]  /*99f0*/  BSSY B0, `(.L_x_1885) ;  /* 0x000000e000007945 */ /* 0x000fe60003800000 */
[----:B----4-:R4:W0:Y:S08]  /*9a00*/  SHFL.IDX PT, R10, R12, 0x2, 0x1c1f ;  /* 0x005c1f000c0a7f89 */ /* 0x01083000000e0000 */
[----:B----4-:R-:W-:Y:S05]  /*9a10*/  @!P3 BRA `(.L_x_1886) ;  /* 0x00000000002cb947 */ /* 0x010fea0003800000 */
[----:B------:R-:W-:Y:S02]  /*9a20*/  ULDC UR4, c[0x0][0x2f4] ;  /* 0x0000bd0000047ab9 */ /* 0x000fe40000000800 */
[----:B------:R-:W-:-:S13]  /*9a30*/  ISETP.GE.AND P3, PT, R18, UR4, PT ;  /* 0x0000000412007c0c */ /* 0x000fda000bf66270 */
[----:B------:R-:W4:Y:S01]  /*9a40*/  @!P3 LDS.128 R4, [R90+0xe400] ;  /* 0x00e400005a04b984 */ /* 0x000f220000000c00 */
[----:B0123--:R-:W-:-:S05]  /*9a50*/  @!P3 IADD3 R8, P4, R18, R10, RZ ;  /* 0x0000000a1208b210 */ /* 0x00ffca0007f9e0ff */
[----:B------:R-:W-:Y:S01]  /*9a60*/  @!P3 IMAD.X R9, R13, 0x1, R19, P4 ;  /* 0x000000010d09b824 */ /* 0x000fe200020e0613 */
[----:B------:R-:W-:-:S13]  /*9a70*/  ISETP.GE.AND P4, PT, R23, UR4, PT ;  /* 0x0000000417007c0c */ /* 0x000fda000bf86270 */
[----:B------:R-:W-:-:S05]  /*9a80*/  @!P4 IADD3 R10, P5, R23, R10, RZ ;  /* 0x0000000a170ac210 */ /* 0x000fca0007fbe0ff */
[----:B------:R-:W-:Y:S01]  /*9a90*/  @!P4 IMAD.X R11, R13, 0x1, R193, P5 ;  /* 0x000000010d0bc824 */ /* 0x000fe200028e06c1 */
[----:B----4-:R-:W-:Y:S04]  /*9aa0*/  @!P3 ST.E.128 desc[UR60][R8.64], R4 ;  /* 0x000000040800b985 */ /* 0x010fe8000c101d3c */
[----:B------:R-:W0:Y:S04]  /*9ab0*/  @!P4 LDS.128 R4, [R89+0xe400] ;  /* 0x00e400005904c984 */ /* 0x000e280000000c00 */
[----:B0-----:R4:W-:Y:S02]  /*9ac0*/  @!P4 ST.E.128 desc[UR60][R10.64], R4 ;  /* 0x000000040a00c985 */ /* 0x0019e4000c101d3c */
.L_x_1886:
[----:B------:R-:W-:Y:S05]  /*9ad0*/  BSYNC B0 ;  /* 0x0000000000007941 */ /* 0x000fea0003800000 */
.L_x_1885:
[----:B------:R-:W-:Y:S01]  /*9ae0*/  @!PT LDS RZ, [RZ] ;  /* 0x00000000fffff984 */ /* 0x000fe20000000800 */
[----:B------:R-:W-:Y:S01]  /*9af0*/  @!PT LDS RZ, [RZ] ;  /* 0x00000000fffff984 */ /* 0x000fe20000000800 */
[----:B------:R-:W-:Y:S01]  /*9b00*/  @!PT LDS RZ, [RZ] ;  /* 0x00000000fffff984 */ /* 0x000fe20000000800 */
[----:B------:R-:W-:Y:S01]  /*9b10*/  @!PT LDS RZ, [RZ] ;  /* 0x00000000fffff984 */ /* 0x000fe20000000800 */
[----:B------:R5:W-:Y:S06]  /*9b20*/  MEMBAR.ALL.CTA ;  /* 0x0000000000007992 */ /* 0x000bec0000008000 */
[----:B-----5:R-:W5:Y:S01]  /*9b30*/  FENCE.VIEW.ASYNC.S ;  /* 0x00000000000073c6 */ /* 0x020f620000000000 */
[----:B-1----:R-:W-:Y:S01]  /*9b40*/  @!P2 VIADD R86, R86, 0x228c0 ;  /* 0x000228c05656a836 */ /* 0x002fe20000000000 */
[----:B-----5:R1:W-:Y:S01]  /*9b50*/  BAR.SYNC.DEFER_BLOCKING R73, 0x80 ;  /* 0x000200490000751d */ /* 0x0203e20000010000 */
[----:B------:R-:W-:Y:S01]  /*9b60*/  ISETP.NE.AND P3, PT, R88, RZ, PT ;  /* 0x000000ff5800720c */ /* 0x000fe20003f65270 */
[----:B------:R-:W-:-:S02]  /*9b70*/  VIADD R191, R191, 0x1 ;  /* 0x00000001bfbf7836 */ /* 0x000fc40000000000 */
        /* <DEDUP_REMOVED lines=12> */
.L_x_1808:
[----:B------:R-:W-:Y:S05]  /*9c40*/  @P0 BRA `(.L_x_1888) ;  /* 0x00000000000c0947 */ /* 0x000fea0003800000 */
[----:B------:R-:W1:Y:S01]  /*9c50*/  FENCE.VIEW.ASYNC.G ;  /* 0x00000000000073c6 */ /* 0x000e620000000100 */
[----:B------:R-:W-:Y:S05]  /*9c60*/  WARPSYNC.ALL ;  /* 0x0000000000007948 */ /* 0x000fea0003800000 */
[----:B-1----:R-:W-:Y:S06]  /*9c70*/  BAR.ARV 0xc, 0x180 ;  /* 0x0306000000007b1d */ /* 0x002fec0000002000 */
.L_x_1888:
[----:B------:R-:W-:Y:S01]  /*9c80*/  ULDC.64 UR6, c[0x0][0x998] ;  /* 0x0002660000067ab9 */ /* 0x000fe20000000a00 */
[----:B------:R-:W-:Y:S01]  /*9c90*/  ULDC.64 UR4, c[0x0][0x990] ;  /* 0x0002640000047ab9 */ /* 0x000fe20000000a00 */
[----:B------:R-:W-:Y:S02]  /*9ca0*/  ISETP.NE.U32.AND P1, PT, RZ, UR6, PT ;  /* 0x00000006ff007c0c */ /* 0x000fe4000bf25070 */
[----:B------:R-:W-:Y:S02]  /*9cb0*/  ISETP.NE.U32.AND P0, PT, RZ, UR4, PT ;  /* 0x00000004ff007c0c */ /* 0x000fe4000bf05070 */
[----:B------:R-:W-:Y:S02]  /*9cc0*/  ISETP.NE.AND.EX P1, PT, RZ, UR7, PT, P1 ;  /* 0x00000007ff007c0c */ /* 0x000fe4000bf25310 */
[----:B------:R-:W-:-:S11]  /*9cd0*/  ISETP.NE.AND.EX P0, PT, RZ, UR5, PT, P0 ;  /* 0x00000005ff007c0c */ /* 0x000fd6000bf05300 */
[----:B--23--:R-:W1:Y:S01]  /*9ce0*/  @P1 LDC.64 R8, c[0x0][0x9b8] ;  /* 0x00026e00ff081b82 */ /* 0x00ce620000000a00 */
[--C-:B------:R-:W-:Y:S02]  /*9cf0*/  @P1 SHF.R.S32.HI R5, RZ, 0x1f, R207.reuse ;  /* 0x0000001fff051819 */ /* 0x100fe400000114cf */
[----:B------:R-:W-:-:S05]  /*9d00*/  @P0 SHF.R.S32.HI R3, RZ, 0x1f, R207 ;  /* 0x0000001fff030819 */ /* 0x000fca00000114cf */
[----:B------:R-:W2:Y:S08]  /*9d10*/  @P0 LDC.64 R6, c[0x0][0x9a8] ;  /* 0x00026a00ff060b82 */ /* 0x000eb00000000a00 */
[----:B0-----:R-:W0:Y:S08]  /*9d20*/  @P1 LDC.64 R12, c[0x0][0x9c0] ;  /* 0x00027000ff0c1b82 */ /* 0x001e300000000a00 */
[----:B------:R-:W3:Y:S01]  /*9d30*/  @P0 LDC.64 R10, c[0x0][0x9b0] ;  /* 0x00026c00ff0a0b82 */ /* 0x000ee20000000a00 */
[----:B-1----:R-:W-:-:S02]  /*9d40*/  @P1 IMAD R2, R5, R8, RZ ;  /* 0x0000000805021224 */ /* 0x002fc400078e02ff */
[----:B------:R-:W-:-:S04]  /*9d50*/  @P1 IMAD.WIDE.U32 R4, R207, R8, RZ ;  /* 0x00000008cf041225 */ /* 0x000fc800078e00ff */
[----:B------:R-:W-:Y:S02]  /*9d60*/  @P1 IMAD R9, R207, R9, R2 ;  /* 0x00000009cf091224 */ /* 0x000fe400078e0202 */
[-C--:B--2---:R-:W-:Y:S02]  /*9d70*/  @P0 IMAD R0, R3, R6.reuse, RZ ;  /* 0x0000000603000224 */ /* 0x084fe400078e02ff */
[----:B------:R-:W-:-:S04]  /*9d80*/  @P0 IMAD.WIDE.U32 R2, R207, R6, RZ ;  /* 0x00000006cf020225 */ /* 0x000fc800078e00ff */
[----:B------:R-:W-:Y:S02]  /*9d90*/  @P0 IMAD R7, R207, R7, R0 ;  /* 0x00000007cf070224 */ /* 0x000fe400078e0200 */
[----:B------:R-:W-:Y:S02]  /*9da0*/  @P1 IMAD.IADD R5, R5, 0x1, R9 ;  /* 0x0000000105051824 */ /* 0x000fe400078e0209 */
[----:B------:R-:W-:Y:S02]  /*9db0*/  @P0 IMAD.IADD R3, R3, 0x1, R7 ;  /* 0x0000000103030824 */ /* 0x000fe400078e0207 */
[----:B0-----:R-:W-:-:S04]  /*9dc0*/  @P1 IMAD.WIDE.U32 R6, R195, R12, R4 ;  /* 0x0000000cc3061225 */ /* 0x001fc800078e0004 */
[----:B---3--:R-:W-:Y:S01]  /*9dd0*/  @P0 IMAD.WIDE.U32 R2, R195, R10, R2 ;  /* 0x0000000ac3020225 */ /* 0x008fe200078e0002 */
[----:B------:R-:W-:-:S03]  /*9de0*/  @P1 LEA R8, P3, R6, UR6, 0x2 ;  /* 0x0000000606081c11 */ /* 0x000fc6000f8610ff */
[C---:B------:R-:W-:Y:S01]  /*9df0*/  @P1 IMAD R5, R195.reuse, R13, R7 ;  /* 0x0000000dc3051224 */ /* 0x040fe200078e0207 */
[----:B------:R-:W-:Y:S01]  /*9e00*/  @P0 LEA R4, P2, R2, UR4, 0x2 ;  /* 0x0000000402040c11 */ /* 0x000fe2000f8410ff */
[----:B------:R-:W-:Y:S01]  /*9e10*/  @P0 IMAD R3, R195, R11, R3 ;  /* 0x0000000bc3030224 */ /* 0x000fe200078e0203 */
[----:B------:R-:W-:Y:S01]  /*9e20*/  ULDC UR4, c[0x0][0x988] ;  /* 0x0002620000047ab9 */ /* 0x000fe20000000800 */
[----:B------:R-:W-:Y:S01]  /*9e30*/  IMAD.MOV.U32 R0, RZ, RZ, 0x3f800000 ;  /* 0x3f800000ff007424 */ /* 0x000fe200078e00ff */
[----:B------:R-:W-:Y:S01]  /*9e40*/  @P1 LEA.HI.X R9, R6, UR7, R5, 0x2, P3 ;  /* 0x0000000706091c11 */ /* 0x000fe200098f1405 */
[----:B------:R-:W0:Y:S01]  /*9e50*/  LDC.64 R10, c[0x0][0x9e0] ;  /* 0x00027800ff0a7b82 */ /* 0x000e220000000a00 */
[----:B------:R-:W-:Y:S01]  /*9e60*/  @P0 LEA.HI.X R5, R2, UR5, R3, 0x2, P2 ;  /* 0x0000000502050c11 */ /* 0x000fe200090f1403 */
[----:B------:R-:W-:Y:S02]  /*9e70*/  IMAD.MOV.U32 R3, RZ, RZ, 0x3f800000 ;  /* 0x3f800000ff037424 */ /* 0x000fe400078e00ff */
[----:B------:R-:W2:Y:S04]  /*9e80*/  @P1 LDG.E R0, desc[UR60][R8.64] ;  /* 0x0000003c08001981 */ /* 0x000ea8000c1e1900 */
[----:B------:R1:W2:Y:S01]  /*9e90*/  @P0 LDG.E R3, desc[UR60][R4.64] ;  /* 0x0000003c04030981 */ /* 0x0002a2000c1e1900 */
[----:B------:R-:W3:Y:S01]  /*9ea0*/  LDC R2, c[0x0][0x448] ;  /* 0x00011200ff027b82 */ /* 0x000ee20000000800 */
[----:B0-----:R-:W-:-:S02]  /*9eb0*/  ISETP.GE.AND P2, PT, R11, 0x1, PT ;  /* 0x000000010b00780c */ /* 0x001fc40003f46270 */
[----:B---3--:R-:W-:Y:S01]  /*9ec0*/  ISETP.NE.AND P1, PT, R2, 0x1, PT ;  /* 0x000000010200780c */ /* 0x008fe20003f25270 */
[----:B------:R-:W-:-:S12]  /*9ed0*/  VIADD R2, R201, 0x7f ;  /* 0x0000007fc9027836 */ /* 0x000fd80000000000 */
[----:B------:R-:W0:Y:S08]  /*9ee0*/  @P1 LDC R7, c[0x0][0x44c] ;  /* 0x00011300ff071b82 */ /* 0x000e300000000800 */
[----:B------:R-:W3:Y:S01]  /*9ef0*/  @P1 LDC R6, c[0x0][0x450] ;  /* 0x00011400ff061b82 */ /* 0x000ee20000000800 */
[----:B0-----:R-:W-:-:S05]  /*9f00*/  @P1 IMAD.HI.U32 R7, R2, R7, RZ ;  /* 0x0000000702071227 */ /* 0x001fca00078e00ff */
[----:B---3--:R-:W-:Y:S02]  /*9f10*/  @P1 SHF.R.U32.HI R2, RZ, R6, R7 ;  /* 0x00000006ff021219 */ /* 0x008fe40000011607 */
[----:B------:R-:W-:-:S05]  /*9f20*/  IADD3 R7, R198, 0x1, -R197 ;  /* 0x00000001c6077810 */ /* 0x000fca0007ffe8c5 */
[----:B-1----:R-:W-:Y:S02]  /*9f30*/  IMAD.IADD R5, R7, 0x1, R2 ;  /* 0x0000000107057824 */ /* 0x002fe400078e0202 */
[----:B--2---:R-:W-:Y:S02]  /*9f40*/  FMUL.FTZ R0, R3, R0 ;  /* 0x0000000003007220 */ /* 0x004fe40000410000 */
[----:B------:R-:W-:Y:S02]  /*9f50*/  IMAD.IADD R3, R5, 0x1, R10 ;  /* 0x0000000105037824 */ /* 0x000fe400078e020a */
[----:B------:R-:W-:Y:S01]  /*9f60*/  FMUL.FTZ R2, R0, UR4 ;  /* 0x0000000400027c20 */ /* 0x000fe20008410000 */
        /* <DEDUP_REMOVED lines=12> */
.L_x_1891:
[----:B------:R-:W-:-:S13]  /*a030*/  ISETP.NE.AND P0, PT, R11, 0x1, PT ;  /* 0x000000010b00780c */ /* 0x000fda0003f05270 */
[----:B------:R-:W0:Y:S02]  /*a040*/  @P0 LDC.64 R4, c[0x0][0x9e8] ;  /* 0x00027a00ff040b82 */ /* 0x000e240000000a00 */
[----:B0-----:R-:W-:-:S05]  /*a050*/  @P0 IMAD.HI.U32 R4, R0, R4, RZ ;  /* 0x0000000400040227 */ /* 0x001fca00078e00ff */
[----:B------:R-:W-:-:S07]  /*a060*/  @P0 SHF.R.U32.HI R0, RZ, R5, R4 ;  /* 0x00000005ff000219 */ /* 0x000fce0000011604 */
.L_x_1892:
[----:B------:R-:W-:Y:S05]  /*a070*/  BSYNC B0 ;  /* 0x0000000000007941 */ /* 0x000fea0003800000 */
.L_x_1890:
[----:B------:R-:W-:-:S05]  /*a080*/  IMAD R0, R0, R11, R11 ;  /* 0x0000000b00007224 */ /* 0x000fca00078e020b */
[----:B------:R-:W-:-:S07]  /*a090*/  VIMNMX R3, R3, R0, PT ;  /* 0x0000000003037248 */ /* 0x000fce0003fe0100 */
.L_x_1889:
[----:B------:R-:W0:Y:S01]  /*a0a0*/  @P1 LDC R0, c[0x0][0x44c] ;  /* 0x00011300ff001b82 */ /* 0x000e220000000800 */
[----:B------:R-:W-:Y:S01]  /*a0b0*/  VIADD R3, R3, 0x9f ;  /* 0x0000009f03037836 */ /* 0x000fe20000000000 */
[----:B------:R-:W-:Y:S01]  /*a0c0*/  ULDC UR4, c[0x0][0x9dc] ;  /* 0x0002770000047ab9 */ /* 0x000fe20000000800 */
[----:B------:R-:W-:Y:S02]  /*a0d0*/  IMAD.MOV.U32 R5, RZ, RZ, R201 ;  /* 0x000000ffff057224 */ /* 0x000fe400078e00c9 */
[----:B------:R-:W-:-:S03]  /*a0e0*/  IMAD.HI R3, R3, 0x66666667, RZ ;  /* 0x6666666703037827 */ /* 0x000fc600078e02ff */
[----:B------:R-:W1:Y:S01]  /*a0f0*/  @P1 LDC R7, c[0x0][0x450] ;  /* 0x00011400ff071b82 */ /* 0x000e620000000800 */
[----:B0-----:R-:W-:Y:S01]  /*a100*/  @P1 IMAD.HI.U32 R4, R201, R0, RZ ;  /* 0x00000000c9041227 */ /* 0x001fe200078e00ff */
[----:B------:R-:W-:-:S04]  /*a110*/  SHF.R.U32.HI R0, RZ, 0x1f, R3 ;  /* 0x0000001fff007819 */ /* 0x000fc80000011603 */
[----:B------:R-:W-:Y:S02]  /*a120*/  LEA.HI.SX32 R0, R3, R0, 0x1a ;  /* 0x0000000003007211 */ /* 0x000fe400078fd2ff */
[----:B-1----:R-:W-:Y:S02]  /*a130*/  @P1 SHF.R.U32.HI R5, RZ, R7, R4 ;  /* 0x00000007ff051219 */ /* 0x002fe40000011604 */
[----:B------:R-:W-:-:S03]  /*a140*/  VIMNMX R25, R25, R0, PT ;  /* 0x0000000019197248 */ /* 0x000fc60003fe0100 */
        /* <DEDUP_REMOVED lines=13> */
.L_x_1895:
[----:B------:R-:W-:-:S13]  /*a220*/  ISETP.NE.AND P0, PT, R11, 0x1, PT ;  /* 0x000000010b00780c */ /* 0x000fda0003f05270 */
[----:B------:R-:W0:Y:S02]  /*a230*/  @P0 LDC.64 R4, c[0x0][0x9e8] ;  /* 0x00027a00ff040b82 */ /* 0x000e240000000a00 */
[----:B0-----:R-:W-:-:S05]  /*a240*/  @P0 IMAD.HI.U32 R4, R3, R4, RZ ;  /* 0x0000000403040227 */ /* 0x001fca00078e00ff */
[----:B------:R-:W-:-:S07]  /*a250*/  @P0 SHF.R.U32.HI R3, RZ, R5, R4 ;  /* 0x00000005ff030219 */ /* 0x000fce0000011604 */
.L_x_1896:
[----:B------:R-:W-:Y:S05]  /*a260*/  BSYNC B0 ;  /* 0x0000000000007941 */ /* 0x000fea0003800000 */
.L_x_1894:
[----:B------:R-:W-:-:S05]  /*a270*/  IMAD R3, R3, R11, RZ ;  /* 0x0000000b03037224 */ /* 0x000fca00078e02ff */
[----:B------:R-:W-:-:S07]  /*a280*/  VIMNMX R0, R0, R3, !PT ;  /* 0x0000000300007248 */ /* 0x000fce0007fe0100 */
.L_x_1893:
[----:B------:R-:W-:Y:S01]  /*a290*/  IMAD.HI R0, R0, 0x66666667, RZ ;  /* 0x6666666700007827 */ /* 0x000fe200078e02ff */
[----:B------:R-:W-:Y:S03]  /*a2a0*/  BSSY B0, `(.L_x_1897) ;  /* 0x0000026000007945 */ /* 0x000fe60003800000 */
[----:B------:R-:W-:Y:S01]  /*a2b0*/  IMAD.MOV.U32 R105, RZ, RZ, RZ ;  /* 0x000000ffff697224 */ /* 0x000fe200078e00ff */
[----:B------:R-:W-:-:S04]  /*a2c0*/  SHF.R.U32.HI R3, RZ, 0x1f, R0 ;  /* 0x0000001fff037819 */ /* 0x000fc80000011600 */
[----:B------:R-:W-:-:S04]  /*a2d0*/  LEA.HI.SX32 R3, R0, R3, 0x1a ;  /* 0x0000000300037211 */ /* 0x000fc800078fd2ff */
[----:B------:R-:W-:-:S04]  /*a2e0*/  VIMNMX R204, RZ, R3, !PT ;  /* 0x00000003ffcc7248 */ /* 0x000fc80007fe0100 */
        /* <DEDUP_REMOVED lines=31> */
[----:B------:R-:W-:-:S05]  /*a4e0*/  @!P1 LOP3.LUT R5, RZ, R8, RZ, 0x33, !PT ;  /* 0x00000008ff059212 */ /* 0x000fca00078e33ff */
[----:B------:R-:W-:-:S07]  /*a4f0*/  IMAD.MOV.U32 R105, RZ, RZ, R5 ;  /* 0x000000ffff697224 */ /* 0x000fce00078e0005 */
.L_x_1898:
[----:B------:R-:W-:Y:S05]  /*a500*/  BSYNC B0 ;  /* 0x0000000000007941 */ /* 0x000fea0003800000 */
.L_x_1897:
[-C--:B------:R-:W-:Y:S01]  /*a510*/  IMAD R204, R226, R105.reuse, R204 ;  /* 0x00000069e2cc7224 */ /* 0x080fe200078e02cc */
[----:B------:R-:W-:Y:S02]  /*a520*/  PLOP3.LUT P0, PT, PT, PT, PT, 0x80, 0x0 ;  /* 0x000000000000781c */ /* 0x000fe40003f0f070 */
[----:B------:R-:W-:Y:S02]  /*a530*/  CS2R R4, SRZ ;  /* 0x0000000000047805 */ /* 0x000fe4000001ff00 */
[----:B------:R-:W-:Y:S01]  /*a540*/  CS2R R88, SRZ ;  /* 0x0000000000587805 */ /* 0x000fe2000001ff00 */
[----:B------:R-:W-:Y:S01]  /*a550*/  IMAD.MOV.U32 R3, RZ, RZ, RZ ;  /* 0x000000ffff037224 */ /* 0x000fe200078e00ff */
[----:B------:R-:W-:Y:S01]  /*a560*/  VIADDMNMX R105, R204, R105, R25, PT ;  /* 0x00000069cc697246 */ /* 0x000fe20003800119 */
[----:B------:R-:W-:Y:S01]  /*a570*/  IMAD.MOV.U32 R58, RZ, RZ, RZ ;  /* 0x000000ffff3a7224 */ /* 0x000fe200078e00ff */
[----:B------:R-:W-:Y:S01]  /*a580*/  CS2R R90, SRZ ;  /* 0x00000000005a7805 */ /* 0x000fe2000001ff00 */
[----:B------:R-:W-:Y:S01]  /*a590*/  IMAD.MOV.U32 R26, RZ, RZ, RZ ;  /* 0x000000ffff1a7224 */ /* 0x000fe200078e00ff */
[----:B------:R-:W-:Y:S01]  /*a5a0*/  ISETP.GT.AND P1, PT, R105, R204, PT ;  /* 0x000000cc6900720c */ /* 0x000fe20003f24270 */
[----:B------:R-:W-:Y:S01]  /*a5b0*/  IMAD.MOV.U32 R80, RZ, RZ, RZ ;  /* 0x000000ffff507224 */ /* 0x000fe200078e00ff */
[----:B------:R-:W-:Y:S01]  /*a5c0*/  CS2R R46, SRZ ;  /* 0x00000000002e7805 */ /* 0x000fe2000001ff00 */
[----:B------:R-:W-:Y:S01]  /*a5d0*/  IMAD.MOV.U32 R113, RZ, RZ, RZ ;  /* 0x000000ffff717224 */ /* 0x000fe200078e00ff */
[----:B------:R-:W-:-:S02]  /*a5e0*/  CS2R R40, SRZ ;  /* 0x0000000000287805 */ /* 0x000fc4000001ff00 */
[----:B------:R-:W-:Y:S01]  /*a5f0*/  CS2R R14, SRZ ;  /* 0x00000000000e7805 */ /* 0x000fe2000001ff00 */
[----:B------:R-:W-:Y:S01]  /*a600*/  IMAD.MOV.U32 R42, RZ, RZ, RZ ;  /* 0x000000ffff2a7224 */ /* 0x000fe200078e00ff */
[----:B------:R-:W-:Y:S01]  /*a610*/  CS2R R36, SRZ ;  /* 0x0000000000247805 */ /* 0x000fe2000001ff00 */
[----:B------:R-:W-:Y:S01]  /*a620*/  IMAD.MOV.U32 R95, RZ, RZ, RZ ;  /* 0x000000ffff5f7224 */ /* 0x000fe200078e00ff */
[----:B------:R-:W-:Y:S01]  /*a630*/  CS2R R72, SRZ ;  /* 0x0000000000487805 */ /* 0x000fe2000001ff00 */
[----:B------:R-:W-:Y:S01]  /*a640*/  IMAD.MOV.U32 R117, RZ, RZ, RZ ;  /* 0x000000ffff757224 */ /* 0x000fe200078e00ff */
[----:B------:R-:W-:Y:S02]  /*a650*/  CS2R R52, SRZ ;  /* 0x0000000000347805 */ /* 0x000fe4000001ff00 */
[----:B------:R-:W-:Y:S02]  /*a660*/  CS2R R70, SRZ ;  /* 0x0000000000467805 */ /* 0x000fe4000001ff00 */
[----:B------:R-:W-:-:S02]  /*a670*/  CS2R R56, SRZ ;  /* 0x0000000000387805 */ /* 0x000fc4000001ff00 */
[----:B------:R-:W-:Y:S02]  /*a680*/  CS2R R8, SRZ ;  /* 0x0000000000087805 */ /* 0x000fe4000001ff00 */
        /* <DEDUP_REMOVED lines=19> */
[----:B------:R-:W-:-:S02]  /*a7c0*/  IMAD.MOV.U32 R20, RZ, RZ, RZ ;  /* 0x000000ffff147224 */ /* 0x000fc400078e00ff */
[----:B------:R-:W-:Y:S02]  /*a7d0*/  IMAD.MOV.U32 R111, RZ, RZ, RZ ;  /* 0x000000ffff6f7224 */ /* 0x000fe400078e00ff */
[----:B------:R-:W-:Y:S02]  /*a7e0*/  IMAD.MOV.U32 R86, RZ, RZ, RZ ;  /* 0x000000ffff567224 */ /* 0x000fe400078e00ff */
[----:B------:R-:W-:Y:S02]  /*a7f0*/  IMAD.MOV.U32 R109, RZ, RZ, RZ ;  /* 0x000000ffff6d7224 */ /* 0x000fe400078e00ff */
[----:B------:R-:W-:Y:S01]  /*a800*/  IMAD.MOV.U32 R25, RZ, RZ, RZ ;  /* 0x000000ffff197224 */ /* 0x000fe200078e00ff */
[----:B------:R-:W-:Y:S06]  /*a810*/  @!P1 BRA `(.L_x_1899) ;  /* 0x0000016800689947 */ /* 0x000fec0003800000 */
[----:B------:R-:W-:-:S03]  /*a820*/  UMOV UR4, 0xffffffff ;  /* 0xffffffff00047882 */ /* 0x000fc60000000000 */
[----:B------:R-:W-:Y:S05]  /*a830*/  BRA.DIV UR4, `(.L_x_1900) ;  /* 0x0000024204f47947 */ /* 0x000fea000b800000 */
[----:B------:R-:W0:Y:S02]  /*a840*/  S2R R0, SR_TID.X ;  /* 0x0000000000007919 */ /* 0x000e240000002100 */
[----:B0-----:R-:W-:-:S05]  /*a850*/  VIADD R3, R0, 0xffffff80 ;  /* 0xffffff8000037836 */ /* 0x001fca0000000000 */
[----:B------:R-:W-:-:S04]  /*a860*/  SHF.R.S32.HI R0, RZ, 0x1f, R3 ;  /* 0x0000001fff007819 */ /* 0x000fc80000011403 */
[----:B------:R-:W-:-:S04]  /*a870*/  LEA.HI R0, R0, R3, RZ, 0x7 ;  /* 0x0000000300007211 */ /* 0x000fc800078f38ff */
[----:B------:R-:W-:-:S05]  /*a880*/  SHF.R.S32.HI R0, RZ, 0x7, R0 ;  /* 0x00000007ff007819 */ /* 0x000fca0000011400 */
[----:B------:R0:W1:Y:S02]  /*a890*/  SHFL.IDX PT, R202, R0, RZ, 0x1f ;  /* 0x00001fff00ca7589 */ /* 0x00006400000e0000 */
.L_x_2243:
        /* <DEDUP_REMOVED lines=26> */
.L_x_1902:
[----:B------:R-:W-:Y:S05]  /*aa40*/  BSYNC B6 ;  /* 0x0000000000067941 */ /* 0x000fea0003800000 */
.L_x_1901:
[----:B------:R-:W-:Y:S02]  /*aa50*/  ULDC UR4, c[0x0][0x3f4] ;  /* 0x0000fd0000047ab9 */ /* 0x000fe40000000800 */
[----:B------:R-:W-:-:S13]  /*aa60*/  ISETP.LT.AND P0, PT, RZ, UR4, PT ;  /* 0x00000004ff007c0c */ /* 0x000fda000bf01270 */
[----:B------:R-:W-:Y:S05]  /*aa70*/  @P0 BRA `(.L_x_1903) ;  /* 0x0000000000480947 */ /* 0x000fea0003800000 */
[----:B------:R-:W2:Y:S02]  /*aa80*/  LDL R20, [R1+0xc] ;  /* 0x00000c0001147983 */ /* 0x000ea40000100800 */
[----:B--2---:R-:W-:-:S13]  /*aa90*/  R2UR UR5, R20 ;  /* 0x00000000140572ca */ /* 0x004fda00000e0000 */
        /* <DEDUP_REMOVED lines=10> */
.L_x_1906:
[----:B-1----:R1:W2:Y:S02]  /*ab40*/  SYNCS.PHASECHK.TRANS64.TRYWAIT P0, [R17+URZ+0x22800], R0 ;  /* 0x02280000110075a7 */ /* 0x0022a4000800017f */
[----:B--2---:R-:W-:Y:S05]  /*ab50*/  @!P0 NANOSLEEP.SYNCS 0x989680 ;  /* 0x009896800000895d */ /* 0x004fea0003900000 */
[----:B------:R-:W2:Y:S02]  /*ab60*/  @!P0 SYNCS.PHASECHK.TRANS64 P0, [R17+URZ+0x22800], R0 ;  /* 0x02280000110085a7 */ /* 0x000ea4000800007f */
[----:B--2---:R-:W-:Y:S05]  /*ab70*/  @!P0 BRA `(.L_x_1906) ;  /* 0xfffffffc00f08947 */ /* 0x004fea000383ffff */
.L_x_1905:
[----:B------:R-:W-:Y:S05]  /*ab80*/  BSYNC B0 ;  /* 0x0000000000007941 */ /* 0x000fea0003800000 */
.L_x_1904:
[----:B------:R-:W-:Y:S05]  /*ab90*/  BRA `(.L_x_1907) ;  /* 0x0000004c00b47947 */ /* 0x000fea0003800000 */
.L_x_1903:
[----:B------:R-:W-:Y:S01]  /*aba0*/  LOP3.LUT P0, RZ, R26, 0x3ff, RZ, 0xc0, !PT ;  /* 0x000003ff1aff7812 */ /* 0x000fe2000780c0ff */
[----:B------:R-:W-:Y:S01]  /*abb0*/  ULDC.64 UR4, c[0x0][0x3f8] ;  /* 0x0000fe0000047ab9 */ /* 0x000fe20000000a00 */
[----:B-----5:R-:W-:Y:S01]  /*abc0*/  SHF.R.S32.HI R0, RZ, 0x1f, R24 ;  /* 0x0000001fff007819 */ /* 0x020fe20000011418 */
[----:B------:R-:W-:Y:S01]  /*abd0*/  ULDC.64 UR6, c[0x0][0x408] ;  /* 0x0001020000067ab9 */ /* 0x000fe20000000a00 */
[----:B------:R-:W-:Y:S01]  /*abe0*/  IMAD.WIDE.U32 R26, R24, UR4, RZ ;  /* 0x00000004181a7c25 */ /* 0x000fe2000f8e00ff */
[----:B------:R-:W-:Y:S03]  /*abf0*/  BSSY B6, `(.L_x_1908) ;  /* 0x0000019000067945 */ /* 0x000fe60003800000 */
[C---:B------:R-:W-:Y:S02]  /*ac00*/  IMAD R3, R0.reuse, UR4, RZ ;  /* 0x0000000400037c24 */ /* 0x040fe4000f8e02ff */
[----:B------:R-:W-:-:S02]  /*ac10*/  IMAD R5, R0, UR6, RZ ;  /* 0x0000000600057c24 */ /* 0x000fc4000f8e02ff */
[C---:B------:R-:W-:Y:S02]  /*ac20*/  IMAD R3, R24.reuse, UR5, R3 ;  /* 0x0000000518037c24 */ /* 0x040fe4000f8e0203 */
[C---:B------:R-:W-:Y:S02]  /*ac30*/  IMAD R5, R24.reuse, UR7, R5 ;  /* 0x0000000718057c24 */ /* 0x040fe4000f8e0205 */
[----:B------:R-:W-:-:S04]  /*ac40*/  IMAD.WIDE.U32 R24, R24, UR6, RZ ;  /* 0x0000000618187c25 */ /* 0x000fc8000f8e00ff */
        /* <DEDUP_REMOVED lines=19> */
.L_x_1909:
[----:B------:R-:W-:Y:S05]  /*ad80*/  BSYNC B6 ;  /* 0x0000000000067941 */ /* 0x000fea0003800000 */
.L_x_1908:
[----:B------:R-:W-:Y:S01]  /*ad90*/  ULDC.U8 UR4, c[0x0][0x410] ;  /* 0x0001040000047ab9 */ /* 0x000fe20000000000 */
[----:B------:R-:W-:Y:S01]  /*ada0*/  BSSY B0, `(.L_x_1910) ;  /* 0x00004c4000007945 */ /* 0x000fe20003800000 */
[----:B------:R-:W-:Y:S01]  /*adb0*/  ISETP.NE.AND P0, PT, RZ, UR4, PT ;  /* 0x00000004ff007c0c */ /* 0x000fe2000bf05270 */
[----:B------:R-:W-:-:S12]  /*adc0*/  IMAD.IADD R41, R194, 0x1, R201 ;  /* 0x00000001c2297824 */ /* 0x000fd800078e02c9 */
[----:B------:R-:W-:Y:S05]  /*add0*/  @!P0 BRA `(.L_x_1911) ;  /* 0x0000002400b48947 */ /* 0x000fea0003800000 */
[----:B------:R-:W0:Y:S01]  /*ade0*/  LDC R38, c[0x0][0x448] ;  /* 0x00011200ff267b82 */ /* 0x000e220000000800 */
[----:B------:R-:W-:Y:S01]  /*adf0*/  IMAD R3, R228, 0x40, R41 ;  /* 0x00000040e4037824 */ /* 0x000fe200078e0229 */
[----:B------:R-:W-:Y:S01]  /*ae00*/  ULDC.64 UR4, c[0x0][0x3f8] ;  /* 0x0000fe0000047ab9 */ /* 0x000fe20000000a00 */
[----:B------:R-:W-:Y:S01]  /*ae10*/  IMAD.MOV.U32 R8, RZ, RZ, R26 ;  /* 0x000000ffff087224 */ /* 0x000fe200078e001a */
[----:B------:R-:W-:Y:S01]  /*ae20*/  ULDC.64 UR6, c[0x0][0x408] ;  /* 0x0001020000067ab9 */ /* 0x000fe20000000a00 */
[----:B------:R-:W-:Y:S01]  /*ae30*/  IMAD.MOV.U32 R9, RZ, RZ, R29 ;  /* 0x000000ffff097224 */ /* 0x000fe200078e001d */
[----:B------:R-:W-:Y:S01]  /*ae40*/  ULDC.64 UR8, c[0x0][0x400] ;  /* 0x0001000000087ab9 */ /* 0x000fe20000000a00 */
[----:B------:R-:W-:Y:S01]  /*ae50*/  IMAD.MOV.U32 R10, RZ, RZ, R24 ;  /* 0x000000ffff0a7224 */ /* 0x000fe200078e0018 */
[----:B------:R-:W-:Y:S01]  /*ae60*/  SHF.R.S32.HI R37, RZ, 0x1f, R196 ;  /* 0x0000001fff257819 */ /* 0x000fe200000114c4 */
[----:B------:R-:W-:Y:S01]  /*ae70*/  IMAD.MOV.U32 R11, RZ, RZ, R31 ;  /* 0x000000ffff0b7224 */ /* 0x000fe200078e001f */
[----:B0-----:R-:W-:-:S13]  /*ae80*/  ISETP.NE.AND P0, PT, R38, 0x1, PT ;  /* 0x000000012600780c */ /* 0x001fda0003f05270 */
[----:B------:R-:W0:Y:S08]  /*ae90*/  @P0 LDC R0, c[0x0][0x44c] ;  /* 0x00011300ff000b82 */ /* 0x000e300000000800 */
[----:B------:R-:W1:Y:S01]  /*aea0*/  @P0 LDC R5, c[0x0][0x450] ;  /* 0x00011400ff050b82 */ /* 0x000e620000000800 */
[----:B0-----:R-:W-:-:S05]  /*aeb0*/  @P0 IMAD.HI.U32 R0, R3, R0, RZ ;  /* 0x0000000003000227 */ /* 0x001fca00078e00ff */
[----:B-1----:R-:W-:-:S04]  /*aec0*/  @P0 SHF.R.U32.HI R3, RZ, R5, R0 ;  /* 0x00000005ff030219 */ /* 0x002fc80000011600 */
[----:B------:R-:W-:Y:S01]  /*aed0*/  SHF.R.S32.HI R0, RZ, 0x1f, R3 ;  /* 0x0000001fff007819 */ /* 0x000fe20000011403 */
[----:B------:R-:W-:-:S04]  /*aee0*/  IMAD.WIDE.U32 R8, R3, UR4, R8 ;  /* 0x0000000403087c25 */ /* 0x000fc8000f8e0008 */
[----:B------:R-:W-:Y:S02]  /*aef0*/  IMAD R4, R0, UR4, RZ ;  /* 0x0000000400047c24 */ /* 0x000fe4000f8e02ff */
[----:B------:R-:W-:-:S04]  /*af00*/  IMAD.WIDE.U32 R10, R3, UR6, R10 ;  /* 0x00000006030a7c25 */ /* 0x000fc8000f8e000a */
[----:B------:R-:W-:Y:S01]  /*af10*/  IMAD R0, R0, UR6, RZ ;  /* 0x0000000600007c24 */ /* 0x000fe2000f8e02ff */
[----:B------:R-:W-:Y:S01]  /*af20*/  IADD3 R7, P1, R10, UR8, RZ ;  /* 0x000000080a077c10 */ /* 0x000fe2000ff3e0ff */
[C---:B------:R-:W-:Y:S01]  /*af30*/  IMAD R13, R3.reuse, UR5, R4 ;  /* 0x00000005030d7c24 */ /* 0x040fe2000f8e0204 */
[----:B------:R-:W-:Y:S01]  /*af40*/  ULDC.64 UR4, c[0x0][0x3e8] ;  /* 0x0000fa0000047ab9 */ /* 0x000fe20000000a00 */
[----:B------:R-:W-:Y:S01]  /*af50*/  IMAD R3, R3, UR7, R0 ;  /* 0x0000000703037c24 */ /* 0x000fe2000f8e0200 */
[----:B------:R-:W-:Y:S01]  /*af60*/  IADD3 R5, P0, R8, UR4, RZ ;  /* 0x0000000408057c10 */ /* 0x000fe2000ff1e0ff */
[----:B------:R-:W-:-:S03]  /*af70*/  UMOV UR4, 0xffffffff ;  /* 0xffffffff00047882 */ /* 0x000fc60000000000 */
[----:B------:R-:W-:Y:S02]  /*af80*/  IADD3.X R6, R9, UR5, R13, P0, !PT ;  /* 0x0000000509067c10 */ /* 0x000fe400087fe40d */
[----:B------:R-:W-:Y:S01]  /*af90*/  IADD3.X R8, R11, UR9, R3, P1, !PT ;  /* 0x000000090b087c10 */ /* 0x000fe20008ffe403 */
[----:B------:R-:W-:Y:S06]  /*afa0*/  BRA.DIV UR4, `(.L_x_1912) ;  /* 0x0000023e04587947 */ /* 0x000fec000b800000 */
[----:B------:R0:W1:Y:S04]  /*afb0*/  SHFL.IDX PT, R0, R6, RZ, 0x1c1f ;  /* 0x001c1fff06007589 */ /* 0x00006800000e0000 */
[----:B------:R0:W2:Y:S04]  /*afc0*/  SHFL.IDX PT, R3, R5, RZ, 0x1c1f ;  /* 0x001c1fff05037589 */ /* 0x0000a800000e0000 */
[----:B------:R0:W3:Y:S04]  /*afd0*/  SHFL.IDX PT, R4, R8, RZ, 0x1c1f ;  /* 0x001c1fff08047589 */ /* 0x0000e800000e0000 */
[----:B------:R0:W4:Y:S02]  /*afe0*/  SHFL.IDX PT, R14, R7, RZ, 0x1c1f ;  /* 0x001c1fff070e7589 */ /* 0x00012400000e0000 */
.L_x_2249:
[----:B------:R-:W-:Y:S01]  /*aff0*/  IMAD R38, R197, R38, RZ ;  /* 0x00000026c5267224 */ /* 0x000fe200078e02ff */
[----:B------:R-:W-:Y:S01]  /*b000*/  BSSY B1, `(.L_x_1913) ;  /* 0x000001b000017945 */ /* 0x000fe20003800000 */
[----:B------:R-:W-:Y:S02]  /*b010*/  CS2R R20, SRZ ;  /* 0x0000000000147805 */ /* 0x000fe4000001ff00 */
[----:B------:R-:W-:Y:S02]  /*b020*/  CS2R R30, SRZ ;  /* 0x00000000001e7805 */ /* 0x000fe4000001ff00 */
[----:B------:R-:W-:Y:S02]  /*b030*/  CS2R R26, SRZ ;  /* 0x00000000001a7805 */ /* 0x000fe4000001ff00 */
[----:B------:R-:W-:Y:S02]  /*b040*/  ISETP.GE.AND P0, PT, R41, R38, PT ;  /* 0x000000262900720c */ /* 0x000fe40003f06270 */
[----:B------:R-:W-:-:S11]  /*b050*/  CS2R R28, SRZ ;  /* 0x00000000001c7805 */ /* 0x000fd6000001ff00 */
[----:B------:R-:W-:Y:S05]  /*b060*/  @P0 BRA `(.L_x_1914) ;  /* 0x0000000000500947 */ /* 0x000fea0003800000 */
[----:B------:R-:W-:Y:S01]  /*b070*/  ULDC UR4, c[0x0][0x3f4] ;  /* 0x0000fd0000047ab9 */ /* 0x000fe20000000800 */
[----:B------:R-:W-:Y:S02]  /*b080*/  CS2R R20, SRZ ;  /* 0x0000000000147805 */ /* 0x000fe4000001ff00 */
[----:B------:R-:W-:Y:S02]  /*b090*/  ISETP.GE.AND P4, PT, R196, UR4, PT ;  /* 0x00000004c4007c0c */ /* 0x000fe4000bf86270 */
[----:B------:R-:W-:-:S11]  /*b0a0*/  ISETP.GE.AND P3, PT, R188, UR4, PT ;  /* 0x00000004bc007c0c */ /* 0x000fd6000bf66270 */
[----:B--2---:R-:W-:Y:S02]  /*b0b0*/  @!P4 IADD3 R24, P0, R196, R3, RZ ;  /* 0x00000003c418c210 */ /* 0x004fe40007f1e0ff */
[----:B----4-:R-:W-:-:S03]  /*b0c0*/  @!P3 IADD3 R12, P1, R188, R14, RZ ;  /* 0x0000000ebc0cb210 */ /* 0x010fc60007f3e0ff */
[----:B-1----:R-:W-:Y:S01]  /*b0d0*/  @!P4 IMAD.X R25, R0, 0x1, R37, P0 ;  /* 0x000000010019c824 */ /* 0x002fe200000e0625 */
[----:B------:R-:W-:Y:S02]  /*b0e0*/  @!P3 IADD3 R10, P0, R188, R3, RZ ;  /* 0x00000003bc0ab210 */ /* 0x000fe40007f1e0ff */
[----:B------:R-:W-:Y:S02]  /*b0f0*/  @!P3 SHF.R.S32.HI R3, RZ, 0x1f, R188 ;  /* 0x0000001fff03b819 */ /* 0x000fe400000114bc */
[----:B------:R-:W-:Y:S02]  /*b100*/  @!P4 IADD3 R14, P2, R196, R14, RZ ;  /* 0x0000000ec40ec210 */ /* 0x000fe40007f5e0ff */
[----:B------:R-:W-:Y:S02]  /*b110*/  CS2R R30, SRZ ;  /* 0x00000000001e7805 */ /* 0x000fe4000001ff00 */
[----:B------:R-:W-:Y:S02]  /*b120*/  CS2R R28, SRZ ;  /* 0x00000000001c7805 */ /* 0x000fe4000001ff00 */
[----:B------:R-:W-:Y:S01]  /*b130*/  CS2R R26, SRZ ;  /* 0x00000000001a7805 */ /* 0x000fe2000001ff00 */
[--C-:B------:R-:W-:Y:S01]  /*b140*/  @!P3 IMAD.X R11, R0, 0x1, R3.reuse, P0 ;  /* 0x00000001000bb824 */ /* 0x100fe200000e0603 */
[----:B------:R1:W5:Y:S01]  /*b150*/  @!P4 LD.E.64 R20, desc[UR60][R24.64] ;  /* 0x0000003c1814c980 */ /* 0x000362000c101b00 */
[----:B---3--:R-:W-:-:S02]  /*b160*/  @!P3 IMAD.X R13, R4, 0x1, R3, P1 ;  /* 0x00000001040db824 */ /* 0x008fc400008e0603 */
[----:B------:R-:W-:Y:S01]  /*b170*/  @!P4 IMAD.X R15, R4, 0x1, R37, P2 ;  /* 0x00000001040fc824 */ /* 0x000fe200010e0625 */
[----:B------:R1:W5:Y:S04]  /*b180*/  @!P3 LD.E.64 R30, desc[UR60][R10.64] ;  /* 0x0000003c0a1eb980 */ /* 0x000368000c101b00 */
[----:B------:R1:W5:Y:S04]  /*b190*/  @!P3 LD.E.64 R28, desc[UR60][R12.64] ;  /* 0x0000003c0c1cb980 */ /* 0x000368000c101b00 */
[----:B------:R1:W5:Y:S02]  /*b1a0*/  @!P4 LD.E.64 R26, desc[UR60][R14.64] ;  /* 0x0000003c0e1ac980 */ /* 0x000364000c101b00 */
.L_x_1914:
[----:B------:R-:W-:Y:S05]  /*b1b0*/  BSYNC B1 ;  /* 0x0000000000017941 */ /* 0x000fea0003800000 */
.L_x_1913:
[----:B------:R-:W-:Y:S01]  /*b1c0*/  UMOV UR4, 0xffffffff ;  /* 0xffffffff00047882 */ /* 0x000fe20000000000 */
[----:B-1----:R-:W-:Y:S02]  /*b1d0*/  CS2R R24, SRZ ;  /* 0x0000000000187805 */ /* 0x002fe4000001ff00 */
[----:B------:R-:W-:Y:S05]  /*b1e0*/  BRA.DIV UR4, `(.L_x_1915) ;  /* 0x0000023e04387947 */ /* 0x000fea000b800000 */
[----:B------:R1:W0:Y:S04]  /*b1f0*/  SHFL.IDX PT, R0, R6, 0x1, 0x1c1f ;  /* 0x003c1f0006007f89 */ /* 0x00022800000e0000 */
[----:B--2---:R1:W2:Y:S04]  /*b200*/  SHFL.IDX PT, R3, R5, 0x1, 0x1c1f ;  /* 0x003c1f0005037f89 */ /* 0x0042a800000e0000 */
[----:B---3--:R1:W3:Y:S04]  /*b210*/  SHFL.IDX PT, R4, R8, 0x1, 0x1c1f ;  /* 0x003c1f0008047f89 */ /* 0x0082e800000e0000 */
[----:B----4-:R1:W4:Y:S02]  /*b220*/  SHFL.IDX PT, R14, R7, 0x1, 0x1c1f ;  /* 0x003c1f00070e7f89 */ /* 0x01032400000e0000 */
.L_x_2255:
[----:B01----:R-:W-:Y:S01]  /*b230*/  VIADD R5, R41, 0x40 ;  /* 0x0000004029057836 */ /* 0x003fe20000000000 */
[----:B------:R-:W-:Y:S01]  /*b240*/  BSSY B1, `(.L_x_1916) ;  /* 0x000001a000017945 */ /* 0x000fe20003800000 */
[----:B------:R-:W-:Y:S02]  /*b250*/  CS2R R10, SRZ ;  /* 0x00000000000a7805 */ /* 0x000fe4000001ff00 */
[----:B------:R-:W-:Y:S02]  /*b260*/  CS2R R8, SRZ ;  /* 0x0000000000087805 */ /* 0x000fe4000001ff00 */
[----:B------:R-:W-:Y:S02]  /*b270*/  CS2R R12, SRZ ;  /* 0x00000000000c7805 */ /* 0x000fe4000001ff00 */
[----:B------:R-:W-:-:S13]  /*b280*/  ISETP.GE.AND P0, PT, R5, R38, PT ;  /* 0x000000260500720c */ /* 0x000fda0003f06270 */
[----:B------:R-:W-:Y:S05]  /*b290*/  @P0 BRA `(.L_x_1917) ;  /* 0x0000000000500947 */ /* 0x000fea0003800000 */
[----:B------:R-:W-:Y:S01]  /*b2a0*/  ULDC UR4, c[0x0][0x3f4] ;  /* 0x0000fd0000047ab9 */ /* 0x000fe20000000800 */
[----:B------:R-:W-:Y:S02]  /*b2b0*/  CS2R R24, SRZ ;  /* 0x0000000000187805 */ /* 0x000fe4000001ff00 */
[----:B------:R-:W-:Y:S02]  /*b2c0*/  ISETP.GE.AND P4, PT, R188, UR4, PT ;  /* 0x00000004bc007c0c */ /* 0x000fe4000bf86270 */
[----:B------:R-:W-:Y:S02]  /*b2d0*/  CS2R R10, SRZ ;  /* 0x00000000000a7805 */ /* 0x000fe4000001ff00 */
[----:B------:R-:W-:Y:S02]  /*b2e0*/  ISETP.GE.AND P5, PT, R196, UR4, PT ;  /* 0x00000004c4007c0c */ /* 0x000fe4000bfa6270 */
[----:B------:R-:W-:Y:S02]  /*b2f0*/  CS2R R12, SRZ ;  /* 0x00000000000c7805 */ /* 0x000fe4000001ff00 */
[----:B------:R-:W-:-:S05]  /*b300*/  CS2R R8, SRZ ;  /* 0x0000000000087805 */ /* 0x000fca000001ff00 */
[----:B--2---:R-:W-:-:S04]  /*b310*/  @!P4 IADD3 R6, P0, R188, R3, RZ ;  /* 0x00000003bc06c210 */ /* 0x004fc80007f1e0ff */
[----:B------:R-:W-:Y:S02]  /*b320*/  @!P5 IADD3 R34, P2, R196, R3, RZ ;  /* 0x00000003c422d210 */ /* 0x000fe40007f5e0ff */
[-C--:B----4-:R-:W-:Y:S02]  /*b330*/  @!P4 IADD3 R32, P1, R188, R14.reuse, RZ ;  /* 0x0000000ebc20c210 */ /* 0x090fe40007f3e0ff */
[----:B------:R-:W-:Y:S01]  /*b340*/  @!P4 SHF.R.S32.HI R3, RZ, 0x1f, R188 ;  /* 0x0000001fff03c819 */ /* 0x000fe200000114bc */
[----:B------:R-:W-:Y:S01]  /*b350*/  @!P5 IMAD.X R35, R0, 0x1, R37, P2 ;  /* 0x000000010023d824 */ /* 0x000fe200010e0625 */
[----:B------:R-:W-:-:S03]  /*b360*/  @!P5 IADD3 R14, P3, R196, R14, RZ ;  /* 0x0000000ec40ed210 */ /* 0x000fc60007f7e0ff */
[--C-:B------:R-:W-:Y:S01]  /*b370*/  @!P4 IMAD.X R7, R0, 0x1, R3.reuse, P0 ;  /* 0x000000010007c824 */ /* 0x100fe200000e0603 */
[----:B------:R0:W5:Y:S01]  /*b380*/  @!P5 LD.E.64 R24, desc[UR60][R34.64] ;  /* 0x0000003c2218d980 */ /* 0x000162000c101b00 */
[C---:B---3--:R-:W-:Y:S02]  /*b390*/  @!P4 IMAD.X R33, R4.reuse, 0x1, R3, P1 ;  /* 0x000000010421c824 */ /* 0x048fe400008e0603 */
[----:B------:R-:W-:Y:S01]  /*b3a0*/  @!P5 IMAD.X R15, R4, 0x1, R37, P3 ;  /* 0x00000001040fd824 */ /* 0x000fe200018e0625 */
[----:B------:R0:W5:Y:S04]  /*b3b0*/  @!P4 LD.E.64 R10, desc[UR60][R6.64] ;  /* 0x0000003c060ac980 */ /* 0x000168000c101b00 */
[----:B------:R0:W5:Y:S04]  /*b3c0*/  @!P4 LD.E.64 R12, desc[UR60][R32.64] ;  /* 0x0000003c200cc980 */ /* 0x000168000c101b00 */
[----:B------:R0:W5:Y:S02]  /*b3d0*/  @!P5 LD.E.64 R8, desc[UR60][R14.64] ;  /* 0x0000003c0e08d980 */ /* 0x000164000c101b00 */
.L_x_1917:
[----:B------:R-:W-:Y:S05]  /*b3e0*/  BSYNC B1 ;  /* 0x0000000000017941 */ /* 0x000fea0003800000 */
.L_x_1916:
[----:B------:R-:W2:Y:S01]  /*b3f0*/  LDL R0, [R1+0xc] ;  /* 0x00000c0001007983 */ /* 0x000ea20000100800 */
[----:B0-----:R-:W-:Y:S01]  /*b400*/  VIADDMNMX R15, R38, -R201, 0x80, PT ;  /* 0x00000080260f7446 */ /* 0x001fe200038009c9 */
[----:B------:R-:W-:Y:S01]  /*b410*/  BSSY B1, `(.L_x_1918) ;  /* 0x0000013000017945 */ /* 0x000fe20003800000 */
[C---:B------:R-:W-:Y:S02]  /*b420*/  LOP3.LUT P2, RZ, R213.reuse, 0x4, RZ, 0xc0, !PT ;  /* 0x00000004d5ff7812 */ /* 0x040fe4000784c0ff */
[----:B------:R-:W-:Y:S02]  /*b430*/  ISETP.GE.AND P1, PT, R194, R15, PT ;  /* 0x0000000fc200720c */ /* 0x000fe40003f26270 */
[----:B--2---:R-:W-:Y:S01]  /*b440*/  R2UR UR5, R0 ;  /* 0x00000000000572ca */ /* 0x004fe200000e0000 */
[----:B------:R-:W-:-:S05]  /*b450*/  IMAD.SHL.U32 R0, R213, 0x80, RZ ;  /* 0x00000080d5007824 */ /* 0x000fca00078e00ff */
[----:B------:R-:W-:-:S04]  /*b460*/  LOP3.LUT R3, R0, 0x380, RZ, 0xc0, !PT ;  /* 0x0000038000037812 */ /* 0x000fc800078ec0ff */
[----:B------:R-:W-:Y:S02]  /*b470*/  LOP3.LUT R0, R3, 0x30, R18, 0xf8, !PT ;  /* 0x0000003003007812 */ /* 0x000fe400078ef812 */
[----:B------:R-:W-:Y:S01]  /*b480*/  SHF.R.U32.HI R3, RZ, 0x3, R3 ;  /* 0x00000003ff037819 */ /* 0x000fe20000011603 */
[----:B------:R-:W-:-:S03]  /*b490*/  ULEA.HI UR4, UR5, UR5, URZ, 0x1 ;  /* 0x0000000505047291 */ /* 0x000fc6000f8f083f */
[----:B------:R-:W-:Y:S01]  /*b4a0*/  LOP3.LUT R3, R0, R3, RZ, 0x3c, !PT ;  /* 0x0000000300037212 */ /* 0x000fe200078e3cff */
[----:B------:R-:W-:-:S03]  /*b4b0*/  ULOP3.LUT UR4, UR4, 0xfffffffe, URZ, 0xc0, !UPT ;  /* 0xfffffffe04047892 */ /* 0x000fc6000f8ec03f */
[----:B------:R-:W-:Y:S01]  /*b4c0*/  IADD3 R3, R17, R3, R212 ;  /* 0x0000000311037210 */ /* 0x000fe20007ffe0d4 */
[----:B------:R-:W-:-:S04]  /*b4d0*/  UIADD3 UR4, UR5, -UR4, URZ ;  /* 0x8000000405047290 */ /* 0x000fc8000fffe03f */
[C---:B---3--:R-:W-:Y:S02]  /*b4e0*/  VIADD R4, R3.reuse, 0x14400 ;  /* 0x0001440003047836 */ /* 0x048fe40000000000 */
[----:B------:R-:W-:Y:S02]  /*b4f0*/  IMAD.U32 R6, RZ, RZ, UR4 ;  /* 0x00000004ff067e24 */ /* 0x000fe4000f8e00ff */
[----:B------:R-:W-:-:S03]  /*b500*/  VIADD R0, R3, 0x14440 ;  /* 0x0001444003007836 */ /* 0x000fc60000000000 */
[----:B------:R-:W-:-:S04]  /*b510*/  SHF.L.U32 R6, R6, 0x1f, RZ ;  /* 0x0000001f06067819 */ /* 0x000fc800000006ff */
[----:B------:R-:W0:Y:S02]  /*b520*/  SYNCS.PHASECHK.TRANS64.TRYWAIT P0, [R17+URZ+0x22800], R6 ;  /* 0x02280006110075a7 */ /* 0x000e24000800017f */
[----:B0-----:R-:W-:Y:S05]  /*b530*/  @!P0 BRA `(.L_x_1919) ;  /* 0x0000023800d48947 */ /* 0x001fea0003800000 */
.L_x_2256:
[----:B------:R-:W-:Y:S05]  /*b540*/  BSYNC B1 ;  /* 0x0000000000017941 */ /* 0x000fea0003800000 */
.L_x_1918:
[----:B------:R-:W-:Y:S01]  /*b550*/  BSSY B1, `(.L_x_1920) ;  /* 0x00000fa000017945 */ /* 0x000fe20003800000 */
[----:B------:R-:W-:-:S03]  /*b560*/  @P2 VIADD R0, R4, 0xffffffc0 ;  /* 0xffffffc004002836 */ /* 0x000fc60000000000 */
[----:B------:R-:W-:Y:S05]  /*b570*/  @P1 BRA `(.L_x_1921) ;  /* 0x0000000c00dc1947 */ /* 0x000fea0003800000 */
[----:B------:R-:W1:Y:S01]  /*b580*/  LDC R5, c[0x0][0x3f4] ;  /* 0x0000fd00ff057b82 */ /* 0x000e620000000800 */
[----:B------:R-:W-:Y:S01]  /*b590*/  BSSY B2, `(.L_x_1922) ;  /* 0x000007a000027945 */ /* 0x000fe20003800000 */
[-C--:B-1----:R-:W-:Y:S02]  /*b5a0*/  ISETP.GE.AND P0, PT, R188, R5.reuse, PT ;  /* 0x00000005bc00720c */ /* 0x082fe40003f06270 */
[----:B------:R-:W-:-:S11]  /*b5b0*/  ISETP.GE.AND P1, PT, R196, R5, PT ;  /* 0x00000005c400720c */ /* 0x000fd60003f26270 */
[----:B------:R-:W-:Y:S05]  /*b5c0*/  @P0 BRA `(.L_x_1923) ;  /* 0x0000000400d80947 */ /* 0x000fea0003800000 */
[----:B0-----:R-:W0:Y:S01]  /*b5d0*/  LDS.128 R4, [R3+0x14400] ;  /* 0x0144000003047984 */ /* 0x001e220000000c00 */
[----:B-----5:R-:W-:Y:S02]  /*b5e0*/  SHF.R.U32.HI R35, RZ, 0x8, R31 ;  /* 0x00000008ff237819 */ /* 0x020fe4000001161f */
[----:B------:R-:W-:Y:S02]  /*b5f0*/  LOP3.LUT R34, R31, 0xff, RZ, 0xc0, !PT ;  /* 0x000000ff1f227812 */ /* 0x000fe400078ec0ff */
[----:B------:R-:W-:Y:S02]  /*b600*/  LOP3.LUT R35, R35, 0xff, RZ, 0xc0, !PT ;  /* 0x000000ff23237812 */ /* 0x000fe400078ec0ff */
[----:B------:R-:W-:Y:S02]  /*b610*/  SHF.R.U32.HI R39, RZ, 0x8, R29 ;  /* 0x00000008ff277819 */ /* 0x000fe4000001161d */
[----:B------:R-:W-:Y:S02]  /*b620*/  PRMT R34, R35, 0x7604, R34 ;  /* 0x0000760423227816 */ /* 0x000fe40000000022 */
[----:B------:R-:W-:-:S02]  /*b630*/  SHF.R.U32.HI R35, RZ, 0x10, R31 ;  /* 0x00000010ff237819 */ /* 0x000fc4000001161f */
[----:B------:R-:W-:Y:S02]  /*b640*/  LOP3.LUT R38, R29, 0xff, RZ, 0xc0, !PT ;  /* 0x000000ff1d267812 */ /* 0x000fe400078ec0ff */
[----:B------:R-:W-:Y:S01]  /*b650*/  LOP3.LUT R39, R39, 0xff, RZ, 0xc0, !PT ;  /* 0x000000ff27277812 */ /* 0x000fe200078ec0ff */
[----:B------:R-:W-:Y:S01]  /*b660*/  IMAD.U32 R35, R35, 0x10000, RZ ;  /* 0x0001000023237824 */ /* 0x000fe200078e00ff */
[----:B------:R-:W-:Y:S02]  /*b670*/  SHF.R.U32.HI R40, RZ, 0x10, R29 ;  /* 0x00000010ff287819 */ /* 0x000fe4000001161d */
[----:B------:R-:W-:Y:S02]  /*b680*/  SHF.R.U32.HI R32, RZ, 0x8, R30 ;  /* 0x00000008ff207819 */ /* 0x000fe4000001161e */
[----:B------:R-:W-:Y:S01]  /*b690*/  PRMT R38, R39, 0x7604, R38 ;  /* 0x0000760427267816 */ /* 0x000fe20000000026 */
[----:B------:R-:W-:Y:S01]  /*b6a0*/  IMAD.U32 R39, R40, 0x10000, RZ ;  /* 0x0001000028277824 */ /* 0x000fe200078e00ff */
[----:B----4-:R-:W-:-:S02]  /*b6b0*/  LOP3.LUT R14, R30, 0xff, RZ, 0xc0, !PT ;  /* 0x000000ff1e0e7812 */ /* 0x010fc400078ec0ff */
[----:B------:R-:W-:Y:S02]  /*b6c0*/  LOP3.LUT R33, R32, 0xff, RZ, 0xc0, !PT ;  /* 0x000000ff20217812 */ /* 0x000fe400078ec0ff */
[----:B------:R-:W-:Y:S02]  /*b6d0*/  SHF.R.U32.HI R32, RZ, 0x8, R28 ;  /* 0x00000008ff207819 */ /* 0x000fe4000001161c */
[----:B------:R-:W-:Y:S02]  /*b6e0*/  PRMT R33, R33, 0x7604, R14 ;  /* 0x0000760421217816 */ /* 0x000fe4000000000e */
[----:B------:R-:W-:Y:S02]  /*b6f0*/  LOP3.LUT R14, R28, 0xff, RZ, 0xc0, !PT ;  /* 0x000000ff1c0e7812 */ /* 0x000fe400078ec0ff */
[----:B------:R-:W-:Y:S02]  /*b700*/  LOP3.LUT R37, R32, 0xff, RZ, 0xc0, !PT ;  /* 0x000000ff20257812 */ /* 0x000fe400078ec0ff */
[----:B------:R-:W-:-:S02]  /*b710*/  LOP3.LUT R35, R34, 0xff0000, R35, 0xf8, !PT ;  /* 0x00ff000022237812 */ /* 0x000fc400078ef823 */
[----:B------:R-:W-:Y:S02]  /*b720*/  LOP3.LUT R39, R38, 0xff0000, R39, 0xf8, !PT ;  /* 0x00ff000026277812 */ /* 0x000fe400078ef827 */
[----:B------:R-:W-:Y:S02]  /*b730*/  PRMT R37, R37, 0x7604, R14 ;  /* 0x0000760425257816 */ /* 0x000fe4000000000e */
[----:B------:R-:W-:Y:S02]  /*b740*/  LOP3.LUT R39, R39, 0xff000000, R29, 0xf8, !PT ;  /* 0xff00000027277812 */ /* 0x000fe400078ef81d */
[----:B------:R-:W-:Y:S02]  /*b750*/  LOP3.LUT R35, R35, 0xff000000, R31, 0xf8, !PT ;  /* 0xff00000023237812 */ /* 0x000fe400078ef81f */
[----:B------:R-:W-:Y:S02]  /*b760*/  LOP3.LUT R33, R33, 0xff0000, R30, 0xf8, !PT ;  /* 0x00ff000021217812 */ /* 0x000fe400078ef81e */
[----:B0-----:R-:W-:-:S02]  /*b770*/  F2FP.F16.E4M3.UNPACK_B R14, R6.H1 ;  /* 0x00000006ff0e723e */ /* 0x001fc400030006ff */
[----:B------:R-:W-:Y:S02]  /*b780*/  LOP3.LUT R37, R37, 0xff0000, R28, 0xf8, !PT ;  /* 0x00ff000025257812 */ /* 0x000fe400078ef81c */
[----:B------:R-:W-:Y:S02]  /*b790*/  F2FP.F16.E4M3.UNPACK_B R38, R39 ;  /* 0x00000027ff26723e */ /* 0x000fe400020006ff */
[----:B------:R-:W-:Y:S02]  /*b7a0*/  F2FP.F16.E4M3.UNPACK_B R32, R35 ;  /* 0x00000023ff20723e */ /* 0x000fe400020006ff */
[----:B------:R-:W-:Y:S01]  /*b7b0*/  LOP3.LUT R33, R33, 0xff000000, R30, 0xf8, !PT ;  /* 0xff00000021217812 */ /* 0x000fe200078ef81e */
[--C-:B------:R-:W-:Y:S01]  /*b7c0*/  HADD2.F32 R30, -RZ, R14.reuse.H0_H0 ;  /* 0x2000000eff1e7230 */ /* 0x100fe20000004100 */
[----:B------:R-:W-:Y:S01]  /*b7d0*/  LOP3.LUT R34, R37, 0xff000000, R28, 0xf8, !PT ;  /* 0xff00000025227812 */ /* 0x000fe200078ef81c */
[----:B------:R-:W-:Y:S01]  /*b7e0*/  HADD2.F32 R14, -RZ, R14.H1_H1 ;  /* 0x3000000eff0e7230 */ /* 0x000fe20000004100 */
[----:B------:R-:W-:Y:S01]  /*b7f0*/  F2FP.F16.E4M3.UNPACK_B R29, R6 ;  /* 0x00000006ff1d723e */ /* 0x000fe200020006ff */
[----:B------:R-:W-:Y:S01]  /*b800*/  HADD2.F32 R41, -RZ, R38.H1_H1 ;  /* 0x30000026ff297230 */ /* 0x000fe20000004100 */
[----:B------:R-:W-:Y:S01]  /*b810*/  F2FP.F16.E4M3.UNPACK_B R28, R5.H1 ;  /* 0x00000005ff1c723e */ /* 0x000fe200030006ff */
[----:B------:R-:W-:Y:S01]  /*b820*/  HADD2.F32 R37, -RZ, R32.H1_H1 ;  /* 0x30000020ff257230 */ /* 0x000fe20000004100 */
[----:B------:R-:W-:Y:S01]  /*b830*/  F2FP.F16.E4M3.UNPACK_B R31, R7 ;  /* 0x00000007ff1f723e */ /* 0x000fe200020006ff */
[----:B------:R-:W-:-:S02]  /*b840*/  HADD2.F32 R38, -RZ, R38.H0_H0 ;  /* 0x20000026ff267230 */ /* 0x000fc40000004100 */
[C---:B------:R-:W-:Y:S01]  /*b850*/  FMUL.FTZ R43, R14.reuse, R41 ;  /* 0x000000290e2b7220 */ /* 0x040fe20000410000 */
[----:B------:R-:W-:Y:S02]  /*b860*/  HADD2.F32 R32, -RZ, R32.H0_H0 ;  /* 0x20000020ff207230 */ /* 0x000fe40000004100 */
[----:B------:R-:W-:Y:S01]  /*b870*/  FMUL.FTZ R40, R14, R37 ;  /* 0x000000250e287220 */ /* 0x000fe20000410000 */
[----:B------:R-:W-:Y:S01]  /*b880*/  F2FP.F16.E4M3.UNPACK_B R14, R5 ;  /* 0x00000005ff0e723e */ /* 0x000fe200020006ff */
[--C-:B------:R-:W-:Y:S01]  /*b890*/  HADD2.F32 R5, -RZ, R29.reuse.H1_H1 ;  /* 0x3000001dff057230 */ /* 0x100fe20000004100 */
[----:B------:R-:W-:Y:S01]  /*b8a0*/  F2FP.F16.E4M3.UNPACK_B R39, R39.H1 ;  /* 0x00000027ff27723e */ /* 0x000fe200030006ff */
[C---:B------:R-:W-:Y:S01]  /*b8b0*/  FFMA.FTZ R43, R30.reuse, R37, -R43 ;  /* 0x000000251e2b7223 */ /* 0x040fe2000001082b */
[----:B------:R-:W-:Y:S01]  /*b8c0*/  FFMA.FTZ R44, R30, R41, R40 ;  /* 0x000000291e2c7223 */ /* 0x000fe20000010028 */
[----:B------:R-:W-:Y:S01]  /*b8d0*/  HADD2.F32 R29, -RZ, R29.H0_H0 ;  /* 0x2000001dff1d7230 */ /* 0x000fe20000004100 */
[----:B------:R-:W-:Y:S01]  /*b8e0*/  F2FP.F16.E4M3.UNPACK_B R35, R35.H1 ;  /* 0x00000023ff23723e */ /* 0x000fe200030006ff */
[C---:B------:R-:W-:Y:S01]  /*b8f0*/  FMUL.FTZ R30, R5.reuse, R38 ;  /* 0x00000026051e7220 */ /* 0x040fe20000410000 */
[----:B------:R-:W-:Y:S01]  /*b900*/  FMUL.FTZ R37, R5, R32 ;  /* 0x0000002005257220 */ /* 0x000fe20000410000 */
[----:B------:R-:W-:Y:S01]  /*b910*/  HADD2.F32 R5, -RZ, R31.H1_H1 ;  /* 0x3000001fff057230 */ /* 0x000fe20000004100 */
[----:B------:R-:W-:Y:S01]  /*b920*/  F2FP.F16.E4M3.UNPACK_B R7, R7.H1 ;  /* 0x00000007ff07723e */ /* 0x000fe200030006ff */
[----:B------:R-:W-:-:S02]  /*b930*/  HADD2.F32 R40, -RZ, R39.H0_H0 ;  /* 0x20000027ff287230 */ /* 0x000fc40000004100 */
[C---:B------:R-:W-:Y:S01]  /*b940*/  FFMA.FTZ R41, R29.reuse, R32, -R30 ;  /* 0x000000201d297223 */ /* 0x040fe2000001081e */
[----:B------:R-:W-:Y:S02]  /*b950*/  HADD2.F32 R30, -RZ, R35.H0_H0 ;  /* 0x20000023ff1e7230 */ /* 0x000fe40000004100 */
[----:B------:R-:W-:Y:S01]  /*b960*/  FFMA.FTZ R42, R29, R38, R37 ;  /* 0x000000261d2a7223 */ /* 0x000fe20000010025 */
[----:B------:R-:W-:Y:S02]  /*b970*/  HADD2.F32 R31, -RZ, R31.H0_H0 ;  /* 0x2000001fff1f7230 */ /* 0x000fe40000004100 */
[C---:B------:R-:W-:Y:S01]  /*b980*/  FMUL.FTZ R32, R5.reuse, R40 ;  /* 0x0000002805207220 */ /* 0x040fe20000410000 */
[----:B------:R-:W-:Y:S02]  /*b990*/  HADD2.F32 R38, -RZ, R39.H1_H1 ;  /* 0x30000027ff267230 */ /* 0x000fe40000004100 */
[----:B------:R-:W-:Y:S01]  /*b9a0*/  FMUL.FTZ R46, R5, R30 ;  /* 0x0000001e052e7220 */ /* 0x000fe20000410000 */
[----:B------:R-:W-:-:S02]  /*b9b0*/  HADD2.F32 R29, -RZ, R7.H1_H1 ;  /* 0x30000007ff1d7230 */ /* 0x000fc40000004100 */
[C---:B------:R-:W-:Y:S01]  /*b9c0*/  FFMA.FTZ R39, R31.reuse, R30, -R32 ;  /* 0x0000001e1f277223 */ /* 0x040fe20000010820 */
[----:B------:R-:W-:Y:S02]  /*b9d0*/  HADD2.F32 R30, -RZ, R35.H1_H1 ;  /* 0x30000023ff1e7230 */ /* 0x000fe40000004100 */
[----:B------:R-:W-:Y:S01]  /*b9e0*/  FFMA.FTZ R46, R31, R40, R46 ;  /* 0x000000281f2e7223 */ /* 0x000fe2000001002e */
[----:B------:R-:W-:Y:S01]  /*b9f0*/  F2FP.F16.E4M3.UNPACK_B R6, R4 ;  /* 0x00000004ff06723e */ /* 0x000fe200020006ff */
[----:B------:R-:W-:Y:S02]  /*ba00*/  HADD2.F32 R5, -RZ, R7.H0_H0 ;  /* 0x20000007ff057230 */ /* 0x000fe40000004100 */
[C---:B------:R-:W-:Y:S01]  /*ba10*/  FMUL.FTZ R32, R29.reuse, R38 ;  /* 0x000000261d207220 */ /* 0x040fe20000410000 */
[----:B------:R-:W-:Y:S01]  /*ba20*/  FMUL.FTZ R40, R29, R30 ;  /* 0x0000001e1d287220 */ /* 0x000fe20000410000 */
[----:B------:R-:W-:Y:S02]  /*ba30*/  F2FP.F16.E4M3.UNPACK_B R4, R4.H1 ;  /* 0x00000004ff04723e */ /* 0x000fe400030006ff */
[----:B------:R-:W-:Y:S01]  /*ba40*/  F2FP.F16.E4M3.UNPACK_B R31, R34 ;  /* 0x00000022ff1f723e */ /* 0x000fe200020006ff */
[C---:B------:R-:W-:Y:S01]  /*ba50*/  FFMA.FTZ R45, R5.reuse, R30, -R32 ;  /* 0x0000001e052d7223 */ /* 0x040fe20000010820 */
[-C--:B------:R-:W-:Y:S01]  /*ba60*/  F2FP.F16.E4M3.UNPACK_B R29, R33.reuse ;  /* 0x00000021ff1d723e */ /* 0x080fe200020006ff */
[----:B------:R-:W-:Y:S01]  /*ba70*/  FFMA.FTZ R48, R5, R38, R40 ;  /* 0x0000002605307223 */ /* 0x000fe20000010028 */
[----:B------:R-:W-:Y:S01]  /*ba80*/  HADD2.F32 R7, -RZ, R4.H1_H1 ;  /* 0x30000004ff077230 */ /* 0x000fe20000004100 */
[----:B------:R-:W-:Y:S01]  /*ba90*/  F2FP.F16.E4M3.UNPACK_B R33, R33.H1 ;  /* 0x00000021ff21723e */ /* 0x000fe200030006ff */
[----:B------:R-:W-:Y:S01]  /*baa0*/  HADD2.F32 R32, -RZ, R31.H1_H1 ;  /* 0x3000001fff207230 */ /* 0x000fe20000004100 */
[----:B------:R-:W-:Y:S01]  /*bab0*/  F2FP.F16.E4M3.UNPACK_B R34, R34.H1 ;  /* 0x00000022ff22723e */ /* 0x000fe200030006ff */
[----:B------:R-:W-:-:S02]  /*bac0*/  HADD2.F32 R30, -RZ, R29.H1_H1 ;  /* 0x3000001dff1e7230 */ /* 0x000fc40000004100 */
[----:B------:R-:W-:Y:S02]  /*bad0*/  HADD2.F32 R5, -RZ, R4.H0_H0 ;  /* 0x20000004ff057230 */ /* 0x000fe40000004100 */
[C---:B------:R-:W-:Y:S01]  /*bae0*/  FMUL.FTZ R38, R7.reuse, R32 ;  /* 0x0000002007267220 */ /* 0x040fe20000410000 */
[----:B------:R-:W-:Y:S02]  /*baf0*/  HADD2.F32 R31, -RZ, R31.H0_H0 ;  /* 0x2000001fff1f7230 */ /* 0x000fe40000004100 */
[-C--:B------:R-:W-:Y:S01]  /*bb00*/  FMUL.FTZ R40, R7, R30.reuse ;  /* 0x0000001e07287220 */ /* 0x080fe20000410000 */
[--C-:B------:R-:W-:Y:S02]  /*bb10*/  HADD2.F32 R4, -RZ, R6.reuse.H1_H1 ;  /* 0x30000006ff047230 */ /* 0x100fe40000004100 */
[C---:B------:R-:W-:Y:S01]  /*bb20*/  FFMA.FTZ R38, R5.reuse, R30, -R38 ;  /* 0x0000001e05267223 */ /* 0x040fe20000010826 */
[----:B------:R-:W-:Y:S02]  /*bb30*/  HADD2.F32 R29, -RZ, R29.H0_H0 ;  /* 0x2000001dff1d7230 */ /* 0x000fe40000004100 */
[----:B------:R-:W-:Y:S01]  /*bb40*/  FFMA.FTZ R35, R5, R32, R40 ;  /* 0x0000002005237223 */ /* 0x000fe20000010028 */
[----:B------:R-:W-:-:S02]  /*bb50*/  HADD2.F32 R6, -RZ, R6.H0_H0 ;  /* 0x20000006ff067230 */ /* 0x000fc40000004100 */
[C---:B------:R-:W-:Y:S01]  /*bb60*/  FMUL.FTZ R7, R4.reuse, R31 ;  /* 0x0000001f04077220 */ /* 0x040fe20000410000 */
[--C-:B------:R-:W-:Y:S02]  /*bb70*/  HADD2.F32 R5, -RZ, R28.reuse.H1_H1 ;  /* 0x3000001cff057230 */ /* 0x100fe40000004100 */
[-C--:B------:R-:W-:Y:S01]  /*bb80*/  FMUL.FTZ R4, R4, R29.reuse ;  /* 0x0000001d04047220 */ /* 0x080fe20000410000 */
[----:B------:R-:W-:Y:S02]  /*bb90*/  HADD2.F32 R28, -RZ, R28.H0_H0 ;  /* 0x2000001cff1c7230 */ /* 0x000fe40000004100 */
[C---:B------:R-:W-:Y:S01]  /*bba0*/  FFMA.FTZ R30, R6.reuse, R29, -R7 ;  /* 0x0000001d061e7223 */ /* 0x040fe20000010807 */
[----:B------:R-:W-:Y:S02]  /*bbb0*/  HADD2.F32 R29, -RZ, R34.H1_H1 ;  /* 0x30000022ff1d7230 */ /* 0x000fe40000004100 */
[----:B------:R-:W-:Y:S01]  /*bbc0*/  FFMA.FTZ R31, R6, R31, R4 ;  /* 0x0000001f061f7223 */ /* 0x000fe20000010004 */
[----:B------:R-:W-:-:S02]  /*bbd0*/  HADD2.F32 R6, -RZ, R33.H1_H1 ;  /* 0x30000021ff067230 */ /* 0x000fc40000004100 */
[----:B------:R-:W-:Y:S02]  /*bbe0*/  HADD2.F32 R7, -RZ, R34.H0_H0 ;  /* 0x20000022ff077230 */ /* 0x000fe40000004100 */
[C---:B------:R-:W-:Y:S01]  /*bbf0*/  FMUL.FTZ R37, R5.reuse, R29 ;  /* 0x0000001d05257220 */ /* 0x040fe20000410000 */
[--C-:B------:R-:W-:Y:S02]  /*bc00*/  HADD2.F32 R4, -RZ, R14.reuse.H1_H1 ;  /* 0x3000000eff047230 */ /* 0x100fe40000004100 */
[-C--:B------:R-:W-:Y:S01]  /*bc10*/  FMUL.FTZ R32, R5, R6.reuse ;  /* 0x0000000605207220 */ /* 0x080fe20000410000 */
[----:B------:R-:W-:Y:S02]  /*bc20*/  HADD2.F32 R33, -RZ, R33.H0_H0 ;  /* 0x20000021ff217230 */ /* 0x000fe40000004100 */
[----:B------:R-:W-:Y:S01]  /*bc30*/  FFMA.FTZ R37, R28, R6, -R37 ;  /* 0x000000061c257223 */ /* 0x000fe20000010825 */
[----:B------:R-:W-:Y:S02]  /*bc40*/  HADD2.F32 R14, -RZ, R14.H0_H0 ;  /* 0x2000000eff0e7230 */ /* 0x000fe40000004100 */
[----:B------:R-:W-:Y:S01]  /*bc50*/  FMUL.FTZ R5, R4, R7 ;  /* 0x0000000704057220 */ /* 0x000fe20000410000 */
[----:B------:R-:W-:Y:S01]  /*bc60*/  FFMA.FTZ R32, R28, R29, R32 ;  /* 0x0000001d1c207223 */ /* 0x000fe20000010020 */
[----:B------:R-:W-:Y:S01]  /*bc70*/  FMUL.FTZ R4, R4, R33 ;  /* 0x0000002104047220 */ /* 0x000fe20000410000 */
[----:B------:R-:W-:Y:S01]  /*bc80*/  F2FP.SATFINITE.E4M3.F32.PACK_AB_MERGE_C R6, R44, R43, RZ ;  /* 0x0000002b2c06723e */ /* 0x000fe200048070ff */
[----:B------:R-:W-:-:S02]  /*bc90*/  FFMA.FTZ R5, R14, R33, -R5 ;  /* 0x000000210e057223 */ /* 0x000fc40000010805 */
[----:B------:R-:W-:Y:S01]  /*bca0*/  FFMA.FTZ R14, R14, R7, R4 ;  /* 0x000000070e0e7223 */ /* 0x000fe20000010004 */
[----:B------:R-:W-:Y:S02]  /*bcb0*/  F2FP.SATFINITE.E4M3.F32.PACK_AB_MERGE_C R7, R48, R45, RZ ;  /* 0x0000002d3007723e */ /* 0x000fe400048070ff */
[----:B------:R-:W-:Y:S02]  /*bcc0*/  F2FP.SATFINITE.E4M3.F32.PACK_AB_MERGE_C R4, R35, R38, RZ ;  /* 0x000000262304723e */ /* 0x000fe400048070ff */
[----:B------:R-:W-:Y:S02]  /*bcd0*/  F2FP.SATFINITE.E4M3.F32.PACK_AB_MERGE_C R32, R32, R37, RZ ;  /* 0x000000252020723e */ /* 0x000fe400048070ff */
[----:B------:R-:W-:Y:S02]  /*bce0*/  F2FP.SATFINITE.E4M3.F32.PACK_AB_MERGE_C R6, R42, R41, R6 ;  /* 0x000000292a06723e */ /* 0x000fe40004807006 */
[----:B------:R-:W-:Y:S02]  /*bcf0*/  F2FP.SATFINITE.E4M3.F32.PACK_AB_MERGE_C R7, R46, R39, R7 ;  /* 0x000000272e07723e */ /* 0x000fe40004807007 */
[----:B------:R-:W-:-:S02]  /*bd00*/  F2FP.SATFINITE.E4M3.F32.PACK_AB_MERGE_C R4, R31, R30, R4 ;  /* 0x0000001e1f04723e */ /* 0x000fc40004807004 */
[----:B------:R-:W-:-:S05]  /*bd10*/  F2FP.SATFINITE.E4M3.F32.PACK_AB_MERGE_C R5, R14, R5, R32 ;  /* 0x000000050e05723e */ /* 0x000fca0004807020 */
[----:B------:R1:W-:Y:S02]  /*bd20*/  STS.128 [R3+0x14400], R4 ;  /* 0x0144000403007388 */ /* 0x0003e40000000c00 */
.L_x_1923:
[----:B------:R-:W-:Y:S05]  /*bd30*/  BSYNC B2 ;  /* 0x0000000000027941 */ /* 0x000fea0003800000 */
.L_x_1922:
[----:B------:R-:W-:Y:S05]  /*bd40*/  @P1 BRA `(.L_x_1921) ;  /* 0x0000000400e81947 */ /* 0x000fea0003800000 */
[----:B01----:R-:W0:Y:S01]  /*bd50*/  LDS.128 R4, [R0] ;  /* 0x0000000000047984 */ /* 0x003e220000000c00 */
[----:B-----5:R-:W-:Y:S02]  /*bd60*/  SHF.R.U32.HI R28, RZ, 0x8, R21 ;  /* 0x00000008ff1c7819 */ /* 0x020fe40000011615 */
[----:B------:R-:W-:Y:S02]  /*bd70*/  SHF.R.U32.HI R32, RZ, 0x8, R27 ;  /* 0x00000008ff207819 */ /* 0x000fe4000001161b */
[----:B------:R-:W-:Y:S02]  /*bd80*/  LOP3.LUT R31, R21, 0xff, RZ, 0xc0, !PT ;  /* 0x000000ff151f7812 */ /* 0x000fe400078ec0ff */
[----:B------:R-:W-:Y:S02]  /*bd90*/  LOP3.LUT R35, R27, 0xff, RZ, 0xc0, !PT ;  /* 0x000000ff1b237812 */ /* 0x000fe400078ec0ff */
[----:B------:R-:W-:Y:S02]  /*bda0*/  LOP3.LUT R28, R28, 0xff, RZ, 0xc0, !PT ;  /* 0x000000ff1c1c7812 */ /* 0x000fe400078ec0ff */
[----:B------:R-:W-:-:S02]  /*bdb0*/  LOP3.LUT R32, R32, 0xff, RZ, 0xc0, !PT ;  /* 0x000000ff20207812 */ /* 0x000fc400078ec0ff */
[----:B----4-:R-:W-:Y:S02]  /*bdc0*/  SHF.R.U32.HI R14, RZ, 0x8, R20 ;  /* 0x00000008ff0e7819 */ /* 0x010fe40000011614 */
[----:B------:R-:W-:Y:S02]  /*bdd0*/  SHF.R.U32.HI R30, RZ, 0x8, R26 ;  /* 0x00000008ff1e7819 */ /* 0x000fe4000001161a */
[----:B------:R-:W-:Y:S02]  /*bde0*/  PRMT R31, R28, 0x7604, R31 ;  /* 0x000076041c1f7816 */ /* 0x000fe4000000001f */
[----:B------:R-:W-:Y:S02]  /*bdf0*/  PRMT R35, R32, 0x7604, R35 ;  /* 0x0000760420237816 */ /* 0x000fe40000000023 */
[----:B------:R-:W-:Y:S02]  /*be00*/  SHF.R.U32.HI R28, RZ, 0x10, R21 ;  /* 0x00000010ff1c7819 */ /* 0x000fe40000011615 */
[----:B------:R-:W-:-:S02]  /*be10*/  SHF.R.U32.HI R32, RZ, 0x10, R27 ;  /* 0x00000010ff207819 */ /* 0x000fc4000001161b */
[----:B------:R-:W-:Y:S02]  /*be20*/  LOP3.LUT R29, R20, 0xff, RZ, 0xc0, !PT ;  /* 0x000000ff141d7812 */ /* 0x000fe400078ec0ff */
[----:B------:R-:W-:Y:S02]  /*be30*/  LOP3.LUT R14, R14, 0xff, RZ, 0xc0, !PT ;  /* 0x000000ff0e0e7812 */ /* 0x000fe400078ec0ff */
[----:B------:R-:W-:Y:S02]  /*be40*/  LOP3.LUT R33, R26, 0xff, RZ, 0xc0, !PT ;  /* 0x000000ff1a217812 */ /* 0x000fe400078ec0ff */
[----:B------:R-:W-:Y:S02]  /*be50*/  LOP3.LUT R30, R30, 0xff, RZ, 0xc0, !PT ;  /* 0x000000ff1e1e7812 */ /* 0x000fe400078ec0ff */
[----:B------:R-:W-:Y:S02]  /*be60*/  LOP3.LUT R28, R28, 0xff, RZ, 0xc0, !PT ;  /* 0x000000ff1c1c7812 */ /* 0x000fe400078ec0ff */
[----:B------:R-:W-:-:S02]  /*be70*/  LOP3.LUT R32, R32, 0xff, RZ, 0xc0, !PT ;  /* 0x000000ff20207812 */ /* 0x000fc400078ec0ff */
[----:B------:R-:W-:Y:S02]  /*be80*/  PRMT R29, R14, 0x7604, R29 ;  /* 0x000076040e1d7816 */ /* 0x000fe4000000001d */
[----:B------:R-:W-:Y:S02]  /*be90*/  PRMT R33, R30, 0x7604, R33 ;  /* 0x000076041e217816 */ /* 0x000fe40000000021 */
[----:B------:R-:W-:Y:S02]  /*bea0*/  SHF.R.U32.HI R14, RZ, 0x10, R20 ;  /* 0x00000010ff0e7819 */ /* 0x000fe40000011614 */
[----:B------:R-:W-:Y:S02]  /*beb0*/  SHF.R.U32.HI R30, RZ, 0x10, R26 ;  /* 0x00000010ff1e7819 */ /* 0x000fe4000001161a */
[----:B------:R-:W-:Y:S02]  /*bec0*/  PRMT R31, R28, 0x7054, R31 ;  /* 0x000070541c1f7816 */ /* 0x000fe4000000001f */
[----:B------:R-:W-:-:S02]  /*bed0*/  PRMT R35, R32, 0x7054, R35 ;  /* 0x0000705420237816 */ /* 0x000fc40000000023 */
[----:B------:R-:W-:Y:S02]  /*bee0*/  LOP3.LUT R14, R14, 0xff, RZ, 0xc0, !PT ;  /* 0x000000ff0e0e7812 */ /* 0x000fe400078ec0ff */
[----:B------:R-:W-:Y:S02]  /*bef0*/  LOP3.LUT R30, R30, 0xff, RZ, 0xc0, !PT ;  /* 0x000000ff1e1e7812 */ /* 0x000fe400078ec0ff */
[----:B------:R-:W-:Y:S02]  /*bf00*/  LOP3.LUT R35, R35, 0xff000000, R27, 0xf8, !PT ;  /* 0xff00000023237812 */ /* 0x000fe400078ef81b */
[----:B------:R-:W-:Y:S02]  /*bf10*/  LOP3.LUT R31, R31, 0xff000000, R21, 0xf8, !PT ;  /* 0xff0000001f1f7812 */ /* 0x000fe400078ef815 */
[----:B------:R-:W-:Y:S02]  /*bf20*/  PRMT R29, R14, 0x7054, R29 ;  /* 0x000070540e1d7816 */ /* 0x000fe4000000001d */
[----:B------:R-:W-:-:S02]  /*bf30*/  PRMT R33, R30, 0x7054, R33 ;  /* 0x000070541e217816 */ /* 0x000fc40000000021 */
[-C--:B0-----:R-:W-:Y:S02]  /*bf40*/  F2FP.F16.E4M3.UNPACK_B R14, R6.reuse.H1 ;  /* 0x00000006ff0e723e */ /* 0x081fe400030006ff */
[----:B------:R-:W-:Y:S02]  /*bf50*/  F2FP.F16.E4M3.UNPACK_B R32, R35 ;  /* 0x00000023ff20723e */ /* 0x000fe400020006ff */
[----:B------:R-:W-:Y:S02]  /*bf60*/  F2FP.F16.E4M3.UNPACK_B R28, R31 ;  /* 0x0000001fff1c723e */ /* 0x000fe400020006ff */
[----:B------:R-:W-:Y:S01]  /*bf70*/  LOP3.LUT R30, R33, 0xff000000, R26, 0xf8, !PT ;  /* 0xff000000211e7812 */ /* 0x000fe200078ef81a */
[--C-:B------:R-:W-:Y:S01]  /*bf80*/  HADD2.F32 R26, -RZ, R14.reuse.H0_H0 ;  /* 0x2000000eff1a7230 */ /* 0x100fe20000004100 */
[----:B------:R-:W-:Y:S01]  /*bf90*/  F2FP.F16.E4M3.UNPACK_B R21, R6 ;  /* 0x00000006ff15723e */ /* 0x000fe200020006ff */
[----:B------:R-:W-:Y:S01]  /*bfa0*/  HADD2.F32 R14, -RZ, R14.H1_H1 ;  /* 0x3000000eff0e7230 */ /* 0x000fe20000004100 */
[----:B------:R-:W-:Y:S01]  /*bfb0*/  LOP3.LUT R29, R29, 0xff000000, R20, 0xf8, !PT ;  /* 0xff0000001d1d7812 */ /* 0x000fe200078ef814 */
        /* <DEDUP_REMOVED lines=82> */
[----:B------:R2:W-:Y:S02]  /*c4e0*/  STS.128 [R0], R4 ;  /* 0x0000000400007388 */ /* 0x0005e40000000c00 */
.L_x_1921:
[----:B------:R-:W-:Y:S05]  /*c4f0*/  BSYNC B1 ;  /* 0x0000000000017941 */ /* 0x000fea0003800000 */
.L_x_1920:
        /* <DEDUP_REMOVED lines=20> */
[----:B------:R-:W-:-:S02]  /*c640*/  LOP3.LUT R15, R10, 0xff, RZ, 0xc0, !PT ;  /* 0x000000ff0a0f7812 */ /* 0x000fc400078ec0ff */
[----:B------:R-:W-:Y:S02]  /*c650*/  LOP3.LUT R14, R14, 0xff, RZ, 0xc0, !PT ;  /* 0x000000ff0e0e7812 */ /* 0x000fe400078ec0ff */
[----:B------:R-:W-:Y:S02]  /*c660*/  SHF.R.U32.HI R20, RZ, 0x10, R11 ;  /* 0x00000010ff147819 */ /* 0x000fe4000001160b */
[----:B------:R-:W-:Y:S02]  /*c670*/  LOP3.LUT R27, R12, 0xff, RZ, 0xc0, !PT ;  /* 0x000000ff0c1b7812 */ /* 0x000fe400078ec0ff */
[----:B------:R-:W-:Y:S02]  /*c680*/  LOP3.LUT R26, R26, 0xff, RZ, 0xc0, !PT ;  /* 0x000000ff1a1a7812 */ /* 0x000fe400078ec0ff */
[----:B------:R-:W-:Y:S02]  /*c690*/  LOP3.LUT R28, R28, 0xff, RZ, 0xc0, !PT ;  /* 0x000000ff1c1c7812 */ /* 0x000fe400078ec0ff */
[----:B------:R-:W-:-:S02]  /*c6a0*/  PRMT R15, R14, 0x7604, R15 ;  /* 0x000076040e0f7816 */ /* 0x000fc4000000000f */
[----:B------:R-:W-:Y:S02]  /*c6b0*/  LOP3.LUT R20, R20, 0xff, RZ, 0xc0, !PT ;  /* 0x000000ff14147812 */ /* 0x000fe400078ec0ff */
[----:B------:R-:W-:Y:S02]  /*c6c0*/  SHF.R.U32.HI R14, RZ, 0x10, R10 ;  /* 0x00000010ff0e7819 */ /* 0x000fe4000001160a */
[----:B------:R-:W-:Y:S02]  /*c6d0*/  PRMT R27, R26, 0x7604, R27 ;  /* 0x000076041a1b7816 */ /* 0x000fe4000000001b */
        /* <DEDUP_REMOVED lines=8> */
[----:B0-----:R-:W-:-:S02]  /*c760*/  F2FP.F16.E4M3.UNPACK_B R14, R6.H1 ;  /* 0x00000006ff0e723e */ /* 0x001fc400030006ff */
[----:B------:R-:W-:Y:S02]  /*c770*/  PRMT R27, R26, 0x7054, R27 ;  /* 0x000070541a1b7816 */ /* 0x000fe4000000001b */
[----:B------:R-:W-:Y:S01]  /*c780*/  F2FP.F16.E4M3.UNPACK_B R30, R29 ;  /* 0x0000001dff1e723e */ /* 0x000fe200020006ff */
[--C-:B------:R-:W-:Y:S01]  /*c790*/  HADD2.F32 R13, -RZ, R14.reuse.H0_H0 ;  /* 0x2000000eff0d7230 */ /* 0x100fe20000004100 */
[----:B------:R-:W-:Y:S01]  /*c7a0*/  F2FP.F16.E4M3.UNPACK_B R26, R21 ;  /* 0x00000015ff1a723e */ /* 0x000fe200020006ff */
[----:B------:R-:W-:Y:S01]  /*c7b0*/  HADD2.F32 R14, -RZ, R14.H1_H1 ;  /* 0x3000000eff0e7230 */ /* 0x000fe20000004100 */
[----:B------:R-:W-:Y:S01]  /*c7c0*/  LOP3.LUT R28, R27, 0xff000000, R12, 0xf8, !PT ;  /* 0xff0000001b1c7812 */ /* 0x000fe200078ef80c */
[----:B------:R-:W-:Y:S01]  /*c7d0*/  HADD2.F32 R31, -RZ, R30.H1_H1 ;  /* 0x3000001eff1f7230 */ /* 0x000fe20000004100 */
[----:B------:R-:W-:Y:S01]  /*c7e0*/  F2FP.F16.E4M3.UNPACK_B R12, R6 ;  /* 0x00000006ff0c723e */ /* 0x000fe200020006ff */
[----:B------:R-:W-:Y:S01]  /*c7f0*/  HADD2.F32 R27, -RZ, R26.H1_H1 ;  /* 0x3000001aff1b7230 */ /* 0x000fe20000004100 */
[----:B------:R-:W-:Y:S01]  /*c800*/  LOP3.LUT R20, R15, 0xff000000, R10, 0xf8, !PT ;  /* 0xff0000000f147812 */ /* 0x000fe200078ef80a */
[----:B------:R-:W-:-:S02]  /*c810*/  HADD2.F32 R30, -RZ, R30.H0_H0 ;  /* 0x2000001eff1e7230 */ /* 0x000fc40000004100 */
[C---:B------:R-:W-:Y:S01]  /*c820*/  FMUL.FTZ R32, R14.reuse, R31 ;  /* 0x0000001f0e207220 */ /* 0x040fe20000410000 */
[----:B------:R-:W-:Y:S01]  /*c830*/  F2FP.F16.E4M3.UNPACK_B R10, R5 ;  /* 0x00000005ff0a723e */ /* 0x000fe200020006ff */
[----:B------:R-:W-:Y:S01]  /*c840*/  FMUL.FTZ R14, R14, R27 ;  /* 0x0000001b0e0e7220 */ /* 0x000fe20000410000 */
[----:B------:R-:W-:Y:S01]  /*c850*/  F2FP.F16.E4M3.UNPACK_B R11, R5.H1 ;  /* 0x00000005ff0b723e */ /* 0x000fe200030006ff */
[----:B------:R-:W-:Y:S01]  /*c860*/  HADD2.F32 R5, -RZ, R12.H1_H1 ;  /* 0x3000000cff057230 */ /* 0x000fe20000004100 */
[----:B------:R-:W-:Y:S01]  /*c870*/  F2FP.F16.E4M3.UNPACK_B R15, R7 ;  /* 0x00000007ff0f723e */ /* 0x000fe200020006ff */
[----:B------:R-:W-:Y:S01]  /*c880*/  HADD2.F32 R26, -RZ, R26.H0_H0 ;  /* 0x2000001aff1a7230 */ /* 0x000fe20000004100 */
[----:B------:R-:W-:Y:S01]  /*c890*/  F2FP.F16.E4M3.UNPACK_B R29, R29.H1 ;  /* 0x0000001dff1d723e */ /* 0x000fe200030006ff */
[C---:B------:R-:W-:Y:S01]  /*c8a0*/  FFMA.FTZ R33, R13.reuse, R27, -R32 ;  /* 0x0000001b0d217223 */ /* 0x040fe20000010820 */
[----:B------:R-:W-:Y:S01]  /*c8b0*/  F2FP.F16.E4M3.UNPACK_B R21, R21.H1 ;  /* 0x00000015ff15723e */ /* 0x000fe200030006ff */
[----:B------:R-:W-:Y:S01]  /*c8c0*/  FFMA.FTZ R38, R13, R31, R14 ;  /* 0x0000001f0d267223 */ /* 0x000fe2000001000e */
[----:B------:R-:W-:-:S02]  /*c8d0*/  HADD2.F32 R12, -RZ, R12.H0_H0 ;  /* 0x2000000cff0c7230 */ /* 0x000fc40000004100 */
[C---:B------:R-:W-:Y:S01]  /*c8e0*/  FMUL.FTZ R13, R5.reuse, R30 ;  /* 0x0000001e050d7220 */ /* 0x040fe20000410000 */
[-C--:B------:R-:W-:Y:S01]  /*c8f0*/  FMUL.FTZ R27, R5, R26.reuse ;  /* 0x0000001a051b7220 */ /* 0x080fe20000410000 */
[----:B------:R-:W-:Y:S01]  /*c900*/  F2FP.F16.E4M3.UNPACK_B R7, R7.H1 ;  /* 0x00000007ff07723e */ /* 0x000fe200030006ff */
[----:B------:R-:W-:Y:S02]  /*c910*/  HADD2.F32 R5, -RZ, R15.H1_H1 ;  /* 0x3000000fff057230 */ /* 0x000fe40000004100 */
[C---:B------:R-:W-:Y:S01]  /*c920*/  FFMA.FTZ R31, R12.reuse, R26, -R13 ;  /* 0x0000001a0c1f7223 */ /* 0x040fe2000001080d */
[----:B------:R-:W-:Y:S02]  /*c930*/  HADD2.F32 R32, -RZ, R29.H0_H0 ;  /* 0x2000001dff207230 */ /* 0x000fe40000004100 */
[----:B------:R-:W-:Y:S01]  /*c940*/  FFMA.FTZ R34, R12, R30, R27 ;  /* 0x0000001e0c227223 */ /* 0x000fe2000001001b */
[----:B------:R-:W-:Y:S01]  /*c950*/  HADD2.F32 R14, -RZ, R21.H0_H0 ;  /* 0x20000015ff0e7230 */ /* 0x000fe20000004100 */
[----:B------:R-:W-:Y:S01]  /*c960*/  F2FP.F16.E4M3.UNPACK_B R6, R4 ;  /* 0x00000004ff06723e */ /* 0x000fe200020006ff */
[----:B------:R-:W-:-:S02]  /*c970*/  HADD2.F32 R15, -RZ, R15.H0_H0 ;  /* 0x2000000fff0f7230 */ /* 0x000fc40000004100 */
[C---:B------:R-:W-:Y:S01]  /*c980*/  FMUL.FTZ R26, R5.reuse, R32 ;  /* 0x00000020051a7220 */ /* 0x040fe20000410000 */
[----:B------:R-:W-:Y:S02]  /*c990*/  HADD2.F32 R29, -RZ, R29.H1_H1 ;  /* 0x3000001dff1d7230 */ /* 0x000fe40000004100 */
[-C--:B------:R-:W-:Y:S01]  /*c9a0*/  FMUL.FTZ R30, R5, R14.reuse ;  /* 0x0000000e051e7220 */ /* 0x080fe20000410000 */
[----:B------:R-:W-:Y:S02]  /*c9b0*/  HADD2.F32 R12, -RZ, R7.H1_H1 ;  /* 0x30000007ff0c7230 */ /* 0x000fe40000004100 */
[C---:B------:R-:W-:Y:S01]  /*c9c0*/  FFMA.FTZ R35, R15.reuse, R14, -R26 ;  /* 0x0000000e0f237223 */ /* 0x040fe2000001081a */
[----:B------:R-:W-:Y:S02]  /*c9d0*/  HADD2.F32 R21, -RZ, R21.H1_H1 ;  /* 0x30000015ff157230 */ /* 0x000fe40000004100 */
[----:B------:R-:W-:Y:S01]  /*c9e0*/  FFMA.FTZ R32, R15, R32, R30 ;  /* 0x000000200f207223 */ /* 0x000fe2000001001e */
[----:B------:R-:W-:-:S02]  /*c9f0*/  HADD2.F32 R5, -RZ, R7.H0_H0 ;  /* 0x20000007ff057230 */ /* 0x000fc40000004100 */
[C---:B------:R-:W-:Y:S01]  /*ca00*/  FMUL.FTZ R14, R12.reuse, R29 ;  /* 0x0000001d0c0e7220 */ /* 0x040fe20000410000 */
[----:B------:R-:W-:Y:S01]  /*ca10*/  F2FP.F16.E4M3.UNPACK_B R4, R4.H1 ;  /* 0x00000004ff04723e */ /* 0x000fe200030006ff */
[-C--:B------:R-:W-:Y:S01]  /*ca20*/  FMUL.FTZ R30, R12, R21.reuse ;  /* 0x000000150c1e7220 */ /* 0x080fe20000410000 */
        /* <DEDUP_REMOVED lines=10> */
[----:B------:R-:W-:Y:S01]  /*cad0*/  FMUL.FTZ R30, R7, R26 ;  /* 0x0000001a071e7220 */ /* 0x000fe20000410000 */
[----:B------:R-:W-:Y:S02]  /*cae0*/  HADD2.F32 R15, -RZ, R13.H0_H0 ;  /* 0x2000000dff0f7230 */ /* 0x000fe40000004100 */
[----:B------:R-:W-:Y:S02]  /*caf0*/  HADD2.F32 R4, -RZ, R6.H1_H1 ;  /* 0x30000006ff047230 */ /* 0x000fe40000004100 */
[-C--:B------:R-:W-:Y:S01]  /*cb00*/  FFMA.FTZ R30, R5, R14.reuse, -R30 ;  /* 0x0000000e051e7223 */ /* 0x080fe2000001081e */
[----:B------:R-:W-:Y:S02]  /*cb10*/  HADD2.F32 R13, -RZ, R12.H0_H0 ;  /* 0x2000000cff0d7230 */ /* 0x000fe40000004100 */
[----:B------:R-:W-:Y:S01]  /*cb20*/  FMUL.FTZ R12, R7, R14 ;  /* 0x0000000e070c7220 */ /* 0x000fe20000410000 */
[----:B------:R-:W-:-:S02]  /*cb30*/  HADD2.F32 R6, -RZ, R6.H0_H0 ;  /* 0x20000006ff067230 */ /* 0x000fc40000004100 */
[C---:B------:R-:W-:Y:S01]  /*cb40*/  FMUL.FTZ R7, R4.reuse, R15 ;  /* 0x0000000f04077220 */ /* 0x040fe20000410000 */
[-C--:B------:R-:W-:Y:S01]  /*cb50*/  FMUL.FTZ R4, R4, R13.reuse ;  /* 0x0000000d04047220 */ /* 0x080fe20000410000 */
[----:B------:R-:W-:Y:S02]  /*cb60*/  FFMA.FTZ R21, R5, R26, R12 ;  /* 0x0000001a05157223 */ /* 0x000fe4000001000c */
[C---:B------:R-:W-:Y:S01]  /*cb70*/  FFMA.FTZ R14, R6.reuse, R13, -R7 ;  /* 0x0000000d060e7223 */ /* 0x040fe20000010807 */
[----:B------:R-:W-:Y:S02]  /*cb80*/  HADD2.F32 R5, -RZ, R11.H1_H1 ;  /* 0x3000000bff057230 */ /* 0x000fe40000004100 */
[----:B------:R-:W-:Y:S01]  /*cb90*/  FFMA.FTZ R15, R6, R15, R4 ;  /* 0x0000000f060f7223 */ /* 0x000fe20000010004 */
[----:B------:R-:W-:Y:S02]  /*cba0*/  HADD2.F32 R6, -RZ, R20.H1_H1 ;  /* 0x30000014ff067230 */ /* 0x000fe40000004100 */
[----:B------:R-:W-:-:S02]  /*cbb0*/  HADD2.F32 R12, -RZ, R28.H1_H1 ;  /* 0x3000001cff0c7230 */ /* 0x000fc40000004100 */
[----:B------:R-:W-:Y:S02]  /*cbc0*/  HADD2.F32 R13, -RZ, R28.H0_H0 ;  /* 0x2000001cff0d7230 */ /* 0x000fe40000004100 */
[C---:B------:R-:W-:Y:S01]  /*cbd0*/  FMUL.FTZ R27, R5.reuse, R6 ;  /* 0x00000006051b7220 */ /* 0x040fe20000410000 */
[----:B------:R-:W-:Y:S02]  /*cbe0*/  HADD2.F32 R4, -RZ, R10.H1_H1 ;  /* 0x3000000aff047230 */ /* 0x000fe40000004100 */
[----:B------:R-:W-:Y:S02]  /*cbf0*/  HADD2.F32 R7, -RZ, R20.H0_H0 ;  /* 0x20000014ff077230 */ /* 0x000fe40000004100 */
[----:B------:R-:W-:Y:S01]  /*cc00*/  FMUL.FTZ R20, R5, R12 ;  /* 0x0000000c05147220 */ /* 0x000fe20000410000 */
[----:B------:R-:W-:Y:S02]  /*cc10*/  HADD2.F32 R11, -RZ, R11.H0_H0 ;  /* 0x2000000bff0b7230 */ /* 0x000fe40000004100 */
[----:B------:R-:W-:Y:S01]  /*cc20*/  FMUL.FTZ R5, R4, R13 ;  /* 0x0000000d04057220 */ /* 0x000fe20000410000 */
[----:B------:R-:W-:-:S02]  /*cc30*/  HADD2.F32 R10, -RZ, R10.H0_H0 ;  /* 0x2000000aff0a7230 */ /* 0x000fc40000004100 */
[-C--:B------:R-:W-:Y:S01]  /*cc40*/  FMUL.FTZ R4, R4, R7.reuse ;  /* 0x0000000704047220 */ /* 0x080fe20000410000 */
[C---:B------:R-:W-:Y:S01]  /*cc50*/  FFMA.FTZ R20, R11.reuse, R6, -R20 ;  /* 0x000000060b147223 */ /* 0x040fe20000010814 */
[----:B------:R-:W-:Y:S01]  /*cc60*/  FFMA.FTZ R27, R11, R12, R27 ;  /* 0x0000000c0b1b7223 */ /* 0x000fe2000001001b */
[C---:B------:R-:W-:Y:S01]  /*cc70*/  FFMA.FTZ R5, R10.reuse, R7, -R5 ;  /* 0x000000070a057223 */ /* 0x040fe20000010805 */
[----:B------:R-:W-:Y:S01]  /*cc80*/  FFMA.FTZ R10, R10, R13, R4 ;  /* 0x0000000d0a0a7223 */ /* 0x000fe20000010004 */
[----:B------:R-:W-:Y:S02]  /*cc90*/  F2FP.SATFINITE.E4M3.F32.PACK_AB_MERGE_C R6, R38, R33, RZ ;  /* 0x000000212606723e */ /* 0x000fe400048070ff */
        /* <DEDUP_REMOVED lines=8> */
.L_x_1926:
[----:B------:R-:W-:Y:S05]  /*cd20*/  BSYNC B1 ;  /* 0x0000000000017941 */ /* 0x000fea0003800000 */
.L_x_1925:
[----:B------:R-:W-:Y:S05]  /*cd30*/  @P1 BRA `(.L_x_1924) ;  /* 0x0000002c00281947 */ /* 0x000fea0003800000 */
[----:B01----:R-:W0:Y:S01]  /*cd40*/  LDS.128 R4, [R0+0x2000] ;  /* 0x0020000000047984 */ /* 0x003e220000000c00 */
[----:B-----5:R-:W-:Y:S02]  /*cd50*/  SHF.R.U32.HI R10, RZ, 0x8, R24 ;  /* 0x00000008ff0a7819 */ /* 0x020fe40000011618 */
[----:B------:R-:W-:Y:S02]  /*cd60*/  LOP3.LUT R3, R24, 0xff, RZ, 0xc0, !PT ;  /* 0x000000ff18037812 */ /* 0x000fe400078ec0ff */
[----:B------:R-:W-:Y:S02]  /*cd70*/  LOP3.LUT R10, R10, 0xff, RZ, 0xc0, !PT ;  /* 0x000000ff0a0a7812 */ /* 0x000fe400078ec0ff */
[----:B------:R-:W-:Y:S02]  /*cd80*/  SHF.R.U32.HI R12, RZ, 0x8, R25 ;  /* 0x00000008ff0c7819 */ /* 0x000fe40000011619 */
[----:B------:R-:W-:Y:S02]  /*cd90*/  SHF.R.U32.HI R15, RZ, 0x8, R9 ;  /* 0x00000008ff0f7819 */ /* 0x000fe40000011609 */
[----:B------:R-:W-:-:S02]  /*cda0*/  PRMT R3, R10, 0x7604, R3 ;  /* 0x000076040a037816 */ /* 0x000fc40000000003 */
[----:B------:R-:W-:Y:S02]  /*cdb0*/  LOP3.LUT R11, R25, 0xff, RZ, 0xc0, !PT ;  /* 0x000000ff190b7812 */ /* 0x000fe400078ec0ff */
[----:B------:R-:W-:Y:S02]  /*cdc0*/  LOP3.LUT R12, R12, 0xff, RZ, 0xc0, !PT ;  /* 0x000000ff0c0c7812 */ /* 0x000fe400078ec0ff */
[----:B------:R-:W-:Y:S02]  /*cdd0*/  SHF.R.U32.HI R20, RZ, 0x10, R25 ;  /* 0x00000010ff147819 */ /* 0x000fe40000011619 */
[----:B------:R-:W-:Y:S02]  /*cde0*/  SHF.R.U32.HI R10, RZ, 0x8, R8 ;  /* 0x00000008ff0a7819 */ /* 0x000fe40000011608 */
[----:B------:R-:W-:Y:S02]  /*cdf0*/  SHF.R.U32.HI R21, RZ, 0x10, R9 ;  /* 0x00000010ff157819 */ /* 0x000fe40000011609 */
[----:B----4-:R-:W-:-:S02]  /*ce00*/  LOP3.LUT R14, R9, 0xff, RZ, 0xc0, !PT ;  /* 0x000000ff090e7812 */ /* 0x010fc400078ec0ff */
[----:B------:R-:W-:Y:S01]  /*ce10*/  LOP3.LUT R15, R15, 0xff, RZ, 0xc0, !PT ;  /* 0x000000ff0f0f7812 */ /* 0x000fe200078ec0ff */
[----:B------:R-:W-:Y:S01]  /*ce20*/  IMAD.U32 R21, R21, 0x10000, RZ ;  /* 0x0001000015157824 */ /* 0x000fe200078e00ff */
[----:B------:R-:W-:Y:S02]  /*ce30*/  PRMT R11, R12, 0x7604, R11 ;  /* 0x000076040c0b7816 */ /* 0x000fe4000000000b */
[----:B------:R-:W-:Y:S01]  /*ce40*/  LOP3.LUT R13, R10, 0xff, RZ, 0xc0, !PT ;  /* 0x000000ff0a0d7812 */ /* 0x000fe200078ec0ff */
[----:B------:R-:W-:Y:S01]  /*ce50*/  IMAD.U32 R10, R20, 0x10000, RZ ;  /* 0x00010000140a7824 */ /* 0x000fe200078e00ff */
[----:B------:R-:W-:Y:S02]  /*ce60*/  LOP3.LUT R12, R8, 0xff, RZ, 0xc0, !PT ;  /* 0x000000ff080c7812 */ /* 0x000fe400078ec0ff */
[----:B------:R-:W-:Y:S02]  /*ce70*/  PRMT R14, R15, 0x7604, R14 ;  /* 0x000076040f0e7816 */ /* 0x000fe4000000000e */
[----:B------:R-:W-:-:S02]  /*ce80*/  PRMT R15, R13, 0x7604, R12 ;  /* 0x000076040d0f7816 */ /* 0x000fc4000000000c */
[----:B------:R-:W-:Y:S02]  /*ce90*/  LOP3.LUT R13, R11, 0xff0000, R10, 0xf8, !PT ;  /* 0x00ff00000b0d7812 */ /* 0x000fe400078ef80a */
[----:B------:R-:W-:Y:S02]  /*cea0*/  LOP3.LUT R21, R14, 0xff0000, R21, 0xf8, !PT ;  /* 0x00ff00000e157812 */ /* 0x000fe400078ef815 */
[--C-:B------:R-:W-:Y:S02]  /*ceb0*/  LOP3.LUT R11, R3, 0xff0000, R24.reuse, 0xf8, !PT ;  /* 0x00ff0000030b7812 */ /* 0x100fe400078ef818 */
[----:B------:R-:W-:Y:S02]  /*cec0*/  LOP3.LUT R21, R21, 0xff000000, R9, 0xf8, !PT ;  /* 0xff00000015157812 */ /* 0x000fe400078ef809 */
[----:B------:R-:W-:Y:S02]  /*ced0*/  LOP3.LUT R13, R13, 0xff000000, R25, 0xf8, !PT ;  /* 0xff0000000d0d7812 */ /* 0x000fe400078ef819 */
[----:B------:R-:W-:-:S02]  /*cee0*/  LOP3.LUT R12, R11, 0xff000000, R24, 0xf8, !PT ;  /* 0xff0000000b0c7812 */ /* 0x000fc400078ef818 */
[-C--:B0-----:R-:W-:Y:S02]  /*cef0*/  F2FP.F16.E4M3.UNPACK_B R3, R6.reuse.H1 ;  /* 0x00000006ff03723e */ /* 0x081fe400030006ff */
[--C-:B------:R-:W-:Y:S02]  /*cf00*/  LOP3.LUT R15, R15, 0xff0000, R8.reuse, 0xf8, !PT ;  /* 0x00ff00000f0f7812 */ /* 0x100fe400078ef808 */
[----:B------:R-:W-:Y:S01]  /*cf10*/  F2FP.F16.E4M3.UNPACK_B R24, R21 ;  /* 0x00000015ff18723e */ /* 0x000fe200020006ff */
[--C-:B------:R-:W-:Y:S01]  /*cf20*/  HADD2.F32 R9, -RZ, R3.reuse.H0_H0 ;  /* 0x20000003ff097230 */ /* 0x100fe20000004100 */
[----:B------:R-:W-:Y:S02]  /*cf30*/  F2FP.F16.E4M3.UNPACK_B R14, R13 ;  /* 0x0000000dff0e723e */ /* 0x000fe400020006ff */
[----:B------:R-:W-:Y:S01]  /*cf40*/  LOP3.LUT R20, R15, 0xff000000, R8, 0xf8, !PT ;  /* 0xff0000000f147812 */ /* 0x000fe200078ef808 */
[----:B------:R-:W-:Y:S01]  /*cf50*/  HADD2.F32 R8, -RZ, R3.H1_H1 ;  /* 0x30000003ff087230 */ /* 0x000fe20000004100 */
[----:B------:R-:W-:Y:S01]  /*cf60*/  F2FP.F16.E4M3.UNPACK_B R6, R6 ;  /* 0x00000006ff06723e */ /* 0x000fe200020006ff */
[----:B------:R-:W-:Y:S01]  /*cf70*/  HADD2.F32 R25, -RZ, R24.H1_H1 ;  /* 0x30000018ff197230 */ /* 0x000fe20000004100 */
[-C--:B------:R-:W-:Y:S01]  /*cf80*/  F2FP.F16.E4M3.UNPACK_B R10, R7.reuse ;  /* 0x00000007ff0a723e */ /* 0x080fe200020006ff */
[----:B------:R-:W-:Y:S01]  /*cf90*/  HADD2.F32 R15, -RZ, R14.H1_H1 ;  /* 0x3000000eff0f7230 */ /* 0x000fe20000004100 */
[----:B------:R-:W-:Y:S01]  /*cfa0*/  F2FP.F16.E4M3.UNPACK_B R11, R7.H1 ;  /* 0x00000007ff0b723e */ /* 0x000fe200030006ff */
[----:B------:R-:W-:-:S02]  /*cfb0*/  HADD2.F32 R24, -RZ, R24.H0_H0 ;  /* 0x20000018ff187230 */ /* 0x000fc40000004100 */
[C---:B------:R-:W-:Y:S01]  /*cfc0*/  FMUL.FTZ R26, R8.reuse, R25 ;  /* 0x00000019081a7220 */ /* 0x040fe20000410000 */
[----:B------:R-:W-:Y:S01]  /*cfd0*/  F2FP.F16.E4M3.UNPACK_B R7, R5 ;  /* 0x00000005ff07723e */ /* 0x000fe200020006ff */
[----:B------:R-:W-:Y:S01]  /*cfe0*/  FMUL.FTZ R30, R8, R15 ;  /* 0x0000000f081e7220 */ /* 0x000fe20000410000 */
[----:B------:R-:W-:Y:S01]  /*cff0*/  F2FP.F16.E4M3.UNPACK_B R8, R5.H1 ;  /* 0x00000005ff08723e */ /* 0x000fe200030006ff */
[----:B------:R-:W-:Y:S02]  /*d000*/  HADD2.F32 R5, -RZ, R6.H1_H1 ;  /* 0x30000006ff057230 */ /* 0x000fe40000004100 */
[C---:B------:R-:W-:Y:S01]  /*d010*/  FFMA.FTZ R28, R9.reuse, R15, -R26 ;  /* 0x0000000f091c7223 */ /* 0x040fe2000001081a */
[----:B------:R-:W-:Y:S02]  /*d020*/  HADD2.F32 R14, -RZ, R14.H0_H0 ;  /* 0x2000000eff0e7230 */ /* 0x000fe40000004100 */
[----:B------:R-:W-:Y:S01]  /*d030*/  FFMA.FTZ R29, R9, R25, R30 ;  /* 0x00000019091d7223 */ /* 0x000fe2000001001e */
[----:B------:R-:W-:Y:S01]  /*d040*/  HADD2.F32 R6, -RZ, R6.H0_H0 ;  /* 0x20000006ff067230 */ /* 0x000fe20000004100 */
[----:B------:R-:W-:Y:S01]  /*d050*/  F2FP.F16.E4M3.UNPACK_B R21, R21.H1 ;  /* 0x00000015ff15723e */ /* 0x000fe200030006ff */
[C---:B------:R-:W-:Y:S01]  /*d060*/  FMUL.FTZ R9, R5.reuse, R24 ;  /* 0x0000001805097220 */ /* 0x040fe20000410000 */
[----:B------:R-:W-:Y:S01]  /*d070*/  F2FP.F16.E4M3.UNPACK_B R13, R13.H1 ;  /* 0x0000000dff0d723e */ /* 0x000fe200030006ff */
[----:B------:R-:W-:Y:S01]  /*d080*/  FMUL.FTZ R27, R5, R14 ;  /* 0x0000000e051b7220 */ /* 0x000fe20000410000 */
[----:B------:R-:W-:-:S02]  /*d090*/  HADD2.F32 R5, -RZ, R10.H1_H1 ;  /* 0x3000000aff057230 */ /* 0x000fc40000004100 */
[C---:B------:R-:W-:Y:S01]  /*d0a0*/  FFMA.FTZ R25, R6.reuse, R14, -R9 ;  /* 0x0000000e06197223 */ /* 0x040fe20000010809 */
[----:B------:R-:W-:Y:S02]  /*d0b0*/  HADD2.F32 R15, -RZ, R21.H0_H0 ;  /* 0x20000015ff0f7230 */ /* 0x000fe40000004100 */
[----:B------:R-:W-:Y:S01]  /*d0c0*/  FFMA.FTZ R26, R6, R24, R27 ;  /* 0x00000018061a7223 */ /* 0x000fe2000001001b */
[----:B------:R-:W-:Y:S01]  /*d0d0*/  HADD2.F32 R9, -RZ, R13.H0_H0 ;  /* 0x2000000dff097230 */ /* 0x000fe20000004100 */
[----:B------:R-:W-:Y:S01]  /*d0e0*/  F2FP.F16.E4M3.UNPACK_B R3, R4 ;  /* 0x00000004ff03723e */ /* 0x000fe200020006ff */
        /* <DEDUP_REMOVED lines=8> */
[----:B------:R-:W-:Y:S02]  /*d170*/  HADD2.F32 R11, -RZ, R11.H0_H0 ;  /* 0x2000000bff0b7230 */ /* 0x000fe40000004100 */
[C---:B------:R-:W-:Y:S01]  /*d180*/  FMUL.FTZ R14, R6.reuse, R21 ;  /* 0x00000015060e7220 */ /* 0x040fe20000410000 */
[----:B------:R-:W-:Y:S01]  /*d190*/  F2FP.F16.E4M3.UNPACK_B R5, R20 ;  /* 0x00000014ff05723e */ /* 0x000fe200020006ff */
[-C--:B------:R-:W-:Y:S01]  /*d1a0*/  FMUL.FTZ R10, R6, R13.reuse ;  /* 0x0000000d060a7220 */ /* 0x080fe20000410000 */
[----:B------:R-:W-:Y:S01]  /*d1b0*/  F2FP.F16.E4M3.UNPACK_B R4, R4.H1 ;  /* 0x00000004ff04723e */ /* 0x000fe200030006ff */
[C---:B------:R-:W-:Y:S01]  /*d1c0*/  FFMA.FTZ R31, R11.reuse, R13, -R14 ;  /* 0x0000000d0b1f7223 */ /* 0x040fe2000001080e */
[-C--:B------:R-:W-:Y:S01]  /*d1d0*/  F2FP.F16.E4M3.UNPACK_B R9, R12.reuse ;  /* 0x0000000cff09723e */ /* 0x080fe200020006ff */
[----:B------:R-:W-:Y:S01]  /*d1e0*/  FFMA.FTZ R32, R11, R21, R10 ;  /* 0x000000150b207223 */ /* 0x000fe2000001000a */
[--C-:B------:R-:W-:Y:S01]  /*d1f0*/  HADD2.F32 R13, -RZ, R5.reuse.H1_H1 ;  /* 0x30000005ff0d7230 */ /* 0x100fe20000004100 */
[----:B------:R-:W-:Y:S01]  /*d200*/  F2FP.F16.E4M3.UNPACK_B R12, R12.H1 ;  /* 0x0000000cff0c723e */ /* 0x000fe200030006ff */
[----:B------:R-:W-:Y:S01]  /*d210*/  HADD2.F32 R11, -RZ, R5.H0_H0 ;  /* 0x20000005ff0b7230 */ /* 0x000fe20000004100 */
[----:B------:R-:W-:Y:S01]  /*d220*/  F2FP.F16.E4M3.UNPACK_B R20, R20.H1 ;  /* 0x00000014ff14723e */ /* 0x000fe200030006ff */
[----:B------:R-:W-:Y:S01]  /*d230*/  HADD2.F32 R6, -RZ, R4.H1_H1 ;  /* 0x30000004ff067230 */ /* 0x000fe20000004100 */
[----:B------:R-:W-:Y:S01]  /*d240*/  F2FP.SATFINITE.E4M3.F32.PACK_AB_MERGE_C R28, R29, R28, RZ ;  /* 0x0000001c1d1c723e */ /* 0x000fe200048070ff */
[----:B------:R-:W-:-:S02]  /*d250*/  HADD2.F32 R10, -RZ, R9.H1_H1 ;  /* 0x30000009ff0a7230 */ /* 0x000fc40000004100 */
[----:B------:R-:W-:Y:S02]  /*d260*/  HADD2.F32 R5, -RZ, R4.H0_H0 ;  /* 0x20000004ff057230 */ /* 0x000fe40000004100 */
[C---:B------:R-:W-:Y:S01]  /*d270*/  FMUL.FTZ R14, R6.reuse, R13 ;  /* 0x0000000d060e7220 */ /* 0x040fe20000410000 */
[----:B------:R-:W-:Y:S02]  /*d280*/  HADD2.F32 R4, -RZ, R3.H1_H1 ;  /* 0x30000003ff047230 */ /* 0x000fe40000004100 */
[-C--:B------:R-:W-:Y:S01]  /*d290*/  FMUL.FTZ R24, R6, R10.reuse ;  /* 0x0000000a06187220 */ /* 0x080fe20000410000 */
[----:B------:R-:W-:Y:S02]  /*d2a0*/  HADD2.F32 R9, -RZ, R9.H0_H0 ;  /* 0x20000009ff097230 */ /* 0x000fe40000004100 */
[C---:B------:R-:W-:Y:S01]  /*d2b0*/  FFMA.FTZ R14, R5.reuse, R10, -R14 ;  /* 0x0000000a050e7223 */ /* 0x040fe2000001080e */
        /* <DEDUP_REMOVED lines=8> */
[----:B------:R-:W-:Y:S02]  /*d340*/  HADD2.F32 R4, -RZ, R8.H1_H1 ;  /* 0x30000008ff047230 */ /* 0x000fe40000004100 */
[----:B------:R-:W-:Y:S02]  /*d350*/  HADD2.F32 R20, -RZ, R20.H0_H0 ;  /* 0x20000014ff147230 */ /* 0x000fe40000004100 */
[----:B------:R-:W-:Y:S02]  /*d360*/  HADD2.F32 R3, -RZ, R7.H1_H1 ;  /* 0x30000007ff037230 */ /* 0x000fe40000004100 */
[----:B------:R-:W-:Y:S01]  /*d370*/  FMUL.FTZ R15, R4, R9 ;  /* 0x00000009040f7220 */ /* 0x000fe20000410000 */
[----:B------:R-:W-:-:S02]  /*d380*/  HADD2.F32 R12, -RZ, R12.H0_H0 ;  /* 0x2000000cff0c7230 */ /* 0x000fc40000004100 */
[-C--:B------:R-:W-:Y:S01]  /*d390*/  FMUL.FTZ R6, R4, R5.reuse ;  /* 0x0000000504067220 */ /* 0x080fe20000410000 */
[----:B------:R-:W-:Y:S02]  /*d3a0*/  HADD2.F32 R8, -RZ, R8.H0_H0 ;  /* 0x20000008ff087230 */ /* 0x000fe40000004100 */
[C---:B------:R-:W-:Y:S01]  /*d3b0*/  FMUL.FTZ R4, R3.reuse, R20 ;  /* 0x0000001403047220 */ /* 0x040fe20000410000 */
[----:B------:R-:W-:Y:S02]  /*d3c0*/  HADD2.F32 R7, -RZ, R7.H0_H0 ;  /* 0x20000007ff077230 */ /* 0x000fe40000004100 */
[-C--:B------:R-:W-:Y:S01]  /*d3d0*/  FMUL.FTZ R3, R3, R12.reuse ;  /* 0x0000000c03037220 */ /* 0x080fe20000410000 */
[C---:B------:R-:W-:Y:S01]  /*d3e0*/  FFMA.FTZ R15, R8.reuse, R5, -R15 ;  /* 0x00000005080f7223 */ /* 0x040fe2000001080f */
[----:B------:R-:W-:Y:S01]  /*d3f0*/  FFMA.FTZ R6, R8, R9, R6 ;  /* 0x0000000908067223 */ /* 0x000fe20000010006 */
[C---:B------:R-:W-:Y:S01]  /*d400*/  FFMA.FTZ R5, R7.reuse, R12, -R4 ;  /* 0x0000000c07057223 */ /* 0x040fe20000010804 */
[----:B------:R-:W-:Y:S01]  /*d410*/  FFMA.FTZ R20, R7, R20, R3 ;  /* 0x0000001407147223 */ /* 0x000fe20000010003 */
[----:B------:R-:W-:-:S02]  /*d420*/  F2FP.SATFINITE.E4M3.F32.PACK_AB_MERGE_C R7, R32, R31, RZ ;  /* 0x0000001f2007723e */ /* 0x000fc400048070ff */
[----:B------:R-:W-:Y:S02]  /*d430*/  F2FP.SATFINITE.E4M3.F32.PACK_AB_MERGE_C R4, R13, R14, RZ ;  /* 0x0000000e0d04723e */ /* 0x000fe400048070ff */
[----:B------:R-:W-:Y:S02]  /*d440*/  F2FP.SATFINITE.E4M3.F32.PACK_AB_MERGE_C R15, R6, R15, RZ ;  /* 0x0000000f060f723e */ /* 0x000fe400048070ff */
[----:B------:R-:W-:Y:S02]  /*d450*/  F2FP.SATFINITE.E4M3.F32.PACK_AB_MERGE_C R6, R26, R25, R28 ;  /* 0x000000191a06723e */ /* 0x000fe4000480701c */
[----:B------:R-:W-:Y:S02]  /*d460*/  F2FP.SATFINITE.E4M3.F32.PACK_AB_MERGE_C R7, R30, R27, R7 ;  /* 0x0000001b1e07723e */ /* 0x000fe40004807007 */
[----:B------:R-:W-:Y:S02]  /*d470*/  F2FP.SATFINITE.E4M3.F32.PACK_AB_MERGE_C R4, R11, R10, R4 ;  /* 0x0000000a0b04723e */ /* 0x000fe40004807004 */
[----:B------:R-:W-:-:S05]  /*d480*/  F2FP.SATFINITE.E4M3.F32.PACK_AB_MERGE_C R5, R20, R5, R15 ;  /* 0x000000051405723e */ /* 0x000fca000480700f */
[----:B------:R2:W-:Y:S01]  /*d490*/  STS.128 [R0+0x2000], R4 ;  /* 0x0020000400007388 */ /* 0x0005e20000000c00 */
[----:B------:R-:W-:Y:S05]  /*d4a0*/  BRA `(.L_x_1924) ;  /* 0x00000024004c7947 */ /* 0x000fea0003800000 */
.L_x_1911:
        /* <DEDUP_REMOVED lines=8> */
[----:B0-----:R-:W-:-:S13]  /*d530*/  ISETP.NE.AND P0, PT, R34, 0x1, PT ;  /* 0x000000012200780c */ /* 0x001fda0003f05270 */
[----:B------:R-:W0:Y:S08]  /*d540*/  @P0 LDC R0, c[0x0][0x44c] ;  /* 0x00011300ff000b82 */ /* 0x000e300000000800 */
[----:B------:R-:W1:Y:S01]  /*d550*/  @P0 LDC R5, c[0x0][0x450] ;  /* 0x00011400ff050b82 */ /* 0x000e620000000800 */
[----:B0-----:R-:W-:-:S05]  /*d560*/  @P0 IMAD.HI.U32 R0, R3, R0, RZ ;  /* 0x0000000003000227 */ /* 0x001fca00078e00ff */
[----:B-1----:R-:W-:Y:S01]  /*d570*/  @P0 SHF.R.U32.HI R3, RZ, R5, R0 ;  /* 0x00000005ff030219 */ /* 0x002fe20000011600 */
[----:B------:R-:W-:-:S03]  /*d580*/  IMAD.MOV.U32 R5, RZ, RZ, R29 ;  /* 0x000000ffff057224 */ /* 0x000fc600078e001d */
        /* <DEDUP_REMOVED lines=14> */
[----:B------:R-:W0:Y:S01]  /*d670*/  LDC R39, c[0x0][0x3f4] ;  /* 0x0000fd00ff277b82 */ /* 0x000e220000000800 */
[----:B------:R-:W1:Y:S01]  /*d680*/  SHFL.IDX PT, R5, R35, RZ, 0x1c1f ;  /* 0x001c1fff23057589 */ /* 0x000e6200000e0000 */
[----:B------:R-:W-:-:S03]  /*d690*/  IMAD R34, R197, R34, RZ ;  /* 0x00000022c5227224 */ /* 0x000fc600078e02ff */
[----:B------:R-:W2:Y:S04]  /*d6a0*/  SHFL.IDX PT, R14, R9, RZ, 0x1c1f ;  /* 0x001c1fff090e7589 */ /* 0x000ea800000e0000 */
[----:B------:R-:W3:Y:S04]  /*d6b0*/  SHFL.IDX PT, R3, R8, RZ, 0x1c1f ;  /* 0x001c1fff08037589 */ /* 0x000ee800000e0000 */
[----:B------:R-:W4:Y:S01]  /*d6c0*/  SHFL.IDX PT, R7, R37, RZ, 0x1c1f ;  /* 0x001c1fff25077589 */ /* 0x000f2200000e0000 */
[----:B0-----:R-:W-:-:S04]  /*d6d0*/  ISETP.GE.AND P0, PT, R18, R39, PT ;  /* 0x000000271200720c */ /* 0x001fc80003f06270 */
[----:B------:R-:W-:-:S13]  /*d6e0*/  ISETP.GE.OR P1, PT, R41, R34, P0 ;  /* 0x000000222900720c */ /* 0x000fda0000726670 */
[C---:B-1----:R-:W-:Y:S02]  /*d6f0*/  @!P1 IADD3 R0, P2, R18.reuse, R5, RZ ;  /* 0x0000000512009210 */ /* 0x042fe40007f5e0ff */
[----:B--2---:R-:W-:-:S03]  /*d700*/  @!P1 IADD3 R14, P3, R18, R14, RZ ;  /* 0x0000000e120e9210 */ /* 0x004fc60007f7e0ff */
[--C-:B---3--:R-:W-:Y:S02]  /*d710*/  @!P1 IMAD.X R5, R3, 0x1, R19.reuse, P2 ;  /* 0x0000000103059824 */ /* 0x108fe400010e0613 */
[----:B----4-:R-:W-:Y:S02]  /*d720*/  @!P1 IMAD.X R3, R7, 0x1, R19, P3 ;  /* 0x0000000107039824 */ /* 0x010fe400018e0613 */
[----:B------:R-:W-:Y:S02]  /*d730*/  @!P1 IMAD.MOV.U32 R4, RZ, RZ, R0 ;  /* 0x000000ffff049224 */ /* 0x000fe400078e0000 */
[----:B------:R-:W-:Y:S02]  /*d740*/  @!P1 IMAD.MOV.U32 R24, RZ, RZ, R14 ;  /* 0x000000ffff189224 */ /* 0x000fe400078e000e */
[----:B------:R-:W-:Y:S02]  /*d750*/  @!P1 IMAD.MOV.U32 R25, RZ, RZ, R3 ;  /* 0x000000ffff199224 */ /* 0x000fe400078e0003 */
[----:B------:R-:W2:Y:S04]  /*d760*/  @!P1 LD.E.128 R4, desc[UR60][R4.64] ;  /* 0x0000003c04049980 */ /* 0x000ea8000c101d00 */
[----:B------:R-:W3:Y:S01]  /*d770*/  @!P1 LD.E.128 R24, desc[UR60][R24.64] ;  /* 0x0000003c18189980 */ /* 0x000ee2000c101d00 */
[----:B------:R-:W-:-:S02]  /*d780*/  CS2R R32, SRZ ;  /* 0x0000000000207805 */ /* 0x000fc4000001ff00 */
[----:B------:R-:W-:Y:S02]  /*d790*/  CS2R R30, SRZ ;  /* 0x00000000001e7805 */ /* 0x000fe4000001ff00 */
[----:B------:R-:W-:Y:S01]  /*d7a0*/  CS2R R28, SRZ ;  /* 0x00000000001c7805 */ /* 0x000fe2000001ff00 */
[----:B------:R-:W0:Y:S01]  /*d7b0*/  SHFL.IDX PT, R35, R35, 0x1, 0x1c1f ;  /* 0x003c1f0023237f89 */ /* 0x000e2200000e0000 */
[----:B------:R-:W-:-:S03]  /*d7c0*/  CS2R R20, SRZ ;  /* 0x0000000000147805 */ /* 0x000fc6000001ff00 */
[----:B------:R1:W4:Y:S04]  /*d7d0*/  SHFL.IDX PT, R3, R8, 0x1, 0x1c1f ;  /* 0x003c1f0008037f89 */ /* 0x00032800000e0000 */
[----:B------:R1:W0:Y:S04]  /*d7e0*/  SHFL.IDX PT, R14, R9, 0x1, 0x1c1f ;  /* 0x003c1f00090e7f89 */ /* 0x00022800000e0000 */
[----:B------:R-:W0:Y:S01]  /*d7f0*/  SHFL.IDX PT, R37, R37, 0x1, 0x1c1f ;  /* 0x003c1f0025257f89 */ /* 0x000e2200000e0000 */
[----:B--2---:R-:W-:Y:S02]  /*d800*/  @!P1 IMAD.MOV.U32 R32, RZ, RZ, R4 ;  /* 0x000000ffff209224 */ /* 0x004fe400078e0004 */
[----:B------:R-:W-:Y:S01]  /*d810*/  @!P1 IMAD.MOV.U32 R33, RZ, RZ, R5 ;  /* 0x000000ffff219224 */ /* 0x000fe200078e0005 */
[----:B------:R-:W-:Y:S01]  /*d820*/  CS2R R4, SRZ ;  /* 0x0000000000047805 */ /* 0x000fe2000001ff00 */
[----:B------:R-:W-:-:S02]  /*d830*/  @!P1 IMAD.MOV.U32 R30, RZ, RZ, R6 ;  /* 0x000000ffff1e9224 */ /* 0x000fc400078e0006 */
[----:B------:R-:W-:Y:S02]  /*d840*/  @!P1 IMAD.MOV.U32 R31, RZ, RZ, R7 ;  /* 0x000000ffff1f9224 */ /* 0x000fe400078e0007 */
[----:B---3--:R-:W-:Y:S02]  /*d850*/  @!P1 IMAD.MOV.U32 R28, RZ, RZ, R24 ;  /* 0x000000ffff1c9224 */ /* 0x008fe400078e0018 */
[----:B------:R-:W-:Y:S02]  /*d860*/  @!P1 IMAD.MOV.U32 R29, RZ, RZ, R25 ;  /* 0x000000ffff1d9224 */ /* 0x000fe400078e0019 */
[----:B------:R-:W-:Y:S02]  /*d870*/  @!P1 IMAD.MOV.U32 R20, RZ, RZ, R26 ;  /* 0x000000ffff149224 */ /* 0x000fe400078e001a */
[----:B01--4-:R-:W-:-:S07]  /*d880*/  @!P1 IMAD.MOV.U32 R21, RZ, RZ, R27 ;  /* 0x000000ffff159224 */ /* 0x013fce00078e001b */
.L_x_2266:
[----:B------:R-:W-:Y:S01]  /*d890*/  VIADD R41, R41, 0x40 ;  /* 0x0000004029297836 */ /* 0x000fe20000000000 */
[----:B------:R-:W-:Y:S01]  /*d8a0*/  BSSY B1, `(.L_x_1928) ;  /* 0x0000010000017945 */ /* 0x000fe20003800000 */
[----:B------:R-:W-:Y:S02]  /*d8b0*/  CS2R R6, SRZ ;  /* 0x0000000000067805 */ /* 0x000fe4000001ff00 */
[----:B------:R-:W-:Y:S02]  /*d8c0*/  CS2R R8, SRZ ;  /* 0x0000000000087805 */ /* 0x000fe4000001ff00 */
[----:B------:R-:W-:Y:S02]  /*d8d0*/  CS2R R10, SRZ ;  /* 0x00000000000a7805 */ /* 0x000fe4000001ff00 */
[----:B------:R-:W-:-:S13]  /*d8e0*/  ISETP.GE.AND P1, PT, R41, R34, PT ;  /* 0x000000222900720c */ /* 0x000fda0003f26270 */
[----:B------:R-:W-:Y:S05]  /*d8f0*/  @P1 BRA `(.L_x_1929) ;  /* 0x0000000000281947 */ /* 0x000fea0003800000 */
[----:B------:R-:W-:Y:S02]  /*d900*/  CS2R R6, SRZ ;  /* 0x0000000000067805 */ /* 0x000fe4000001ff00 */
[----:B------:R-:W-:Y:S02]  /*d910*/  CS2R R8, SRZ ;  /* 0x0000000000087805 */ /* 0x000fe4000001ff00 */
[----:B------:R-:W-:Y:S01]  /*d920*/  CS2R R10, SRZ ;  /* 0x00000000000a7805 */ /* 0x000fe2000001ff00 */
[----:B------:R-:W-:Y:S06]  /*d930*/  @P0 BRA `(.L_x_1929) ;  /* 0x0000000000180947 */ /* 0x000fec0003800000 */
[C---:B------:R-:W-:Y:S02]  /*d940*/  IADD3 R8, P1, R18.reuse, R35, RZ ;  /* 0x0000002312087210 */ /* 0x040fe40007f3e0ff */
[----:B------:R-:W-:-:S03]  /*d950*/  IADD3 R4, P2, R18, R14, RZ ;  /* 0x0000000e12047210 */ /* 0x000fc60007f5e0ff */
[--C-:B------:R-:W-:Y:S02]  /*d960*/  IMAD.X R9, R3, 0x1, R19.reuse, P1 ;  /* 0x0000000103097824 */ /* 0x100fe400008e0613 */
[----:B------:R-:W-:-:S04]  /*d970*/  IMAD.X R5, R37, 0x1, R19, P2 ;  /* 0x0000000125057824 */ /* 0x000fc800010e0613 */
[----:B------:R-:W5:Y:S04]  /*d980*/  LD.E.128 R8, desc[UR60][R8.64] ;  /* 0x0000003c08087980 */ /* 0x000f68000c101d00 */
[----:B------:R-:W5:Y:S02]  /*d990*/  LD.E.128 R4, desc[UR60][R4.64] ;  /* 0x0000003c04047980 */ /* 0x000f64000c101d00 */
.L_x_1929:
[----:B------:R-:W-:Y:S05]  /*d9a0*/  BSYNC B1 ;  /* 0x0000000000017941 */ /* 0x000fea0003800000 */
.L_x_1928:
[----:B------:R-:W2:Y:S01]  /*d9b0*/  LDL R0, [R1+0xc] ;  /* 0x00000c0001007983 */ /* 0x000ea20000100800 */
[----:B------:R-:W-:Y:S01]  /*d9c0*/  VIADD R12, R194, 0x40 ;  /* 0x00000040c20c7836 */ /* 0x000fe20000000000 */
[----:B------:R-:W-:Y:S01]  /*d9d0*/  VIADDMNMX R3, R34, -R201, 0x80, PT ;  /* 0x0000008022037446 */ /* 0x000fe200038009c9 */
[----:B------:R-:W-:Y:S03]  /*d9e0*/  BSSY B1, `(.L_x_1930) ;  /* 0x000000b000017945 */ /* 0x000fe60003800000 */
[-C--:B------:R-:W-:Y:S02]  /*d9f0*/  ISETP.GE.OR P2, PT, R194, R3.reuse, P0 ;  /* 0x00000003c200720c */ /* 0x080fe40000746670 */
[----:B------:R-:W-:Y:S02]  /*da00*/  ISETP.GE.OR P0, PT, R12, R3, P0 ;  /* 0x000000030c00720c */ /* 0x000fe40000706670 */
[----:B--2---:R-:W-:-:S13]  /*da10*/  R2UR UR5, R0 ;  /* 0x00000000000572ca */ /* 0x004fda00000e0000 */
[----:B------:R-:W-:-:S04]  /*da20*/  ULEA.HI UR4, UR5, UR5, URZ, 0x1 ;  /* 0x0000000505047291 */ /* 0x000fc8000f8f083f */
[----:B------:R-:W-:-:S04]  /*da30*/  ULOP3.LUT UR4, UR4, 0xfffffffe, URZ, 0xc0, !UPT ;  /* 0xfffffffe04047892 */ /* 0x000fc8000f8ec03f */
[----:B------:R-:W-:-:S06]  /*da40*/  UIADD3 UR4, UR5, -UR4, URZ ;  /* 0x8000000405047290 */ /* 0x000fcc000fffe03f */
[----:B------:R-:W-:-:S05]  /*da50*/  IMAD.U32 R0, RZ, RZ, UR4 ;  /* 0x00000004ff007e24 */ /* 0x000fca000f8e00ff */
[----:B------:R-:W-:-:S04]  /*da60*/  SHF.L.U32 R0, R0, 0x1f, RZ ;  /* 0x0000001f00007819 */ /* 0x000fc800000006ff */
[----:B------:R-:W0:Y:S02]  /*da70*/  SYNCS.PHASECHK.TRANS64.TRYWAIT P1, [R17+URZ+0x22800], R0 ;  /* 0x02280000110075a7 */ /* 0x000e24000802017f */
[----:B0-----:R-:W-:Y:S05]  /*da80*/  @!P1 BRA `(.L_x_1931) ;  /* 0x0000021800bc9947 */ /* 0x001fea0003800000 */
.L_x_2267:
[----:B------:R-:W-:Y:S05]  /*da90*/  BSYNC B1 ;  /* 0x0000000000017941 */ /* 0x000fea0003800000 */
.L_x_1930:
[----:B------:R-:W-:Y:S04]  /*daa0*/  BSSY B1, `(.L_x_1932) ;  /* 0x0000100000017945 */ /* 0x000fe80003800000 */
[----:B------:R-:W-:Y:S05]  /*dab0*/  @P2 BRA `(.L_x_1933) ;  /* 0x0000000c00f82947 */ /* 0x000fea0003800000 */
[----:B0-----:R-:W-:Y:S02]  /*dac0*/  SHF.R.U32.HI R0, RZ, 0x8, R32 ;  /* 0x00000008ff007819 */ /* 0x001fe40000011620 */
[----:B------:R-:W-:Y:S02]  /*dad0*/  LOP3.LUT R3, R32, 0xff, RZ, 0xc0, !PT ;  /* 0x000000ff20037812 */ /* 0x000fe400078ec0ff */
[----:B------:R-:W-:Y:S02]  /*dae0*/  LOP3.LUT R0, R0, 0xff, RZ, 0xc0, !PT ;  /* 0x000000ff00007812 */ /* 0x000fe400078ec0ff */
[----:B------:R-:W-:Y:S02]  /*daf0*/  SHF.R.U32.HI R12, RZ, 0x8, R33 ;  /* 0x00000008ff0c7819 */ /* 0x000fe40000011621 */
[----:B------:R-:W-:Y:S01]  /*db00*/  PRMT R35, R0, 0x7604, R3 ;  /* 0x0000760400237816 */ /* 0x000fe20000000003 */
[----:B------:R-:W-:Y:S01]  /*db10*/  IMAD.SHL.U32 R3, R213, 0x80, RZ ;  /* 0x00000080d5037824 */ /* 0x000fe200078e00ff */
[----:B------:R-:W-:-:S02]  /*db20*/  LOP3.LUT R13, R33, 0xff, RZ, 0xc0, !PT ;  /* 0x000000ff210d7812 */ /* 0x000fc400078ec0ff */
[----:B------:R-:W-:Y:S02]  /*db30*/  LOP3.LUT R12, R12, 0xff, RZ, 0xc0, !PT ;  /* 0x000000ff0c0c7812 */ /* 0x000fe400078ec0ff */
[----:B------:R-:W-:Y:S02]  /*db40*/  SHF.R.U32.HI R14, RZ, 0x8, R30 ;  /* 0x00000008ff0e7819 */ /* 0x000fe4000001161e */
[----:B------:R-:W-:Y:S02]  /*db50*/  PRMT R38, R12, 0x7604, R13 ;  /* 0x000076040c267816 */ /* 0x000fe4000000000d */
[----:B------:R-:W-:Y:S02]  /*db60*/  SHF.R.U32.HI R12, RZ, 0x8, R31 ;  /* 0x00000008ff0c7819 */ /* 0x000fe4000001161f */
[----:B------:R-:W-:Y:S01]  /*db70*/  LOP3.LUT R24, R3, 0x380, RZ, 0xc0, !PT ;  /* 0x0000038003187812 */ /* 0x000fe200078ec0ff */
[----:B------:R-:W-:Y:S01]  /*db80*/  IMAD.IADD R3, R18, 0x1, R39 ;  /* 0x0000000112037824 */ /* 0x000fe200078e0227 */
[----:B------:R-:W-:-:S02]  /*db90*/  LOP3.LUT R15, R30, 0xff, RZ, 0xc0, !PT ;  /* 0x000000ff1e0f7812 */ /* 0x000fc400078ec0ff */
[----:B------:R-:W-:Y:S02]  /*dba0*/  LOP3.LUT R14, R14, 0xff, RZ, 0xc0, !PT ;  /* 0x000000ff0e0e7812 */ /* 0x000fe400078ec0ff */
[----:B------:R-:W-:Y:S02]  /*dbb0*/  SHF.R.U32.HI R0, RZ, 0x8, R28 ;  /* 0x00000008ff007819 */ /* 0x000fe4000001161c */
[----:B------:R-:W-:Y:S02]  /*dbc0*/  LOP3.LUT R13, R31, 0xff, RZ, 0xc0, !PT ;  /* 0x000000ff1f0d7812 */ /* 0x000fe400078ec0ff */
[----:B------:R-:W-:Y:S02]  /*dbd0*/  LOP3.LUT R12, R12, 0xff, RZ, 0xc0, !PT ;  /* 0x000000ff0c0c7812 */ /* 0x000fe400078ec0ff */
[----:B------:R-:W-:Y:S02]  /*dbe0*/  PRMT R41, R14, 0x7604, R15 ;  /* 0x000076040e297816 */ /* 0x000fe4000000000f */
[----:B------:R-:W-:-:S02]  /*dbf0*/  SHF.R.U32.HI R25, RZ, 0x3, R24 ;  /* 0x00000003ff197819 */ /* 0x000fc40000011618 */
[----:B------:R-:W-:Y:S02]  /*dc00*/  LOP3.LUT R3, R24, 0x70, R3, 0xf8, !PT ;  /* 0x0000007018037812 */ /* 0x000fe400078ef803 */
[----:B------:R-:W-:Y:S02]  /*dc10*/  LOP3.LUT R14, R0, 0xff, RZ, 0xc0, !PT ;  /* 0x000000ff000e7812 */ /* 0x000fe400078ec0ff */
[----:B------:R-:W-:Y:S02]  /*dc20*/  LOP3.LUT R0, R24, 0x70, R18, 0xf8, !PT ;  /* 0x0000007018007812 */ /* 0x000fe400078ef812 */
[----:B------:R-:W-:Y:S02]  /*dc30*/  PRMT R45, R12, 0x7604, R13 ;  /* 0x000076040c2d7816 */ /* 0x000fe4000000000d */
[----:B------:R-:W-:Y:S02]  /*dc40*/  SHF.R.U32.HI R24, RZ, 0x8, R29 ;  /* 0x00000008ff187819 */ /* 0x000fe4000001161d */
[----:B------:R-:W-:-:S02]  /*dc50*/  SHF.R.U32.HI R12, RZ, 0x8, R20 ;  /* 0x00000008ff0c7819 */ /* 0x000fc40000011614 */
[-C--:B------:R-:W-:Y:S02]  /*dc60*/  LOP3.LUT R3, R3, R25.reuse, RZ, 0x3c, !PT ;  /* 0x0000001903037212 */ /* 0x080fe400078e3cff */
[----:B------:R-:W-:Y:S02]  /*dc70*/  LOP3.LUT R0, R0, R25, RZ, 0x3c, !PT ;  /* 0x0000001900007212 */ /* 0x000fe400078e3cff */
[----:B------:R-:W-:Y:S02]  /*dc80*/  LOP3.LUT R25, R29, 0xff, RZ, 0xc0, !PT ;  /* 0x000000ff1d197812 */ /* 0x000fe400078ec0ff */
[----:B------:R-:W-:Y:S02]  /*dc90*/  LOP3.LUT R27, R20, 0xff, RZ, 0xc0, !PT ;  /* 0x000000ff141b7812 */ /* 0x000fe400078ec0ff */
[----:B------:R-:W-:Y:S02]  /*dca0*/  LOP3.LUT R24, R24, 0xff, RZ, 0xc0, !PT ;  /* 0x000000ff18187812 */ /* 0x000fe400078ec0ff */
[----:B------:R-:W-:-:S02]  /*dcb0*/  LOP3.LUT R26, R12, 0xff, RZ, 0xc0, !PT ;  /* 0x000000ff0c1a7812 */ /* 0x000fc400078ec0ff */
[C-C-:B------:R-:W-:Y:S02]  /*dcc0*/  IADD3 R3, R17.reuse, R3, R212.reuse ;  /* 0x0000000311037210 */ /* 0x140fe40007ffe0d4 */
[----:B------:R-:W-:Y:S02]  /*dcd0*/  LOP3.LUT R15, R28, 0xff, RZ, 0xc0, !PT ;  /* 0x000000ff1c0f7812 */ /* 0x000fe400078ec0ff */
[----:B------:R-:W-:Y:S02]  /*dce0*/  IADD3 R0, R17, R0, R212 ;  /* 0x0000000011007210 */ /* 0x000fe40007ffe0d4 */
[----:B------:R-:W-:Y:S02]  /*dcf0*/  PRMT R49, R24, 0x7604, R25 ;  /* 0x0000760418317816 */ /* 0x000fe40000000019 */
[----:B------:R-:W-:Y:S02]  /*dd00*/  PRMT R51, R26, 0x7604, R27 ;  /* 0x000076041a337816 */ /* 0x000fe4000000001b */
[----:B------:R-:W0:Y:S01]  /*dd10*/  LDS.128 R24, [R3+0x14400] ;  /* 0x0144000003187984 */ /* 0x000e220000000c00 */
[----:B------:R-:W-:-:S02]  /*dd20*/  PRMT R47, R14, 0x7604, R15 ;  /* 0x000076040e2f7816 */ /* 0x000fc4000000000f */
[----:B------:R-:W-:Y:S01]  /*dd30*/  SHF.R.U32.HI R34, RZ, 0x8, R21 ;  /* 0x00000008ff227819 */ /* 0x000fe20000011615 */
[----:B------:R-:W1:Y:S01]  /*dd40*/  LDS.128 R12, [R0+0x14400] ;  /* 0x01440000000c7984 */ /* 0x000e620000000c00 */
[----:B------:R-:W-:Y:S02]  /*dd50*/  LOP3.LUT R37, R21, 0xff, RZ, 0xc0, !PT ;  /* 0x000000ff15257812 */ /* 0x000fe400078ec0ff */
[----:B------:R-:W-:Y:S02]  /*dd60*/  LOP3.LUT R34, R34, 0xff, RZ, 0xc0, !PT ;  /* 0x000000ff22227812 */ /* 0x000fe400078ec0ff */
[----:B------:R-:W-:Y:S02]  /*dd70*/  SHF.R.U32.HI R40, RZ, 0x10, R30 ;  /* 0x00000010ff287819 */ /* 0x000fe4000001161e */
[----:B------:R-:W-:Y:S02]  /*dd80*/  PRMT R44, R34, 0x7604, R37 ;  /* 0x00007604222c7816 */ /* 0x000fe40000000025 */
[----:B------:R-:W-:-:S02]  /*dd90*/  SHF.R.U32.HI R37, RZ, 0x10, R33 ;  /* 0x00000010ff257819 */ /* 0x000fc40000011621 */
[----:B------:R-:W-:Y:S02]  /*dda0*/  SHF.R.U32.HI R34, RZ, 0x10, R32 ;  /* 0x00000010ff227819 */ /* 0x000fe40000011620 */
[----:B------:R-:W-:Y:S02]  /*ddb0*/  LOP3.LUT R37, R37, 0xff, RZ, 0xc0, !PT ;  /* 0x000000ff25257812 */ /* 0x000fe400078ec0ff */
[----:B------:R-:W-:Y:S02]  /*ddc0*/  LOP3.LUT R34, R34, 0xff, RZ, 0xc0, !PT ;  /* 0x000000ff22227812 */ /* 0x000fe400078ec0ff */
[----:B------:R-:W-:Y:S02]  /*ddd0*/  PRMT R37, R37, 0x7054, R38 ;  /* 0x0000705425257816 */ /* 0x000fe40000000026 */
[----:B------:R-:W-:Y:S02]  /*dde0*/  SHF.R.U32.HI R38, RZ, 0x10, R29 ;  /* 0x00000010ff267819 */ /* 0x000fe4000001161d */
[----:B------:R-:W-:-:S02]  /*ddf0*/  LOP3.LUT R40, R40, 0xff, RZ, 0xc0, !PT ;  /* 0x000000ff28287812 */ /* 0x000fc400078ec0ff */
[----:B------:R-:W-:Y:S02]  /*de00*/  LOP3.LUT R38, R38, 0xff, RZ, 0xc0, !PT ;  /* 0x000000ff26267812 */ /* 0x000fe400078ec0ff */
[----:B------:R-:W-:Y:S02]  /*de10*/  SHF.R.U32.HI R42, RZ, 0x10, R31 ;  /* 0x00000010ff2a7819 */ /* 0x000fe4000001161f */
[----:B------:R-:W-:Y:S02]  /*de20*/  PRMT R35, R34, 0x7054, R35 ;  /* 0x0000705422237816 */ /* 0x000fe40000000023 */
[----:B------:R-:W-:Y:S02]  /*de30*/  PRMT R43, R40, 0x7054, R41 ;  /* 0x00007054282b7816 */ /* 0x000fe40000000029 */
[----:B------:R-:W-:Y:S02]  /*de40*/  SHF.R.U32.HI R34, RZ, 0x10, R28 ;  /* 0x00000010ff227819 */ /* 0x000fe4000001161c */
[----:B------:R-:W-:-:S02]  /*de50*/  SHF.R.U32.HI R40, RZ, 0x10, R20 ;  /* 0x00000010ff287819 */ /* 0x000fc40000011614 */
[----:B------:R-:W-:Y:S02]  /*de60*/  PRMT R49, R38, 0x7054, R49 ;  /* 0x0000705426317816 */ /* 0x000fe40000000031 */
[----:B------:R-:W-:Y:S02]  /*de70*/  SHF.R.U32.HI R41, RZ, 0x10, R21 ;  /* 0x00000010ff297819 */ /* 0x000fe40000011615 */
[----:B------:R-:W-:Y:S02]  /*de80*/  LOP3.LUT R42, R42, 0xff, RZ, 0xc0, !PT ;  /* 0x000000ff2a2a7812 */ /* 0x000fe400078ec0ff */
[----:B------:R-:W-:Y:S02]  /*de90*/  LOP3.LUT R34, R34, 0xff, RZ, 0xc0, !PT ;  /* 0x000000ff22227812 */ /* 0x000fe400078ec0ff */
[----:B------:R-:W-:Y:S02]  /*dea0*/  LOP3.LUT R40, R40, 0xff, RZ, 0xc0, !PT ;  /* 0x000000ff28287812 */ /* 0x000fe400078ec0ff */
[----:B------:R-:W-:-:S02]  /*deb0*/  LOP3.LUT R49, R49, 0xff000000, R29, 0xf8, !PT ;  /* 0xff00000031317812 */ /* 0x000fc400078ef81d */
[----:B------:R-:W-:Y:S02]  /*dec0*/  LOP3.LUT R41, R41, 0xff, RZ, 0xc0, !PT ;  /* 0x000000ff29297812 */ /* 0x000fe400078ec0ff */
[----:B------:R-:W-:Y:S02]  /*ded0*/  PRMT R45, R42, 0x7054, R45 ;  /* 0x000070542a2d7816 */ /* 0x000fe4000000002d */
[----:B------:R-:W-:Y:S02]  /*dee0*/  PRMT R47, R34, 0x7054, R47 ;  /* 0x00007054222f7816 */ /* 0x000fe4000000002f */
[----:B------:R-:W-:Y:S02]  /*def0*/  PRMT R51, R40, 0x7054, R51 ;  /* 0x0000705428337816 */ /* 0x000fe40000000033 */
[----:B------:R-:W-:Y:S02]  /*df00*/  LOP3.LUT R42, R37, 0xff000000, R33, 0xf8, !PT ;  /* 0xff000000252a7812 */ /* 0x000fe400078ef821 */
[----:B------:R-:W-:-:S02]  /*df10*/  F2FP.F16.E4M3.UNPACK_B R46, R49.H1 ;  /* 0x00000031ff2e723e */ /* 0x000fc400030006ff */
[----:B0-----:R-:W-:Y:S02]  /*df20*/  F2FP.F16.E4M3.UNPACK_B R34, R25.H1 ;  /* 0x00000019ff22723e */ /* 0x001fe400030006ff */
[----:B------:R-:W-:Y:S02]  /*df30*/  PRMT R53, R41, 0x7054, R44 ;  /* 0x0000705429357816 */ /* 0x000fe4000000002c */
[----:B------:R-:W-:Y:S02]  /*df40*/  LOP3.LUT R41, R35, 0xff000000, R32, 0xf8, !PT ;  /* 0xff00000023297812 */ /* 0x000fe400078ef820 */
[----:B------:R-:W-:Y:S02]  /*df50*/  LOP3.LUT R30, R43, 0xff000000, R30, 0xf8, !PT ;  /* 0xff0000002b1e7812 */ /* 0x000fe400078ef81e */
[----:B------:R-:W-:Y:S02]  /*df60*/  LOP3.LUT R44, R45, 0xff000000, R31, 0xf8, !PT ;  /* 0xff0000002d2c7812 */ /* 0x000fe400078ef81f */
[----:B------:R-:W-:-:S02]  /*df70*/  LOP3.LUT R47, R47, 0xff000000, R28, 0xf8, !PT ;  /* 0xff0000002f2f7812 */ /* 0x000fc400078ef81c */
[----:B------:R-:W-:Y:S01]  /*df80*/  LOP3.LUT R48, R51, 0xff000000, R20, 0xf8, !PT ;  /* 0xff00000033307812 */ /* 0x000fe200078ef814 */
[----:B------:R-:W-:Y:S01]  /*df90*/  HADD2.F32 R51, -RZ, R46.H0_H0 ;  /* 0x2000002eff337230 */ /* 0x000fe20000004100 */
[----:B------:R-:W-:Y:S02]  /*dfa0*/  F2FP.F16.E4M3.UNPACK_B R43, R42.H1 ;  /* 0x0000002aff2b723e */ /* 0x000fe400030006ff */
[-C--:B-1----:R-:W-:Y:S02]  /*dfb0*/  F2FP.F16.E4M3.UNPACK_B R31, R15.reuse ;  /* 0x0000000fff1f723e */ /* 0x082fe400020006ff */
[----:B------:R-:W-:Y:S01]  /*dfc0*/  F2FP.F16.E4M3.UNPACK_B R32, R15.H1 ;  /* 0x0000000fff20723e */ /* 0x000fe200030006ff */
[----:B------:R-:W-:Y:S01]  /*dfd0*/  HADD2.F32 R45, -RZ, R43.H0_H0 ;  /* 0x2000002bff2d7230 */ /* 0x000fe20000004100 */
[----:B------:R-:W-:Y:S02]  /*dfe0*/  F2FP.F16.E4M3.UNPACK_B R28, R13.H1 ;  /* 0x0000000dff1c723e */ /* 0x000fe400030006ff */
[----:B------:R-:W-:-:S02]  /*dff0*/  F2FP.F16.E4M3.UNPACK_B R15, R12 ;  /* 0x0000000cff0f723e */ /* 0x000fc400020006ff */
[----:B------:R-:W-:Y:S01]  /*e000*/  F2FP.F16.E4M3.UNPACK_B R20, R12.H1 ;  /* 0x0000000cff14723e */ /* 0x000fe200030006ff */
[--C-:B------:R-:W-:Y:S01]  /*e010*/  HADD2.F32 R12, -RZ, R34.reuse.H0_H0 ;  /* 0x20000022ff0c7230 */ /* 0x100fe20000004100 */
[----:B------:R-:W-:Y:S01]  /*e020*/  LOP3.LUT R50, R53, 0xff000000, R21, 0xf8, !PT ;  /* 0xff00000035327812 */ /* 0x000fe200078ef815 */
[----:B------:R-:W-:Y:S01]  /*e030*/  HADD2.F32 R34, -RZ, R34.H1_H1 ;  /* 0x30000022ff227230 */ /* 0x000fe20000004100 */
[----:B------:R-:W-:Y:S02]  /*e040*/  F2FP.F16.E4M3.UNPACK_B R21, R13 ;  /* 0x0000000dff15723e */ /* 0x000fe400020006ff */
[-C--:B------:R-:W-:Y:S01]  /*e050*/  F2FP.F16.E4M3.UNPACK_B R13, R14.reuse ;  /* 0x0000000eff0d723e */ /* 0x080fe200020006ff */
[----:B------:R-:W-:Y:S01]  /*e060*/  FMUL.FTZ R53, R12, R51 ;  /* 0x000000330c357220 */ /* 0x000fe20000410000 */
[----:B------:R-:W-:Y:S01]  /*e070*/  F2FP.F16.E4M3.UNPACK_B R29, R14.H1 ;  /* 0x0000000eff1d723e */ /* 0x000fe200030006ff */
[--C-:B------:R-:W-:Y:S01]  /*e080*/  HADD2.F32 R14, -RZ, R28.reuse.H0_H0 ;  /* 0x2000001cff0e7230 */ /* 0x100fe20000004100 */
[----:B------:R-:W-:Y:S01]  /*e090*/  F2FP.F16.E4M3.UNPACK_B R33, R25 ;  /* 0x00000019ff21723e */ /* 0x000fe200020006ff */
[----:B------:R-:W-:Y:S01]  /*e0a0*/  HADD2.F32 R28, -RZ, R28.H1_H1 ;  /* 0x3000001cff1c7230 */ /* 0x000fe20000004100 */
[----:B------:R-:W-:-:S02]  /*e0b0*/  F2FP.F16.E4M3.UNPACK_B R38, R27 ;  /* 0x0000001bff26723e */ /* 0x000fc400020006ff */
[----:B------:R-:W-:Y:S02]  /*e0c0*/  F2FP.F16.E4M3.UNPACK_B R40, R27.H1 ;  /* 0x0000001bff28723e */ /* 0x000fe400030006ff */
[-C--:B------:R-:W-:Y:S02]  /*e0d0*/  F2FP.F16.E4M3.UNPACK_B R25, R24.reuse ;  /* 0x00000018ff19723e */ /* 0x080fe400020006ff */
[----:B------:R-:W-:Y:S01]  /*e0e0*/  F2FP.F16.E4M3.UNPACK_B R27, R24.H1 ;  /* 0x00000018ff1b723e */ /* 0x000fe200030006ff */
[-C--:B------:R-:W-:Y:S01]  /*e0f0*/  FMUL.FTZ R24, R12, R45.reuse ;  /* 0x0000002d0c187220 */ /* 0x080fe20000410000 */
[C---:B------:R-:W-:Y:S01]  /*e100*/  FFMA.FTZ R12, R14.reuse, R45, -R53 ;  /* 0x0000002d0e0c7223 */ /* 0x040fe20000010835 */
[----:B------:R-:W-:Y:S01]  /*e110*/  F2FP.F16.E4M3.UNPACK_B R49, R49 ;  /* 0x00000031ff31723e */ /* 0x000fe200020006ff */
[----:B------:R-:W-:Y:S01]  /*e120*/  HADD2.F32 R53, -RZ, R46.H1_H1 ;  /* 0x3000002eff357230 */ /* 0x000fe20000004100 */
[----:B------:R-:W-:Y:S01]  /*e130*/  F2FP.F16.E4M3.UNPACK_B R42, R42 ;  /* 0x0000002aff2a723e */ /* 0x000fe200020006ff */
[----:B------:R-:W-:Y:S01]  /*e140*/  HADD2.F32 R45, -RZ, R43.H1_H1 ;  /* 0x3000002bff2d7230 */ /* 0x000fe20000004100 */
[-C--:B------:R-:W-:Y:S01]  /*e150*/  F2FP.F16.E4M3.UNPACK_B R35, R26.reuse ;  /* 0x0000001aff23723e */ /* 0x080fe200020006ff */
[----:B------:R-:W-:Y:S01]  /*e160*/  FFMA.FTZ R14, R14, R51, R24 ;  /* 0x000000330e0e7223 */ /* 0x000fe20000010018 */
[----:B------:R-:W-:Y:S01]  /*e170*/  F2FP.F16.E4M3.UNPACK_B R37, R26.H1 ;  /* 0x0000001aff25723e */ /* 0x000fe200030006ff */
[----:B------:R-:W-:-:S02]  /*e180*/  HADD2.F32 R51, -RZ, R49.H0_H0 ;  /* 0x20000031ff337230 */ /* 0x000fc40000004100 */
[C---:B------:R-:W-:Y:S01]  /*e190*/  FMUL.FTZ R57, R34.reuse, R53 ;  /* 0x0000003522397220 */ /* 0x040fe20000410000 */
[----:B------:R-:W-:Y:S02]  /*e1a0*/  HADD2.F32 R26, -RZ, R33.H0_H0 ;  /* 0x20000021ff1a7230 */ /* 0x000fe40000004100 */
[-C--:B------:R-:W-:Y:S01]  /*e1b0*/  FMUL.FTZ R34, R34, R45.reuse ;  /* 0x0000002d22227220 */ /* 0x080fe20000410000 */
[----:B------:R-:W-:Y:S02]  /*e1c0*/  HADD2.F32 R43, -RZ, R42.H0_H0 ;  /* 0x2000002aff2b7230 */ /* 0x000fe40000004100 */
[----:B------:R-:W-:Y:S01]  /*e1d0*/  FFMA.FTZ R57, R28, R45, -R57 ;  /* 0x0000002d1c397223 */ /* 0x000fe20000010839 */
[----:B------:R-:W-:Y:S02]  /*e1e0*/  HADD2.F32 R24, -RZ, R21.H0_H0 ;  /* 0x20000015ff187230 */ /* 0x000fe40000004100 */
[----:B------:R-:W-:Y:S01]  /*e1f0*/  FMUL.FTZ R55, R26, R51 ;  /* 0x000000331a377220 */ /* 0x000fe20000410000 */
[----:B------:R-:W-:Y:S01]  /*e200*/  FFMA.FTZ R53, R28, R53, R34 ;  /* 0x000000351c357223 */ /* 0x000fe20000010022 */
[----:B------:R-:W-:Y:S01]  /*e210*/  FMUL.FTZ R26, R26, R43 ;  /* 0x0000002b1a1a7220 */ /* 0x000fe20000410000 */
[----:B------:R-:W-:Y:S01]  /*e220*/  F2FP.F16.E4M3.UNPACK_B R45, R50.H1 ;  /* 0x00000032ff2d723e */ /* 0x000fe200030006ff */
[----:B------:R-:W-:Y:S01]  /*e230*/  HADD2.F32 R34, -RZ, R49.H1_H1 ;  /* 0x30000031ff227230 */ /* 0x000fe20000004100 */
[----:B------:R-:W-:Y:S01]  /*e240*/  F2FP.F16.E4M3.UNPACK_B R28, R44.H1 ;  /* 0x0000002cff1c723e */ /* 0x000fe200030006ff */
[----:B------:R-:W-:Y:S01]  /*e250*/  FFMA.FTZ R51, R24, R51, R26 ;  /* 0x0000003318337223 */ /* 0x000fe2000001001a */
[----:B------:R-:W-:-:S02]  /*e260*/  HADD2.F32 R33, -RZ, R33.H1_H1 ;  /* 0x30000021ff217230 */ /* 0x000fc40000004100 */
[----:B------:R-:W-:Y:S01]  /*e270*/  FFMA.FTZ R55, R24, R43, -R55 ;  /* 0x0000002b18377223 */ /* 0x000fe20000010837 */
[----:B------:R-:W-:Y:S01]  /*e280*/  HADD2.F32 R42, -RZ, R42.H1_H1 ;  /* 0x3000002aff2a7230 */ /* 0x000fe20000004100 */
[----:B------:R-:W-:Y:S01]  /*e290*/  F2FP.F16.E4M3.UNPACK_B R50, R50 ;  /* 0x00000032ff32723e */ /* 0x000fe200020006ff */
[----:B------:R-:W-:Y:S02]  /*e2a0*/  HADD2.F32 R49, -RZ, R45.H0_H0 ;  /* 0x2000002dff317230 */ /* 0x000fe40000004100 */
[C---:B------:R-:W-:Y:S01]  /*e2b0*/  FMUL.FTZ R46, R33.reuse, R34 ;  /* 0x00000022212e7220 */ /* 0x040fe20000410000 */
[----:B------:R-:W-:Y:S02]  /*e2c0*/  HADD2.F32 R26, -RZ, R40.H0_H0 ;  /* 0x20000028ff1a7230 */ /* 0x000fe40000004100 */
[----:B------:R-:W-:Y:S01]  /*e2d0*/  FMUL.FTZ R33, R33, R42 ;  /* 0x0000002a21217220 */ /* 0x000fe20000410000 */
[----:B------:R-:W-:Y:S01]  /*e2e0*/  HADD2.F32 R43, -RZ, R28.H0_H0 ;  /* 0x2000001cff2b7230 */ /* 0x000fe20000004100 */
[----:B------:R-:W-:Y:S01]  /*e2f0*/  F2FP.F16.E4M3.UNPACK_B R44, R44 ;  /* 0x0000002cff2c723e */ /* 0x000fe200020006ff */
[----:B------:R-:W-:-:S02]  /*e300*/  HADD2.F32 R21, -RZ, R21.H1_H1 ;  /* 0x30000015ff157230 */ /* 0x000fc40000004100 */
[C---:B------:R-:W-:Y:S01]  /*e310*/  FMUL.FTZ R59, R26.reuse, R49 ;  /* 0x000000311a3b7220 */ /* 0x040fe20000410000 */
[----:B------:R-:W-:Y:S02]  /*e320*/  HADD2.F32 R24, -RZ, R32.H0_H0 ;  /* 0x20000020ff187230 */ /* 0x000fe40000004100 */
[-C--:B------:R-:W-:Y:S01]  /*e330*/  FMUL.FTZ R26, R26, R43.reuse ;  /* 0x0000002b1a1a7220 */ /* 0x080fe20000410000 */
[----:B------:R-:W-:Y:S02]  /*e340*/  HADD2.F32 R45, -RZ, R45.H1_H1 ;  /* 0x3000002dff2d7230 */ /* 0x000fe40000004100 */
[C---:B------:R-:W-:Y:S01]  /*e350*/  FFMA.FTZ R46, R21.reuse, R42, -R46 ;  /* 0x0000002a152e7223 */ /* 0x040fe2000001082e */
[----:B------:R-:W-:Y:S01]  /*e360*/  FFMA.FTZ R42, R21, R34, R33 ;  /* 0x00000022152a7223 */ /* 0x000fe20000010021 */
[----:B------:R-:W-:Y:S02]  /*e370*/  HADD2.F32 R40, -RZ, R40.H1_H1 ;  /* 0x30000028ff287230 */ /* 0x000fe40000004100 */
[C---:B------:R-:W-:Y:S01]  /*e380*/  FFMA.FTZ R56, R24.reuse, R43, -R59 ;  /* 0x0000002b18387223 */ /* 0x040fe2000001083b */
[----:B------:R-:W-:Y:S01]  /*e390*/  FFMA.FTZ R58, R24, R49, R26 ;  /* 0x00000031183a7223 */ /* 0x000fe2000001001a */
[----:B------:R-:W-:-:S02]  /*e3a0*/  HADD2.F32 R33, -RZ, R28.H1_H1 ;  /* 0x3000001cff217230 */ /* 0x000fc40000004100 */
[----:B------:R-:W-:Y:S02]  /*e3b0*/  HADD2.F32 R28, -RZ, R50.H0_H0 ;  /* 0x20000032ff1c7230 */ /* 0x000fe40000004100 */
[C---:B------:R-:W-:Y:S01]  /*e3c0*/  FMUL.FTZ R49, R40.reuse, R45 ;  /* 0x0000002d28317220 */ /* 0x040fe20000410000 */
[----:B------:R-:W-:Y:S02]  /*e3d0*/  HADD2.F32 R24, -RZ, R38.H0_H0 ;  /* 0x20000026ff187230 */ /* 0x000fe40000004100 */
[----:B------:R-:W-:Y:S01]  /*e3e0*/  FMUL.FTZ R40, R40, R33 ;  /* 0x0000002128287220 */ /* 0x000fe20000410000 */
[----:B------:R-:W-:Y:S02]  /*e3f0*/  HADD2.F32 R32, -RZ, R32.H1_H1 ;  /* 0x30000020ff207230 */ /* 0x000fe40000004100 */
[----:B------:R-:W-:Y:S02]  /*e400*/  HADD2.F32 R26, -RZ, R44.H0_H0 ;  /* 0x2000002cff1a7230 */ /* 0x000fe40000004100 */
[----:B------:R-:W-:Y:S01]  /*e410*/  FMUL.FTZ R34, R24, R28 ;  /* 0x0000001c18227220 */ /* 0x000fe20000410000 */
[----:B------:R-:W-:-:S02]  /*e420*/  HADD2.F32 R21, -RZ, R31.H0_H0 ;  /* 0x2000001fff157230 */ /* 0x000fc40000004100 */
[C---:B------:R-:W-:Y:S01]  /*e430*/  FFMA.FTZ R61, R32.reuse, R33, -R49 ;  /* 0x00000021203d7223 */ /* 0x040fe20000010831 */
[----:B------:R-:W-:Y:S01]  /*e440*/  FFMA.FTZ R63, R32, R45, R40 ;  /* 0x0000002d203f7223 */ /* 0x000fe20000010028 */
[-C--:B------:R-:W-:Y:S01]  /*e450*/  FMUL.FTZ R43, R24, R26.reuse ;  /* 0x0000001a182b7220 */ /* 0x080fe20000410000 */
[----:B------:R-:W-:Y:S01]  /*e460*/  F2FP.F16.E4M3.UNPACK_B R32, R47.H1 ;  /* 0x0000002fff20723e */ /* 0x000fe200030006ff */
[C---:B------:R-:W-:Y:S01]  /*e470*/  FFMA.FTZ R49, R21.reuse, R26, -R34 ;  /* 0x0000001a15317223 */ /* 0x040fe20000010822 */
[----:B------:R-:W-:Y:S01]  /*e480*/  F2FP.F16.E4M3.UNPACK_B R26, R41.H1 ;  /* 0x00000029ff1a723e */ /* 0x000fe200030006ff */
[----:B------:R-:W-:Y:S01]  /*e490*/  FFMA.FTZ R52, R21, R28, R43 ;  /* 0x0000001c15347223 */ /* 0x000fe2000001002b */
[----:B------:R-:W-:Y:S01]  /*e4a0*/  HADD2.F32 R50, -RZ, R50.H1_H1 ;  /* 0x30000032ff327230 */ /* 0x000fe20000004100 */
[----:B------:R-:W-:Y:S01]  /*e4b0*/  F2FP.F16.E4M3.UNPACK_B R47, R47 ;  /* 0x0000002fff2f723e */ /* 0x000fe200020006ff */
[----:B------:R-:W-:Y:S01]  /*e4c0*/  HADD2.F32 R38, -RZ, R38.H1_H1 ;  /* 0x30000026ff267230 */ /* 0x000fe20000004100 */
[----:B------:R-:W-:Y:S01]  /*e4d0*/  F2FP.F16.E4M3.UNPACK_B R41, R41 ;  /* 0x00000029ff29723e */ /* 0x000fe200020006ff */
[----:B------:R-:W-:Y:S01]  /*e4e0*/  HADD2.F32 R33, -RZ, R32.H0_H0 ;  /* 0x20000020ff217230 */ /* 0x000fe20000004100 */
[----:B------:R-:W-:Y:S01]  /*e4f0*/  F2FP.SATFINITE.E4M3.F32.PACK_AB_MERGE_C R58, R63, R58, RZ ;  /* 0x0000003a3f3a723e */ /* 0x000fe200048070ff */
[----:B------:R-:W-:-:S02]  /*e500*/  HADD2.F32 R24, -RZ, R27.H0_H0 ;  /* 0x2000001bff187230 */ /* 0x000fc40000004100 */
[----:B------:R-:W-:Y:S01]  /*e510*/  FMUL.FTZ R40, R38, R50 ;  /* 0x0000003226287220 */ /* 0x000fe20000410000 */
[----:B------:R-:W-:Y:S02]  /*e520*/  HADD2.F32 R44, -RZ, R44.H1_H1 ;  /* 0x3000002cff2c7230 */ /* 0x000fe40000004100 */
[----:B------:R-:W-:Y:S02]  /*e530*/  HADD2.F32 R28, -RZ, R26.H0_H0 ;  /* 0x2000001aff1c7230 */ /* 0x000fe40000004100 */
[----:B------:R-:W-:Y:S01]  /*e540*/  FMUL.FTZ R34, R24, R33 ;  /* 0x0000002118227220 */ /* 0x000fe20000410000 */
[----:B------:R-:W-:Y:S02]  /*e550*/  HADD2.F32 R31, -RZ, R31.H1_H1 ;  /* 0x3000001fff1f7230 */ /* 0x000fe40000004100 */
[----:B------:R-:W-:Y:S01]  /*e560*/  FMUL.FTZ R43, R38, R44 ;  /* 0x0000002c262b7220 */ /* 0x000fe20000410000 */
[----:B------:R-:W-:Y:S02]  /*e570*/  HADD2.F32 R21, -RZ, R20.H0_H0 ;  /* 0x20000014ff157230 */ /* 0x000fe40000004100 */
[----:B------:R-:W-:Y:S01]  /*e580*/  FMUL.FTZ R24, R24, R28 ;  /* 0x0000001c18187220 */ /* 0x000fe20000410000 */
[----:B------:R-:W-:-:S02]  /*e590*/  HADD2.F32 R32, -RZ, R32.H1_H1 ;  /* 0x30000020ff207230 */ /* 0x000fc40000004100 */
[C---:B------:R-:W-:Y:S01]  /*e5a0*/  FFMA.FTZ R54, R31.reuse, R44, -R40 ;  /* 0x0000002c1f367223 */ /* 0x040fe20000010828 */
[----:B------:R-:W-:Y:S02]  /*e5b0*/  HADD2.F32 R27, -RZ, R27.H1_H1 ;  /* 0x3000001bff1b7230 */ /* 0x000fe40000004100 */
[----:B------:R-:W-:Y:S01]  /*e5c0*/  FFMA.FTZ R59, R31, R50, R43 ;  /* 0x000000321f3b7223 */ /* 0x000fe2000001002b */
[----:B------:R-:W-:Y:S02]  /*e5d0*/  HADD2.F32 R26, -RZ, R26.H1_H1 ;  /* 0x3000001aff1a7230 */ /* 0x000fe40000004100 */
[C---:B------:R-:W-:Y:S01]  /*e5e0*/  FFMA.FTZ R40, R21.reuse, R33, R24 ;  /* 0x0000002115287223 */ /* 0x040fe20000010018 */
[----:B------:R-:W-:Y:S02]  /*e5f0*/  HADD2.F32 R20, -RZ, R20.H1_H1 ;  /* 0x30000014ff147230 */ /* 0x000fe40000004100 */
[----:B------:R-:W-:Y:S01]  /*e600*/  FFMA.FTZ R38, R21, R28, -R34 ;  /* 0x0000001c15267223 */ /* 0x000fe20000010822 */
[C---:B------:R-:W-:Y:S01]  /*e610*/  FMUL.FTZ R31, R27.reuse, R32 ;  /* 0x000000201b1f7220 */ /* 0x040fe20000410000 */
[----:B------:R-:W-:Y:S01]  /*e620*/  FMUL.FTZ R33, R27, R26 ;  /* 0x0000001a1b217220 */ /* 0x000fe20000410000 */
[----:B------:R-:W-:Y:S01]  /*e630*/  HADD2.F32 R27, -RZ, R47.H0_H0 ;  /* 0x2000002fff1b7230 */ /* 0x000fe20000004100 */
[----:B------:R-:W-:Y:S01]  /*e640*/  F2FP.F16.E4M3.UNPACK_B R28, R48.H1 ;  /* 0x00000030ff1c723e */ /* 0x000fe200030006ff */
[----:B------:R-:W-:-:S02]  /*e650*/  HADD2.F32 R21, -RZ, R25.H0_H0 ;  /* 0x20000019ff157230 */ /* 0x000fc40000004100 */
[C---:B------:R-:W-:Y:S01]  /*e660*/  FFMA.FTZ R43, R20.reuse, R26, -R31 ;  /* 0x0000001a142b7223 */ /* 0x040fe2000001081f */
        /* <DEDUP_REMOVED lines=11> */
[----:B------:R-:W-:Y:S02]  /*e720*/  HADD2.F32 R15, -RZ, R15.H1_H1 ;  /* 0x3000000fff0f7230 */ /* 0x000fe40000004100 */
[C---:B------:R-:W-:Y:S01]  /*e730*/  FMUL.FTZ R34, R25.reuse, R26 ;  /* 0x0000001a19227220 */ /* 0x040fe20000410000 */
[----:B------:R-:W-:Y:S01]  /*e740*/  F2FP.F16.E4M3.UNPACK_B R21, R30.H1 ;  /* 0x0000001eff15723e */ /* 0x000fe200030006ff */
[-C--:B------:R-:W-:Y:S01]  /*e750*/  FMUL.FTZ R27, R25, R24.reuse ;  /* 0x00000018191b7220 */ /* 0x080fe20000410000 */
[----:B------:R-:W-:Y:S02]  /*e760*/  HADD2.F32 R25, -RZ, R28.H0_H0 ;  /* 0x2000001cff197230 */ /* 0x000fe40000004100 */
[----:B------:R-:W-:Y:S01]  /*e770*/  FFMA.FTZ R34, R15, R24, -R34 ;  /* 0x000000180f227223 */ /* 0x000fe20000010822 */
[----:B------:R-:W-:-:S02]  /*e780*/  HADD2.F32 R20, -RZ, R37.H0_H0 ;  /* 0x20000025ff147230 */ /* 0x000fc40000004100 */
[----:B------:R-:W-:Y:S01]  /*e790*/  FFMA.FTZ R33, R15, R26, R27 ;  /* 0x0000001a0f217223 */ /* 0x000fe2000001001b */
[----:B------:R-:W-:Y:S01]  /*e7a0*/  HADD2.F32 R24, -RZ, R21.H0_H0 ;  /* 0x20000015ff187230 */ /* 0x000fe20000004100 */
[----:B------:R-:W-:Y:S01]  /*e7b0*/  F2FP.F16.E4M3.UNPACK_B R30, R30 ;  /* 0x0000001eff1e723e */ /* 0x000fe200020006ff */
[----:B------:R-:W-:Y:S02]  /*e7c0*/  HADD2.F32 R15, -RZ, R29.H0_H0 ;  /* 0x2000001dff0f7230 */ /* 0x000fe40000004100 */
[C---:B------:R-:W-:Y:S01]  /*e7d0*/  FMUL.FTZ R44, R20.reuse, R25 ;  /* 0x00000019142c7220 */ /* 0x040fe20000410000 */
[----:B------:R-:W-:Y:S02]  /*e7e0*/  HADD2.F32 R28, -RZ, R28.H1_H1 ;  /* 0x3000001cff1c7230 */ /* 0x000fe40000004100 */
[-C--:B------:R-:W-:Y:S01]  /*e7f0*/  FMUL.FTZ R20, R20, R24.reuse ;  /* 0x0000001814147220 */ /* 0x080fe20000410000 */
[----:B------:R-:W-:Y:S02]  /*e800*/  HADD2.F32 R37, -RZ, R37.H1_H1 ;  /* 0x30000025ff257230 */ /* 0x000fe40000004100 */
[----:B------:R-:W-:Y:S01]  /*e810*/  FFMA.FTZ R44, R15, R24, -R44 ;  /* 0x000000180f2c7223 */ /* 0x000fe2000001082c */
[----:B------:R-:W-:-:S02]  /*e820*/  HADD2.F32 R26, -RZ, R21.H1_H1 ;  /* 0x30000015ff1a7230 */ /* 0x000fc40000004100 */
[----:B------:R-:W-:Y:S01]  /*e830*/  FFMA.FTZ R27, R15, R25, R20 ;  /* 0x000000190f1b7223 */ /* 0x000fe20000010014 */
[----:B------:R-:W-:Y:S02]  /*e840*/  HADD2.F32 R29, -RZ, R29.H1_H1 ;  /* 0x3000001dff1d7230 */ /* 0x000fe40000004100 */
[C---:B------:R-:W-:Y:S01]  /*e850*/  FMUL.FTZ R24, R37.reuse, R28 ;  /* 0x0000001c25187220 */ /* 0x040fe20000410000 */
[--C-:B------:R-:W-:Y:S02]  /*e860*/  HADD2.F32 R20, -RZ, R35.reuse.H0_H0 ;  /* 0x20000023ff147230 */ /* 0x100fe40000004100 */
[-C--:B------:R-:W-:Y:S01]  /*e870*/  FMUL.FTZ R21, R37, R26.reuse ;  /* 0x0000001a25157220 */ /* 0x080fe20000410000 */
[----:B------:R-:W-:Y:S02]  /*e880*/  HADD2.F32 R35, -RZ, R35.H1_H1 ;  /* 0x30000023ff237230 */ /* 0x000fe40000004100 */
[----:B------:R-:W-:Y:S01]  /*e890*/  FFMA.FTZ R37, R29, R26, -R24 ;  /* 0x0000001a1d257223 */ /* 0x000fe20000010818 */
[----:B------:R-:W-:-:S02]  /*e8a0*/  HADD2.F32 R24, -RZ, R48.H0_H0 ;  /* 0x20000030ff187230 */ /* 0x000fc40000004100 */
[----:B------:R-:W-:Y:S01]  /*e8b0*/  FFMA.FTZ R50, R29, R28, R21 ;  /* 0x0000001c1d327223 */ /* 0x000fe20000010015 */
[----:B------:R-:W-:Y:S02]  /*e8c0*/  HADD2.F32 R21, -RZ, R30.H0_H0 ;  /* 0x2000001eff157230 */ /* 0x000fe40000004100 */
[----:B------:R-:W-:Y:S02]  /*e8d0*/  HADD2.F32 R48, -RZ, R48.H1_H1 ;  /* 0x30000030ff307230 */ /* 0x000fe40000004100 */
[C---:B------:R-:W-:Y:S01]  /*e8e0*/  FMUL.FTZ R26, R20.reuse, R24 ;  /* 0x00000018141a7220 */ /* 0x040fe20000410000 */
[----:B------:R-:W-:Y:S02]  /*e8f0*/  HADD2.F32 R30, -RZ, R30.H1_H1 ;  /* 0x3000001eff1e7230 */ /* 0x000fe40000004100 */
[----:B------:R-:W-:Y:S01]  /*e900*/  FMUL.FTZ R25, R20, R21 ;  /* 0x0000001514197220 */ /* 0x000fe20000410000 */
[--C-:B------:R-:W-:Y:S02]  /*e910*/  HADD2.F32 R15, -RZ, R13.reuse.H0_H0 ;  /* 0x2000000dff0f7230 */ /* 0x100fe40000004100 */
[----:B------:R-:W-:Y:S01]  /*e920*/  FMUL.FTZ R28, R35, R48 ;  /* 0x00000030231c7220 */ /* 0x000fe20000410000 */
[----:B------:R-:W-:-:S02]  /*e930*/  HADD2.F32 R13, -RZ, R13.H1_H1 ;  /* 0x3000000dff0d7230 */ /* 0x000fc40000004100 */
[----:B------:R-:W-:Y:S01]  /*e940*/  FMUL.FTZ R35, R35, R30 ;  /* 0x0000001e23237220 */ /* 0x000fe20000410000 */
[----:B------:R-:W-:Y:S01]  /*e950*/  F2FP.SATFINITE.E4M3.F32.PACK_AB_MERGE_C R50, R50, R27, RZ ;  /* 0x0000001b3232723e */ /* 0x000fe200048070ff */
[C---:B------:R-:W-:Y:S01]  /*e960*/  FFMA.FTZ R26, R15.reuse, R21, -R26 ;  /* 0x000000150f1a7223 */ /* 0x040fe2000001081a */
[----:B------:R-:W-:Y:S01]  /*e970*/  FFMA.FTZ R20, R15, R24, R25 ;  /* 0x000000180f147223 */ /* 0x000fe20000010019 */
[C---:B------:R-:W-:Y:S01]  /*e980*/  FFMA.FTZ R21, R13.reuse, R30, -R28 ;  /* 0x0000001e0d157223 */ /* 0x040fe2000001081c */
[----:B------:R-:W-:Y:S01]  /*e990*/  FFMA.FTZ R35, R13, R48, R35 ;  /* 0x000000300d237223 */ /* 0x000fe20000010023 */
[----:B------:R-:W-:Y:S02]  /*e9a0*/  F2FP.SATFINITE.E4M3.F32.PACK_AB_MERGE_C R13, R57, R12, RZ ;  /* 0x0000000c390d723e */ /* 0x000fe400048070ff */
[----:B------:R-:W-:Y:S02]  /*e9b0*/  F2FP.SATFINITE.E4M3.F32.PACK_AB_MERGE_C R25, R53, R14, RZ ;  /* 0x0000000e3519723e */ /* 0x000fe400048070ff */
[----:B------:R-:W-:-:S02]  /*e9c0*/  F2FP.SATFINITE.E4M3.F32.PACK_AB_MERGE_C R15, R61, R56, RZ ;  /* 0x000000383d0f723e */ /* 0x000fc400048070ff */
[----:B------:R-:W-:Y:S02]  /*e9d0*/  F2FP.SATFINITE.E4M3.F32.PACK_AB_MERGE_C R12, R43, R38, RZ ;  /* 0x000000262b0c723e */ /* 0x000fe400048070ff */
[----:B------:R-:W-:Y:S02]  /*e9e0*/  F2FP.SATFINITE.E4M3.F32.PACK_AB_MERGE_C R14, R37, R44, RZ ;  /* 0x0000002c250e723e */ /* 0x000fe400048070ff */
[----:B------:R-:W-:Y:S02]  /*e9f0*/  F2FP.SATFINITE.E4M3.F32.PACK_AB_MERGE_C R24, R45, R40, RZ ;  /* 0x000000282d18723e */ /* 0x000fe400048070ff */
[----:B------:R-:W-:Y:S02]  /*ea00*/  F2FP.SATFINITE.E4M3.F32.PACK_AB_MERGE_C R13, R46, R55, R13 ;  /* 0x000000372e0d723e */ /* 0x000fe4000480700d */
[----:B------:R-:W-:Y:S02]  /*ea10*/  F2FP.SATFINITE.E4M3.F32.PACK_AB_MERGE_C R15, R54, R49, R15 ;  /* 0x00000031360f723e */ /* 0x000fe4000480700f */
[----:B------:R-:W-:-:S02]  /*ea20*/  F2FP.SATFINITE.E4M3.F32.PACK_AB_MERGE_C R12, R34, R31, R12 ;  /* 0x0000001f220c723e */ /* 0x000fc4000480700c */
[----:B------:R-:W-:Y:S02]  /*ea30*/  F2FP.SATFINITE.E4M3.F32.PACK_AB_MERGE_C R14, R21, R26, R14 ;  /* 0x0000001a150e723e */ /* 0x000fe4000480700e */
[----:B------:R-:W-:Y:S02]  /*ea40*/  F2FP.SATFINITE.E4M3.F32.PACK_AB_MERGE_C R25, R42, R51, R25 ;  /* 0x000000332a19723e */ /* 0x000fe40004807019 */
[----:B------:R-:W-:Y:S01]  /*ea50*/  F2FP.SATFINITE.E4M3.F32.PACK_AB_MERGE_C R27, R59, R52, R58 ;  /* 0x000000343b1b723e */ /* 0x000fe2000480703a */
[----:B------:R1:W-:Y:S01]  /*ea60*/  STS.128 [R0+0x14400], R12 ;  /* 0x0144000c00007388 */ /* 0x0003e20000000c00 */
[----:B------:R-:W-:Y:S02]  /*ea70*/  F2FP.SATFINITE.E4M3.F32.PACK_AB_MERGE_C R24, R33, R32, R24 ;  /* 0x000000202118723e */ /* 0x000fe40004807018 */
[----:B------:R-:W-:-:S05]  /*ea80*/  F2FP.SATFINITE.E4M3.F32.PACK_AB_MERGE_C R26, R35, R20, R50 ;  /* 0x00000014231a723e */ /* 0x000fca0004807032 */
[----:B------:R1:W-:Y:S02]  /*ea90*/  STS.128 [R3+0x14400], R24 ;  /* 0x0144001803007388 */ /* 0x0003e40000000c00 */
.L_x_1933:
[----:B------:R-:W-:Y:S05]  /*eaa0*/  BSYNC B1 ;  /* 0x0000000000017941 */ /* 0x000fea0003800000 */
.L_x_1932:
[----:B------:R-:W-:Y:S05]  /*eab0*/  @P0 BRA `(.L_x_1924) ;  /* 0x0000000c00c80947 */ /* 0x000fea0003800000 */
[----:B------:R-:W2:Y:S01]  /*eac0*/  LDL R49, [R1+0x10] ;  /* 0x0000100001317983 */ /* 0x000ea20000100800 */
[----:B-1---5:R-:W-:Y:S01]  /*ead0*/  SHF.R.U32.HI R13, RZ, 0x8, R9 ;  /* 0x00000008ff0d7819 */ /* 0x022fe20000011609 */
[----:B------:R-:W-:Y:S01]  /*eae0*/  IMAD.IADD R39, R18, 0x1, R39 ;  /* 0x0000000112277824 */ /* 0x000fe200078e0227 */
[----:B------:R-:W-:Y:S02]  /*eaf0*/  SHF.R.U32.HI R3, RZ, 0x8, R8 ;  /* 0x00000008ff037819 */ /* 0x000fe40000011608 */
[----:B------:R-:W-:Y:S02]  /*eb00*/  LOP3.LUT R12, R9, 0xff, RZ, 0xc0, !PT ;  /* 0x000000ff090c7812 */ /* 0x000fe400078ec0ff */
[----:B------:R-:W-:Y:S02]  /*eb10*/  LOP3.LUT R13, R13, 0xff, RZ, 0xc0, !PT ;  /* 0x000000ff0d0d7812 */ /* 0x000fe400078ec0ff */
[----:B0-----:R-:W-:Y:S02]  /*eb20*/  LOP3.LUT R0, R8, 0xff, RZ, 0xc0, !PT ;  /* 0x000000ff08007812 */ /* 0x001fe400078ec0ff */
[----:B------:R-:W-:-:S02]  /*eb30*/  LOP3.LUT R3, R3, 0xff, RZ, 0xc0, !PT ;  /* 0x000000ff03037812 */ /* 0x000fc400078ec0ff */
[----:B------:R-:W-:Y:S02]  /*eb40*/  PRMT R20, R13, 0x7604, R12 ;  /* 0x000076040d147816 */ /* 0x000fe4000000000c */
[----:B------:R-:W-:Y:S02]  /*eb50*/  SHF.R.U32.HI R12, RZ, 0x8, R10 ;  /* 0x00000008ff0c7819 */ /* 0x000fe4000001160a */
[----:B------:R-:W-:Y:S02]  /*eb60*/  PRMT R3, R3, 0x7604, R0 ;  /* 0x0000760403037816 */ /* 0x000fe40000000000 */
[----:B------:R-:W-:Y:S02]  /*eb70*/  LOP3.LUT R0, R10, 0xff, RZ, 0xc0, !PT ;  /* 0x000000ff0a007812 */ /* 0x000fe400078ec0ff */
[----:B------:R-:W-:Y:S02]  /*eb80*/  LOP3.LUT R13, R12, 0xff, RZ, 0xc0, !PT ;  /* 0x000000ff0c0d7812 */ /* 0x000fe400078ec0ff */
[----:B------:R-:W-:-:S02]  /*eb90*/  SHF.R.U32.HI R24, RZ, 0x3, R210 ;  /* 0x00000003ff187819 */ /* 0x000fc400000116d2 */
[----:B------:R-:W-:Y:S02]  /*eba0*/  PRMT R29, R13, 0x7604, R0 ;  /* 0x000076040d1d7816 */ /* 0x000fe40000000000 */
[----:B------:R-:W-:Y:S02]  /*ebb0*/  LOP3.LUT R0, R210, 0x70, R39, 0xf8, !PT ;  /* 0x00000070d2007812 */ /* 0x000fe400078ef827 */
[----:B------:R-:W-:Y:S02]  /*ebc0*/  SHF.R.U32.HI R15, RZ, 0x8, R11 ;  /* 0x00000008ff0f7819 */ /* 0x000fe4000001160b */
[----:B------:R-:W-:Y:S02]  /*ebd0*/  LOP3.LUT R0, R0, R24, RZ, 0x3c, !PT ;  /* 0x0000001800007212 */ /* 0x000fe400078e3cff */
[----:B------:R-:W-:Y:S02]  /*ebe0*/  SHF.R.U32.HI R21, RZ, 0x8, R4 ;  /* 0x00000008ff157819 */ /* 0x000fe40000011604 */
[----:B------:R-:W-:-:S02]  /*ebf0*/  IADD3 R0, R17, R0, R216 ;  /* 0x0000000011007210 */ /* 0x000fc40007ffe0d8 */
[----:B------:R-:W-:Y:S02]  /*ec00*/  LOP3.LUT R14, R11, 0xff, RZ, 0xc0, !PT ;  /* 0x000000ff0b0e7812 */ /* 0x000fe400078ec0ff */
[----:B------:R-:W-:Y:S01]  /*ec10*/  LOP3.LUT R12, R4, 0xff, RZ, 0xc0, !PT ;  /* 0x000000ff040c7812 */ /* 0x000fe200078ec0ff */
[----:B------:R-:W0:Y:S01]  /*ec20*/  LDS.128 R24, [R0+0x14400] ;  /* 0x0144000000187984 */ /* 0x000e220000000c00 */
[----:B------:R-:W-:Y:S02]  /*ec30*/  LOP3.LUT R15, R15, 0xff, RZ, 0xc0, !PT ;  /* 0x000000ff0f0f7812 */ /* 0x000fe400078ec0ff */
[----:B------:R-:W-:Y:S02]  /*ec40*/  LOP3.LUT R21, R21, 0xff, RZ, 0xc0, !PT ;  /* 0x000000ff15157812 */ /* 0x000fe400078ec0ff */
[----:B------:R-:W-:Y:S02]  /*ec50*/  PRMT R28, R15, 0x7604, R14 ;  /* 0x000076040f1c7816 */ /* 0x000fe4000000000e */
[----:B------:R-:W-:-:S02]  /*ec60*/  PRMT R35, R21, 0x7604, R12 ;  /* 0x0000760415237816 */ /* 0x000fc4000000000c */
[----:B------:R-:W-:Y:S02]  /*ec70*/  SHF.R.U32.HI R30, RZ, 0x8, R5 ;  /* 0x00000008ff1e7819 */ /* 0x000fe40000011605 */
[----:B------:R-:W-:Y:S02]  /*ec80*/  SHF.R.U32.HI R32, RZ, 0x8, R6 ;  /* 0x00000008ff207819 */ /* 0x000fe40000011606 */
[----:B------:R-:W-:Y:S02]  /*ec90*/  LOP3.LUT R21, R5, 0xff, RZ, 0xc0, !PT ;  /* 0x000000ff05157812 */ /* 0x000fe400078ec0ff */
[----:B------:R-:W-:Y:S02]  /*eca0*/  LOP3.LUT R30, R30, 0xff, RZ, 0xc0, !PT ;  /* 0x000000ff1e1e7812 */ /* 0x000fe400078ec0ff */
[----:B------:R-:W-:Y:S02]  /*ecb0*/  LOP3.LUT R31, R6, 0xff, RZ, 0xc0, !PT ;  /* 0x000000ff061f7812 */ /* 0x000fe400078ec0ff */
[----:B------:R-:W-:-:S02]  /*ecc0*/  LOP3.LUT R32, R32, 0xff, RZ, 0xc0, !PT ;  /* 0x000000ff20207812 */ /* 0x000fc400078ec0ff */
[----:B------:R-:W-:Y:S02]  /*ecd0*/  PRMT R30, R30, 0x7604, R21 ;  /* 0x000076041e1e7816 */ /* 0x000fe40000000015 */
[----:B------:R-:W-:Y:S02]  /*ece0*/  SHF.R.U32.HI R37, RZ, 0x10, R5 ;  /* 0x00000010ff257819 */ /* 0x000fe40000011605 */
[----:B------:R-:W-:Y:S02]  /*ecf0*/  SHF.R.U32.HI R21, RZ, 0x10, R9 ;  /* 0x00000010ff157819 */ /* 0x000fe40000011609 */
[----:B------:R-:W-:Y:S01]  /*ed00*/  PRMT R39, R32, 0x7604, R31 ;  /* 0x0000760420277816 */ /* 0x000fe2000000001f */
[----:B------:R-:W-:Y:S01]  /*ed10*/  IMAD.U32 R37, R37, 0x10000, RZ ;  /* 0x0001000025257824 */ /* 0x000fe200078e00ff */
[----:B------:R-:W-:Y:S01]  /*ed20*/  SHF.R.U32.HI R31, RZ, 0x10, R11 ;  /* 0x00000010ff1f7819 */ /* 0x000fe2000001160b */
[----:B------:R-:W-:Y:S01]  /*ed30*/  IMAD.U32 R21, R21, 0x10000, RZ ;  /* 0x0001000015157824 */ /* 0x000fe200078e00ff */
[----:B------:R-:W-:-:S02]  /*ed40*/  SHF.R.U32.HI R34, RZ, 0x8, R7 ;  /* 0x00000008ff227819 */ /* 0x000fc40000011607 */
[----:B------:R-:W-:Y:S01]  /*ed50*/  SHF.R.U32.HI R41, RZ, 0x10, R7 ;  /* 0x00000010ff297819 */ /* 0x000fe20000011607 */
[----:B------:R-:W-:Y:S01]  /*ed60*/  IMAD.U32 R31, R31, 0x10000, RZ ;  /* 0x000100001f1f7824 */ /* 0x000fe200078e00ff */
[----:B------:R-:W-:Y:S02]  /*ed70*/  LOP3.LUT R33, R7, 0xff, RZ, 0xc0, !PT ;  /* 0x000000ff07217812 */ /* 0x000fe400078ec0ff */
[----:B------:R-:W-:Y:S01]  /*ed80*/  LOP3.LUT R34, R34, 0xff, RZ, 0xc0, !PT ;  /* 0x000000ff22227812 */ /* 0x000fe200078ec0ff */
[----:B------:R-:W-:Y:S01]  /*ed90*/  IMAD.U32 R41, R41, 0x10000, RZ ;  /* 0x0001000029297824 */ /* 0x000fe200078e00ff */
[----:B------:R-:W-:Y:S02]  /*eda0*/  LOP3.LUT R37, R30, 0xff0000, R37, 0xf8, !PT ;  /* 0x00ff00001e257812 */ /* 0x000fe400078ef825 */
[----:B------:R-:W-:Y:S02]  /*edb0*/  LOP3.LUT R21, R20, 0xff0000, R21, 0xf8, !PT ;  /* 0x00ff000014157812 */ /* 0x000fe400078ef815 */
[----:B------:R-:W-:-:S02]  /*edc0*/  PRMT R34, R34, 0x7604, R33 ;  /* 0x0000760422227816 */ /* 0x000fc40000000021 */
[----:B------:R-:W-:Y:S02]  /*edd0*/  LOP3.LUT R33, R28, 0xff0000, R31, 0xf8, !PT ;  /* 0x00ff00001c217812 */ /* 0x000fe400078ef81f */
[----:B------:R-:W-:Y:S02]  /*ede0*/  LOP3.LUT R39, R39, 0xff0000, R6, 0xf8, !PT ;  /* 0x00ff000027277812 */ /* 0x000fe400078ef806 */
[----:B------:R-:W-:Y:S02]  /*edf0*/  LOP3.LUT R37, R37, 0xff000000, R5, 0xf8, !PT ;  /* 0xff00000025257812 */ /* 0x000fe400078ef805 */
[----:B------:R-:W-:Y:S02]  /*ee00*/  LOP3.LUT R20, R21, 0xff000000, R9, 0xf8, !PT ;  /* 0xff00000015147812 */ /* 0x000fe400078ef809 */
[----:B------:R-:W-:Y:S02]  /*ee10*/  LOP3.LUT R41, R34, 0xff0000, R41, 0xf8, !PT ;  /* 0x00ff000022297812 */ /* 0x000fe400078ef829 */
[----:B------:R-:W-:-:S02]  /*ee20*/  LOP3.LUT R35, R35, 0xff0000, R4, 0xf8, !PT ;  /* 0x00ff000023237812 */ /* 0x000fc400078ef804 */
[----:B------:R-:W-:Y:S02]  /*ee30*/  LOP3.LUT R34, R33, 0xff000000, R11, 0xf8, !PT ;  /* 0xff00000021227812 */ /* 0x000fe400078ef80b */
[----:B------:R-:W-:Y:S02]  /*ee40*/  LOP3.LUT R40, R39, 0xff000000, R6, 0xf8, !PT ;  /* 0xff00000027287812 */ /* 0x000fe400078ef806 */
[----:B------:R-:W-:Y:S02]  /*ee50*/  F2FP.F16.E4M3.UNPACK_B R33, R37 ;  /* 0x00000025ff21723e */ /* 0x000fe400020006ff */
[-C--:B0-----:R-:W-:Y:S02]  /*ee60*/  F2FP.F16.E4M3.UNPACK_B R6, R25.reuse ;  /* 0x00000019ff06723e */ /* 0x081fe400020006ff */
[----:B------:R-:W-:Y:S01]  /*ee70*/  F2FP.F16.E4M3.UNPACK_B R11, R20 ;  /* 0x00000014ff0b723e */ /* 0x000fe200020006ff */
[----:B------:R-:W-:Y:S01]  /*ee80*/  HADD2.F32 R38, -RZ, R33.H0_H0 ;  /* 0x20000021ff267230 */ /* 0x000fe20000004100 */
[----:B------:R-:W-:Y:S01]  /*ee90*/  LOP3.LUT R35, R35, 0xff000000, R4, 0xf8, !PT ;  /* 0xff00000023237812 */ /* 0x000fe200078ef804 */
[----:B------:R-:W-:Y:S01]  /*eea0*/  HADD2.F32 R5, -RZ, R6.H0_H0 ;  /* 0x20000006ff057230 */ /* 0x000fe20000004100 */
[----:B------:R-:W-:Y:S01]  /*eeb0*/  LOP3.LUT R31, R29, 0xff0000, R10, 0xf8, !PT ;  /* 0x00ff00001d1f7812 */ /* 0x000fe200078ef80a */
[----:B------:R-:W-:Y:S01]  /*eec0*/  HADD2.F32 R30, -RZ, R11.H0_H0 ;  /* 0x2000000bff1e7230 */ /* 0x000fe20000004100 */
[----:B------:R-:W-:-:S02]  /*eed0*/  F2FP.F16.E4M3.UNPACK_B R25, R25.H1 ;  /* 0x00000019ff19723e */ /* 0x000fc400030006ff */
[----:B------:R-:W-:Y:S01]  /*eee0*/  LOP3.LUT R32, R31, 0xff000000, R10, 0xf8, !PT ;  /* 0xff0000001f207812 */ /* 0x000fe200078ef80a */
[C---:B------:R-:W-:Y:S01]  /*eef0*/  FMUL.FTZ R42, R5.reuse, R38 ;  /* 0x00000026052a7220 */ /* 0x040fe20000410000 */
[----:B------:R-:W-:Y:S01]  /*ef00*/  FMUL.FTZ R31, R5, R30 ;  /* 0x0000001e051f7220 */ /* 0x000fe20000410000 */
[----:B------:R-:W-:Y:S02]  /*ef10*/  F2FP.F16.E4M3.UNPACK_B R37, R37.H1 ;  /* 0x00000025ff25723e */ /* 0x000fe400030006ff */
[----:B------:R-:W-:Y:S02]  /*ef20*/  LOP3.LUT R41, R41, 0xff000000, R7, 0xf8, !PT ;  /* 0xff00000029297812 */ /* 0x000fe400078ef807 */
[--C-:B------:R-:W-:Y:S01]  /*ef30*/  LOP3.LUT R3, R3, 0xff0000, R8.reuse, 0xf8, !PT ;  /* 0x00ff000003037812 */ /* 0x100fe200078ef808 */
[----:B------:R-:W-:Y:S01]  /*ef40*/  HADD2.F32 R39, -RZ, R37.H0_H0 ;  /* 0x20000025ff277230 */ /* 0x000fe20000004100 */
[----:B------:R-:W-:Y:S02]  /*ef50*/  F2FP.F16.E4M3.UNPACK_B R28, R27 ;  /* 0x0000001bff1c723e */ /* 0x000fe400020006ff */
[----:B------:R-:W-:-:S02]  /*ef60*/  LOP3.LUT R29, R3, 0xff000000, R8, 0xf8, !PT ;  /* 0xff000000031d7812 */ /* 0x000fc400078ef808 */
[----:B------:R-:W-:Y:S02]  /*ef70*/  F2FP.F16.E4M3.UNPACK_B R27, R27.H1 ;  /* 0x0000001bff1b723e */ /* 0x000fe400030006ff */
[-C--:B------:R-:W-:Y:S02]  /*ef80*/  F2FP.F16.E4M3.UNPACK_B R10, R24.reuse ;  /* 0x00000018ff0a723e */ /* 0x080fe400020006ff */
[----:B------:R-:W-:Y:S02]  /*ef90*/  F2FP.F16.E4M3.UNPACK_B R24, R24.H1 ;  /* 0x00000018ff18723e */ /* 0x000fe400030006ff */
[-C--:B------:R-:W-:Y:S02]  /*efa0*/  F2FP.F16.E4M3.UNPACK_B R21, R26.reuse ;  /* 0x0000001aff15723e */ /* 0x080fe400020006ff */
[----:B------:R-:W-:Y:S01]  /*efb0*/  F2FP.F16.E4M3.UNPACK_B R26, R26.H1 ;  /* 0x0000001aff1a723e */ /* 0x000fe200030006ff */
[----:B--2---:R-:W0:Y:S02]  /*efc0*/  LDS.128 R12, [R49+0x14400] ;  /* 0x01440000310c7984 */ /* 0x004e240000000c00 */
[----:B0-----:R-:W-:-:S02]  /*efd0*/  F2FP.F16.E4M3.UNPACK_B R4, R13 ;  /* 0x0000000dff04723e */ /* 0x001fc400020006ff */
[----:B------:R-:W-:Y:S02]  /*efe0*/  F2FP.F16.E4M3.UNPACK_B R13, R13.H1 ;  /* 0x0000000dff0d723e */ /* 0x000fe400030006ff */
[-C--:B------:R-:W-:Y:S01]  /*eff0*/  F2FP.F16.E4M3.UNPACK_B R8, R15.reuse ;  /* 0x0000000fff08723e */ /* 0x080fe200020006ff */
[--C-:B------:R-:W-:Y:S01]  /*f000*/  HADD2.F32 R9, -RZ, R4.reuse.H0_H0 ;  /* 0x20000004ff097230 */ /* 0x100fe20000004100 */
[----:B------:R-:W-:Y:S01]  /*f010*/  F2FP.F16.E4M3.UNPACK_B R15, R15.H1 ;  /* 0x0000000fff0f723e */ /* 0x000fe200030006ff */
[----:B------:R-:W-:Y:S01]  /*f020*/  HADD2.F32 R4, -RZ, R4.H1_H1 ;  /* 0x30000004ff047230 */ /* 0x000fe20000004100 */
[----:B------:R-:W-:Y:S02]  /*f030*/  F2FP.F16.E4M3.UNPACK_B R3, R12 ;  /* 0x0000000cff03723e */ /* 0x000fe400020006ff */
[C---:B------:R-:W-:Y:S01]  /*f040*/  FFMA.FTZ R5, R9.reuse, R30, -R42 ;  /* 0x0000001e09057223 */ /* 0x040fe2000001082a */
[----:B------:R-:W-:Y:S01]  /*f050*/  FFMA.FTZ R9, R9, R38, R31 ;  /* 0x0000002609097223 */ /* 0x000fe2000001001f */
[----:B------:R-:W-:Y:S01]  /*f060*/  HADD2.F32 R31, -RZ, R11.H1_H1 ;  /* 0x3000000bff1f7230 */ /* 0x000fe20000004100 */
[----:B------:R-:W-:Y:S01]  /*f070*/  F2FP.F16.E4M3.UNPACK_B R30, R20.H1 ;  /* 0x00000014ff1e723e */ /* 0x000fe200030006ff */
[----:B------:R-:W-:Y:S01]  /*f080*/  HADD2.F32 R38, -RZ, R33.H1_H1 ;  /* 0x30000021ff267230 */ /* 0x000fe20000004100 */
[----:B------:R-:W-:Y:S01]  /*f090*/  F2FP.F16.E4M3.UNPACK_B R12, R12.H1 ;  /* 0x0000000cff0c723e */ /* 0x000fe200030006ff */
[----:B------:R-:W-:Y:S01]  /*f0a0*/  HADD2.F32 R11, -RZ, R6.H1_H1 ;  /* 0x30000006ff0b7230 */ /* 0x000fe20000004100 */
[-C--:B------:R-:W-:Y:S01]  /*f0b0*/  F2FP.F16.E4M3.UNPACK_B R7, R14.reuse ;  /* 0x0000000eff07723e */ /* 0x080fe200020006ff */
[----:B------:R-:W-:Y:S01]  /*f0c0*/  HADD2.F32 R20, -RZ, R25.H0_H0 ;  /* 0x20000019ff147230 */ /* 0x000fe20000004100 */
[----:B------:R-:W-:Y:S01]  /*f0d0*/  F2FP.F16.E4M3.UNPACK_B R14, R14.H1 ;  /* 0x0000000eff0e723e */ /* 0x000fe200030006ff */
[----:B------:R-:W-:-:S02]  /*f0e0*/  HADD2.F32 R33, -RZ, R30.H0_H0 ;  /* 0x2000001eff217230 */ /* 0x000fc40000004100 */
[CC--:B------:R-:W-:Y:S01]  /*f0f0*/  FMUL.FTZ R43, R11.reuse, R38.reuse ;  /* 0x000000260b2b7220 */ /* 0x0c0fe20000410000 */
[----:B------:R-:W-:Y:S02]  /*f100*/  HADD2.F32 R6, -RZ, R13.H0_H0 ;  /* 0x2000000dff067230 */ /* 0x000fe40000004100 */
[C---:B------:R-:W-:Y:S01]  /*f110*/  FMUL.FTZ R45, R20.reuse, R39 ;  /* 0x00000027142d7220 */ /* 0x040fe20000410000 */
[----:B------:R-:W-:Y:S01]  /*f120*/  FMUL.FTZ R11, R11, R31 ;  /* 0x0000001f0b0b7220 */ /* 0x000fe20000410000 */
[----:B------:R-:W-:Y:S01]  /*f130*/  FMUL.FTZ R20, R20, R33 ;  /* 0x0000002114147220 */ /* 0x000fe20000410000 */
[----:B------:R-:W-:Y:S01]  /*f140*/  FFMA.FTZ R42, R4, R31, -R43 ;  /* 0x0000001f042a7223 */ /* 0x000fe2000001082b */
[----:B------:R-:W-:Y:S01]  /*f150*/  FFMA.FTZ R45, R6, R33, -R45 ;  /* 0x00000021062d7223 */ /* 0x000fe2000001082d */
[----:B------:R-:W-:Y:S01]  /*f160*/  FFMA.FTZ R38, R4, R38, R11 ;  /* 0x0000002604267223 */ /* 0x000fe2000001000b */
[----:B------:R-:W-:Y:S01]  /*f170*/  F2FP.F16.E4M3.UNPACK_B R33, R41 ;  /* 0x00000029ff21723e */ /* 0x000fe200020006ff */
[----:B------:R-:W-:Y:S01]  /*f180*/  FFMA.FTZ R39, R6, R39, R20 ;  /* 0x0000002706277223 */ /* 0x000fe20000010014 */
[-C--:B------:R-:W-:Y:S01]  /*f190*/  F2FP.F16.E4M3.UNPACK_B R11, R34.reuse ;  /* 0x00000022ff0b723e */ /* 0x080fe200020006ff */
[----:B------:R-:W-:Y:S01]  /*f1a0*/  HADD2.F32 R20, -RZ, R37.H1_H1 ;  /* 0x30000025ff147230 */ /* 0x000fe20000004100 */
[----:B------:R-:W-:Y:S01]  /*f1b0*/  F2FP.F16.E4M3.UNPACK_B R41, R41.H1 ;  /* 0x00000029ff29723e */ /* 0x000fe200030006ff */
[----:B------:R-:W-:Y:S01]  /*f1c0*/  HADD2.F32 R25, -RZ, R25.H1_H1 ;  /* 0x30000019ff197230 */ /* 0x000fe20000004100 */
[----:B------:R-:W-:Y:S01]  /*f1d0*/  F2FP.F16.E4M3.UNPACK_B R34, R34.H1 ;  /* 0x00000022ff22723e */ /* 0x000fe200030006ff */
[----:B------:R-:W-:-:S02]  /*f1e0*/  HADD2.F32 R37, -RZ, R33.H0_H0 ;  /* 0x20000021ff257230 */ /* 0x000fc40000004100 */
[----:B------:R-:W-:Y:S02]  /*f1f0*/  HADD2.F32 R6, -RZ, R28.H0_H0 ;  /* 0x2000001cff067230 */ /* 0x000fe40000004100 */
[C---:B------:R-:W-:Y:S01]  /*f200*/  FMUL.FTZ R44, R25.reuse, R20 ;  /* 0x00000014192c7220 */ /* 0x040fe20000410000 */
[----:B------:R-:W-:Y:S02]  /*f210*/  HADD2.F32 R30, -RZ, R30.H1_H1 ;  /* 0x3000001eff1e7230 */ /* 0x000fe40000004100 */
[----:B------:R-:W-:Y:S02]  /*f220*/  HADD2.F32 R31, -RZ, R11.H0_H0 ;  /* 0x2000000bff1f7230 */ /* 0x000fe40000004100 */
[----:B------:R-:W-:Y:S01]  /*f230*/  FMUL.FTZ R43, R6, R37 ;  /* 0x00000025062b7220 */ /* 0x000fe20000410000 */
[----:B------:R-:W-:Y:S02]  /*f240*/  HADD2.F32 R13, -RZ, R13.H1_H1 ;  /* 0x3000000dff0d7230 */ /* 0x000fe40000004100 */
[----:B------:R-:W-:Y:S01]  /*f250*/  FMUL.FTZ R25, R25, R30 ;  /* 0x0000001e19197220 */ /* 0x000fe20000410000 */
[----:B------:R-:W-:-:S02]  /*f260*/  HADD2.F32 R4, -RZ, R8.H0_H0 ;  /* 0x20000008ff047230 */ /* 0x000fc40000004100 */
[----:B------:R-:W-:Y:S01]  /*f270*/  FMUL.FTZ R6, R6, R31 ;  /* 0x0000001f06067220 */ /* 0x000fe20000410000 */
[----:B------:R-:W-:Y:S02]  /*f280*/  HADD2.F32 R33, -RZ, R33.H1_H1 ;  /* 0x30000021ff217230 */ /* 0x000fe40000004100 */
[C---:B------:R-:W-:Y:S01]  /*f290*/  FFMA.FTZ R46, R13.reuse, R20, R25 ;  /* 0x000000140d2e7223 */ /* 0x040fe20000010019 */
[----:B------:R-:W-:Y:S02]  /*f2a0*/  HADD2.F32 R28, -RZ, R28.H1_H1 ;  /* 0x3000001cff1c7230 */ /* 0x000fe40000004100 */
[----:B------:R-:W-:Y:S01]  /*f2b0*/  FFMA.FTZ R37, R4, R37, R6 ;  /* 0x0000002504257223 */ /* 0x000fe20000010006 */
[----:B------:R-:W-:Y:S02]  /*f2c0*/  HADD2.F32 R25, -RZ, R41.H0_H0 ;  /* 0x20000029ff197230 */ /* 0x000fe40000004100 */
[----:B------:R-:W-:Y:S01]  /*f2d0*/  FFMA.FTZ R44, R13, R30, -R44 ;  /* 0x0000001e0d2c7223 */ /* 0x000fe2000001082c */
[----:B------:R-:W-:-:S02]  /*f2e0*/  HADD2.F32 R6, -RZ, R27.H0_H0 ;  /* 0x2000001bff067230 */ /* 0x000fc40000004100 */
[----:B------:R-:W-:Y:S01]  /*f2f0*/  FFMA.FTZ R43, R4, R31, -R43 ;  /* 0x0000001f042b7223 */ /* 0x000fe2000001082b */
[----:B------:R-:W-:Y:S02]  /*f300*/  HADD2.F32 R11, -RZ, R11.H1_H1 ;  /* 0x3000000bff0b7230 */ /* 0x000fe40000004100 */
[----:B------:R-:W-:Y:S01]  /*f310*/  FMUL.FTZ R31, R28, R33 ;  /* 0x000000211c1f7220 */ /* 0x000fe20000410000 */
[----:B------:R-:W-:Y:S02]  /*f320*/  HADD2.F32 R13, -RZ, R34.H0_H0 ;  /* 0x20000022ff0d7230 */ /* 0x000fe40000004100 */
[----:B------:R-:W-:Y:S01]  /*f330*/  FMUL.FTZ R47, R6, R25 ;  /* 0x00000019062f7220 */ /* 0x000fe20000410000 */
[----:B------:R-:W-:Y:S02]  /*f340*/  HADD2.F32 R4, -RZ, R15.H0_H0 ;  /* 0x2000000fff047230 */ /* 0x000fe40000004100 */
[----:B------:R-:W-:Y:S01]  /*f350*/  FMUL.FTZ R28, R28, R11 ;  /* 0x0000000b1c1c7220 */ /* 0x000fe20000410000 */
[----:B------:R-:W-:-:S02]  /*f360*/  HADD2.F32 R8, -RZ, R8.H1_H1 ;  /* 0x30000008ff087230 */ /* 0x000fc40000004100 */
[-C--:B------:R-:W-:Y:S01]  /*f370*/  FMUL.FTZ R6, R6, R13.reuse ;  /* 0x0000000d06067220 */ /* 0x080fe20000410000 */
[----:B------:R-:W-:Y:S02]  /*f380*/  HADD2.F32 R34, -RZ, R34.H1_H1 ;  /* 0x30000022ff227230 */ /* 0x000fe40000004100 */
[----:B------:R-:W-:Y:S01]  /*f390*/  FFMA.FTZ R47, R4, R13, -R47 ;  /* 0x0000000d042f7223 */ /* 0x000fe2000001082f */
[----:B------:R-:W-:Y:S01]  /*f3a0*/  F2FP.F16.E4M3.UNPACK_B R13, R35.H1 ;  /* 0x00000023ff0d723e */ /* 0x000fe200030006ff */
[C---:B------:R-:W-:Y:S01]  /*f3b0*/  FFMA.FTZ R48, R8.reuse, R11, -R31 ;  /* 0x0000000b08307223 */ /* 0x040fe2000001081f */
[----:B------:R-:W-:Y:S01]  /*f3c0*/  FFMA.FTZ R50, R8, R33, R28 ;  /* 0x0000002108327223 */ /* 0x000fe2000001001c */
[----:B------:R-:W-:Y:S01]  /*f3d0*/  HADD2.F32 R20, -RZ, R41.H1_H1 ;  /* 0x30000029ff147230 */ /* 0x000fe20000004100 */
[----:B------:R-:W-:Y:S01]  /*f3e0*/  F2FP.F16.E4M3.UNPACK_B R8, R29.H1 ;  /* 0x0000001dff08723e */ /* 0x000fe200030006ff */
[----:B------:R-:W-:Y:S02]  /*f3f0*/  HADD2.F32 R27, -RZ, R27.H1_H1 ;  /* 0x3000001bff1b7230 */ /* 0x000fe40000004100 */
[----:B------:R-:W-:Y:S01]  /*f400*/  FFMA.FTZ R33, R4, R25, R6 ;  /* 0x0000001904217223 */ /* 0x000fe20000010006 */
[----:B------:R-:W-:Y:S01]  /*f410*/  HADD2.F32 R15, -RZ, R15.H1_H1 ;  /* 0x3000000fff0f7230 */ /* 0x000fe20000004100 */
[----:B------:R-:W-:Y:S01]  /*f420*/  F2FP.F16.E4M3.UNPACK_B R35, R35 ;  /* 0x00000023ff23723e */ /* 0x000fe200020006ff */
[----:B------:R-:W-:-:S02]  /*f430*/  HADD2.F32 R25, -RZ, R13.H0_H0 ;  /* 0x2000000dff197230 */ /* 0x000fc40000004100 */
[C---:B------:R-:W-:Y:S01]  /*f440*/  FMUL.FTZ R28, R27.reuse, R20 ;  /* 0x000000141b1c7220 */ /* 0x040fe20000410000 */
[----:B------:R-:W-:Y:S02]  /*f450*/  HADD2.F32 R6, -RZ, R24.H0_H0 ;  /* 0x20000018ff067230 */ /* 0x000fe40000004100 */
        /* <DEDUP_REMOVED lines=11> */
[----:B------:R-:W-:Y:S01]  /*f510*/  HADD2.F32 R11, -RZ, R8.H1_H1 ;  /* 0x30000008ff0b7230 */ /* 0x000fe20000004100 */
[----:B------:R-:W-:Y:S01]  /*f520*/  F2FP.F16.E4M3.UNPACK_B R29, R29 ;  /* 0x0000001dff1d723e */ /* 0x000fe200020006ff */
[----:B------:R-:W-:Y:S02]  /*f530*/  HADD2.F32 R12, -RZ, R12.H1_H1 ;  /* 0x3000000cff0c7230 */ /* 0x000fe40000004100 */
[C---:B------:R-:W-:Y:S01]  /*f540*/  FMUL.FTZ R25, R24.reuse, R15 ;  /* 0x0000000f18197220 */ /* 0x040fe20000410000 */
[----:B------:R-:W-:Y:S02]  /*f550*/  HADD2.F32 R13, -RZ, R35.H0_H0 ;  /* 0x20000023ff0d7230 */ /* 0x000fe40000004100 */
[----:B------:R-:W-:Y:S01]  /*f560*/  FMUL.FTZ R24, R24, R11 ;  /* 0x0000000b18187220 */ /* 0x000fe20000410000 */
        /* <DEDUP_REMOVED lines=8> */
[----:B------:R-:W-:Y:S01]  /*f5f0*/  HADD2.F32 R10, -RZ, R10.H1_H1 ;  /* 0x3000000aff0a7230 */ /* 0x000fe20000004100 */
[----:B------:R-:W-:Y:S01]  /*f600*/  F2FP.F16.E4M3.UNPACK_B R12, R40.H1 ;  /* 0x00000028ff0c723e */ /* 0x000fe200030006ff */
[----:B------:R-:W-:-:S02]  /*f610*/  HADD2.F32 R29, -RZ, R29.H1_H1 ;  /* 0x3000001dff1d7230 */ /* 0x000fc40000004100 */
[----:B------:R-:W-:Y:S01]  /*f620*/  FFMA.FTZ R15, R4, R11, -R15 ;  /* 0x0000000b040f7223 */ /* 0x000fe2000001080f */
[----:B------:R-:W-:Y:S02]  /*f630*/  HADD2.F32 R3, -RZ, R3.H1_H1 ;  /* 0x30000003ff037230 */ /* 0x000fe40000004100 */
[----:B------:R-:W-:Y:S01]  /*f640*/  FMUL.FTZ R8, R10, R35 ;  /* 0x000000230a087220 */ /* 0x000fe20000410000 */
[----:B------:R-:W-:Y:S01]  /*f650*/  FFMA.FTZ R25, R4, R13, R25 ;  /* 0x0000000d04197223 */ /* 0x000fe20000010019 */
[----:B------:R-:W-:Y:S01]  /*f660*/  F2FP.F16.E4M3.UNPACK_B R6, R32.H1 ;  /* 0x00000020ff06723e */ /* 0x000fe200030006ff */
[-C--:B------:R-:W-:Y:S01]  /*f670*/  FMUL.FTZ R24, R10, R29.reuse ;  /* 0x0000001d0a187220 */ /* 0x080fe20000410000 */
[----:B------:R-:W-:Y:S02]  /*f680*/  HADD2.F32 R10, -RZ, R12.H0_H0 ;  /* 0x2000000cff0a7230 */ /* 0x000fe40000004100 */
[----:B------:R-:W-:Y:S01]  /*f690*/  FFMA.FTZ R20, R3, R29, -R8 ;  /* 0x0000001d03147223 */ /* 0x000fe20000010808 */
[----:B------:R-:W-:-:S02]  /*f6a0*/  HADD2.F32 R4, -RZ, R26.H0_H0 ;  /* 0x2000001aff047230 */ /* 0x000fc40000004100 */
[----:B------:R-:W-:Y:S01]  /*f6b0*/  FFMA.FTZ R24, R3, R35, R24 ;  /* 0x0000002303187223 */ /* 0x000fe20000010018 */
[--C-:B------:R-:W-:Y:S01]  /*f6c0*/  HADD2.F32 R8, -RZ, R6.reuse.H0_H0 ;  /* 0x20000006ff087230 */ /* 0x100fe20000004100 */
[----:B------:R-:W-:Y:S01]  /*f6d0*/  F2FP.F16.E4M3.UNPACK_B R32, R32 ;  /* 0x00000020ff20723e */ /* 0x000fe200020006ff */
[----:B------:R-:W-:Y:S02]  /*f6e0*/  HADD2.F32 R11, -RZ, R6.H1_H1 ;  /* 0x30000006ff0b7230 */ /* 0x000fe40000004100 */
[C---:B------:R-:W-:Y:S01]  /*f6f0*/  FMUL.FTZ R6, R4.reuse, R10 ;  /* 0x0000000a04067220 */ /* 0x040fe20000410000 */
[----:B------:R-:W-:Y:S02]  /*f700*/  HADD2.F32 R3, -RZ, R14.H0_H0 ;  /* 0x2000000eff037230 */ /* 0x000fe40000004100 */
[----:B------:R-:W-:Y:S01]  /*f710*/  FMUL.FTZ R4, R4, R8 ;  /* 0x0000000804047220 */ /* 0x000fe20000410000 */
[----:B------:R-:W-:Y:S01]  /*f720*/  HADD2.F32 R26, -RZ, R26.H1_H1 ;  /* 0x3000001aff1a7230 */ /* 0x000fe20000004100 */
[----:B------:R-:W-:Y:S01]  /*f730*/  F2FP.F16.E4M3.UNPACK_B R40, R40 ;  /* 0x00000028ff28723e */ /* 0x000fe200020006ff */
[----:B------:R-:W-:-:S02]  /*f740*/  HADD2.F32 R13, -RZ, R12.H1_H1 ;  /* 0x3000000cff0d7230 */ /* 0x000fc40000004100 */
[C---:B------:R-:W-:Y:S01]  /*f750*/  FFMA.FTZ R12, R3.reuse, R8, -R6 ;  /* 0x00000008030c7223 */ /* 0x040fe20000010806 */
[----:B------:R-:W-:Y:S02]  /*f760*/  HADD2.F32 R14, -RZ, R14.H1_H1 ;  /* 0x3000000eff0e7230 */ /* 0x000fe40000004100 */
[C---:B------:R-:W-:Y:S01]  /*f770*/  FMUL.FTZ R6, R26.reuse, R11 ;  /* 0x0000000b1a067220 */ /* 0x040fe20000410000 */
[----:B------:R-:W-:Y:S02]  /*f780*/  HADD2.F32 R8, -RZ, R40.H0_H0 ;  /* 0x20000028ff087230 */ /* 0x000fe40000004100 */
[-C--:B------:R-:W-:Y:S01]  /*f790*/  FMUL.FTZ R29, R26, R13.reuse ;  /* 0x0000000d1a1d7220 */ /* 0x080fe20000410000 */
[----:B------:R-:W-:Y:S01]  /*f7a0*/  FFMA.FTZ R26, R3, R10, R4 ;  /* 0x0000000a031a7223 */ /* 0x000fe20000010004 */
[C---:B------:R-:W-:Y:S01]  /*f7b0*/  FFMA.FTZ R13, R14.reuse, R13, R6 ;  /* 0x0000000d0e0d7223 */ /* 0x040fe20000010006 */
[----:B------:R-:W-:Y:S02]  /*f7c0*/  HADD2.F32 R6, -RZ, R32.H0_H0 ;  /* 0x20000020ff067230 */ /* 0x000fe40000004100 */
[----:B------:R-:W-:Y:S01]  /*f7d0*/  FFMA.FTZ R29, R14, R11, -R29 ;  /* 0x0000000b0e1d7223 */ /* 0x000fe2000001081d */
[--C-:B------:R-:W-:Y:S01]  /*f7e0*/  HADD2.F32 R4, -RZ, R21.reuse.H0_H0 ;  /* 0x20000015ff047230 */ /* 0x100fe20000004100 */
[----:B------:R-:W-:Y:S01]  /*f7f0*/  F2FP.SATFINITE.E4M3.F32.PACK_AB_MERGE_C R44, R44, R45, RZ ;  /* 0x0000002d2c2c723e */ /* 0x000fe200048070ff */
[----:B------:R-:W-:Y:S01]  /*f800*/  HADD2.F32 R40, -RZ, R40.H1_H1 ;  /* 0x30000028ff287230 */ /* 0x000fe20000004100 */
[----:B------:R-:W-:Y:S01]  /*f810*/  F2FP.SATFINITE.E4M3.F32.PACK_AB_MERGE_C R39, R46, R39, RZ ;  /* 0x000000272e27723e */ /* 0x000fe200048070ff */
[----:B------:R-:W-:-:S02]  /*f820*/  HADD2.F32 R21, -RZ, R21.H1_H1 ;  /* 0x30000015ff157230 */ /* 0x000fc40000004100 */
[C---:B------:R-:W-:Y:S01]  /*f830*/  FMUL.FTZ R10, R4.reuse, R8 ;  /* 0x00000008040a7220 */ /* 0x040fe20000410000 */
[----:B------:R-:W-:Y:S02]  /*f840*/  HADD2.F32 R32, -RZ, R32.H1_H1 ;  /* 0x30000020ff207230 */ /* 0x000fe40000004100 */
[----:B------:R-:W-:Y:S01]  /*f850*/  FMUL.FTZ R11, R4, R6 ;  /* 0x00000006040b7220 */ /* 0x000fe20000410000 */
[--C-:B------:R-:W-:Y:S02]  /*f860*/  HADD2.F32 R3, -RZ, R7.reuse.H0_H0 ;  /* 0x20000007ff037230 */ /* 0x100fe40000004100 */
[C---:B------:R-:W-:Y:S01]  /*f870*/  FMUL.FTZ R4, R21.reuse, R40 ;  /* 0x0000002815047220 */ /* 0x040fe20000410000 */
[----:B------:R-:W-:Y:S02]  /*f880*/  HADD2.F32 R7, -RZ, R7.H1_H1 ;  /* 0x30000007ff077230 */ /* 0x000fe40000004100 */
[----:B------:R-:W-:Y:S01]  /*f890*/  FMUL.FTZ R21, R21, R32 ;  /* 0x0000002015157220 */ /* 0x000fe20000410000 */
[----:B------:R-:W-:Y:S01]  /*f8a0*/  F2FP.SATFINITE.E4M3.F32.PACK_AB_MERGE_C R12, R29, R12, RZ ;  /* 0x0000000c1d0c723e */ /* 0x000fe200048070ff */
        /* <DEDUP_REMOVED lines=9> */
[----:B------:R-:W-:Y:S02]  /*f940*/  F2FP.SATFINITE.E4M3.F32.PACK_AB_MERGE_C R5, R42, R5, R44 ;  /* 0x000000052a05723e */ /* 0x000fe4000480702c */
[----:B------:R-:W-:-:S02]  /*f950*/  F2FP.SATFINITE.E4M3.F32.PACK_AB_MERGE_C R7, R48, R43, R7 ;  /* 0x0000002b3007723e */ /* 0x000fc40004807007 */
[----:B------:R-:W-:Y:S02]  /*f960*/  F2FP.SATFINITE.E4M3.F32.PACK_AB_MERGE_C R4, R20, R15, R4 ;  /* 0x0000000f1404723e */ /* 0x000fe40004807004 */
[----:B------:R-:W-:Y:S02]  /*f970*/  F2FP.SATFINITE.E4M3.F32.PACK_AB_MERGE_C R6, R3, R6, R12 ;  /* 0x000000060306723e */ /* 0x000fe4000480700c */
[----:B------:R-:W-:Y:S02]  /*f980*/  F2FP.SATFINITE.E4M3.F32.PACK_AB_MERGE_C R9, R38, R9, R39 ;  /* 0x000000092609723e */ /* 0x000fe40004807027 */
[----:B------:R-:W-:Y:S01]  /*f990*/  F2FP.SATFINITE.E4M3.F32.PACK_AB_MERGE_C R11, R50, R37, R11 ;  /* 0x00000025320b723e */ /* 0x000fe2000480700b */
[----:B------:R3:W-:Y:S01]  /*f9a0*/  STS.128 [R49+0x14400], R4 ;  /* 0x0144000431007388 */ /* 0x0007e20000000c00 */
[----:B------:R-:W-:Y:S02]  /*f9b0*/  F2FP.SATFINITE.E4M3.F32.PACK_AB_MERGE_C R8, R24, R25, R8 ;  /* 0x000000191808723e */ /* 0x000fe40004807008 */
[----:B------:R-:W-:-:S05]  /*f9c0*/  F2FP.SATFINITE.E4M3.F32.PACK_AB_MERGE_C R10, R21, R10, R13 ;  /* 0x0000000a150a723e */ /* 0x000fca000480700d */
[----:B------:R3:W-:Y:S02]  /*f9d0*/  STS.128 [R0+0x14400], R8 ;  /* 0x0144000800007388 */ /* 0x0007e40000000c00 */
.L_x_1924:
[----:B------:R-:W-:Y:S05]  /*f9e0*/  BSYNC B0 ;  /* 0x0000000000007941 */ /* 0x000fea0003800000 */
.L_x_1910:
[----:B------:R-:W-:Y:S01]  /*f9f0*/  @!PT LDS RZ, [RZ] ;  /* 0x00000000fffff984 */ /* 0x000fe20000000800 */
[----:B------:R-:W-:Y:S01]  /*fa00*/  @!PT LDS RZ, [RZ] ;  /* 0x00000000fffff984 */ /* 0x000fe20000000800 */
[----:B------:R-:W-:Y:S01]  /*fa10*/  @!PT LDS RZ, [RZ] ;  /* 0x00000000fffff984 */ /* 0x000fe20000000800 */
[----:B------:R-:W-:Y:S01]  /*fa20*/  @!PT LDS RZ, [RZ] ;  /* 0x00000000fffff984 */ /* 0x000fe20000000800 */
[----:B------:R0:W-:Y:S06]  /*fa30*/  MEMBAR.ALL.CTA ;  /* 0x0000000000007992 */ /* 0x0001ec0000008000 */
[----:B0-----:R-:W0:Y:S01]  /*fa40*/  FENCE.VIEW.ASYNC.S ;  /* 0x00000000000073c6 */ /* 0x001e220000000000 */
[----:B------:R-:W-:Y:S05]  /*fa50*/  WARPSYNC.ALL ;  /* 0x0000000000007948 */ /* 0x000fea0003800000 */
[----:B0-----:R-:W-:Y:S06]  /*fa60*/  BAR.SYNC.DEFER_BLOCKING 0xd, 0x100 ;  /* 0x0344000000007b1d */ /* 0x001fec0000010000 */
.L_x_1907:
[----:B0123--:R-:W2:Y:S02]  /*fa70*/  LDL R0, [R1+0x4] ;  /* 0x0000040001007983 */ /* 0x00fea40000100800 */
[----:B--2---:R-:W-:-:S13]  /*fa80*/  R2UR UR4, R0 ;  /* 0x00000000000472ca */ /* 0x004fda00000e0000 */
[----:B------:R-:W-:-:S05]  /*fa90*/  IMAD.U32 R0, RZ, RZ, UR4 ;  /* 0x00000004ff007e24 */ /* 0x000fca000f8e00ff */
[----:B------:R-:W-:-:S13]  /*faa0*/  ISETP.NE.AND P0, PT, R0, 0x3, PT ;  /* 0x000000030000780c */ /* 0x000fda0003f05270 */
[----:B------:R-:W-:Y:S05]  /*fab0*/  @!P0 BRA `(.L_x_1934) ;  /* 0x0000000000048947 */ /* 0x000fea0003800000 */
[----:B------:R-:W-:Y:S01]  /*fac0*/  BPT.TRAP 0x1 ;  /* 0x000000040000795c */ /* 0x000fe20000300000 */
.L_x_1934:
[----:B----4-:R-:W-:Y:S01]  /*fad0*/  IMAD R14, R190, 0x8, R17 ;  /* 0x00000008be0e7824 */ /* 0x010fe200078e0211 */
[----:B------:R-:W-:-:S04]  /*fae0*/  SHF.L.U32 R3, R192, 0x1f, RZ ;  /* 0x0000001fc0037819 */ /* 0x000fc800000006ff */
[----:B------:R0:W1:Y:S01]  /*faf0*/  SYNCS.PHASECHK.TRANS64.TRYWAIT P1, [R14+URZ+0x22830], R3 ;  /* 0x022830030e0075a7 */ /* 0x000062000802017f */
[----:B------:R-:W-:Y:S05]  /*fb00*/  @!P0 BRA `(.L_x_1935) ;  /* 0x0000000000048947 */ /* 0x000fea0003800000 */
[----:B------:R-:W-:Y:S01]  /*fb10*/  BPT.TRAP 0x1 ;  /* 0x000000040000795c */ /* 0x000fe20000300000 */
.L_x_1935:
[----:B------:R-:W-:-:S05]  /*fb20*/  VIADD R0, R17, 0x18400 ;  /* 0x0001840011007836 */ /* 0x000fca0000000000 */
[----:B------:R-:W-:-:S04]  /*fb30*/  SHF.R.U32.HI R0, RZ, 0x4, R0 ;  /* 0x00000004ff007819 */ /* 0x000fc80000011600 */
[----:B------:R-:W-:-:S04]  /*fb40*/  LOP3.LUT R0, R0, 0x3fff, RZ, 0xc0, !PT ;  /* 0x00003fff00007812 */ /* 0x000fc800078ec0ff */
[----:B------:R-:W-:-:S05]  /*fb50*/  LOP3.LUT R203, R0, 0x10000, RZ, 0xfc, !PT ;  /* 0x0001000000cb7812 */ /* 0x000fca00078efcff */
[----:B-----5:R-:W-:Y:S01]  /*fb60*/  IMAD R4, R190, 0x500, R203 ;  /* 0x00000500be047824 */ /* 0x020fe200078e02cb */
[----:B-1----:R-:W-:Y:S06]  /*fb70*/  @P1 BRA `(.L_x_1936) ;  /* 0x0000000000081947 */ /* 0x002fec0003800000 */
[----:B------:R-:W1:Y:S02]  /*fb80*/  SYNCS.PHASECHK.TRANS64.TRYWAIT P1, [R14+URZ+0x22830], R3 ;  /* 0x022830030e0075a7 */ /* 0x000e64000802017f */
[----:B-1----:R-:W-:Y:S05]  /*fb90*/  @!P1 BRA `(.L_x_1937) ;  /* 0x000001f8008c9947 */ /* 0x002fea0003800000 */
.L_x_1936:
[----:B------:R-:W-:Y:S01]  /*fba0*/  IMAD.MOV.U32 R5, RZ, RZ, 0x40000040 ;  /* 0x40000040ff057424 */ /* 0x000fe200078e00ff */
[----:B------:R-:W-:Y:S01]  /*fbb0*/  LOP3.LUT R10, R36, 0x10000, RZ, 0xfc, !PT ;  /* 0x00010000240a7812 */ /* 0x000fe200078efcff */
[----:B------:R-:W-:Y:S01]  /*fbc0*/  IMAD.MOV.U32 R11, RZ, RZ, 0x40000040 ;  /* 0x40000040ff0b7424 */ /* 0x000fe200078e00ff */
[----:B------:R-:W-:Y:S05]  /*fbd0*/  WARPSYNC.ALL ;  /* 0x0000000000007948 */ /* 0x000fea0003800000 */
[C---:B------:R-:W-:Y:S01]  /*fbe0*/  R2UR UR6, R4.reuse ;  /* 0x00000000040672ca */ /* 0x040fe200000e0000 */
[----:B------:R-:W-:Y:S01]  /*fbf0*/  WARPGROUP.ARRIVE ;  /* 0x00000000000079c5 */ /* 0x000fe20000000000 */
[----:B------:R-:W-:Y:S01]  /*fc00*/  R2UR UR7, R5 ;  /* 0x00000000050772ca */ /* 0x000fe200000e0000 */
        /* <DEDUP_REMOVED lines=8> */
[----:B------:R-:W-:Y:S01]  /*fc90*/  VIADD R6, R4, 0x300 ;  /* 0x0000030004067836 */ /* 0x000fe20000000000 */
[----:B------:R-:W-:Y:S01]  /*fca0*/  R2UR UR8, R10 ;  /* 0x000000000a0872ca */ /* 0x000fe200000e0000 */
[----:B------:R-:W-:Y:S01]  /*fcb0*/  VIADD R12, R4, 0x400 ;  /* 0x00000400040c7836 */ /* 0x000fe20000000000 */
[----:B------:R-:W-:Y:S01]  /*fcc0*/  R2UR UR9, R11 ;  /* 0x000000000b0972ca */ /* 0x000fe200000e0000 */
[----:B------:R-:W-:Y:S01]  /*fcd0*/  IMAD.MOV.U32 R13, RZ, RZ, 0x40000040 ;  /* 0x40000040ff0d7424 */ /* 0x000fe200078e00ff */
[----:B------:R-:W-:Y:S01]  /*fce0*/  R2UR UR14, R8 ;  /* 0x00000000080e72ca */ /* 0x000fe200000e0000 */
[----:B------:R-:W-:Y:S01]  /*fcf0*/  VIADD R8, R4, 0x102 ;  /* 0x0000010204087836 */ /* 0x000fe20000000000 */
[----:B------:R-:W-:Y:S01]  /*fd00*/  R2UR UR15, R9 ;  /* 0x00000000090f72ca */ /* 0x000fe200000e0000 */
[----:B------:R-:W-:Y:S01]  /*fd10*/  QGMMA.64x32x32.F32.E4M3.E4M3 R88, gdesc[UR4], RZ, !UPT, gsb0 ;  /* 0x00600000045879f3 */ /* 0x000fe2000c0008ff */
        /* <DEDUP_REMOVED lines=19> */
[----:B------:R-:W-:Y:S01]  /*fe50*/  IMAD.MOV.U32 R107, RZ, RZ, 0x40000040 ;  /* 0x40000040ff6b7424 */ /* 0x000fe200078e00ff */
        /* <DEDUP_REMOVED lines=94> */
[----:B------:R-:W-:Y:S01]  /*10440*/  R2UR UR5, R5 ;  /* 0x00000000050572ca */ /* 0x000fe200000e0000 */
[----:B------:R-:W-:Y:S02]  /*10450*/  WARPGROUP.DEPBAR.LE gsb0, 0x0 ;  /* 0x00008000000079c5 */ /* 0x000fe40000010000 */
[----:B------:R-:W-:-:S06]  /*10460*/  WARPGROUP.ARRIVE ;  /* 0x00000000000079c5 */ /* 0x000fcc0000000000 */
[----:B------:R-:W-:Y:S01]  /*10470*/  QGMMA.64x32x32.F32.E4M3.E4M3 R72, gdesc[UR8], R72, gsb0 ;  /* 0x00600000084879f3 */ /* 0x000fe20008000848 */
[----:B------:R-:W-:Y:S01]  /*10480*/  R2UR UR10, R20 ;  /* 0x00000000140a72ca */ /* 0x000fe200000e0000 */
[----:B------:R-:W-:Y:S01]  /*10490*/  VIADD R20, R4, 0x306 ;  /* 0x0000030604147836 */ /* 0x000fe20000000000 */
[----:B------:R-:W-:Y:S01]  /*104a0*/  R2UR UR11, R21 ;  /* 0x00000000150b72ca */ /* 0x000fe200000e0000 */
[----:B------:R-:W-:Y:S01]  /*104b0*/  VIADD R4, R10, 0x6 ;  /* 0x000000060a047836 */ /* 0x000fe20000000000 */
[----:B------:R-:W-:Y:S01]  /*104c0*/  R2UR UR9, R5 ;  /* 0x00000000050972ca */ /* 0x000fe200000e0000 */
[----:B------:R-:W-:-:S03]  /*104d0*/  IMAD.MOV.U32 R21, RZ, RZ, 0x40000040 ;  /* 0x40000040ff157424 */ /* 0x000fc600078e00ff */
[C---:B------:R-:W-:Y:S02]  /*104e0*/  R2UR UR4, R4.reuse ;  /* 0x00000000040472ca */ /* 0x040fe400000e0000 */
        /* <DEDUP_REMOVED lines=40> */
.L_x_1938:
[----:B------:R-:W2:Y:S01]  /*10770*/  LDL R0, [R1] ;  /* 0x0000000001007983 */ /* 0x000ea20000100800 */
[----:B------:R-:W3:Y:S01]  /*10780*/  LDC R222, c[0x0][0x448] ;  /* 0x00011200ffde7b82 */ /* 0x000ee20000000800 */
[----:B01----:R-:W-:Y:S01]  /*10790*/  IMAD.IADD R3, R208, 0x1, R201 ;  /* 0x00000001d0037824 */ /* 0x003fe200078e02c9 */
[----:B------:R-:W-:Y:S01]  /*107a0*/  LOP3.LUT R22, R22, 0xffffffef, RZ, 0xc0, !PT ;  /* 0xffffffef16167812 */ /* 0x000fe200078ec0ff */
[----:B------:R-:W-:-:S04]  /*107b0*/  IMAD.MOV.U32 R116, RZ, RZ, -0xa0 ;  /* 0xffffff60ff747424 */ /* 0x000fc800078e00ff */
[----:B------:R-:W-:Y:S01]  /*107c0*/  IMAD R116, R105, R116, 0xa1 ;  /* 0x000000a169747424 */ /* 0x000fe200078e0274 */
[----:B------:R-:W0:Y:S04]  /*107d0*/  LDC.64 R20, c[0x0][0x9e0] ;  /* 0x00027800ff147b82 */ /* 0x000e280000000a00 */
[----:B------:R-:W-:Y:S01]  /*107e0*/  IADD3 R12, R198, R116, -R199 ;  /* 0x00000074c60c7210 */ /* 0x000fe20007ffe8c7 */
[----:B------:R-:W-:-:S04]  /*107f0*/  VIADD R116, R116, 0xffffffff ;  /* 0xffffffff74747836 */ /* 0x000fc80000000000 */
[----:B------:R-:W-:Y:S02]  /*10800*/  IMAD.IADD R15, R12, 0x1, -R197 ;  /* 0x000000010c0f7824 */ /* 0x000fe400078e0ac5 */
[----:B------:R-:W-:Y:S01]  /*10810*/  IMAD.IADD R106, R116, 0x1, -R199 ;  /* 0x00000001746a7824 */ /* 0x000fe200078e0ac7 */
[----:B---3--:R-:W-:-:S13]  /*10820*/  ISETP.NE.AND P1, PT, R222, 0x1, PT ;  /* 0x00000001de00780c */ /* 0x008fda0003f25270 */
[----:B------:R-:W1:Y:S01]  /*10830*/  @P1 LDC R13, c[0x0][0x450] ;  /* 0x00011400ff0d1b82 */ /* 0x000e620000000800 */
[----:B------:R-:W-:-:S04]  /*10840*/  @P1 LOP3.LUT R22, R22, 0x10, RZ, 0xfc, !PT ;  /* 0x0000001016161812 */ /* 0x000fc800078efcff */
[----:B------:R-:W-:Y:S02]  /*10850*/  LOP3.LUT R22, R22, 0xfffffff7, RZ, 0xc0, !PT ;  /* 0xfffffff716167812 */ /* 0x000fe400078ec0ff */
[----:B--2---:R-:W-:Y:S02]  /*10860*/  R2UR UR4, R0 ;  /* 0x00000000000472ca */ /* 0x004fe400000e0000 */
[----:B------:R-:W2:Y:S02]  /*10870*/  @P1 LDC R0, c[0x0][0x44c] ;  /* 0x00011300ff001b82 */ /* 0x000ea40000000800 */
[----:B--2---:R-:W-:-:S05]  /*10880*/  @P1 IMAD.HI.U32 R0, R3, R0, RZ ;  /* 0x0000000003001227 */ /* 0x004fca00078e00ff */
[----:B-1----:R-:W-:Y:S01]  /*10890*/  @P1 SHF.R.U32.HI R3, RZ, R13, R0 ;  /* 0x0000000dff031219 */ /* 0x002fe20000011600 */
[----:B------:R-:W-:Y:S01]  /*108a0*/  VIADD R0, R14, 0x22840 ;  /* 0x000228400e007836 */ /* 0x000fe20000000000 */
[----:B0-----:R-:W-:Y:S02]  /*108b0*/  ISETP.GE.AND P1, PT, R21, 0x1, PT ;  /* 0x000000011500780c */ /* 0x001fe40003f26270 */
[----:B------:R-:W-:Y:S01]  /*108c0*/  IMAD.U32 R13, RZ, RZ, UR4 ;  /* 0x00000004ff0d7e24 */ /* 0x000fe2000f8e00ff */
[----:B------:R-:W-:Y:S01]  /*108d0*/  ULDC UR4, c[0x0][0x9dc] ;  /* 0x0002770000047ab9 */ /* 0x000fe20000000800 */
[----:B------:R-:W0:Y:S03]  /*108e0*/  SHFL.IDX PT, R107, R3, RZ, 0x1c1f ;  /* 0x001c1fff036b7589 */ /* 0x000e2600000e0000 */
[----:B------:R-:W-:Y:S01]  /*108f0*/  PRMT R0, R13, 0x654, R0 ;  /* 0x000006540d007816 */ /* 0x000fe20000000000 */
[----:B------:R-:W-:Y:S01]  /*10900*/  IMAD.U32 R13, RZ, RZ, UR4 ;  /* 0x00000004ff0d7e24 */ /* 0x000fe2000f8e00ff */
[----:B------:R-:W-:-:S02]  /*10910*/  ULOP3.LUT UR4, URZ, UR4, URZ, 0x33, !UPT ;  /* 0x000000043f047292 */ /* 0x000fc4000f8e333f */
[----:B------:R1:W-:Y:S02]  /*10920*/  SYNCS.ARRIVE.TRANS64.RED.A1T0 RZ, [R0+URZ], RZ ;  /* 0x000000ff00ff79a7 */ /* 0x0003e4000810043f */
[----:B------:R-:W-:Y:S02]  /*10930*/  @P1 LOP3.LUT R22, R22, 0x8, RZ, 0xfc, !PT ;  /* 0x0000000816161812 */ /* 0x000fe400078efcff */
[C---:B------:R-:W-:Y:S02]  /*10940*/  VIADD R12, R15.reuse, UR4 ;  /* 0x000000040f0c7c36 */ /* 0x040fe40008000000 */
[----:B------:R-:W-:Y:S02]  /*10950*/  IMAD.IADD R15, R15, 0x1, R20 ;  /* 0x000000010f0f7824 */ /* 0x000fe400078e0214 */
[----:B-1----:R-:W-:-:S05]  /*10960*/  IMAD R0, R105, -0xa0, R198 ;  /* 0xffffff6069007824 */ /* 0x002fca00078e02c6 */
[----:B------:R-:W-:Y:S01]  /*10970*/  IADD3 R0, -R199, 0xa0, R0 ;  /* 0x000000a0c7007810 */ /* 0x000fe20007ffe100 */
[----:B0-----:R-:W-:-:S03]  /*10980*/  IMAD.IADD R114, R12, 0x1, R107 ;  /* 0x000000010c727824 */ /* 0x001fc600078e026b */
[----:B------:R-:W-:Y:S01]  /*10990*/  VIADDMNMX R14, R107, R15, R0, PT ;  /* 0x0000000f6b0e7246 */ /* 0x000fe20003800100 */
[----:B------:R-:W-:Y:S06]  /*109a0*/  @!P1 BRA `(.L_x_1939) ;  /* 0x00000000004c9947 */ /* 0x000fec0003800000 */
[----:B------:R-:W-:Y:S01]  /*109b0*/  IADD3 R107, -R197, R198, R107 ;  /* 0x000000c6c56b7210 */ /* 0x000fe20007ffe16b */
[----:B------:R-:W-:Y:S03]  /*109c0*/  BSSY B0, `(.L_x_1940) ;  /* 0x000000e000007945 */ /* 0x000fe60003800000 */
[----:B------:R-:W-:-:S13]  /*109d0*/  ISETP.GT.AND P1, PT, R107, -0x1, PT ;  /* 0xffffffff6b00780c */ /* 0x000fda0003f24270 */
        /* <DEDUP_REMOVED lines=8> */
.L_x_1941:
[----:B------:R-:W-:-:S13]  /*10a60*/  ISETP.NE.AND P1, PT, R21, 0x1, PT ;  /* 0x000000011500780c */ /* 0x000fda0003f25270 */
[----:B------:R-:W0:Y:S02]  /*10a70*/  @P1 LDC.64 R108, c[0x0][0x9e8] ;  /* 0x00027a00ff6c1b82 */ /* 0x000e240000000a00 */
[----:B0-----:R-:W-:-:S05]  /*10a80*/  @P1 IMAD.HI.U32 R108, R107, R108, RZ ;  /* 0x0000006c6b6c1227 */ /* 0x001fca00078e00ff */
[----:B------:R-:W-:-:S07]  /*10a90*/  @P1 SHF.R.U32.HI R107, RZ, R109, R108 ;  /* 0x0000006dff6b1219 */ /* 0x000fce000001166c */
.L_x_1942:
[----:B------:R-:W-:Y:S05]  /*10aa0*/  BSYNC B0 ;  /* 0x0000000000007941 */ /* 0x000fea0003800000 */
.L_x_1940:
[----:B------:R-:W-:-:S05]  /*10ab0*/  IMAD R107, R107, R21, R106 ;  /* 0x000000156b6b7224 */ /* 0x000fca00078e026a */
[----:B------:R-:W-:Y:S02]  /*10ac0*/  VIMNMX R114, R114, R107, !PT ;  /* 0x0000006b72727248 */ /* 0x000fe40007fe0100 */
[----:B------:R-:W-:-:S07]  /*10ad0*/  VIADDMNMX R14, R107, R21, R14, PT ;  /* 0x000000156b0e7246 */ /* 0x000fce000380010e */
.L_x_1939:
[C---:B------:R-:W-:Y:S01]  /*10ae0*/  ISETP.GE.AND P1, PT, R116.reuse, 0x2, PT ;  /* 0x000000027400780c */ /* 0x040fe20003f26270 */
[----:B------:R-:W0:Y:S01]  /*10af0*/  SHFL.IDX PT, R3, R3, 0x1, 0x1c1f ;  /* 0x003c1f0003037f89 */ /* 0x000e2200000e0000 */
[----:B------:R-:W-:Y:S02]  /*10b00*/  ISETP.GE.AND P2, PT, R116, 0x9, PT ;  /* 0x000000097400780c */ /* 0x000fe40003f46270 */
[----:B------:R-:W-:Y:S02]  /*10b10*/  P2R R118, PR, RZ, 0x2 ;  /* 0x00000002ff767803 */ /* 0x000fe40000000000 */
[----:B------:R-:W-:Y:S02]  /*10b20*/  ISETP.GT.AND P1, PT, R114, 0x1, !P1 ;  /* 0x000000017200780c */ /* 0x000fe40004f24270 */
[----:B------:R-:W-:Y:S02]  /*10b30*/  P2R R108, PR, RZ, 0x4 ;  /* 0x00000004ff6c7803 */ /* 0x000fe40000000000 */
[----:B------:R-:W-:-:S02]  /*10b40*/  ISETP.LT.OR P1, PT, R14, 0x2, P1 ;  /* 0x000000020e00780c */ /* 0x000fc40000f21670 */
[----:B------:R-:W-:Y:S02]  /*10b50*/  ISETP.GE.AND P5, PT, R116, 0x2a, PT ;  /* 0x0000002a7400780c */ /* 0x000fe40003fa6270 */
[----:B------:R-:W-:Y:S02]  /*10b60*/  FSEL R107, R89, -INF , !P1 ;  /* 0xff800000596b7808 */ /* 0x000fe40004800000 */
[----:B------:R-:W-:Y:S02]  /*10b70*/  ISETP.GT.AND P1, PT, R114, 0x8, !P2 ;  /* 0x000000087200780c */ /* 0x000fe40005724270 */
[----:B------:R-:W-:Y:S02]  /*10b80*/  ISETP.GE.AND P2, PT, R116, 0xa, PT ;  /* 0x0000000a7400780c */ /* 0x000fe40003f46270 */
[----:B------:R-:W-:Y:S02]  /*10b90*/  ISETP.LT.OR P1, PT, R14, 0x9, P1 ;  /* 0x000000090e00780c */ /* 0x000fe40000f21670 */
[----:B------:R-:W-:-:S02]  /*10ba0*/  P2R R130, PR, RZ, 0x20 ;  /* 0x00000020ff827803 */ /* 0x000fc40000000000 */
[----:B------:R-:W-:Y:S01]  /*10bb0*/  FSEL R89, R92, -INF , !P1 ;  /* 0xff8000005c597808 */ /* 0x000fe20004800000 */
[----:B0-----:R-:W-:Y:S01]  /*10bc0*/  IMAD.IADD R12, R12, 0x1, R3 ;  /* 0x000000010c0c7824 */ /* 0x001fe200078e0203 */
[----:B------:R-:W-:Y:S02]  /*10bd0*/  ISETP.GT.AND P1, PT, R114, 0x9, !P2 ;  /* 0x000000097200780c */ /* 0x000fe40005724270 */
[----:B------:R-:W-:Y:S02]  /*10be0*/  P2R R92, PR, RZ, 0x4 ;  /* 0x00000004ff5c7803 */ /* 0x000fe40000000000 */
        /* <DEDUP_REMOVED lines=11> */
[----:B------:R-:W-:Y:S02]  /*10ca0*/  ISETP.GE.AND P2, PT, R116, 0x19, PT ;  /* 0x000000197400780c */ /* 0x000fe40003f46270 */
[----:B------:R-:W-:Y:S02]  /*10cb0*/  FSEL R97, R97, -INF , !P1 ;  /* 0xff80000061617808 */ /* 0x000fe40004800000 */
[----:B------:R-:W-:Y:S02]  /*10cc0*/  ISETP.GT.AND P1, PT, R114, 0x18, !P2 ;  /* 0x000000187200780c */ /* 0x000fe40005724270 */
[----:B------:R-:W-:-:S02]  /*10cd0*/  P2R R112, PR, RZ, 0x4 ;  /* 0x00000004ff707803 */ /* 0x000fc40000000000 */
[----:B------:R-:W-:Y:S02]  /*10ce0*/  ISETP.LT.OR P1, PT, R14, 0x19, P1 ;  /* 0x000000190e00780c */ /* 0x000fe40000f21670 */
[----:B------:R-:W-:Y:S02]  /*10cf0*/  ISETP.GE.AND P2, PT, R116, 0x1a, PT ;  /* 0x0000001a7400780c */ /* 0x000fe40003f46270 */
[----:B------:R-:W-:Y:S02]  /*10d00*/  FSEL R111, R100, -INF , !P1 ;  /* 0xff800000646f7808 */ /* 0x000fe40004800000 */
[----:B------:R-:W-:Y:S02]  /*10d10*/  ISETP.GT.AND P1, PT, R114, 0x19, !P2 ;  /* 0x000000197200780c */ /* 0x000fe40005724270 */
[----:B------:R-:W-:Y:S02]  /*10d20*/  P2R R100, PR, RZ, 0x4 ;  /* 0x00000004ff647803 */ /* 0x000fe40000000000 */
[----:B------:R-:W-:-:S02]  /*10d30*/  ISETP.LT.OR P1, PT, R14, 0x1a, P1 ;  /* 0x0000001a0e00780c */ /* 0x000fc40000f21670 */
[----:B------:R-:W-:Y:S02]  /*10d40*/  VIADDMNMX R0, R3, R15, R0, PT ;  /* 0x0000000f03007246 */ /* 0x000fe40003800100 */
        /* <DEDUP_REMOVED lines=156> */
[----:B------:R-:W-:-:S04]  /*11710*/  ISETP.GT.AND P6, PT, R114, 0x99, !P6 ;  /* 0x000000997200780c */ /* 0x000fc800077c4270 */
[----:B------:R-:W-:-:S04]  /*11720*/  ISETP.LT.OR P6, PT, R14, 0x9a, P6 ;  /* 0x0000009a0e00780c */ /* 0x000fc800037c1670 */
[----:B------:R-:W-:Y:S02]  /*11730*/  FSEL R37, R37, -INF , !P6 ;  /* 0xff80000025257808 */ /* 0x000fe40007000000 */
[----:B------:R-:W-:-:S13]  /*11740*/  ISETP.GE.AND P6, PT, R21, 0x1, PT ;  /* 0x000000011500780c */ /* 0x000fda0003fc6270 */
[----:B------:R-:W-:Y:S05]  /*11750*/  @!P6 BRA `(.L_x_1943) ;  /* 0x00000000004ce947 */ /* 0x000fea0003800000 */
        /* <DEDUP_REMOVED lines=11> */
.L_x_1945:
[----:B------:R-:W-:-:S13]  /*11810*/  ISETP.NE.AND P6, PT, R21, 0x1, PT ;  /* 0x000000011500780c */ /* 0x000fda0003fc5270 */
[----:B------:R-:W0:Y:S02]  /*11820*/  @P6 LDC.64 R14, c[0x0][0x9e8] ;  /* 0x00027a00ff0e6b82 */ /* 0x000e240000000a00 */
[----:B0-----:R-:W-:-:S05]  /*11830*/  @P6 IMAD.HI.U32 R14, R3, R14, RZ ;  /* 0x0000000e030e6227 */ /* 0x001fca00078e00ff */
[----:B------:R-:W-:-:S07]  /*11840*/  @P6 SHF.R.U32.HI R3, RZ, R15, R14 ;  /* 0x0000000fff036219 */ /* 0x000fce000001160e */
.L_x_1946:
[----:B------:R-:W-:Y:S05]  /*11850*/  BSYNC B0 ;  /* 0x0000000000007941 */ /* 0x000fea0003800000 */
.L_x_1944:
[----:B------:R-:W-:-:S05]  /*11860*/  IMAD R3, R3, R21, R106 ;  /* 0x0000001503037224 */ /* 0x000fca00078e026a */
[----:B------:R-:W-:Y:S02]  /*11870*/  VIMNMX R12, R12, R3, !PT ;  /* 0x000000030c0c7248 */ /* 0x000fe40007fe0100 */
[----:B------:R-:W-:-:S07]  /*11880*/  VIADDMNMX R0, R3, R21, R0, PT ;  /* 0x0000001503007246 */ /* 0x000fce0003800100 */
.L_x_1943:
[----:B------:R-:W-:Y:S02]  /*11890*/  ISETP.GT.AND P1, PT, R12, 0x20, !P1 ;  /* 0x000000200c00780c */ /* 0x000fe40004f24270 */
[----:B------:R-:W-:Y:S02]  /*118a0*/  ISETP.NE.AND P6, PT, R134, RZ, PT ;  /* 0x000000ff8600720c */ /* 0x000fe40003fc5270 */
[----:B------:R-:W-:Y:S02]  /*118b0*/  ISETP.LT.OR P1, PT, R0, 0x21, P1 ;  /* 0x000000210000780c */ /* 0x000fe40000f21670 */
[----:B------:R-:W-:Y:S02]  /*118c0*/  ISETP.GT.AND P3, PT, R12, 0x28, !P3 ;  /* 0x000000280c00780c */ /* 0x000fe40005f64270 */
[----:B------:R-:W-:Y:S02]  /*118d0*/  FSEL R15, R74, -INF , !P1 ;  /* 0xff8000004a0f7808 */ /* 0x000fe40004800000 */
[----:B------:R-:W-:-:S02]  /*118e0*/  ISETP.NE.AND P1, PT, R130, RZ, PT ;  /* 0x000000ff8200720c */ /* 0x000fc40003f25270 */
[----:B------:R-:W-:Y:S02]  /*118f0*/  ISETP.LT.OR P3, PT, R0, 0x29, P3 ;  /* 0x000000290000780c */ /* 0x000fe40001f61670 */
[----:B------:R-:W-:Y:S02]  /*11900*/  ISETP.GT.AND P1, PT, R12, 0x29, !P1 ;  /* 0x000000290c00780c */ /* 0x000fe40004f24270 */
[----:B------:R-:W-:Y:S02]  /*11910*/  FSEL R145, R78, -INF , !P3 ;  /* 0xff8000004e917808 */ /* 0x000fe40005800000 */
[----:B------:R-:W-:Y:S02]  /*11920*/  ISETP.LT.OR P1, PT, R0, 0x2a, P1 ;  /* 0x0000002a0000780c */ /* 0x000fe40000f21670 */
[----:B------:R-:W-:Y:S02]  /*11930*/  ISETP.GT.AND P2, PT, R12, 0x21, !P2 ;  /* 0x000000210c00780c */ /* 0x000fe40005744270 */
[----:B------:R-:W-:-:S02]  /*11940*/  FSEL R79, R79, -INF , !P1 ;  /* 0xff8000004f4f7808 */ /* 0x000fc40004800000 */
[----:B------:R-:W-:Y:S02]  /*11950*/  ISETP.GT.AND P1, PT, R12, 0x30, !P6 ;  /* 0x000000300c00780c */ /* 0x000fe40007724270 */
[----:B------:R-:W-:Y:S02]  /*11960*/  ISETP.NE.AND P3, PT, R136, RZ, PT ;  /* 0x000000ff8800720c */ /* 0x000fe40003f65270 */
[C---:B------:R-:W-:Y:S02]  /*11970*/  ISETP.LT.OR P1, PT, R0.reuse, 0x31, P1 ;  /* 0x000000310000780c */ /* 0x040fe40000f21670 */
[----:B------:R-:W-:Y:S02]  /*11980*/  ISETP.LT.OR P2, PT, R0, 0x22, P2 ;  /* 0x000000220000780c */ /* 0x000fe40001741670 */
[----:B------:R-:W-:Y:S02]  /*11990*/  FSEL R147, R82, -INF , !P1 ;  /* 0xff80000052937808 */ /* 0x000fe40004800000 */
[----:B------:R-:W-:-:S02]  /*119a0*/  ISETP.NE.AND P1, PT, R128, RZ, PT ;  /* 0x000000ff8000720c */ /* 0x000fc40003f25270 */
[----:B------:R-:W-:Y:S02]  /*119b0*/  FSEL R75, R75, -INF , !P2 ;  /* 0xff8000004b4b7808 */ /* 0x000fe40005000000 */
[----:B------:R-:W-:Y:S02]  /*119c0*/  ISETP.GT.AND P1, PT, R12, 0x31, !P1 ;  /* 0x000000310c00780c */ /* 0x000fe40004f24270 */
[----:B------:R-:W-:Y:S02]  /*119d0*/  ISETP.NE.AND P2, PT, R138, RZ, PT ;  /* 0x000000ff8a00720c */ /* 0x000fe40003f45270 */
[----:B------:R-:W-:Y:S02]  /*119e0*/  ISETP.LT.OR P1, PT, R0, 0x32, P1 ;  /* 0x000000320000780c */ /* 0x000fe40000f21670 */
[----:B------:R-:W-:Y:S02]  /*119f0*/  ISETP.NE.AND P6, PT, R140, RZ, PT ;  /* 0x000000ff8c00720c */ /* 0x000fe40003fc5270 */
        /* <DEDUP_REMOVED lines=43> */
[----:B------:R-:W-:Y:S02]  /*11cb0*/  ISETP.GT.AND P1, PT, R12, 0x50, !P3 ;  /* 0x000000500c00780c */ /* 0x000fe40005f24270 */
[----:B------:R-:W-:Y:S02]  /*11cc0*/  ISETP.NE.AND P3, PT, R142, RZ, PT ;  /* 0x000000ff8e00720c */ /* 0x000fe40003f65270 */
[----:B------:R-:W-:Y:S02]  /*11cd0*/  ISETP.LT.OR P1, PT, R0, 0x51, P1 ;  /* 0x000000510000780c */ /* 0x000fe40000f21670 */
[----:B------:R-:W-:Y:S02]  /*11ce0*/  FMNMX.FTZ R14, R61, R14, !PT ;  /* 0x0000000e3d0e7209 */ /* 0x000fe40007810000 */
[----:B------:R-:W-:Y:S02]  /*11cf0*/  FSEL R155, R66, -INF , !P1 ;  /* 0xff800000429b7808 */ /* 0x000fe40004800000 */
[----:B------:R-:W-:-:S02]  /*11d00*/  ISETP.GT.AND P1, PT, R12, 0x51, !P2 ;  /* 0x000000510c00780c */ /* 0x000fc40005724270 */
[----:B------:R-:W-:Y:S02]  /*11d10*/  ISETP.NE.AND P2, PT, R144, RZ, PT ;  /* 0x000000ff9000720c */ /* 0x000fe40003f45270 */
[----:B------:R-:W-:Y:S02]  /*11d20*/  ISETP.LT.OR P1, PT, R0, 0x52, P1 ;  /* 0x000000520000780c */ /* 0x000fe40000f21670 */
[----:B------:R-:W-:Y:S02]  /*11d30*/  FMNMX.FTZ R14, R125, R14, !PT ;  /* 0x0000000e7d0e7209 */ /* 0x000fe40007810000 */
[----:B------:R-:W-:Y:S02]  /*11d40*/  FSEL R67, R67, -INF , !P1 ;  /* 0xff80000043437808 */ /* 0x000fe40004800000 */
[----:B------:R-:W-:Y:S02]  /*11d50*/  ISETP.GT.AND P1, PT, R12, 0x58, !P6 ;  /* 0x000000580c00780c */ /* 0x000fe40007724270 */
[----:B------:R-:W-:-:S02]  /*11d60*/  ISETP.NE.AND P6, PT, R118, RZ, PT ;  /* 0x000000ff7600720c */ /* 0x000fc40003fc5270 */
        /* <DEDUP_REMOVED lines=45> */
[----:B------:R-:W-:Y:S01]  /*12040*/  ISETP.NE.AND P1, PT, R44, RZ, PT ;  /* 0x000000ff2c00720c */ /* 0x000fe20003f25270 */
[----:B------:R-:W0:Y:S01]  /*12050*/  SHFL.BFLY PT, R3, R14, 0x2, 0x1f ;  /* 0x0c401f000e037f89 */ /* 0x000e2200000e0000 */
[C---:B------:R-:W-:Y:S02]  /*12060*/  ISETP.GT.AND P4, PT, R12.reuse, 0x91, !P4 ;  /* 0x000000910c00780c */ /* 0x040fe40006784270 */
[----:B------:R-:W-:-:S02]  /*12070*/  ISETP.GT.AND P1, PT, R12, 0x71, !P1 ;  /* 0x000000710c00780c */ /* 0x000fc40004f24270 */
[----:B------:R-:W-:Y:S02]  /*12080*/  ISETP.GT.AND P5, PT, R12, 0x98, !P5 ;  /* 0x000000980c00780c */ /* 0x000fe40006fa4270 */
[C---:B------:R-:W-:Y:S02]  /*12090*/  ISETP.LT.OR P1, PT, R0.reuse, 0x72, P1 ;  /* 0x000000720000780c */ /* 0x040fe40000f21670 */
[----:B------:R-:W-:Y:S02]  /*120a0*/  ISETP.LT.OR P4, PT, R0, 0x92, P4 ;  /* 0x000000920000780c */ /* 0x000fe40002781670 */
[----:B------:R-:W-:Y:S02]  /*120b0*/  FSEL R51, R51, -INF , !P1 ;  /* 0xff80000033337808 */ /* 0x000fe40004800000 */
[----:B------:R-:W-:Y:S02]  /*120c0*/  ISETP.GT.AND P1, PT, R12, 0x78, !P3 ;  /* 0x000000780c00780c */ /* 0x000fe40005f24270 */
[----:B------:R-:W-:-:S02]  /*120d0*/  ISETP.NE.AND P3, PT, R48, RZ, PT ;  /* 0x000000ff3000720c */ /* 0x000fc40003f65270 */
[C---:B------:R-:W-:Y:S02]  /*120e0*/  ISETP.LT.OR P1, PT, R0.reuse, 0x79, P1 ;  /* 0x000000790000780c */ /* 0x040fe40000f21670 */
[----:B------:R-:W-:Y:S02]  /*120f0*/  ISETP.LT.OR P5, PT, R0, 0x99, P5 ;  /* 0x000000990000780c */ /* 0x000fe40002fa1670 */
[----:B------:R-:W-:Y:S02]  /*12100*/  FSEL R165, R54, -INF , !P1 ;  /* 0xff80000036a57808 */ /* 0x000fe40004800000 */
[----:B------:R-:W-:Y:S02]  /*12110*/  ISETP.GT.AND P1, PT, R12, 0x79, !P2 ;  /* 0x000000790c00780c */ /* 0x000fe40005724270 */
[----:B------:R-:W-:Y:S02]  /*12120*/  ISETP.NE.AND P2, PT, R52, RZ, PT ;  /* 0x000000ff3400720c */ /* 0x000fe40003f45270 */
[----:B------:R-:W-:-:S02]  /*12130*/  ISETP.LT.OR P1, PT, R0, 0x7a, P1 ;  /* 0x0000007a0000780c */ /* 0x000fc40000f21670 */
[----:B------:R-:W-:Y:S02]  /*12140*/  FSEL R35, R35, -INF , !P4 ;  /* 0xff80000023237808 */ /* 0x000fe40006000000 */
        /* <DEDUP_REMOVED lines=33> */
[----:B------:R-:W-:-:S04]  /*12360*/  ISETP.NE.AND P1, PT, R40, RZ, PT ;  /* 0x000000ff2800720c */ /* 0x000fc80003f25270 */
[----:B------:R-:W-:-:S04]  /*12370*/  ISETP.GT.AND P1, PT, R12, 0x80, !P1 ;  /* 0x000000800c00780c */ /* 0x000fc80004f24270 */
[----:B------:R-:W-:-:S04]  /*12380*/  ISETP.LT.OR P1, PT, R0, 0x81, P1 ;  /* 0x000000810000780c */ /* 0x000fc80000f21670 */
[----:B------:R-:W-:Y:S02]  /*12390*/  FSEL R91, R26, -INF , !P1 ;  /* 0xff8000001a5b7808 */ /* 0x000fe40004800000 */
[----:B0-----:R-:W-:Y:S02]  /*123a0*/  FMNMX.FTZ R26, R14, R3, !PT ;  /* 0x000000030e1a7209 */ /* 0x001fe40007810000 */
[----:B------:R-:W-:-:S03]  /*123b0*/  ISETP.GT.AND P1, PT, R12, 0x81, !P3 ;  /* 0x000000810c00780c */ /* 0x000fc60005f24270 */
[----:B------:R-:W0:Y:S01]  /*123c0*/  SHFL.BFLY PT, R3, R26, 0x1, 0x1f ;  /* 0x0c201f001a037f89 */ /* 0x000e2200000e0000 */
[----:B------:R-:W-:-:S04]  /*123d0*/  ISETP.LT.OR P1, PT, R0, 0x82, P1 ;  /* 0x000000820000780c */ /* 0x000fc80000f21670 */
[----:B------:R-:W-:Y:S02]  /*123e0*/  FSEL R27, R27, -INF , !P1 ;  /* 0xff8000001b1b7808 */ /* 0x000fe40004800000 */
[----:B------:R-:W-:-:S04]  /*123f0*/  ISETP.GT.AND P1, PT, R12, 0x88, !P2 ;  /* 0x000000880c00780c */ /* 0x000fc80005724270 */
[----:B------:R-:W-:-:S04]  /*12400*/  ISETP.LT.OR P1, PT, R0, 0x89, P1 ;  /* 0x000000890000780c */ /* 0x000fc80000f21670 */
[----:B------:R-:W-:Y:S02]  /*12410*/  FSEL R95, R30, -INF , !P1 ;  /* 0xff8000001e5f7808 */ /* 0x000fe40004800000 */
[----:B------:R-:W-:Y:S02]  /*12420*/  ISETP.GT.AND P1, PT, R12, 0x89, !P6 ;  /* 0x000000890c00780c */ /* 0x000fe40007724270 */
[----:B------:R-:W-:Y:S02]  /*12430*/  FMNMX.FTZ R30, R90, R167, !PT ;  /* 0x000000a75a1e7209 */ /* 0x000fe40007810000 */
[----:B------:R-:W-:Y:S02]  /*12440*/  ISETP.LT.OR P1, PT, R0, 0x8a, P1 ;  /* 0x0000008a0000780c */ /* 0x000fe40000f21670 */
[----:B------:R-:W-:Y:S02]  /*12450*/  FMNMX.FTZ R32, R169, R30, !PT ;  /* 0x0000001ea9207209 */ /* 0x000fe40007810000 */
[----:B0-----:R-:W-:-:S02]  /*12460*/  FMNMX.FTZ R3, R26, R3, !PT ;  /* 0x000000031a037209 */ /* 0x001fc40007810000 */
[----:B------:R-:W-:Y:S02]  /*12470*/  FSEL R31, R31, -INF , !P1 ;  /* 0xff8000001f1f7808 */ /* 0x000fe40004800000 */
[----:B------:R-:W-:Y:S01]  /*12480*/  FSETP.NEU.FTZ.AND P1, PT, R3, -INF , PT ;  /* 0xff8000000300780b */ /* 0x000fe20003f3d000 */
[----:B------:R-:W-:-:S01]  /*12490*/  FFMA.FTZ R181, R2, R3, -8 ;  /* 0xc100000002b57423 */ /* 0x000fc20000010003 */
[----:B------:R-:W-:Y:S02]  /*124a0*/  ISETP.NE.AND P6, PT, R28, RZ, PT ;  /* 0x000000ff1c00720c */ /* 0x000fe40003fc5270 */
[----:B------:R-:W-:Y:S02]  /*124b0*/  FMNMX.FTZ R32, R171, R32, !PT ;  /* 0x00000020ab207209 */ /* 0x000fe40007810000 */
[----:B------:R-:W-:Y:S02]  /*124c0*/  FSEL R181, R181, RZ, P1 ;  /* 0x000000ffb5b57208 */ /* 0x000fe40000800000 */
[----:B------:R-:W-:-:S02]  /*124d0*/  ISETP.GT.AND P1, PT, R12, 0x90, !P6 ;  /* 0x000000900c00780c */ /* 0x000fc40007724270 */
[----:B------:R-:W-:Y:S01]  /*124e0*/  FMNMX.FTZ R32, R173, R32, !PT ;  /* 0x00000020ad207209 */ /* 0x000fe20007810000 */
[----:B------:R-:W-:-:S01]  /*124f0*/  FFMA.FTZ R103, R2, R107, -R181 ;  /* 0x0000006b02677223 */ /* 0x000fc200000108b5 */
[----:B------:R-:W-:Y:S01]  /*12500*/  ISETP.LT.OR P1, PT, R0, 0x91, P1 ;  /* 0x000000910000780c */ /* 0x000fe20000f21670 */
[----:B------:R-:W-:-:S01]  /*12510*/  FFMA.FTZ R26, R2, R109, -R181 ;  /* 0x0000006d021a7223 */ /* 0x000fc200000108b5 */
[----:B------:R-:W-:Y:S01]  /*12520*/  FMNMX.FTZ R32, R175, R32, !PT ;  /* 0x00000020af207209 */ /* 0x000fe20007810000 */
[----:B------:R-:W-:-:S01]  /*12530*/  FFMA.FTZ R88, R2, R88, -R181 ;  /* 0x0000005802587223 */ /* 0x000fc200000108b5 */
[----:B------:R-:W-:Y:S01]  /*12540*/  FSEL R99, R34, -INF , !P1 ;  /* 0xff80000022637808 */ /* 0x000fe20004800000 */
[----:B------:R-:W-:Y:S01]  /*12550*/  MUFU.EX2 R103, R103 ;  /* 0x0000006700677308 */ /* 0x000fe20000000800 */
[----:B------:R-:W-:Y:S01]  /*12560*/  FMNMX.FTZ R34, R177, R32, !PT ;  /* 0x00000020b1227209 */ /* 0x000fe20007810000 */
[--C-:B------:R-:W-:Y:S01]  /*12570*/  FFMA.FTZ R28, R2, R111, -R181.reuse ;  /* 0x0000006f021c7223 */ /* 0x100fe200000108b5 */
[----:B------:R-:W-:Y:S01]  /*12580*/  ISETP.NE.AND P6, PT, R24, RZ, PT ;  /* 0x000000ff1800720c */ /* 0x000fe20003fc5270 */
[C-C-:B------:R-:W-:Y:S01]  /*12590*/  FFMA.FTZ R24, R2.reuse, R89, -R181.reuse ;  /* 0x0000005902187223 */ /* 0x140fe200000108b5 */
[----:B------:R-:W-:Y:S01]  /*125a0*/  FMNMX.FTZ R34, R179, R34, !PT ;  /* 0x00000022b3227209 */ /* 0x000fe20007810000 */
[--C-:B------:R-:W-:Y:S01]  /*125b0*/  FFMA.FTZ R89, R2, R93, -R181.reuse ;  /* 0x0000005d02597223 */ /* 0x100fe200000108b5 */
[----:B------:R-:W-:Y:S01]  /*125c0*/  ISETP.GT.AND P1, PT, R12, 0x99, !P6 ;  /* 0x000000990c00780c */ /* 0x000fe20007724270 */
[C-C-:B------:R-:W-:Y:S01]  /*125d0*/  FFMA.FTZ R93, R2.reuse, R97, -R181.reuse ;  /* 0x00000061025d7223 */ /* 0x140fe200000108b5 */
[----:B------:R-:W-:Y:S01]  /*125e0*/  FMNMX.FTZ R34, R15, R34, !PT ;  /* 0x000000220f227209 */ /* 0x000fe20007810000 */
[C-C-:B------:R-:W-:Y:S01]  /*125f0*/  FFMA.FTZ R97, R2.reuse, R101, -R181.reuse ;  /* 0x0000006502617223 */ /* 0x140fe200000108b5 */
[----:B------:R-:W-:-:S01]  /*12600*/  FFMA.FTZ R101, R2, R41, -R181 ;  /* 0x0000002902657223 */ /* 0x000fc200000108b5 */
[----:B------:R-:W-:Y:S01]  /*12610*/  ISETP.LT.OR P1, PT, R0, 0x9a, P1 ;  /* 0x0000009a0000780c */ /* 0x000fe20000f21670 */
[----:B------:R-:W-:Y:S01]  /*12620*/  MUFU.EX2 R14, R88 ;  /* 0x00000058000e7308 */ /* 0x000fe20000000800 */
[----:B------:R-:W-:Y:S01]  /*12630*/  FMNMX.FTZ R34, R75, R34, !PT ;  /* 0x000000224b227209 */ /* 0x000fe20007810000 */
[--C-:B------:R-:W-:Y:S01]  /*12640*/  FFMA.FTZ R115, R2, R115, -R181.reuse ;  /* 0x0000007302737223 */ /* 0x100fe200000108b5 */
[----:B------:R-:W-:Y:S01]  /*12650*/  FSEL R41, R38, -INF , !P5 ;  /* 0xff80000026297808 */ /* 0x000fe20006800000 */
[C-C-:B------:R-:W-:Y:S01]  /*12660*/  FFMA.FTZ R113, R2.reuse, R113, -R181.reuse ;  /* 0x0000007102717223 */ /* 0x140fe200000108b5 */
[----:B------:R-:W-:Y:S01]  /*12670*/  FMNMX.FTZ R36, R145, R34, !PT ;  /* 0x0000002291247209 */ /* 0x000fe20007810000 */
[C-C-:B------:R-:W-:Y:S01]  /*12680*/  FFMA.FTZ R73, R2.reuse, R73, -R181.reuse ;  /* 0x0000004902497223 */ /* 0x140fe200000108b5 */
[----:B------:R-:W-:Y:S01]  /*12690*/  FSEL R39, R39, -INF , !P1 ;  /* 0xff80000027277808 */ /* 0x000fe20004800000 */
[----:B------:R-:W-:Y:S01]  /*126a0*/  MUFU.EX2 R24, R24 ;  /* 0x0000001800187308 */ /* 0x000fe20000000800 */
[----:B------:R-:W-:Y:S01]  /*126b0*/  FMNMX.FTZ R36, R79, R36, !PT ;  /* 0x000000244f247209 */ /* 0x000fe20007810000 */
[C-C-:B------:R-:W-:Y:S01]  /*126c0*/  FFMA.FTZ R77, R2.reuse, R77, -R181.reuse ;  /* 0x0000004d024d7223 */ /* 0x140fe200000108b5 */
[----:B------:R-:W-:-:S01]  /*126d0*/  FFMA.FTZ R117, R2, R117, -R181 ;  /* 0x0000007502757223 */ /* 0x000fc200000108b5 */
[C-C-:B------:R-:W-:Y:S01]  /*126e0*/  FFMA.FTZ R81, R2.reuse, R81, -R181.reuse ;  /* 0x0000005102517223 */ /* 0x140fe200000108b5 */
[----:B------:R-:W-:Y:S01]  /*126f0*/  FMNMX.FTZ R36, R147, R36, !PT ;  /* 0x0000002493247209 */ /* 0x000fe20007810000 */
[C-C-:B------:R-:W-:Y:S01]  /*12700*/  FFMA.FTZ R119, R2.reuse, R119, -R181.reuse ;  /* 0x0000007702777223 */ /* 0x140fe200000108b5 */
[----:B------:R-:W-:-:S01]  /*12710*/  FFMA.FTZ R85, R2, R85, -R181 ;  /* 0x0000005502557223 */ /* 0x000fc200000108b5 */
[----:B------:R-:W0:Y:S01]  /*12720*/  MUFU.EX2 R89, R89 ;  /* 0x0000005900597308 */ /* 0x000e220000000800 */
[----:B------:R-:W-:Y:S01]  /*12730*/  FMNMX.FTZ R36, R83, R36, !PT ;  /* 0x0000002453247209 */ /* 0x000fe20007810000 */
[C-C-:B------:R-:W-:Y:S01]  /*12740*/  FFMA.FTZ R121, R2.reuse, R121, -R181.reuse ;  /* 0x0000007902797223 */ /* 0x140fe200000108b5 */
[----:B------:R-:W-:-:S01]  /*12750*/  FFMA.FTZ R57, R2, R57, -R181 ;  /* 0x0000003902397223 */ /* 0x000fc200000108b5 */
[C-C-:B------:R-:W-:Y:S01]  /*12760*/  FFMA.FTZ R61, R2.reuse, R61, -R181.reuse ;  /* 0x0000003d023d7223 */ /* 0x140fe200000108b5 */
[----:B------:R-:W-:Y:S01]  /*12770*/  FMNMX.FTZ R40, R149, R36, !PT ;  /* 0x0000002495287209 */ /* 0x000fe20007810000 */
[C-C-:B------:R-:W-:Y:S01]  /*12780*/  FFMA.FTZ R123, R2.reuse, R123, -R181.reuse ;  /* 0x0000007b027b7223 */ /* 0x140fe200000108b5 */
[----:B------:R-:W-:-:S01]  /*12790*/  FFMA.FTZ R69, R2, R69, -R181 ;  /* 0x0000004502457223 */ /* 0x000fc200000108b5 */
        /* <DEDUP_REMOVED lines=11> */
[----:B0-----:R-:W-:Y:S01]  /*12850*/  F2FP.SATFINITE.E4M3.F32.PACK_AB_MERGE_C R184, R89, R24, RZ ;  /* 0x0000001859b8723e */ /* 0x001fe200048070ff */
[C-C-:B------:R-:W-:Y:S01]  /*12860*/  FFMA.FTZ R50, R2.reuse, R135, -R181.reuse ;  /* 0x0000008702327223 */ /* 0x140fe200000108b5 */
[----:B------:R-:W-:Y:S01]  /*12870*/  FMNMX.FTZ R42, R153, R40, !PT ;  /* 0x00000028992a7209 */ /* 0x000fe20007810000 */
[C-C-:B------:R-:W-:Y:S01]  /*12880*/  FFMA.FTZ R53, R2.reuse, R53, -R181.reuse ;  /* 0x0000003502357223 */ /* 0x140fe200000108b5 */
[----:B------:R-:W-:Y:S01]  /*12890*/  F2FP.SATFINITE.E4M3.F32.PACK_AB_MERGE_C R184, R103, R14, R184 ;  /* 0x0000000e67b8723e */ /* 0x000fe200048070b8 */
        /* <DEDUP_REMOVED lines=10> */
[--C-:B------:R-:W-:Y:S01]  /*12940*/  FFMA.FTZ R33, R2, R33, -R181.reuse ;  /* 0x0000002102217223 */ /* 0x100fe200000108b5 */
[----:B------:R-:W-:Y:S01]  /*12950*/  ISETP.NE.AND P6, PT, R222, 0x1, PT ;  /* 0x00000001de00780c */ /* 0x000fe20003fc5270 */
[----:B------:R-:W-:Y:S01]  /*12960*/  FFMA.FTZ R56, R2, R141, -R181 ;  /* 0x0000008d02387223 */ /* 0x000fe200000108b5 */
[----:B------:R-:W-:-:S03]  /*12970*/  FMNMX.FTZ R44, R157, R42, !PT ;  /* 0x0000002a9d2c7209 */ /* 0x000fc60007810000 */
[----:B------:R-:W-:Y:S01]  /*12980*/  MUFU.EX2 R32, R115 ;  /* 0x0000007300207308 */ /* 0x000fe20000000800 */
[----:B------:R-:W-:-:S04]  /*12990*/  FMNMX.FTZ R44, R71, R44, !PT ;  /* 0x0000002c472c7209 */ /* 0x000fc80007810000 */
[----:B------:R-:W-:-:S03]  /*129a0*/  FMNMX.FTZ R44, R159, R44, !PT ;  /* 0x0000002c9f2c7209 */ /* 0x000fc60007810000 */
[----:B------:R-:W-:Y:S01]  /*129b0*/  MUFU.EX2 R30, R113 ;  /* 0x00000071001e7308 */ /* 0x000fe20000000800 */
[----:B------:R-:W-:Y:S02]  /*129c0*/  FMNMX.FTZ R44, R43, R44, !PT ;  /* 0x0000002c2b2c7209 */ /* 0x000fe40007810000 */
[----:B0-----:R-:W-:Y:S02]  /*129d0*/  F2FP.SATFINITE.E4M3.F32.PACK_AB_MERGE_C R186, R97, R28, RZ ;  /* 0x0000001c61ba723e */ /* 0x001fe400048070ff */
[----:B------:R-:W-:Y:S02]  /*129e0*/  FMNMX.FTZ R46, R161, R44, !PT ;  /* 0x0000002ca12e7209 */ /* 0x000fe40007810000 */
[----:B------:R-:W-:Y:S01]  /*129f0*/  F2FP.SATFINITE.E4M3.F32.PACK_AB_MERGE_C R186, R93, R26, R186 ;  /* 0x0000001a5dba723e */ /* 0x000fe200048070ba */
[----:B------:R-:W-:Y:S01]  /*12a00*/  MUFU.EX2 R73, R73 ;  /* 0x0000004900497308 */ /* 0x000fe20000000800 */
[----:B------:R-:W-:-:S04]  /*12a10*/  FMNMX.FTZ R46, R47, R46, !PT ;  /* 0x0000002e2f2e7209 */ /* 0x000fc80007810000 */
[----:B------:R-:W-:-:S03]  /*12a20*/  FMNMX.FTZ R46, R163, R46, !PT ;  /* 0x0000002ea32e7209 */ /* 0x000fc60007810000 */
[----:B------:R-:W0:Y:S01]  /*12a30*/  MUFU.EX2 R77, R77 ;  /* 0x0000004d004d7308 */ /* 0x000e220000000800 */
[----:B------:R-:W-:-:S04]  /*12a40*/  FMNMX.FTZ R46, R51, R46, !PT ;  /* 0x0000002e332e7209 */ /* 0x000fc80007810000 */
        /* <DEDUP_REMOVED lines=16> */
[----:B------:R-:W-:Y:S01]  /*12b50*/  FMNMX.FTZ R0, R39, R48, !PT ;  /* 0x0000003027007209 */ /* 0x000fe20007810000 */
[----:B------:R-:W-:-:S04]  /*12b60*/  FFMA.FTZ R48, R2, R133, -R181 ;  /* 0x0000008502307223 */ /* 0x000fc800000108b5 */
[----:B------:R-:W1:Y:S02]  /*12b70*/  SHFL.BFLY PT, R107, R0, 0x2, 0x1f ;  /* 0x0c401f00006b7f89 */ /* 0x000e6400000e0000 */
[----:B------:R-:W-:Y:S01]  /*12b80*/  MUFU.EX2 R57, R57 ;  /* 0x0000003900397308 */ /* 0x000fe20000000800 */
[----:B0-----:R-:W-:-:S04]  /*12b90*/  F2FP.SATFINITE.E4M3.F32.PACK_AB_MERGE_C R182, R85, R36, RZ ;  /* 0x0000002455b6723e */ /* 0x001fc800048070ff */
[----:B------:R-:W-:-:S03]  /*12ba0*/  F2FP.SATFINITE.E4M3.F32.PACK_AB_MERGE_C R182, R81, R34, R182 ;  /* 0x0000002251b6723e */ /* 0x000fc600048070b6 */
[----:B------:R-:W-:Y:S08]  /*12bb0*/  MUFU.EX2 R42, R123 ;  /* 0x0000007b002a7308 */ /* 0x000ff00000000800 */
[----:B------:R-:W0:Y:S01]  /*12bc0*/  MUFU.EX2 R61, R61 ;  /* 0x0000003d003d7308 */ /* 0x000e220000000800 */
[----:B-1----:R-:W-:Y:S01]  /*12bd0*/  FMNMX.FTZ R58, R0, R107, !PT ;  /* 0x0000006b003a7209 */ /* 0x002fe20007810000 */
[----:B------:R-:W-:-:S06]  /*12be0*/  FFMA.FTZ R107, R2, R143, -R181 ;  /* 0x0000008f026b7223 */ /* 0x000fcc00000108b5 */
[----:B------:R-:W-:Y:S01]  /*12bf0*/  MUFU.EX2 R46, R127 ;  /* 0x0000007f002e7308 */ /* 0x000fe20000000800 */
[----:B------:R-:W1:Y:S07]  /*12c00*/  SHFL.BFLY PT, R109, R58, 0x1, 0x1f ;  /* 0x0c201f003a6d7f89 */ /* 0x000e6e00000e0000 */
[----:B------:R-:W2:Y:S01]  /*12c10*/  MUFU.EX2 R69, R69 ;  /* 0x0000004500457308 */ /* 0x000ea20000000800 */
[----:B0-----:R-:W-:-:S04]  /*12c20*/  F2FP.SATFINITE.E4M3.F32.PACK_AB_MERGE_C R176, R61, R42, RZ ;  /* 0x0000002a3db0723e */ /* 0x001fc800048070ff */
[----:B------:R-:W-:-:S03]  /*12c30*/  F2FP.SATFINITE.E4M3.F32.PACK_AB_MERGE_C R176, R57, R40, R176 ;  /* 0x0000002839b0723e */ /* 0x000fc600048070b0 */
[----:B------:R-:W-:Y:S08]  /*12c40*/  MUFU.EX2 R44, R125 ;  /* 0x0000007d002c7308 */ /* 0x000ff00000000800 */
[----:B------:R-:W-:Y:S01]  /*12c50*/  MUFU.EX2 R65, R65 ;  /* 0x0000004100417308 */ /* 0x000fe20000000800 */
[----:B--2---:R-:W-:Y:S02]  /*12c60*/  F2FP.SATFINITE.E4M3.F32.PACK_AB_MERGE_C R178, R69, R46, RZ ;  /* 0x0000002e45b2723e */ /* 0x004fe400048070ff */
[----:B-1----:R-:W-:Y:S01]  /*12c70*/  FMNMX.FTZ R0, R58, R109, !PT ;  /* 0x0000006d3a007209 */ /* 0x002fe20007810000 */
[----:B------:R-:W-:-:S03]  /*12c80*/  FFMA.FTZ R58, R2, R37, -R181 ;  /* 0x00000025023a7223 */ /* 0x000fc600000108b5 */
[----:B------:R-:W-:Y:S01]  /*12c90*/  FSETP.NEU.FTZ.AND P1, PT, R0, -INF , PT ;  /* 0xff8000000000780b */ /* 0x000fe20003f3d000 */
[----:B------:R-:W-:-:S01]  /*12ca0*/  FFMA.FTZ R60, R2, R0, -8 ;  /* 0xc1000000023c7423 */ /* 0x000fc20000010000 */
[----:B------:R-:W-:Y:S04]  /*12cb0*/  MUFU.EX2 R38, R38 ;  /* 0x0000002600267308 */ /* 0x000fe80000000800 */
[----:B------:R-:W-:-:S04]  /*12cc0*/  FSEL R60, R60, RZ, P1 ;  /* 0x000000ff3c3c7208 */ /* 0x000fc80000800000 */
[----:B------:R-:W-:Y:S01]  /*12cd0*/  MUFU.EX2 R45, R45 ;  /* 0x0000002d002d7308 */ /* 0x000fe20000000800 */
[----:B------:R-:W-:-:S01]  /*12ce0*/  FFMA.FTZ R37, R2, R90, -R60 ;  /* 0x0000005a02257223 */ /* 0x000fc2000001083c */
[C-C-:B------:R-:W-:Y:S01]  /*12cf0*/  FFMA.FTZ R62, R2.reuse, R167, -R60.reuse ;  /* 0x000000a7023e7223 */ /* 0x140fe2000001083c */
[----:B------:R-:W-:-:S01]  /*12d00*/  FFMA.FTZ R64, R2, R169, -R60 ;  /* 0x000000a902407223 */ /* 0x000fc2000001083c */
[C-C-:B------:R-:W-:Y:S01]  /*12d10*/  FFMA.FTZ R111, R2.reuse, R171, -R60.reuse ;  /* 0x000000ab026f7223 */ /* 0x140fe2000001083c */
[----:B------:R-:W-:-:S01]  /*12d20*/  FFMA.FTZ R82, R2, R67, -R60 ;  /* 0x0000004302527223 */ /* 0x000fc2000001083c */
[----:B------:R-:W-:Y:S01]  /*12d30*/  FADD.FTZ R67, R14, R103 ;  /* 0x000000670e437221 */ /* 0x000fe20000010000 */
[----:B------:R-:W-:-:S01]  /*12d40*/  FFMA.FTZ R66, R2, R173, -R60 ;  /* 0x000000ad02427223 */ /* 0x000fc2000001083c */
[----:B------:R-:W-:Y:S01]  /*12d50*/  MUFU.EX2 R37, R37 ;  /* 0x0000002500257308 */ /* 0x000fe20000000800 */
[----:B------:R-:W-:-:S01]  /*12d60*/  FFMA.FTZ R109, R2, R175, -R60 ;  /* 0x000000af026d7223 */ /* 0x000fc2000001083c */
[----:B------:R-:W-:Y:S01]  /*12d70*/  FADD.FTZ R84, R24, R67 ;  /* 0x0000004318547221 */ /* 0x000fe20000010000 */
[----:B------:R-:W-:-:S01]  /*12d80*/  FFMA.FTZ R68, R2, R177, -R60 ;  /* 0x000000b102447223 */ /* 0x000fc2000001083c */
[C-C-:B------:R-:W-:Y:S01]  /*12d90*/  FFMA.FTZ R113, R2.reuse, R179, -R60.reuse ;  /* 0x000000b302717223 */ /* 0x140fe2000001083c */
[----:B------:R-:W-:-:S01]  /*12da0*/  FFMA.FTZ R15, R2, R15, -R60 ;  /* 0x0000000f020f7223 */ /* 0x000fc2000001083c */
[----:B------:R-:W-:Y:S01]  /*12db0*/  FADD.FTZ R115, R89, R84 ;  /* 0x0000005459737221 */ /* 0x000fe20000010000 */
[----:B------:R-:W-:-:S01]  /*12dc0*/  FFMA.FTZ R84, R2, R71, -R60 ;  /* 0x0000004702547223 */ /* 0x000fc2000001083c */
[----:B------:R-:W0:Y:S01]  /*12dd0*/  MUFU.EX2 R62, R62 ;  /* 0x0000003e003e7308 */ /* 0x000e220000000800 */
[----:B------:R-:W-:-:S01]  /*12de0*/  FFMA.FTZ R70, R2, R75, -R60 ;  /* 0x0000004b02467223 */ /* 0x000fc2000001083c */
[----:B------:R-:W-:Y:S01]  /*12df0*/  FADD.FTZ R86, R26, R115 ;  /* 0x000000731a567221 */ /* 0x000fe20000010000 */
[----:B------:R-:W-:-:S01]  /*12e00*/  FFMA.FTZ R72, R2, R145, -R60 ;  /* 0x0000009102487223 */ /* 0x000fc2000001083c */
[C-C-:B------:R-:W-:Y:S01]  /*12e10*/  FFMA.FTZ R79, R2.reuse, R79, -R60.reuse ;  /* 0x0000004f024f7223 */ /* 0x140fe2000001083c */
[----:B------:R-:W-:-:S01]  /*12e20*/  FFMA.FTZ R74, R2, R147, -R60 ;  /* 0x00000093024a7223 */ /* 0x000fc2000001083c */
[----:B------:R-:W-:Y:S01]  /*12e30*/  FADD.FTZ R115, R93, R86 ;  /* 0x000000565d737221 */ /* 0x000fe20000010000 */
[----:B------:R-:W-:-:S01]  /*12e40*/  FFMA.FTZ R43, R2, R43, -R60 ;  /* 0x0000002b022b7223 */ /* 0x000fc2000001083c */
[----:B------:R-:W1:Y:S01]  /*12e50*/  MUFU.EX2 R64, R64 ;  /* 0x0000004000407308 */ /* 0x000e620000000800 */
[----:B------:R-:W-:-:S01]  /*12e60*/  FFMA.FTZ R75, R2, R83, -R60 ;  /* 0x00000053024b7223 */ /* 0x000fc2000001083c */
[----:B------:R-:W-:Y:S01]  /*12e70*/  FADD.FTZ R88, R28, R115 ;  /* 0x000000731c587221 */ /* 0x000fe20000010000 */
[----:B------:R-:W-:-:S01]  /*12e80*/  FFMA.FTZ R76, R2, R149, -R60 ;  /* 0x00000095024c7223 */ /* 0x000fc2000001083c */
[C-C-:B------:R-:W-:Y:S01]  /*12e90*/  FFMA.FTZ R83, R2.reuse, R87, -R60.reuse ;  /* 0x0000005702537223 */ /* 0x140fe2000001083c */
[----:B------:R-:W-:-:S01]  /*12ea0*/  FFMA.FTZ R78, R2, R151, -R60 ;  /* 0x00000097024e7223 */ /* 0x000fc2000001083c */
[----:B------:R-:W-:Y:S01]  /*12eb0*/  FADD.FTZ R117, R97, R88 ;  /* 0x0000005861757221 */ /* 0x000fe20000010000 */
[----:B------:R-:W-:-:S01]  /*12ec0*/  FFMA.FTZ R59, R2, R59, -R60 ;  /* 0x0000003b023b7223 */ /* 0x000fc2000001083c */
[----:B------:R-:W2:Y:S01]  /*12ed0*/  MUFU.EX2 R111, R111 ;  /* 0x0000006f006f7308 */ /* 0x000ea20000000800 */
[----:B0-----:R-:W-:-:S01]  /*12ee0*/  FADD.FTZ R71, R37, R62 ;  /* 0x0000003e25477221 */ /* 0x001fc20000010000 */
[----:B------:R-:W-:Y:S01]  /*12ef0*/  FADD.FTZ R88, R30, R117 ;  /* 0x000000751e587221 */ /* 0x000fe20000010000 */
[----:B------:R-:W-:-:S01]  /*12f00*/  FFMA.FTZ R80, R2, R153, -R60 ;  /* 0x0000009902507223 */ /* 0x000fc2000001083c */
[C-C-:B------:R-:W-:Y:S01]  /*12f10*/  FFMA.FTZ R47, R2.reuse, R47, -R60.reuse ;  /* 0x0000002f022f7223 */ /* 0x140fe2000001083c */
[----:B------:R-:W-:-:S01]  /*12f20*/  FFMA.FTZ R87, R2, R63, -R60 ;  /* 0x0000003f02577223 */ /* 0x000fc2000001083c */
[C-C-:B------:R-:W-:Y:S01]  /*12f30*/  FFMA.FTZ R63, R2.reuse, R155, -R60.reuse ;  /* 0x0000009b023f7223 */ /* 0x140fe2000001083c */
[----:B------:R-:W-:-:S01]  /*12f40*/  FFMA.FTZ R67, R2, R157, -R60 ;  /* 0x0000009d02437223 */ /* 0x000fc2000001083c */
[----:B------:R-:W0:Y:S01]  /*12f50*/  MUFU.EX2 R66, R66 ;  /* 0x0000004200427308 */ /* 0x000e220000000800 */
[----:B-1----:R-:W-:-:S01]  /*12f60*/  FADD.FTZ R86, R64, R71 ;  /* 0x0000004740567221 */ /* 0x002fc20000010000 */
[----:B------:R-:W-:Y:S01]  /*12f70*/  F2FP.SATFINITE.E4M3.F32.PACK_AB_MERGE_C R178, R65, R44, R178 ;  /* 0x0000002c41b2723e */ /* 0x000fe200048070b2 */
[----:B------:R-:W-:-:S01]  /*12f80*/  FFMA.FTZ R71, R2, R159, -R60 ;  /* 0x0000009f02477223 */ /* 0x000fc2000001083c */
[C-C-:B------:R-:W-:Y:S01]  /*12f90*/  FFMA.FTZ R161, R2.reuse, R161, -R60.reuse ;  /* 0x000000a102a17223 */ /* 0x140fe2000001083c */
[----:B------:R-:W-:-:S01]  /*12fa0*/  FFMA.FTZ R14, R2, R163, -R60 ;  /* 0x000000a3020e7223 */ /* 0x000fc2000001083c */
[C-C-:B------:R-:W-:Y:S01]  /*12fb0*/  FFMA.FTZ R27, R2.reuse, R27, -R60.reuse ;  /* 0x0000001b021b7223 */ /* 0x140fe2000001083c */
[----:B------:R-:W-:-:S01]  /*12fc0*/  FFMA.FTZ R51, R2, R51, -R60 ;  /* 0x0000003302337223 */ /* 0x000fc2000001083c */
[----:B------:R-:W1:Y:S01]  /*12fd0*/  MUFU.EX2 R109, R109 ;  /* 0x0000006d006d7308 */ /* 0x000e620000000800 */
[----:B--2---:R-:W-:-:S01]  /*12fe0*/  FADD.FTZ R115, R111, R86 ;  /* 0x000000566f737221 */ /* 0x004fc20000010000 */
[C-C-:B------:R-:W-:Y:S01]  /*12ff0*/  FFMA.FTZ R165, R2.reuse, R165, -R60.reuse ;  /* 0x000000a502a57223 */ /* 0x140fe2000001083c */
[----:B------:R-:W-:-:S01]  /*13000*/  FFMA.FTZ R55, R2, R55, -R60 ;  /* 0x0000003702377223 */ /* 0x000fc2000001083c */
[C-C-:B------:R-:W-:Y:S01]  /*13010*/  FFMA.FTZ R91, R2.reuse, R91, -R60.reuse ;  /* 0x0000005b025b7223 */ /* 0x140fe2000001083c */
[----:B------:R-:W-:-:S01]  /*13020*/  FFMA.FTZ R95, R2, R95, -R60 ;  /* 0x0000005f025f7223 */ /* 0x000fc2000001083c */
[C-C-:B------:R-:W-:Y:S01]  /*13030*/  FFMA.FTZ R31, R2.reuse, R31, -R60.reuse ;  /* 0x0000001f021f7223 */ /* 0x140fe2000001083c */
[----:B------:R-:W-:-:S01]  /*13040*/  FFMA.FTZ R99, R2, R99, -R60 ;  /* 0x0000006302637223 */ /* 0x000fc2000001083c */
[----:B------:R-:W2:Y:S01]  /*13050*/  MUFU.EX2 R68, R68 ;  /* 0x0000004400447308 */ /* 0x000ea20000000800 */
[----:B0-----:R-:W-:-:S01]  /*13060*/  FADD.FTZ R86, R66, R115 ;  /* 0x0000007342567221 */ /* 0x001fc20000010000 */
[----:B------:R-:W-:Y:S01]  /*13070*/  FADD.FTZ R115, R73, R88 ;  /* 0x0000005849737221 */ /* 0x000fe20000010000 */
[----:B------:R-:W-:-:S01]  /*13080*/  FFMA.FTZ R35, R2, R35, -R60 ;  /* 0x0000002302237223 */ /* 0x000fc2000001083c */
[C-C-:B------:R-:W-:Y:S01]  /*13090*/  FFMA.FTZ R41, R2.reuse, R41, -R60.reuse ;  /* 0x0000002902297223 */ /* 0x140fe2000001083c */
[----:B------:R-:W-:-:S01]  /*130a0*/  FFMA.FTZ R39, R2, R39, -R60 ;  /* 0x0000002702277223 */ /* 0x000fc2000001083c */
[----:B------:R-:W-:-:S02]  /*130b0*/  F2FP.SATFINITE.E4M3.F32.PACK_AB_MERGE_C R64, R111, R64, RZ ;  /* 0x000000406f40723e */ /* 0x000fc400048070ff */
[----:B------:R-:W0:Y:S01]  /*130c0*/  MUFU.EX2 R113, R113 ;  /* 0x0000007100717308 */ /* 0x000e220000000800 */
[----:B-1----:R-:W-:-:S01]  /*130d0*/  FADD.FTZ R89, R109, R86 ;  /* 0x000000566d597221 */ /* 0x002fc20000010000 */
[----:B------:R-:W-:Y:S01]  /*130e0*/  FADD.FTZ R86, R32, R115 ;  /* 0x0000007320567221 */ /* 0x000fe20000010000 */
[----:B------:R-:W-:-:S05]  /*130f0*/  F2FP.SATFINITE.E4M3.F32.PACK_AB_MERGE_C R185, R62, R37, R64 ;  /* 0x000000253eb9723e */ /* 0x000fca0004807040 */
[----:B------:R-:W1:Y:S01]  /*13100*/  MUFU.EX2 R15, R15 ;  /* 0x0000000f000f7308 */ /* 0x000e620000000800 */
[----:B--2---:R-:W-:-:S01]  /*13110*/  FADD.FTZ R28, R68, R89 ;  /* 0x00000059441c7221 */ /* 0x004fc20000010000 */
[----:B------:R-:W-:-:S04]  /*13120*/  FADD.FTZ R89, R77, R86 ;  /* 0x000000564d597221 */ /* 0x000fc80000010000 */
[----:B------:R-:W-:Y:S01]  /*13130*/  FADD.FTZ R32, R34, R89 ;  /* 0x0000005922207221 */ /* 0x000fe20000010000 */
[----:B------:R-:W-:Y:S01]  /*13140*/  F2FP.SATFINITE.E4M3.F32.PACK_AB_MERGE_C R34, R45, R38, RZ ;  /* 0x000000262d22723e */ /* 0x000fe200048070ff */
[----:B------:R-:W2:Y:S01]  /*13150*/  MUFU.EX2 R70, R70 ;  /* 0x0000004600467308 */ /* 0x000ea20000000800 */
[----:B0-----:R-:W-:-:S01]  /*13160*/  FADD.FTZ R28, R113, R28 ;  /* 0x0000001c711c7221 */ /* 0x001fc20000010000 */
[----:B------:R-:W-:Y:S01]  /*13170*/  FADD.FTZ R77, R81, R32 ;  /* 0x00000020514d7221 */ /* 0x000fe20000010000 */
[----:B------:R-:W-:-:S03]  /*13180*/  F2FP.SATFINITE.E4M3.F32.PACK_AB_MERGE_C R68, R113, R68, RZ ;  /* 0x000000447144723e */ /* 0x000fc600048070ff */
[----:B------:R-:W-:Y:S01]  /*13190*/  FADD.FTZ R32, R36, R77 ;  /* 0x0000004d24207221 */ /* 0x000fe20000010000 */
[----:B------:R-:W-:Y:S01]  /*131a0*/  F2FP.SATFINITE.E4M3.F32.PACK_AB_MERGE_C R187, R109, R66, R68 ;  /* 0x000000426dbb723e */ /* 0x000fe20004807044 */
[----:B------:R-:W0:Y:S02]  /*131b0*/  MUFU.EX2 R72, R72 ;  /* 0x0000004800487308 */ /* 0x000e240000000800 */
[----:B------:R-:W-:-:S04]  /*131c0*/  FADD.FTZ R85, R85, R32 ;  /* 0x0000002055557221 */ /* 0x000fc80000010000 */
[----:B------:R-:W-:Y:S02]  /*131d0*/  FADD.FTZ R30, R40, R85 ;  /* 0x00000055281e7221 */ /* 0x000fe40000010000 */
[----:B------:R-:W3:Y:S08]  /*131e0*/  MUFU.EX2 R79, R79 ;  /* 0x0000004f004f7308 */ /* 0x000ef00000000800 */
[----:B------:R-:W4:Y:S08]  /*131f0*/  MUFU.EX2 R74, R74 ;  /* 0x0000004a004a7308 */ /* 0x000f300000000800 */
[----:B------:R1:W-:Y:S08]  /*13200*/  MUFU.EX2 R24, R43 ;  /* 0x0000002b00187308 */ /* 0x0003f00000000800 */
[----:B------:R-:W5:Y:S01]  /*13210*/  MUFU.EX2 R75, R75 ;  /* 0x0000004b004b7308 */ /* 0x000f620000000800 */
[----:B-1----:R-:W-:-:S04]  /*13220*/  FADD.FTZ R43, R15, R28 ;  /* 0x0000001c0f2b7221 */ /* 0x002fc80000010000 */
[----:B--2---:R-:W-:-:S03]  /*13230*/  FADD.FTZ R43, R70, R43 ;  /* 0x0000002b462b7221 */ /* 0x004fc60000010000 */
[----:B------:R-:W1:Y:S01]  /*13240*/  MUFU.EX2 R76, R76 ;  /* 0x0000004c004c7308 */ /* 0x000e620000000800 */
[----:B0-----:R-:W-:-:S01]  /*13250*/  FADD.FTZ R28, R72, R43 ;  /* 0x0000002b481c7221 */ /* 0x001fc20000010000 */
[----:B---3--:R-:W-:-:S03]  /*13260*/  F2FP.SATFINITE.E4M3.F32.PACK_AB_MERGE_C R72, R79, R72, RZ ;  /* 0x000000484f48723e */ /* 0x008fc600048070ff */
[----:B------:R-:W-:Y:S01]  /*13270*/  FADD.FTZ R43, R79, R28 ;  /* 0x0000001c4f2b7221 */ /* 0x000fe20000010000 */
[----:B------:R-:W-:Y:S02]  /*13280*/  F2FP.SATFINITE.E4M3.F32.PACK_AB_MERGE_C R181, R70, R15, R72 ;  /* 0x0000000f46b5723e */ /* 0x000fe40004807048 */
[----:B------:R-:W0:Y:S01]  /*13290*/  MUFU.EX2 R83, R83 ;  /* 0x0000005300537308 */ /* 0x000e220000000800 */
[----:B----4-:R-:W-:-:S04]  /*132a0*/  FADD.FTZ R28, R74, R43 ;  /* 0x0000002b4a1c7221 */ /* 0x010fc80000010000 */
[----:B-----5:R-:W-:-:S03]  /*132b0*/  FADD.FTZ R43, R75, R28 ;  /* 0x0000001c4b2b7221 */ /* 0x020fc60000010000 */
[----:B------:R-:W2:Y:S01]  /*132c0*/  MUFU.EX2 R78, R78 ;  /* 0x0000004e004e7308 */ /* 0x000ea20000000800 */
[----:B-1----:R-:W-:-:S07]  /*132d0*/  FADD.FTZ R28, R76, R43 ;  /* 0x0000002b4c1c7221 */ /* 0x002fce0000010000 */
[----:B------:R-:W1:Y:S01]  /*132e0*/  MUFU.EX2 R59, R59 ;  /* 0x0000003b003b7308 */ /* 0x000e620000000800 */
[----:B0-----:R-:W-:-:S01]  /*132f0*/  FADD.FTZ R43, R83, R28 ;  /* 0x0000001c532b7221 */ /* 0x001fc20000010000 */
[----:B------:R-:W-:-:S04]  /*13300*/  F2FP.SATFINITE.E4M3.F32.PACK_AB_MERGE_C R76, R83, R76, RZ ;  /* 0x0000004c534c723e */ /* 0x000fc800048070ff */
[----:B------:R-:W-:Y:S02]  /*13310*/  F2FP.SATFINITE.E4M3.F32.PACK_AB_MERGE_C R183, R75, R74, R76 ;  /* 0x0000004a4bb7723e */ /* 0x000fe4000480704c */
[----:B------:R0:W-:Y:S01]  /*13320*/  MUFU.EX2 R26, R47 ;  /* 0x0000002f001a7308 */ /* 0x0001e20000000800 */
[----:B--2---:R-:W-:-:S07]  /*13330*/  FADD.FTZ R28, R78, R43 ;  /* 0x0000002b4e1c7221 */ /* 0x004fce0000010000 */
[----:B------:R-:W2:Y:S01]  /*13340*/  MUFU.EX2 R80, R80 ;  /* 0x0000005000507308 */ /* 0x000ea20000000800 */
[----:B0-----:R-:W-:-:S01]  /*13350*/  FADD.FTZ R47, R57, R30 ;  /* 0x0000001e392f7221 */ /* 0x001fc20000010000 */
[----:B-1----:R-:W-:-:S03]  /*13360*/  FADD.FTZ R43, R59, R28 ;  /* 0x0000001c3b2b7221 */ /* 0x002fc60000010000 */
[----:B------:R-:W-:-:S03]  /*13370*/  FADD.FTZ R42, R42, R47 ;  /* 0x0000002f2a2a7221 */ /* 0x000fc60000010000 */
[----:B------:R-:W0:Y:S01]  /*13380*/  MUFU.EX2 R87, R87 ;  /* 0x0000005700577308 */ /* 0x000e220000000800 */
[----:B------:R-:W-:-:S04]  /*13390*/  FADD.FTZ R61, R61, R42 ;  /* 0x0000002a3d3d7221 */ /* 0x000fc80000010000 */
[----:B------:R-:W-:-:S03]  /*133a0*/  FADD.FTZ R30, R44, R61 ;  /* 0x0000003d2c1e7221 */ /* 0x000fc60000010000 */
[----:B------:R-:W1:Y:S01]  /*133b0*/  MUFU.EX2 R63, R63 ;  /* 0x0000003f003f7308 */ /* 0x000e620000000800 */
[----:B------:R-:W-:-:S01]  /*133c0*/  FADD.FTZ R65, R65, R30 ;  /* 0x0000001e41417221 */ /* 0x000fc20000010000 */
[----:B--2---:R-:W-:-:S03]  /*133d0*/  FADD.FTZ R30, R80, R43 ;  /* 0x0000002b501e7221 */ /* 0x004fc60000010000 */
[----:B------:R-:W-:-:S03]  /*133e0*/  FADD.FTZ R46, R46, R65 ;  /* 0x000000412e2e7221 */ /* 0x000fc60000010000 */
[----:B------:R-:W2:Y:S01]  /*133f0*/  MUFU.EX2 R82, R82 ;  /* 0x0000005200527308 */ /* 0x000ea20000000800 */
[----:B0-----:R-:W-:-:S01]  /*13400*/  FADD.FTZ R30, R87, R30 ;  /* 0x0000001e571e7221 */ /* 0x001fc20000010000 */
[----:B------:R-:W-:Y:S01]  /*13410*/  FADD.FTZ R69, R69, R46 ;  /* 0x0000002e45457221 */ /* 0x000fe20000010000 */
[----:B------:R-:W-:-:S04]  /*13420*/  F2FP.SATFINITE.E4M3.F32.PACK_AB_MERGE_C R80, R87, R80, RZ ;  /* 0x000000505750723e */ /* 0x000fc800048070ff */
[----:B------:R-:W-:Y:S01]  /*13430*/  F2FP.SATFINITE.E4M3.F32.PACK_AB_MERGE_C R177, R59, R78, R80 ;  /* 0x0000004e3bb1723e */ /* 0x000fe20004807050 */
        /* <DEDUP_REMOVED lines=8> */
[----:B------:R-:W-:Y:S01]  /*134c0*/  MUFU.EX2 R71, R71 ;  /* 0x0000004700477308 */ /* 0x000fe20000000800 */
[C---:B--2---:R-:W-:Y:S01]  /*134d0*/  F2FP.SATFINITE.E4M3.F32.PACK_AB_MERGE_C R172, R101.reuse, R12, R34 ;  /* 0x0000000c65ac723e */ /* 0x044fe20004807022 */
[----:B------:R-:W-:-:S04]  /*134e0*/  FADD.FTZ R101, R101, R32 ;  /* 0x0000002065657221 */ /* 0x000fc80000010000 */
[----:B------:R-:W-:Y:S02]  /*134f0*/  FADD.FTZ R38, R38, R101 ;  /* 0x0000006526267221 */ /* 0x000fe40000010000 */
[----:B------:R-:W-:Y:S01]  /*13500*/  MUFU.EX2 R161, R161 ;  /* 0x000000a100a17308 */ /* 0x000fe20000000800 */
[----:B0-----:R-:W-:-:S01]  /*13510*/  FADD.FTZ R12, R84, R43 ;  /* 0x0000002b540c7221 */ /* 0x001fc20000010000 */
[----:B------:R-:W-:Y:S01]  /*13520*/  FADD.FTZ R45, R45, R38 ;  /* 0x000000262d2d7221 */ /* 0x000fe20000010000 */
[----:B------:R-:W-:-:S04]  /*13530*/  F2FP.SATFINITE.E4M3.F32.PACK_AB_MERGE_C R67, R84, R67, RZ ;  /* 0x000000435443723e */ /* 0x000fc800048070ff */
[----:B------:R-:W-:Y:S01]  /*13540*/  F2FP.SATFINITE.E4M3.F32.PACK_AB_MERGE_C R179, R82, R63, R67 ;  /* 0x0000003f52b3723e */ /* 0x000fe20004807043 */
[----:B------:R-:W-:Y:S08]  /*13550*/  MUFU.EX2 R50, R50 ;  /* 0x0000003200327308 */ /* 0x000ff00000000800 */
[----:B------:R-:W0:Y:S08]  /*13560*/  MUFU.EX2 R53, R53 ;  /* 0x0000003500357308 */ /* 0x000e300000000800 */
[----:B------:R-:W1:Y:S08]  /*13570*/  MUFU.EX2 R14, R14 ;  /* 0x0000000e000e7308 */ /* 0x000e700000000800 */
[----:B------:R2:W-:Y:S01]  /*13580*/  MUFU.EX2 R30, R27 ;  /* 0x0000001b001e7308 */ /* 0x0005e20000000800 */
[----:B0-----:R-:W-:-:S07]  /*13590*/  F2FP.SATFINITE.E4M3.F32.PACK_AB_MERGE_C R34, R53, R50, RZ ;  /* 0x000000323522723e */ /* 0x001fce00048070ff */
[----:B------:R-:W-:Y:S01]  /*135a0*/  MUFU.EX2 R48, R48 ;  /* 0x0000003000307308 */ /* 0x000fe20000000800 */
[----:B--2---:R-:W-:-:S04]  /*135b0*/  FADD.FTZ R27, R71, R12 ;  /* 0x0000000c471b7221 */ /* 0x004fc80000010000 */
[----:B------:R-:W-:-:S03]  /*135c0*/  FADD.FTZ R32, R24, R27 ;  /* 0x0000001b18207221 */ /* 0x000fc60000010000 */
[----:B------:R-:W0:Y:S01]  /*135d0*/  MUFU.EX2 R49, R49 ;  /* 0x0000003100317308 */ /* 0x000e220000000800 */
[----:B------:R-:W-:-:S01]  /*135e0*/  FADD.FTZ R27, R161, R32 ;  /* 0x00000020a11b7221 */ /* 0x000fc20000010000 */
[----:B------:R-:W-:-:S03]  /*135f0*/  F2FP.SATFINITE.E4M3.F32.PACK_AB_MERGE_C R161, R26, R161, RZ ;  /* 0x000000a11aa1723e */ /* 0x000fc600048070ff */
[----:B------:R-:W-:Y:S01]  /*13600*/  FADD.FTZ R27, R26, R27 ;  /* 0x0000001b1a1b7221 */ /* 0x000fe20000010000 */
[----:B------:R-:W-:Y:S02]  /*13610*/  F2FP.SATFINITE.E4M3.F32.PACK_AB_MERGE_C R173, R24, R71, R161 ;  /* 0x0000004718ad723e */ /* 0x000fe400048070a1 */
[----:B------:R-:W-:Y:S01]  /*13620*/  MUFU.EX2 R54, R54 ;  /* 0x0000003600367308 */ /* 0x000fe20000000800 */
[----:B-1----:R-:W-:-:S07]  /*13630*/  FADD.FTZ R26, R14, R27 ;  /* 0x0000001b0e1a7221 */ /* 0x002fce0000010000 */
[----:B------:R-:W1:Y:S01]  /*13640*/  MUFU.EX2 R29, R29 ;  /* 0x0000001d001d7308 */ /* 0x000e620000000800 */
[C---:B0-----:R-:W-:Y:S01]  /*13650*/  F2FP.SATFINITE.E4M3.F32.PACK_AB_MERGE_C R174, R49.reuse, R48, R34 ;  /* 0x0000003031ae723e */ /* 0x041fe20004807022 */
[----:B------:R-:W-:Y:S01]  /*13660*/  FADD.FTZ R48, R48, R45 ;  /* 0x0000002d30307221 */ /* 0x000fe20000010000 */
[----:B------:R-:W0:Y:S03]  /*13670*/  @P6 LDC R34, c[0x0][0x44c] ;  /* 0x00011300ff226b82 */ /* 0x000e260000000800 */
[----:B------:R-:W-:-:S02]  /*13680*/  FADD.FTZ R49, R49, R48 ;  /* 0x0000003031317221 */ /* 0x000fc40000010000 */
[----:B------:R-:W-:Y:S02]  /*13690*/  MUFU.EX2 R52, R52 ;  /* 0x0000003400347308 */ /* 0x000fe40000000800 */
[----:B------:R-:W-:-:S04]  /*136a0*/  FADD.FTZ R50, R50, R49 ;  /* 0x0000003132327221 */ /* 0x000fc80000010000 */
[----:B------:R-:W-:Y:S02]  /*136b0*/  FADD.FTZ R53, R53, R50 ;  /* 0x0000003235357221 */ /* 0x000fe40000010000 */
[----:B------:R-:W2:Y:S01]  /*136c0*/  MUFU.EX2 R25, R25 ;  /* 0x0000001900197308 */ /* 0x000ea20000000800 */
[----:B-1----:R-:W-:-:S07]  /*136d0*/  F2FP.SATFINITE.E4M3.F32.PACK_AB_MERGE_C R27, R29, R54, RZ ;  /* 0x000000361d1b723e */ /* 0x002fce00048070ff */
[----:B------:R-:W1:Y:S01]  /*136e0*/  MUFU.EX2 R51, R51 ;  /* 0x0000003300337308 */ /* 0x000e620000000800 */
[----:B0-----:R-:W-:-:S07]  /*136f0*/  @P6 IMAD.HI.U32 R34, R201, R34, RZ ;  /* 0x00000022c9226227 */ /* 0x001fce00078e00ff */
[----:B------:R-:W0:Y:S01]  /*13700*/  MUFU.EX2 R165, R165 ;  /* 0x000000a500a57308 */ /* 0x000e220000000800 */
[C---:B--2---:R-:W-:Y:S01]  /*13710*/  F2FP.SATFINITE.E4M3.F32.PACK_AB_MERGE_C R168, R25.reuse, R52, R27 ;  /* 0x0000003419a8723e */ /* 0x044fe2000480701b */
[----:B------:R-:W-:Y:S01]  /*13720*/  FADD.FTZ R52, R52, R53 ;  /* 0x0000003534347221 */ /* 0x000fe20000010000 */
[----:B------:R-:W2:Y:S03]  /*13730*/  @P6 LDC R27, c[0x0][0x450] ;  /* 0x00011400ff1b6b82 */ /* 0x000ea60000000800 */
[----:B------:R-:W-:-:S02]  /*13740*/  FADD.FTZ R25, R25, R52 ;  /* 0x0000003419197221 */ /* 0x000fc40000010000 */
[----:B------:R-:W3:Y:S01]  /*13750*/  MUFU.EX2 R28, R55 ;  /* 0x00000037001c7308 */ /* 0x000ee20000000800 */
[----:B-1----:R-:W-:-:S01]  /*13760*/  FADD.FTZ R32, R51, R26 ;  /* 0x0000001a33207221 */ /* 0x002fc20000010000 */
[----:B------:R-:W-:Y:S01]  /*13770*/  FADD.FTZ R54, R54, R25 ;  /* 0x0000001936367221 */ /* 0x000fe20000010000 */
[----:B------:R-:W-:-:S03]  /*13780*/  IMAD.MOV.U32 R25, RZ, RZ, R201 ;  /* 0x000000ffff197224 */ /* 0x000fc600078e00c9 */
[----:B------:R-:W-:Y:S02]  /*13790*/  FADD.FTZ R29, R29, R54 ;  /* 0x000000361d1d7221 */ /* 0x000fe40000010000 */
[----:B------:R-:W1:Y:S01]  /*137a0*/  MUFU.EX2 R91, R91 ;  /* 0x0000005b005b7308 */ /* 0x000e620000000800 */
[----:B0-----:R-:W-:-:S07]  /*137b0*/  FADD.FTZ R15, R165, R32 ;  /* 0x00000020a50f7221 */ /* 0x001fce0000010000 */
[----:B------:R-:W0:Y:S01]  /*137c0*/  MUFU.EX2 R95, R95 ;  /* 0x0000005f005f7308 */ /* 0x000e220000000800 */
[C---:B---3--:R-:W-:Y:S01]  /*137d0*/  F2FP.SATFINITE.E4M3.F32.PACK_AB_MERGE_C R165, R28.reuse, R165, RZ ;  /* 0x000000a51ca5723e */ /* 0x048fe200048070ff */
[----:B------:R-:W-:Y:S01]  /*137e0*/  FADD.FTZ R28, R28, R15 ;  /* 0x0000000f1c1c7221 */ /* 0x000fe20000010000 */
[----:B--2---:R-:W-:Y:S02]  /*137f0*/  @P6 SHF.R.U32.HI R25, RZ, R27, R34 ;  /* 0x0000001bff196219 */ /* 0x004fe40000011622 */
[----:B------:R-:W-:Y:S02]  /*13800*/  F2FP.SATFINITE.E4M3.F32.PACK_AB_MERGE_C R175, R51, R14, R165 ;  /* 0x0000000e33af723e */ /* 0x000fe400048070a5 */
[----:B------:R-:W-:Y:S01]  /*13810*/  ISETP.GE.AND P6, PT, R21, 0x1, PT ;  /* 0x000000011500780c */ /* 0x000fe20003fc6270 */
[----:B------:R-:W-:Y:S01]  /*13820*/  MUFU.EX2 R33, R33 ;  /* 0x0000002100217308 */ /* 0x000fe20000000800 */
[----:B-1----:R-:W-:-:S01]  /*13830*/  FADD.FTZ R15, R91, R28 ;  /* 0x0000001c5b0f7221 */ /* 0x002fc20000010000 */
[----:B------:R-:W-:-:S03]  /*13840*/  IMAD.IADD R25, R104, 0x1, R25 ;  /* 0x0000000168197824 */ /* 0x000fc600078e0219 */
[----:B------:R-:W-:Y:S01]  /*13850*/  FADD.FTZ R32, R30, R15 ;  /* 0x0000000f1e207221 */ /* 0x000fe20000010000 */
[----:B------:R-:W-:Y:S02]  /*13860*/  IMAD.IADD R20, R25, 0x1, R20 ;  /* 0x0000000119147824 */ /* 0x000fe400078e0214 */
        /* <DEDUP_REMOVED lines=14> */
[----:B------:R-:W-:Y:S01]  /*13950*/  MUFU.EX2 R41, R41 ;  /* 0x0000002900297308 */ /* 0x000fe20000000800 */
[----:B0-----:R-:W-:-:S07]  /*13960*/  FADD.FTZ R15, R99, R12 ;  /* 0x0000000c630f7221 */ /* 0x001fce0000010000 */
[----:B------:R-:W0:Y:S01]  /*13970*/  MUFU.EX2 R28, R39 ;  /* 0x00000027001c7308 */ /* 0x000e220000000800 */
[----:B--2---:R-:W-:-:S01]  /*13980*/  FADD.FTZ R12, R26, R15 ;  /* 0x0000000f1a0c7221 */ /* 0x004fc20000010000 */
[----:B------:R-:W-:-:S04]  /*13990*/  FADD.FTZ R15, R33, R56 ;  /* 0x00000038210f7221 */ /* 0x000fc80000010000 */
[----:B------:R-:W-:Y:S01]  /*139a0*/  FADD.FTZ R15, R58, R15 ;  /* 0x0000000f3a0f7221 */ /* 0x000fe20000010000 */
[----:B0-----:R-:W-:Y:S01]  /*139b0*/  F2FP.SATFINITE.E4M3.F32.PACK_AB_MERGE_C R14, R28, R41, RZ ;  /* 0x000000291c0e723e */ /* 0x001fe200048070ff */
[----:B------:R-:W-:Y:S01]  /*139c0*/  FADD.FTZ R41, R41, R12 ;  /* 0x0000000c29297221 */ /* 0x000fe20000010000 */
[----:B------:R-:W-:Y:S02]  /*139d0*/  VIADD R12, R105, 0xfffffffe ;  /* 0xfffffffe690c7836 */ /* 0x000fe40000000000 */
[----:B------:R-:W-:Y:S01]  /*139e0*/  F2FP.SATFINITE.E4M3.F32.PACK_AB_MERGE_C R171, R26, R99, R14 ;  /* 0x000000631aab723e */ /* 0x000fe2000480700e */
[----:B------:R-:W-:-:S01]  /*139f0*/  FADD.FTZ R14, R28, R41 ;  /* 0x000000291c0e7221 */ /* 0x000fc20000010000 */
        /* <DEDUP_REMOVED lines=12> */
.L_x_1949:
[----:B------:R-:W-:-:S13]  /*13ac0*/  ISETP.NE.AND P1, PT, R21, 0x1, PT ;  /* 0x000000011500780c */ /* 0x000fda0003f25270 */
[----:B------:R-:W0:Y:S02]  /*13ad0*/  @P1 LDC.64 R26, c[0x0][0x9e8] ;  /* 0x00027a00ff1a1b82 */ /* 0x000e240000000a00 */
[----:B0-----:R-:W-:-:S05]  /*13ae0*/  @P1 IMAD.HI.U32 R26, R24, R26, RZ ;  /* 0x0000001a181a1227 */ /* 0x001fca00078e00ff */
[----:B------:R-:W-:-:S07]  /*13af0*/  @P1 SHF.R.U32.HI R24, RZ, R27, R26 ;  /* 0x0000001bff181219 */ /* 0x000fce000001161a */
.L_x_1950:
[----:B------:R-:W-:Y:S05]  /*13b00*/  BSYNC B0 ;  /* 0x0000000000007941 */ /* 0x000fea0003800000 */
.L_x_1948:
[----:B------:R-:W-:-:S05]  /*13b10*/  IMAD R21, R24, R21, R21 ;  /* 0x0000001518157224 */ /* 0x000fca00078e0215 */
[----:B------:R-:W-:-:S07]  /*13b20*/  VIMNMX R20, R20, R21, PT ;  /* 0x0000001514147248 */ /* 0x000fce0003fe0100 */
.L_x_1947:
[----:B------:R-:W-:Y:S01]  /*13b30*/  IMAD.HI R20, R20, 0x66666667, RZ ;  /* 0x6666666714147827 */ /* 0x000fe200078e02ff */
[----:B------:R-:W-:Y:S02]  /*13b40*/  CS2R R24, SRZ ;  /* 0x0000000000187805 */ /* 0x000fe4000001ff00 */
[----:B------:R-:W-:Y:S02]  /*13b50*/  CS2R R26, SRZ ;  /* 0x00000000001a7805 */ /* 0x000fe4000001ff00 */
[----:B------:R-:W-:Y:S02]  /*13b60*/  CS2R R28, SRZ ;  /* 0x00000000001c7805 */ /* 0x000fe4000001ff00 */
[----:B------:R-:W-:Y:S02]  /*13b70*/  CS2R R30, SRZ ;  /* 0x00000000001e7805 */ /* 0x000fe4000001ff00 */
[----:B------:R-:W-:Y:S02]  /*13b80*/  SHF.R.U32.HI R21, RZ, 0x1f, R20 ;  /* 0x0000001fff157819 */ /* 0x000fe40000011614 */
[----:B------:R-:W-:-:S02]  /*13b90*/  CS2R R32, SRZ ;  /* 0x0000000000207805 */ /* 0x000fc4000001ff00 */
[----:B------:R-:W-:Y:S02]  /*13ba0*/  CS2R R34, SRZ ;  /* 0x0000000000227805 */ /* 0x000fe4000001ff00 */
[----:B------:R-:W-:Y:S02]  /*13bb0*/  CS2R R36, SRZ ;  /* 0x0000000000247805 */ /* 0x000fe4000001ff00 */
[----:B------:R-:W-:Y:S02]  /*13bc0*/  LEA.HI.SX32 R21, R20, R21, 0x1a ;  /* 0x0000001514157211 */ /* 0x000fe400078fd2ff */
[----:B------:R-:W-:Y:S02]  /*13bd0*/  CS2R R38, SRZ ;  /* 0x0000000000267805 */ /* 0x000fe4000001ff00 */
[----:B------:R-:W-:Y:S02]  /*13be0*/  CS2R R40, SRZ ;  /* 0x0000000000287805 */ /* 0x000fe4000001ff00 */
[----:B------:R-:W-:-:S02]  /*13bf0*/  CS2R R42, SRZ ;  /* 0x00000000002a7805 */ /* 0x000fc4000001ff00 */
[----:B------:R-:W-:Y:S02]  /*13c00*/  VIMNMX R205, R204, R21, !PT ;  /* 0x00000015cccd7248 */ /* 0x000fe40007fe0100 */
[----:B------:R-:W-:Y:S02]  /*13c10*/  CS2R R44, SRZ ;  /* 0x00000000002c7805 */ /* 0x000fe4000001ff00 */
[----:B------:R-:W-:Y:S02]  /*13c20*/  CS2R R46, SRZ ;  /* 0x00000000002e7805 */ /* 0x000fe4000001ff00 */
[----:B------:R-:W-:Y:S02]  /*13c30*/  CS2R R48, SRZ ;  /* 0x0000000000307805 */ /* 0x000fe4000001ff00 */
[----:B------:R-:W-:Y:S02]  /*13c40*/  ISETP.GE.AND P1, PT, R12, R205, PT ;  /* 0x000000cd0c00720c */ /* 0x000fe40003f26270 */
        /* <DEDUP_REMOVED lines=51> */
[----:B------:R-:W-:-:S07]  /*13f80*/  CS2R R24, SRZ ;  /* 0x0000000000187805 */ /* 0x000fce000001ff00 */
.L_x_1971:
[----:B------:R-:W-:Y:S01]  /*13f90*/  ISETP.NE.AND P1, PT, R202, RZ, PT ;  /* 0x000000ffca00720c */ /* 0x000fe20003f25270 */
[----:B------:R-:W-:Y:S01]  /*13fa0*/  VIADD R206, R190, 0x1 ;  /* 0x00000001bece7836 */ /* 0x000fe20000000000 */
[----:B------:R-:W-:Y:S05]  /*13fb0*/  YIELD ;  /* 0x0000000000007946 */ /* 0x000fea0003800000 */
[----:B------:R-:W-:-:S04]  /*13fc0*/  ISETP.NE.AND P2, PT, R206, 0x2, PT ;  /* 0x00000002ce00780c */ /* 0x000fc80003f45270 */
[----:B------:R-:W-:Y:S02]  /*13fd0*/  SEL R21, RZ, 0x1, P2 ;  /* 0x00000001ff157807 */ /* 0x000fe40001000000 */
[----:B------:R-:W-:Y:S02]  /*13fe0*/  SEL R206, R206, RZ, P2 ;  /* 0x000000ffcece7207 */ /* 0x000fe40001000000 */
[----:B------:R-:W-:Y:S01]  /*13ff0*/  LOP3.LUT R214, R192, R21, RZ, 0x3c, !PT ;  /* 0x00000015c0d67212 */ /* 0x000fe200078e3cff */
[----:B------:R-:W-:Y:S06]  /*14000*/  @P1 BRA `(.L_x_1952) ;  /* 0x0000000000301947 */ /* 0x000fec0003800000 */
[----:B------:R-:W-:Y:S05]  /*14010*/  @!P0 BRA `(.L_x_1953) ;  /* 0x0000000000048947 */ /* 0x000fea0003800000 */
[----:B------:R-:W-:Y:S01]  /*14020*/  BPT.TRAP 0x1 ;  /* 0x000000040000795c */ /* 0x000fe20000300000 */
.L_x_1953:
[----:B------:R-:W-:Y:S01]  /*14030*/  IMAD R21, R206, 0x8, R17 ;  /* 0x00000008ce157824 */ /* 0x000fe200078e0211 */
[----:B------:R-:W-:-:S04]  /*14040*/  SHF.L.U32 R20, R214, 0x1f, RZ ;  /* 0x0000001fd6147819 */ /* 0x000fc800000006ff */
[----:B------:R0:W1:Y:S01]  /*14050*/  SYNCS.PHASECHK.TRANS64.TRYWAIT P2, [R21+URZ+0x22830], R20 ;  /* 0x02283014150075a7 */ /* 0x000062000804017f */
[----:B------:R-:W-:Y:S05]  /*14060*/  @!P0 BRA `(.L_x_1954) ;  /* 0x0000000000048947 */ /* 0x000fea0003800000 */
[----:B------:R-:W-:Y:S01]  /*14070*/  BPT.TRAP 0x1 ;  /* 0x000000040000795c */ /* 0x000fe20000300000 */
.L_x_1954:
[----:B------:R-:W-:Y:S04]  /*14080*/  BSSY B0, `(.L_x_1952) ;  /* 0x0000004000007945 */ /* 0x000fe80003800000 */
[----:B-1----:R-:W-:Y:S05]  /*14090*/  @P2 BRA `(.L_x_1955) ;  /* 0x0000000000082947 */ /* 0x002fea0003800000 */
[----:B------:R-:W1:Y:S02]  /*140a0*/  SYNCS.PHASECHK.TRANS64.TRYWAIT P2, [R21+URZ+0x22830], R20 ;  /* 0x02283014150075a7 */ /* 0x000e64000804017f */
[----:B-1----:R-:W-:Y:S05]  /*140b0*/  @!P2 BRA `(.L_x_1956) ;  /* 0x000001b40058a947 */ /* 0x002fea0003800000 */
.L_x_1955:
[----:B------:R-:W-:Y:S05]  /*140c0*/  BSYNC B0 ;  /* 0x0000000000007941 */ /* 0x000fea0003800000 */
.L_x_1952:
[----:B01----:R-:W0:Y:S01]  /*140d0*/  S2R R20, SR_TID.X ;  /* 0x0000000000147919 */ /* 0x003e220000002100 */
[----:B------:R-:W-:Y:S05]  /*140e0*/  WARPSYNC.ALL ;  /* 0x0000000000007948 */ /* 0x000fea0003800000 */
[----:B------:R-:W-:Y:S01]  /*140f0*/  IMAD R88, R206, 0x500, R203 ;  /* 0x00000500ce587824 */ /* 0x000fe200078e02cb */
[----:B------:R-:W-:Y:S01]  /*14100*/  R2UR UR28, R10 ;  /* 0x000000000a1c72ca */ /* 0x000fe200000e0000 */
[----:B------:R-:W-:Y:S01]  /*14110*/  IMAD.MOV.U32 R89, RZ, RZ, 0x40000040 ;  /* 0x40000040ff597424 */ /* 0x000fe200078e00ff */
[----:B------:R-:W-:Y:S01]  /*14120*/  R2UR UR29, R11 ;  /* 0x000000000b1d72ca */ /* 0x000fe200000e0000 */
[----:B------:R-:W-:Y:S01]  /*14130*/  IMAD.MOV.U32 R21, RZ, RZ, 0x40000040 ;  /* 0x40000040ff157424 */ /* 0x000fe200078e00ff */
[C---:B------:R-:W-:Y:S01]  /*14140*/  R2UR UR30, R88.reuse ;  /* 0x00000000581e72ca */ /* 0x040fe200000e0000 */
[C---:B------:R-:W-:Y:S01]  /*14150*/  VIADD R90, R88.reuse, 0x200 ;  /* 0x00000200585a7836 */ /* 0x040fe20000000000 */
[----:B------:R-:W-:Y:S01]  /*14160*/  R2UR UR31, R89 ;  /* 0x00000000591f72ca */ /* 0x000fe200000e0000 */
[----:B------:R-:W-:Y:S01]  /*14170*/  IMAD.MOV.U32 R91, RZ, RZ, 0x40000040 ;  /* 0x40000040ff5b7424 */ /* 0x000fe200078e00ff */
        /* <DEDUP_REMOVED lines=10> */
[----:B------:R-:W-:-:S02]  /*14220*/  R2UR UR36, R10 ;  /* 0x000000000a2472ca */ /* 0x000fc400000e0000 */
[----:B------:R-:W-:Y:S02]  /*14230*/  R2UR UR37, R11 ;  /* 0x000000000b2572ca */ /* 0x000fe400000e0000 */
[----:B------:R-:W-:Y:S01]  /*14240*/  R2UR UR50, R90 ;  /* 0x000000005a3272ca */ /* 0x000fe200000e0000 */
[----:B------:R-:W-:Y:S01]  /*14250*/  VIADD R90, R88, 0x402 ;  /* 0x00000402585a7836 */ /* 0x000fe20000000000 */
[----:B------:R-:W-:Y:S02]  /*14260*/  R2UR UR51, R91 ;  /* 0x000000005b3372ca */ /* 0x000fe400000e0000 */
[----:B0-----:R-:W-:Y:S02]  /*14270*/  SHF.R.U32.HI R20, RZ, 0x7, R20 ;  /* 0x00000007ff147819 */ /* 0x001fe40000011614 */
[----:B------:R-:W-:Y:S01]  /*14280*/  R2UR UR6, R92 ;  /* 0x000000005c0672ca */ /* 0x000fe200000e0000 */
[----:B------:R-:W-:Y:S01]  /*14290*/  VIADD R92, R88, 0x2 ;  /* 0x00000002585c7836 */ /* 0x000fe20000000000 */
[----:B------:R-:W-:Y:S01]  /*142a0*/  R2UR UR7, R93 ;  /* 0x000000005d0772ca */ /* 0x000fe200000e0000 */
[----:B------:R-:W-:Y:S01]  /*142b0*/  VIADD R94, R20, 0x8 ;  /* 0x00000008145e7836 */ /* 0x000fe20000000000 */
[----:B------:R-:W-:Y:S01]  /*142c0*/  R2UR UR48, R10 ;  /* 0x000000000a3072ca */ /* 0x000fe200000e0000 */
[----:B------:R-:W-:Y:S01]  /*142d0*/  VIADD R20, R88, 0x100 ;  /* 0x0000010058147836 */ /* 0x000fe20000000000 */
[----:B------:R-:W-:-:S02]  /*142e0*/  R2UR UR49, R11 ;  /* 0x000000000b3172ca */ /* 0x000fc400000e0000 */
[----:B------:R0:W-:Y:S01]  /*142f0*/  BAR.SYNC.DEFER_BLOCKING R94, 0x100 ;  /* 0x0004005e0000751d */ /* 0x0001e20000010000 */
[----:B------:R-:W-:Y:S02]  /*14300*/  R2UR UR4, R92 ;  /* 0x000000005c0472ca */ /* 0x000fe400000e0000 */
[----:B------:R-:W-:Y:S01]  /*14310*/  R2UR UR34, R20 ;  /* 0x00000000142272ca */ /* 0x000fe200000e0000 */
[----:B------:R-:W-:Y:S01]  /*14320*/  VIADD R20, R88, 0x400 ;  /* 0x0000040058147836 */ /* 0x000fe20000000000 */
[----:B------:R-:W-:Y:S02]  /*14330*/  R2UR UR5, R93 ;  /* 0x000000005d0572ca */ /* 0x000fe400000e0000 */
[----:B------:R-:W-:Y:S01]  /*14340*/  MOV R92, UR51 ;  /* 0x00000033005c7c02 */ /* 0x000fe20008000f00 */
[----:B------:R-:W-:Y:S01]  /*14350*/  UMOV UR51, UR7 ;  /* 0x0000000700337c82 */ /* 0x000fe20008000000 */
[----:B------:R-:W-:Y:S01]  /*14360*/  MOV R93, UR50 ;  /* 0x00000032005d7c02 */ /* 0x000fe20008000f00 */
[----:B------:R-:W-:Y:S01]  /*14370*/  UMOV UR50, UR6 ;  /* 0x0000000600327c82 */ /* 0x000fe20008000000 */
[----:B------:R-:W-:Y:S01]  /*14380*/  R2UR UR8, R20 ;  /* 0x00000000140872ca */ /* 0x000fe200000e0000 */
[----:B------:R-:W-:Y:S01]  /*14390*/  VIADD R20, R88, 0x302 ;  /* 0x0000030258147836 */ /* 0x000fe20000000000 */
[----:B------:R-:W-:Y:S01]  /*143a0*/  R2UR UR58, R90 ;  /* 0x000000005a3a72ca */ /* 0x000fe200000e0000 */
[C---:B0-----:R-:W-:Y:S01]  /*143b0*/  VIADD R94, R88.reuse, 0x102 ;  /* 0x00000102585e7836 */ /* 0x041fe20000000000 */
[----:B------:R-:W-:Y:S01]  /*143c0*/  R2UR UR47, R95 ;  /* 0x000000005f2f72ca */ /* 0x000fe200000e0000 */
[----:B------:R-:W-:Y:S01]  /*143d0*/  VIADD R90, R88, 0x204 ;  /* 0x00000204585a7836 */ /* 0x000fe20000000000 */
[----:B------:R-:W-:Y:S01]  /*143e0*/  R2UR UR54, R20 ;  /* 0x00000000143672ca */ /* 0x000fe200000e0000 */
[----:B------:R-:W-:Y:S01]  /*143f0*/  VIADD R20, R88, 0x104 ;  /* 0x0000010458147836 */ /* 0x000fe20000000000 */
[----:B------:R-:W-:Y:S01]  /*14400*/  R2UR UR46, R94 ;  /* 0x000000005e2e72ca */ /* 0x000fe200000e0000 */
[----:B------:R-:W-:Y:S01]  /*14410*/  VIADD R94, R88, 0x4 ;  /* 0x00000004585e7836 */ /* 0x000fe20000000000 */
[----:B------:R-:W-:Y:S01]  /*14420*/  R2UR UR14, R90 ;  /* 0x000000005a0e72ca */ /* 0x000fe200000e0000 */
[----:B------:R-:W-:Y:S01]  /*14430*/  VIADD R90, R88, 0x404 ;  /* 0x00000404585a7836 */ /* 0x000fe20000000000 */
[----:B------:R-:W-:Y:S01]  /*14440*/  R2UR UR10, R20 ;  /* 0x00000000140a72ca */ /* 0x000fe200000e0000 */
[----:B------:R-:W-:Y:S01]  /*14450*/  WARPGROUP.ARRIVE ;  /* 0x00000000000079c5 */ /* 0x000fe20000000000 */
[----:B------:R-:W-:Y:S01]  /*14460*/  VIADD R20, R88, 0x304 ;  /* 0x0000030458147836 */ /* 0x000fe20000000000 */
[----:B------:R-:W-:-:S02]  /*14470*/  R2UR UR9, R21 ;  /* 0x00000000150972ca */ /* 0x000fc400000e0000 */
[----:B------:R-:W-:Y:S01]  /*14480*/  R2UR UR6, R94 ;  /* 0x000000005e0672ca */ /* 0x000fe200000e0000 */
[----:B------:R-:W-:Y:S01]  /*14490*/  VIADD R94, R88, 0x6 ;  /* 0x00000006585e7836 */ /* 0x000fe20000000000 */
[----:B------:R-:W-:Y:S01]  /*144a0*/  QGMMA.64x32x32.F32.E4M3.E4M3 R152, gdesc[UR28], RZ, !UPT, gsb0 ;  /* 0x006000001c9879f3 */ /* 0x000fe2000c0008ff */
[----:B------:R-:W-:Y:S01]  /*144b0*/  R2UR UR18, R20 ;  /* 0x00000000141272ca */ /* 0x000fe200000e0000 */
[----:B------:R-:W-:Y:S01]  /*144c0*/  VIADD R20, R88, 0x106 ;  /* 0x0000010658147836 */ /* 0x000fe20000000000 */
[----:B------:R-:W-:Y:S01]  /*144d0*/  R2UR UR22, R90 ;  /* 0x000000005a1672ca */ /* 0x000fe200000e0000 */
[----:B------:R-:W-:Y:S01]  /*144e0*/  VIADD R90, R88, 0x206 ;  /* 0x00000206585a7836 */ /* 0x000fe20000000000 */
[C---:B------:R-:W-:Y:S02]  /*144f0*/  R2UR UR59, R91.reuse ;  /* 0x000000005b3b72ca */ /* 0x040fe400000e0000 */
[----:B------:R-:W-:Y:S01]  /*14500*/  R2UR UR30, R20 ;  /* 0x00000000141e72ca */ /* 0x000fe200000e0000 */
[C---:B------:R-:W-:Y:S01]  /*14510*/  VIADD R20, R88.reuse, 0x306 ;  /* 0x0000030658147836 */ /* 0x040fe20000000000 */
[C---:B------:R-:W-:Y:S01]  /*14520*/  R2UR UR15, R91.reuse ;  /* 0x000000005b0f72ca */ /* 0x040fe200000e0000 */
[----:B------:R-:W-:Y:S01]  /*14530*/  VIADD R88, R88, 0x406 ;  /* 0x0000040658587836 */ /* 0x000fe20000000000 */
[----:B------:R-:W-:Y:S01]  /*14540*/  R2UR UR23, R91 ;  /* 0x000000005b1772ca */ /* 0x000fe200000e0000 */
[----:B------:R-:W-:Y:S01]  /*14550*/  IMAD.MOV.U32 R91, RZ, RZ, 0x40000040 ;  /* 0x40000040ff5b7424 */ /* 0x000fe200078e00ff */
[----:B------:R-:W-:-:S02]  /*14560*/  R2UR UR44, R10 ;  /* 0x000000000a2c72ca */ /* 0x000fc400000e0000 */
[----:B------:R-:W-:Y:S02]  /*14570*/  R2UR UR45, R11 ;  /* 0x000000000b2d72ca */ /* 0x000fe400000e0000 */
[C---:B------:R-:W-:Y:S02]  /*14580*/  R2UR UR7, R95.reuse ;  /* 0x000000005f0772ca */ /* 0x040fe400000e0000 */
[----:B------:R-:W-:Y:S02]  /*14590*/  R2UR UR26, R94 ;  /* 0x000000005e1a72ca */ /* 0x000fe400000e0000 */
[----:B------:R-:W-:Y:S02]  /*145a0*/  R2UR UR27, R95 ;  /* 0x000000005f1b72ca */ /* 0x000fe400000e0000 */
[----:B------:R-:W-:Y:S02]  /*145b0*/  R2UR UR42, R88 ;  /* 0x00000000582a72ca */ /* 0x000fe400000e0000 */
[----:B------:R-:W-:-:S02]  /*145c0*/  R2UR UR43, R89 ;  /* 0x00000000592b72ca */ /* 0x000fc400000e0000 */
[----:B------:R-:W-:Y:S01]  /*145d0*/  MOV R215, UR47 ;  /* 0x0000002f00d77c02 */ /* 0x000fe20008000f00 */
[----:B------:R-:W-:Y:S01]  /*145e0*/  UMOV UR47, UR9 ;  /* 0x00000009002f7c82 */ /* 0x000fe20008000000 */
[----:B------:R-:W-:Y:S01]  /*145f0*/  MOV R219, UR46 ;  /* 0x0000002e00db7c02 */ /* 0x000fe20008000f00 */
[----:B------:R-:W-:Y:S01]  /*14600*/  UMOV UR46, UR8 ;  /* 0x00000008002e7c82 */ /* 0x000fe20008000000 */
[----:B------:R-:W-:Y:S01]  /*14610*/  MOV R220, UR7 ;  /* 0x0000000700dc7c02 */ /* 0x000fe20008000f00 */
[----:B------:R-:W-:Y:S01]  /*14620*/  UMOV UR7, UR5 ;  /* 0x0000000500077c82 */ /* 0x000fe20008000000 */
[----:B------:R-:W-:Y:S01]  /*14630*/  MOV R221, UR6 ;  /* 0x0000000600dd7c02 */ /* 0x000fe20008000f00 */
[----:B------:R-:W-:Y:S01]  /*14640*/  UMOV UR6, UR4 ;  /* 0x0000000400067c82 */ /* 0x000fe20008000000 */
[----:B------:R-:W-:Y:S02]  /*14650*/  R2UR UR4, R8 ;  /* 0x00000000080472ca */ /* 0x000fe400000e0000 */
[----:B------:R-:W-:-:S02]  /*14660*/  R2UR UR5, R9 ;  /* 0x00000000090572ca */ /* 0x000fc400000e0000 */
[----:B------:R-:W-:Y:S02]  /*14670*/  R2UR UR55, R21 ;  /* 0x00000000153772ca */ /* 0x000fe400000e0000 */
[C---:B------:R-:W-:Y:S02]  /*14680*/  R2UR UR52, R8.reuse ;  /* 0x00000000083472ca */ /* 0x040fe400000e0000 */
[C---:B------:R-:W-:Y:S02]  /*14690*/  R2UR UR53, R9.reuse ;  /* 0x00000000093572ca */ /* 0x040fe400000e0000 */
[----:B------:R-:W-:Y:S02]  /*146a0*/  R2UR UR56, R8 ;  /* 0x00000000083872ca */ /* 0x000fe400000e0000 */
[----:B------:R-:W-:Y:S02]  /*146b0*/  R2UR UR57, R9 ;  /* 0x00000000093972ca */ /* 0x000fe400000e0000 */
[----:B------:R-:W-:-:S02]  /*146c0*/  R2UR UR11, R21 ;  /* 0x00000000150b72ca */ /* 0x000fc400000e0000 */
[C---:B------:R-:W-:Y:S02]  /*146d0*/  R2UR UR8, R6.reuse ;  /* 0x00000000060872ca */ /* 0x040fe400000e0000 */
[C---:B------:R-:W-:Y:S02]  /*146e0*/  R2UR UR9, R7.reuse ;  /* 0x00000000070972ca */ /* 0x040fe400000e0000 */
[C---:B------:R-:W-:Y:S02]  /*146f0*/  R2UR UR12, R6.reuse ;  /* 0x00000000060c72ca */ /* 0x040fe400000e0000 */
[----:B------:R-:W-:Y:S02]  /*14700*/  R2UR UR13, R7 ;  /* 0x00000000070d72ca */ /* 0x000fe400000e0000 */
[----:B------:R-:W-:Y:S01]  /*14710*/  R2UR UR19, R21 ;  /* 0x00000000151372ca */ /* 0x000fe200000e0000 */
[----:B------:R-:W-:Y:S02]  /*14720*/  WARPGROUP.DEPBAR.LE gsb0, 0x0 ;  /* 0x00008000000079c5 */ /* 0x000fe40000010000 */
[----:B------:R-:W-:Y:S01]  /*14730*/  WARPGROUP.ARRIVE ;  /* 0x00000000000079c5 */ /* 0x000fe20000000000 */
[----:B------:R-:W-:-:S02]  /*14740*/  R2UR UR16, R6 ;  /* 0x00000000061072ca */ /* 0x000fc400000e0000 */
[----:B------:R-:W-:Y:S02]  /*14750*/  R2UR UR17, R7 ;  /* 0x00000000071172ca */ /* 0x000fe400000e0000 */
[----:B------:R-:W-:Y:S01]  /*14760*/  R2UR UR20, R6 ;  /* 0x00000000061472ca */ /* 0x000fe200000e0000 */
[----:B------:R-:W-:Y:S01]  /*14770*/  QGMMA.64x32x32.F32.E4M3.E4M3 R136, gdesc[UR32], RZ, !UPT, gsb0 ;  /* 0x00600000208879f3 */ /* 0x000fe2000c0008ff */
[----:B------:R-:W-:Y:S02]  /*14780*/  R2UR UR34, R90 ;  /* 0x000000005a2272ca */ /* 0x000fe400000e0000 */
[----:B------:R-:W-:Y:S02]  /*14790*/  R2UR UR35, R91 ;  /* 0x000000005b2372ca */ /* 0x000fe400000e0000 */
[----:B------:R-:W-:Y:S02]  /*147a0*/  R2UR UR21, R7 ;  /* 0x00000000071572ca */ /* 0x000fe400000e0000 */
[----:B------:R-:W-:-:S02]  /*147b0*/  R2UR UR24, R4 ;  /* 0x00000000041872ca */ /* 0x000fc400000e0000 */
[----:B------:R-:W-:Y:S02]  /*147c0*/  R2UR UR25, R5 ;  /* 0x00000000051972ca */ /* 0x000fe400000e0000 */
[----:B------:R-:W-:Y:S01]  /*147d0*/  R2UR UR31, R21 ;  /* 0x00000000151f72ca */ /* 0x000fe200000e0000 */
[----:B------:R-:W-:Y:S01]  /*147e0*/  IMAD.MOV.U32 R21, RZ, RZ, 0x40000040 ;  /* 0x40000040ff157424 */ /* 0x000fe200078e00ff */
[C---:B------:R-:W-:Y:S02]  /*147f0*/  R2UR UR28, R4.reuse ;  /* 0x00000000041c72ca */ /* 0x040fe400000e0000 */
[C---:B------:R-:W-:Y:S02]  /*14800*/  R2UR UR29, R5.reuse ;  /* 0x00000000051d72ca */ /* 0x040fe400000e0000 */
[----:B------:R-:W-:Y:S02]  /*14810*/  R2UR UR32, R4 ;  /* 0x00000000042072ca */ /* 0x000fe400000e0000 */
[----:B------:R-:W-:-:S02]  /*14820*/  R2UR UR33, R5 ;  /* 0x00000000052172ca */ /* 0x000fc400000e0000 */
        /* <DEDUP_REMOVED lines=76> */
.L_x_1958:
[----:B------:R-:W-:Y:S01]  /*14cf0*/  SHF.L.U32 R20, R192, 0x1f, RZ ;  /* 0x0000001fc0147819 */ /* 0x000fe200000006ff */
[----:B------:R-:W-:-:S04]  /*14d00*/  IMAD R21, R190, 0x8, R17 ;  /* 0x00000008be157824 */ /* 0x000fc800078e0211 */
[----:B------:R0:W1:Y:S01]  /*14d10*/  SYNCS.PHASECHK.TRANS64.TRYWAIT P1, [R21+URZ+0x22850], R20 ;  /* 0x02285014150075a7 */ /* 0x000062000802017f */
[----:B------:R-:W-:Y:S05]  /*14d20*/  @!P0 BRA `(.L_x_1959) ;  /* 0x0000000000048947 */ /* 0x000fea0003800000 */
[----:B------:R-:W-:Y:S01]  /*14d30*/  BPT.TRAP 0x1 ;  /* 0x000000040000795c */ /* 0x000fe20000300000 */
.L_x_1959:
[----:B-1----:R-:W-:Y:S05]  /*14d40*/  @P1 BRA `(.L_x_1957) ;  /* 0x0000000000081947 */ /* 0x002fea0003800000 */
[----:B------:R-:W1:Y:S02]  /*14d50*/  SYNCS.PHASECHK.TRANS64.TRYWAIT P1, [R21+URZ+0x22850], R20 ;  /* 0x02285014150075a7 */ /* 0x000e64000802017f */
[----:B-1----:R-:W-:Y:S05]  /*14d60*/  @!P1 BRA `(.L_x_1960) ;  /* 0x000001a800409947 */ /* 0x002fea0003800000 */
.L_x_1957:
[----:B01----:R-:W-:Y:S01]  /*14d70*/  VIADD R20, R17, 0x400 ;  /* 0x0000040011147836 */ /* 0x003fe20000000000 */
[----:B------:R-:W-:Y:S05]  /*14d80*/  WARPSYNC.ALL ;  /* 0x0000000000007948 */ /* 0x000fea0003800000 */
[----:B------:R-:W-:Y:S01]  /*14d90*/  SHF.R.U32.HI R20, RZ, 0x4, R20 ;  /* 0x00000004ff147819 */ /* 0x000fe20000011614 */
[----:B------:R-:W-:Y:S01]  /*14da0*/  IMAD.MOV.U32 R21, RZ, RZ, -0x3ffffff0 ;  /* 0xc0000010ff157424 */ /* 0x000fe200078e00ff */
[----:B------:R-:W-:-:S06]  /*14db0*/  WARPGROUP.ARRIVE ;  /* 0x00000000000079c5 */ /* 0x000fcc0000000000 */
[----:B------:R-:W0:Y:S01]  /*14dc0*/  S2R R192, SR_TID.X ;  /* 0x0000000000c07919 */ /* 0x000e220000002100 */
[----:B------:R-:W-:Y:S02]  /*14dd0*/  LOP3.LUT R20, R20, 0x3fff, RZ, 0xc0, !PT ;  /* 0x00003fff14147812 */ /* 0x000fe400078ec0ff */
[----:B------:R-:W-:Y:S01]  /*14de0*/  R2UR UR7, R21 ;  /* 0x00000000150772ca */ /* 0x000fe200000e0000 */
[----:B------:R-:W-:Y:S01]  /*14df0*/  IMAD.MOV.U32 R21, RZ, RZ, -0x3ffffff0 ;  /* 0xc0000010ff157424 */ /* 0x000fe200078e00ff */
[----:B------:R-:W-:-:S05]  /*14e00*/  LOP3.LUT R20, R20, 0x10000, RZ, 0xfc, !PT ;  /* 0x0001000014147812 */ /* 0x000fca00078efcff */
[----:B------:R-:W-:-:S05]  /*14e10*/  IMAD R20, R190, 0x500, R20 ;  /* 0x00000500be147824 */ /* 0x000fca00078e0214 */
[----:B------:R-:W-:-:S13]  /*14e20*/  R2UR UR6, R20 ;  /* 0x00000000140672ca */ /* 0x000fda00000e0000 */
[----:B------:R-:W-:Y:S01]  /*14e30*/  QGMMA.64x128x32.F32.E4M3.E4M3 R24, R184, gdesc[UR4], R24, gsb0 ;  /* 0x01e00004b8187df3 */ /* 0x000fe20008000818 */
[----:B0-----:R-:W-:Y:S02]  /*14e40*/  SHF.R.U32.HI R192, RZ, 0x7, R192 ;  /* 0x00000007ffc07819 */ /* 0x001fe400000116c0 */
[----:B------:R-:W-:Y:S02]  /*14e50*/  WARPGROUP.DEPBAR.LE gsb0, 0x0 ;  /* 0x00008000000079c5 */ /* 0x000fe40000010000 */
[----:B------:R-:W-:Y:S01]  /*14e60*/  VIADD R184, R20, 0x100 ;  /* 0x0000010014b87836 */ /* 0x000fe20000000000 */
[----:B------:R-:W-:Y:S01]  /*14e70*/  WARPGROUP.ARRIVE ;  /* 0x00000000000079c5 */ /* 0x000fe20000000000 */
[----:B------:R-:W-:-:S03]  /*14e80*/  IMAD.MOV.U32 R185, RZ, RZ, -0x3ffffff0 ;  /* 0xc0000010ffb97424 */ /* 0x000fc600078e00ff */
[----:B------:R-:W-:Y:S02]  /*14e90*/  R2UR UR6, R184 ;  /* 0x00000000b80672ca */ /* 0x000fe400000e0000 */
[----:B------:R-:W-:-:S13]  /*14ea0*/  R2UR UR7, R185 ;  /* 0x00000000b90772ca */ /* 0x000fda00000e0000 */
[----:B------:R-:W-:Y:S03]  /*14eb0*/  QGMMA.64x128x32.F32.E4M3.E4M3 R24, R180, gdesc[UR4], R24, gsb0 ;  /* 0x01e00004b4187df3 */ /* 0x000fe60008000818 */
        /* <DEDUP_REMOVED lines=8> */
[C---:B------:R-:W-:Y:S01]  /*14f40*/  VIADD R176, R20.reuse, 0x300 ;  /* 0x0000030014b07836 */ /* 0x040fe20000000000 */
[----:B------:R-:W-:Y:S01]  /*14f50*/  WARPGROUP.ARRIVE ;  /* 0x00000000000079c5 */ /* 0x000fe20000000000 */
[----:B------:R-:W-:Y:S02]  /*14f60*/  IMAD.MOV.U32 R177, RZ, RZ, -0x3ffffff0 ;  /* 0xc0000010ffb17424 */ /* 0x000fe400078e00ff */
[----:B------:R-:W-:Y:S01]  /*14f70*/  VIADD R20, R20, 0x400 ;  /* 0x0000040014147836 */ /* 0x000fe20000000000 */
[----:B------:R-:W-:-:S02]  /*14f80*/  R2UR UR6, R176 ;  /* 0x00000000b00672ca */ /* 0x000fc400000e0000 */
[----:B------:R-:W-:-:S13]  /*14f90*/  R2UR UR7, R177 ;  /* 0x00000000b10772ca */ /* 0x000fda00000e0000 */
        /* <DEDUP_REMOVED lines=11> */
.L_x_1961:
[----:B------:R-:W2:Y:S01]  /*15050*/  LDL R176, [R1] ;  /* 0x0000000001b07983 */ /* 0x000ea20000100800 */
[----:B------:R-:W-:Y:S01]  /*15060*/  ISETP.NE.AND P2, PT, R222, 0x1, PT ;  /* 0x00000001de00780c */ /* 0x000fe20003f45270 */
[----:B------:R-:W-:Y:S01]  /*15070*/  IMAD.IADD R173, R208, 0x1, R201 ;  /* 0x00000001d0ad7824 */ /* 0x000fe200078e02c9 */
[----:B------:R-:W-:Y:S01]  /*15080*/  LOP3.LUT P1, RZ, R22, 0x8, RZ, 0xc0, !PT ;  /* 0x0000000816ff7812 */ /* 0x000fe2000782c0ff */
[----:B------:R-:W-:Y:S01]  /*15090*/  IMAD R13, R206, 0x8, R17 ;  /* 0x00000008ce0d7824 */ /* 0x000fe200078e0211 */
[----:B------:R-:W-:Y:S01]  /*150a0*/  ULDC UR5, c[0x0][0x9e0] ;  /* 0x0002780000057ab9 */ /* 0x000fe20000000800 */
[----:B------:R-:W-:Y:S02]  /*150b0*/  IMAD R174, R12, -0xa0, RZ ;  /* 0xffffff600cae7824 */ /* 0x000fe400078e02ff */
[----:B------:R-:W-:Y:S02]  /*150c0*/  VIADD R13, R13, 0x22840 ;  /* 0x000228400d0d7836 */ /* 0x000fe40000000000 */
[----:B------:R-:W-:-:S04]  /*150d0*/  IMAD.IADD R168, R174, 0x1, -R199 ;  /* 0x00000001aea87824 */ /* 0x000fc800078e0ac7 */
[----:B0-----:R-:W0:Y:S08]  /*150e0*/  @P2 LDC R20, c[0x0][0x44c] ;  /* 0x00011300ff142b82 */ /* 0x001e300000000800 */
[----:B------:R-:W1:Y:S01]  /*150f0*/  @P2 LDC R21, c[0x0][0x450] ;  /* 0x00011400ff152b82 */ /* 0x000e620000000800 */
[----:B0-----:R-:W-:-:S05]  /*15100*/  @P2 IMAD.HI.U32 R20, R173, R20, RZ ;  /* 0x00000014ad142227 */ /* 0x001fca00078e00ff */
[----:B-1----:R-:W-:-:S05]  /*15110*/  @P2 SHF.R.U32.HI R173, RZ, R21, R20 ;  /* 0x00000015ffad2219 */ /* 0x002fca0000011614 */
[----:B------:R-:W0:Y:S01]  /*15120*/  SHFL.IDX PT, R175, R173, RZ, 0x1c1f ;  /* 0x001c1fffadaf7589 */ /* 0x000e2200000e0000 */
[----:B--2---:R-:W-:-:S13]  /*15130*/  R2UR UR4, R176 ;  /* 0x00000000b00472ca */ /* 0x004fda00000e0000 */
[----:B------:R-:W-:Y:S01]  /*15140*/  IMAD.U32 R20, RZ, RZ, UR4 ;  /* 0x00000004ff147e24 */ /* 0x000fe2000f8e00ff */
[----:B------:R-:W-:-:S04]  /*15150*/  ULDC UR4, c[0x0][0x9dc] ;  /* 0x0002770000047ab9 */ /* 0x000fc80000000800 */
[----:B------:R-:W-:Y:S02]  /*15160*/  PRMT R13, R20, 0x654, R13 ;  /* 0x00000654140d7816 */ /* 0x000fe4000000000d */
[----:B------:R-:W-:Y:S02]  /*15170*/  IADD3 R20, -R199, 0x1, R174 ;  /* 0x00000001c7147810 */ /* 0x000fe40007ffe1ae */
[----:B------:R1:W-:Y:S02]  /*15180*/  SYNCS.ARRIVE.TRANS64.RED.A1T0 RZ, [R13+URZ], RZ ;  /* 0x000000ff0dff79a7 */ /* 0x0003e4000810043f */
[----:B------:R-:W-:-:S05]  /*15190*/  IADD3 R20, -R197, R20, R198 ;  /* 0x00000014c5147210 */ /* 0x000fca0007ffe1c6 */
[----:B------:R-:W-:Y:S02]  /*151a0*/  VIADD R172, R20, UR5 ;  /* 0x0000000514ac7c36 */ /* 0x000fe40008000000 */
[----:B-1----:R-:W-:Y:S01]  /*151b0*/  IMAD.U32 R13, RZ, RZ, UR4 ;  /* 0x00000004ff0d7e24 */ /* 0x002fe2000f8e00ff */
[----:B------:R-:W-:Y:S01]  /*151c0*/  ULOP3.LUT UR4, URZ, UR4, URZ, 0x33, !UPT ;  /* 0x000000043f047292 */ /* 0x000fe2000f8e333f */
[----:B0-----:R-:W-:-:S05]  /*151d0*/  IMAD.IADD R170, R172, 0x1, R175 ;  /* 0x00000001acaa7824 */ /* 0x001fca00078e02af */
[----:B------:R-:W-:-:S04]  /*151e0*/  VIADD R171, R20, UR4 ;  /* 0x0000000414ab7c36 */ /* 0x000fc80008000000 */
[----:B------:R-:W-:Y:S01]  /*151f0*/  IMAD.IADD R169, R171, 0x1, R175 ;  /* 0x00000001aba97824 */ /* 0x000fe200078e02af */
[----:B------:R-:W-:Y:S06]  /*15200*/  @!P1 BRA `(.L_x_1962) ;  /* 0x00000000005c9947 */ /* 0x000fec0003800000 */
        /* <DEDUP_REMOVED lines=13> */
.L_x_1964:
[----:B------:R-:W-:Y:S02]  /*152e0*/  ULDC UR4, c[0x0][0x9e4] ;  /* 0x0002790000047ab9 */ /* 0x000fe40000000800 */
[----:B------:R-:W-:-:S05]  /*152f0*/  IMAD.U32 R177, RZ, RZ, UR4 ;  /* 0x00000004ffb17e24 */ /* 0x000fca000f8e00ff */
[----:B------:R-:W-:-:S13]  /*15300*/  ISETP.NE.AND P1, PT, R177, 0x1, PT ;  /* 0x00000001b100780c */ /* 0x000fda0003f25270 */
[----:B------:R-:W0:Y:S02]  /*15310*/  @P1 LDC.64 R20, c[0x0][0x9e8] ;  /* 0x00027a00ff141b82 */ /* 0x000e240000000a00 */
[----:B0-----:R-:W-:-:S05]  /*15320*/  @P1 IMAD.HI.U32 R20, R175, R20, RZ ;  /* 0x00000014af141227 */ /* 0x001fca00078e00ff */
[----:B------:R-:W-:-:S07]  /*15330*/  @P1 SHF.R.U32.HI R175, RZ, R21, R20 ;  /* 0x00000015ffaf1219 */ /* 0x000fce0000011614 */
.L_x_1965:
[----:B------:R-:W-:Y:S05]  /*15340*/  BSYNC B0 ;  /* 0x0000000000007941 */ /* 0x000fea0003800000 */
.L_x_1963:
[----:B------:R-:W-:-:S05]  /*15350*/  IMAD R20, R175, R177, R168 ;  /* 0x000000b1af147224 */ /* 0x000fca00078e02a8 */
[----:B------:R-:W-:Y:S02]  /*15360*/  VIADDMNMX R170, R20, R177, R170, PT ;  /* 0x000000b114aa7246 */ /* 0x000fe400038001aa */
[----:B------:R-:W-:-:S07]  /*15370*/  VIMNMX R169, R169, R20, !PT ;  /* 0x00000014a9a97248 */ /* 0x000fce0007fe0100 */
.L_x_1962:
[----:B------:R-:W-:Y:S02]  /*15380*/  ISETP.GE.AND P1, PT, R174, 0x2, PT ;  /* 0x00000002ae00780c */ /* 0x000fe40003f26270 */
[----:B------:R-:W-:Y:S02]  /*15390*/  LOP3.LUT R16, R16, 0xefffffff, RZ, 0xc0, !PT ;  /* 0xefffffff10107812 */ /* 0x000fe400078ec0ff */
[----:B------:R-:W-:Y:S02]  /*153a0*/  ISETP.GE.AND P2, PT, R174, 0x9, PT ;  /* 0x00000009ae00780c */ /* 0x000fe40003f46270 */
[----:B------:R-:W-:Y:S02]  /*153b0*/  LOP3.LUT R22, R22, 0xfffffffe, RZ, 0xc0, !PT ;  /* 0xfffffffe16167812 */ /* 0x000fe400078ec0ff */
[----:B------:R-:W-:-:S05]  /*153c0*/  ISETP.GE.AND P3, PT, R174, 0x22, PT ;  /* 0x00000022ae00780c */ /* 0x000fca0003f66270 */
[----:B------:R-:W-:Y:S02]  /*153d0*/  @P1 LOP3.LUT R16, R16, 0x10000000, RZ, 0xfc, !PT ;  /* 0x1000000010101812 */ /* 0x000fe400078efcff */
[----:B------:R-:W-:Y:S02]  /*153e0*/  ISETP.GT.AND P1, PT, R169, 0x1, !P1 ;  /* 0x00000001a900780c */ /* 0x000fe40004f24270 */
[----:B------:R-:W-:Y:S02]  /*153f0*/  LOP3.LUT R16, R16, 0xdfffffff, RZ, 0xc0, !PT ;  /* 0xdfffffff10107812 */ /* 0x000fe400078ec0ff */
[----:B------:R-:W-:Y:S02]  /*15400*/  ISETP.LT.OR P1, PT, R170, 0x2, P1 ;  /* 0x00000002aa00780c */ /* 0x000fe40000f21670 */
[----:B------:R-:W-:Y:S02]  /*15410*/  @P2 LOP3.LUT R16, R16, 0x20000000, RZ, 0xfc, !PT ;  /* 0x2000000010102812 */ /* 0x000fe400078efcff */
[----:B------:R-:W-:-:S02]  /*15420*/  FSEL R153, R153, -INF , !P1 ;  /* 0xff80000099997808 */ /* 0x000fc40004800000 */
[C---:B------:R-:W-:Y:S02]  /*15430*/  ISETP.GT.AND P1, PT, R169.reuse, 0x8, !P2 ;  /* 0x00000008a900780c */ /* 0x040fe40005724270 */
[----:B------:R-:W-:Y:S02]  /*15440*/  ISETP.GE.AND P2, PT, R174, 0xa, PT ;  /* 0x0000000aae00780c */ /* 0x000fe40003f46270 */
[----:B------:R-:W-:Y:S02]  /*15450*/  ISETP.LT.OR P1, PT, R170, 0x9, P1 ;  /* 0x00000009aa00780c */ /* 0x000fe40000f21670 */
[----:B------:R-:W-:Y:S02]  /*15460*/  LOP3.LUT R16, R16, 0xbfffffff, RZ, 0xc0, !PT ;  /* 0xbfffffff10107812 */ /* 0x000fe400078ec0ff */
        /* <DEDUP_REMOVED lines=12> */
[----:B------:R-:W-:Y:S02]  /*15530*/  ISETP.GT.AND P1, PT, R169, 0x11, !P2 ;  /* 0x00000011a900780c */ /* 0x000fe40005724270 */
[----:B------:R-:W-:Y:S02]  /*15540*/  LOP3.LUT R16, R16, 0xfffffffd, RZ, 0xc0, !PT ;  /* 0xfffffffd10107812 */ /* 0x000fe400078ec0ff */
[----:B------:R-:W-:-:S02]  /*15550*/  ISETP.LT.OR P1, PT, R170, 0x12, P1 ;  /* 0x00000012aa00780c */ /* 0x000fc40000f21670 */
[----:B------:R-:W-:Y:S02]  /*15560*/  @P3 LOP3.LUT R16, R16, 0x2, RZ, 0xfc, !PT ;  /* 0x0000000210103812 */ /* 0x000fe400078efcff */
[----:B------:R-:W-:Y:S02]  /*15570*/  FSEL R161, R161, -INF , !P1 ;  /* 0xff800000a1a17808 */ /* 0x000fe40004800000 */
[----:B------:R-:W-:Y:S02]  /*15580*/  @P2 LOP3.LUT R22, R22, 0x1, RZ, 0xfc, !PT ;  /* 0x0000000116162812 */ /* 0x000fe400078efcff */
[----:B------:R-:W-:Y:S02]  /*15590*/  ISETP.GE.AND P2, PT, R174, 0x19, PT ;  /* 0x00000019ae00780c */ /* 0x000fe40003f46270 */
[----:B------:R-:W-:Y:S02]  /*155a0*/  LOP3.LUT R22, R22, 0xfffffffb, RZ, 0xc0, !PT ;  /* 0xfffffffb16167812 */ /* 0x000fe400078ec0ff */
[----:B------:R-:W-:-:S02]  /*155b0*/  ISETP.GT.AND P1, PT, R169, 0x18, !P2 ;  /* 0x00000018a900780c */ /* 0x000fc40005724270 */
[----:B------:R-:W-:Y:S02]  /*155c0*/  LOP3.LUT R16, R16, 0xfffffffb, RZ, 0xc0, !PT ;  /* 0xfffffffb10107812 */ /* 0x000fe400078ec0ff */
[----:B------:R-:W-:-:S04]  /*155d0*/  ISETP.LT.OR P1, PT, R170, 0x19, P1 ;  /* 0x00000019aa00780c */ /* 0x000fc80000f21670 */
[----:B------:R-:W-:Y:S02]  /*155e0*/  FSEL R179, R164, -INF , !P1 ;  /* 0xff800000a4b37808 */ /* 0x000fe40004800000 */
[----:B------:R-:W-:Y:S02]  /*155f0*/  @P2 LOP3.LUT R22, R22, 0x4, RZ, 0xfc, !PT ;  /* 0x0000000416162812 */ /* 0x000fe400078efcff */
[----:B------:R-:W-:Y:S02]  /*15600*/  ISETP.GE.AND P2, PT, R174, 0x1a, PT ;  /* 0x0000001aae00780c */ /* 0x000fe40003f46270 */
[----:B------:R-:W-:Y:S02]  /*15610*/  LOP3.LUT R22, R22, 0xfffffffd, RZ, 0xc0, !PT ;  /* 0xfffffffd16167812 */ /* 0x000fe400078ec0ff */
[----:B------:R-:W-:-:S04]  /*15620*/  ISETP.GT.AND P1, PT, R169, 0x19, !P2 ;  /* 0x00000019a900780c */ /* 0x000fc80005724270 */
[----:B------:R-:W-:-:S04]  /*15630*/  ISETP.LT.OR P1, PT, R170, 0x1a, P1 ;  /* 0x0000001aaa00780c */ /* 0x000fc80000f21670 */
[----:B------:R-:W-:Y:S02]  /*15640*/  FSEL R165, R165, -INF , !P1 ;  /* 0xff800000a5a57808 */ /* 0x000fe40004800000 */
[----:B------:R-:W-:Y:S02]  /*15650*/  ISETP.GE.AND P1, PT, R174, 0x21, PT ;  /* 0x00000021ae00780c */ /* 0x000fe40003f26270 */
[----:B------:R-:W-:Y:S02]  /*15660*/  @P2 LOP3.LUT R22, R22, 0x2, RZ, 0xfc, !PT ;  /* 0x0000000216162812 */ /* 0x000fe400078efcff */
[----:B------:R-:W-:-:S04]  /*15670*/  ISETP.GT.AND P2, PT, R169, 0x20, !P1 ;  /* 0x00000020a900780c */ /* 0x000fc80004f44270 */
[----:B------:R-:W-:-:S04]  /*15680*/  ISETP.LT.OR P2, PT, R170, 0x21, P2 ;  /* 0x00000021aa00780c */ /* 0x000fc80001741670 */
        /* <DEDUP_REMOVED lines=182> */
[----:B------:R-:W-:Y:S01]  /*161f0*/  LOP3.LUT P6, RZ, R22, 0x8, RZ, 0xc0, !PT ;  /* 0x0000000816ff7812 */ /* 0x000fe200078cc0ff */
[--C-:B0-----:R-:W-:Y:S02]  /*16200*/  IMAD.IADD R172, R172, 0x1, R169.reuse ;  /* 0x00000001acac7824 */ /* 0x101fe400078e02a9 */
[----:B------:R-:W-:-:S10]  /*16210*/  IMAD.IADD R171, R171, 0x1, R169 ;  /* 0x00000001abab7824 */ /* 0x000fd400078e02a9 */
[----:B------:R-:W-:Y:S05]  /*16220*/  @!P6 BRA `(.L_x_1966) ;  /* 0x00000000005ce947 */ /* 0x000fea0003800000 */
        /* <DEDUP_REMOVED lines=13> */
.L_x_1968:
[----:B------:R-:W-:Y:S02]  /*16300*/  ULDC UR4, c[0x0][0x9e4] ;  /* 0x0002790000047ab9 */ /* 0x000fe40000000800 */
[----:B------:R-:W-:-:S05]  /*16310*/  IMAD.U32 R173, RZ, RZ, UR4 ;  /* 0x00000004ffad7e24 */ /* 0x000fca000f8e00ff */
[----:B------:R-:W-:-:S13]  /*16320*/  ISETP.NE.AND P6, PT, R173, 0x1, PT ;  /* 0x00000001ad00780c */ /* 0x000fda0003fc5270 */
[----:B------:R-:W0:Y:S02]  /*16330*/  @P6 LDC.64 R20, c[0x0][0x9e8] ;  /* 0x00027a00ff146b82 */ /* 0x000e240000000a00 */
[----:B0-----:R-:W-:-:S05]  /*16340*/  @P6 IMAD.HI.U32 R20, R169, R20, RZ ;  /* 0x00000014a9146227 */ /* 0x001fca00078e00ff */
[----:B------:R-:W-:-:S07]  /*16350*/  @P6 SHF.R.U32.HI R169, RZ, R21, R20 ;  /* 0x00000015ffa96219 */ /* 0x000fce0000011614 */
.L_x_1969:
[----:B------:R-:W-:Y:S05]  /*16360*/  BSYNC B0 ;  /* 0x0000000000007941 */ /* 0x000fea0003800000 */
.L_x_1967:
[----:B------:R-:W-:-:S05]  /*16370*/  IMAD R168, R169, R173, R168 ;  /* 0x000000ada9a87224 */ /* 0x000fca00078e02a8 */
[----:B------:R-:W-:Y:S02]  /*16380*/  VIADDMNMX R172, R168, R173, R172, PT ;  /* 0x000000ada8ac7246 */ /* 0x000fe400038001ac */
[----:B------:R-:W-:-:S07]  /*16390*/  VIMNMX R171, R171, R168, !PT ;  /* 0x000000a8abab7248 */ /* 0x000fce0007fe0100 */
.L_x_1966:
        /* <DEDUP_REMOVED lines=59> */
[----:B------:R-:W-:-:S02]  /*16750*/  FSEL R95, R95, -INF , !P2 ;  /* 0xff8000005f5f7808 */ /* 0x000fc40005000000 */
[----:B------:R-:W-:Y:S02]  /*16760*/  FSEL R122, R122, -INF , !P1 ;  /* 0xff8000007a7a7808 */ /* 0x000fe40004800000 */
[----:B------:R-:W-:Y:S02]  /*16770*/  LOP3.LUT P1, RZ, R16, 0x80000, RZ, 0xc0, !PT ;  /* 0x0008000010ff7812 */ /* 0x000fe4000782c0ff */
[C---:B------:R-:W-:Y:S02]  /*16780*/  ISETP.LT.OR P3, PT, R172.reuse, 0x91, P3 ;  /* 0x00000091ac00780c */ /* 0x040fe40001f61670 */
[C---:B------:R-:W-:Y:S02]  /*16790*/  ISETP.GT.AND P1, PT, R171.reuse, 0x41, !P1 ;  /* 0x00000041ab00780c */ /* 0x040fe40004f24270 */
[----:B------:R-:W-:Y:S02]  /*167a0*/  ISETP.GT.AND P4, PT, R171, 0x91, !P4 ;  /* 0x00000091ab00780c */ /* 0x000fe40006784270 */
[----:B------:R-:W-:-:S02]  /*167b0*/  ISETP.LT.OR P1, PT, R172, 0x42, P1 ;  /* 0x00000042ac00780c */ /* 0x000fc40000f21670 */
[----:B------:R-:W-:Y:S02]  /*167c0*/  ISETP.GT.AND P5, PT, R171, 0x98, !P5 ;  /* 0x00000098ab00780c */ /* 0x000fe40006fa4270 */
[----:B------:R-:W-:Y:S02]  /*167d0*/  FSEL R123, R123, -INF , !P1 ;  /* 0xff8000007b7b7808 */ /* 0x000fe40004800000 */
[----:B------:R-:W-:Y:S02]  /*167e0*/  LOP3.LUT P1, RZ, R16, 0x40000, RZ, 0xc0, !PT ;  /* 0x0004000010ff7812 */ /* 0x000fe4000782c0ff */
[----:B------:R-:W-:Y:S02]  /*167f0*/  FSEL R98, R98, -INF , !P3 ;  /* 0xff80000062627808 */ /* 0x000fe40005800000 */
[----:B------:R-:W-:Y:S02]  /*16800*/  ISETP.GT.AND P1, PT, R171, 0x48, !P1 ;  /* 0x00000048ab00780c */ /* 0x000fe40004f24270 */
[----:B------:R-:W-:-:S02]  /*16810*/  ISETP.LT.OR P4, PT, R172, 0x92, P4 ;  /* 0x00000092ac00780c */ /* 0x000fc40002781670 */
[----:B------:R-:W-:Y:S02]  /*16820*/  ISETP.LT.OR P1, PT, R172, 0x49, P1 ;  /* 0x00000049ac00780c */ /* 0x000fe40000f21670 */
[----:B------:R-:W-:Y:S02]  /*16830*/  FSEL R99, R99, -INF , !P4 ;  /* 0xff80000063637808 */ /* 0x000fe40006000000 */
[----:B------:R-:W-:Y:S02]  /*16840*/  FSEL R126, R126, -INF , !P1 ;  /* 0xff8000007e7e7808 */ /* 0x000fe40004800000 */
[----:B------:R-:W-:Y:S02]  /*16850*/  ISETP.GT.AND P1, PT, R171, 0x49, !P6 ;  /* 0x00000049ab00780c */ /* 0x000fe40007724270 */
[----:B------:R-:W-:Y:S02]  /*16860*/  LOP3.LUT P6, RZ, R16, 0x40, RZ, 0xc0, !PT ;  /* 0x0000004010ff7812 */ /* 0x000fe400078cc0ff */
[----:B------:R-:W-:-:S02]  /*16870*/  ISETP.LT.OR P1, PT, R172, 0x4a, P1 ;  /* 0x0000004aac00780c */ /* 0x000fc40000f21670 */
[----:B------:R-:W-:Y:S02]  /*16880*/  ISETP.LT.OR P5, PT, R172, 0x99, P5 ;  /* 0x00000099ac00780c */ /* 0x000fe40002fa1670 */
        /* <DEDUP_REMOVED lines=85> */
[----:B------:R-:W-:Y:S02]  /*16de0*/  FMNMX.FTZ R91, R129, R120, !PT ;  /* 0x00000078815b7209 */ /* 0x000fe40007810000 */
[----:B------:R-:W-:Y:S02]  /*16df0*/  ISETP.GT.AND P1, PT, R171, 0x88, !P6 ;  /* 0x00000088ab00780c */ /* 0x000fe40007724270 */
[----:B------:R-:W-:Y:S02]  /*16e00*/  FMNMX.FTZ R120, R132, R91, !PT ;  /* 0x0000005b84787209 */ /* 0x000fe40007810000 */
[----:B------:R-:W-:Y:S02]  /*16e10*/  ISETP.LT.OR P1, PT, R172, 0x89, P1 ;  /* 0x00000089ac00780c */ /* 0x000fe40000f21670 */
[----:B------:R-:W-:-:S02]  /*16e20*/  FMNMX.FTZ R91, R133, R120, !PT ;  /* 0x00000078855b7209 */ /* 0x000fc40007810000 */
[----:B------:R-:W-:Y:S02]  /*16e30*/  LOP3.LUT P6, RZ, R16, 0x1, RZ, 0xc0, !PT ;  /* 0x0000000110ff7812 */ /* 0x000fe400078cc0ff */
[----:B------:R-:W-:Y:S02]  /*16e40*/  FMNMX.FTZ R120, R104, R91, !PT ;  /* 0x0000005b68787209 */ /* 0x000fe40007810000 */
[----:B------:R-:W-:Y:S02]  /*16e50*/  FSEL R94, R94, -INF , !P1 ;  /* 0xff8000005e5e7808 */ /* 0x000fe40004800000 */
[----:B------:R-:W-:Y:S02]  /*16e60*/  FMNMX.FTZ R91, R105, R120, !PT ;  /* 0x00000078695b7209 */ /* 0x000fe40007810000 */
[----:B------:R-:W-:Y:S02]  /*16e70*/  ISETP.GT.AND P1, PT, R171, RZ, !P6 ;  /* 0x000000ffab00720c */ /* 0x000fe40007724270 */
[----:B------:R-:W-:-:S02]  /*16e80*/  FMNMX.FTZ R120, R108, R91, !PT ;  /* 0x0000005b6c787209 */ /* 0x000fc40007810000 */
[----:B------:R-:W-:Y:S02]  /*16e90*/  ISETP.LT.OR P1, PT, R172, 0x1, P1 ;  /* 0x00000001ac00780c */ /* 0x000fe40000f21670 */
[----:B------:R-:W-:Y:S02]  /*16ea0*/  FMNMX.FTZ R91, R109, R120, !PT ;  /* 0x000000786d5b7209 */ /* 0x000fe40007810000 */
[----:B------:R-:W-:Y:S02]  /*16eb0*/  FSEL R154, R154, -INF , !P1 ;  /* 0xff8000009a9a7808 */ /* 0x000fe40004800000 */
[----:B------:R-:W-:Y:S02]  /*16ec0*/  FMNMX.FTZ R120, R112, R91, !PT ;  /* 0x0000005b70787209 */ /* 0x000fe40007810000 */
[----:B------:R-:W-:Y:S02]  /*16ed0*/  FMNMX.FTZ R142, R154, R0, !PT ;  /* 0x000000009a8e7209 */ /* 0x000fe40007810000 */
[----:B------:R-:W-:-:S02]  /*16ee0*/  FMNMX.FTZ R91, R113, R120, !PT ;  /* 0x00000078715b7209 */ /* 0x000fc40007810000 */
[----:B------:R-:W-:Y:S02]  /*16ef0*/  LOP3.LUT P6, RZ, R16, 0x8000000, RZ, 0xc0, !PT ;  /* 0x0800000010ff7812 */ /* 0x000fe400078cc0ff */
[----:B------:R-:W-:Y:S02]  /*16f00*/  FMNMX.FTZ R120, R116, R91, !PT ;  /* 0x0000005b74787209 */ /* 0x000fe40007810000 */
[----:B------:R-:W-:Y:S02]  /*16f10*/  ISETP.GT.AND P2, PT, R171, 0x99, !P6 ;  /* 0x00000099ab00780c */ /* 0x000fe40007744270 */
[----:B------:R-:W-:Y:S02]  /*16f20*/  FMNMX.FTZ R91, R117, R120, !PT ;  /* 0x00000078755b7209 */ /* 0x000fe40007810000 */
[----:B------:R-:W-:Y:S02]  /*16f30*/  ISETP.LT.OR P2, PT, R172, 0x9a, P2 ;  /* 0x0000009aac00780c */ /* 0x000fe40001741670 */
        /* <DEDUP_REMOVED lines=11> */
[----:B0-----:R-:W-:-:S04]  /*16ff0*/  FMNMX.FTZ R91, R128, R91, !PT ;  /* 0x0000005b805b7209 */ /* 0x001fc80007810000 */
[----:B------:R-:W-:Y:S01]  /*17000*/  FSETP.NEU.FTZ.AND P1, PT, R91, -INF , PT ;  /* 0xff8000005b00780b */ /* 0x000fe20003f3d000 */
[----:B------:R-:W-:-:S05]  /*17010*/  FFMA.FTZ R120, R2, R91, -8 ;  /* 0xc100000002787423 */ /* 0x000fca000001005b */
[----:B------:R-:W-:-:S05]  /*17020*/  FSEL R120, R120, RZ, P1 ;  /* 0x000000ff78787208 */ /* 0x000fca0000800000 */
[C-C-:B------:R-:W-:Y:S01]  /*17030*/  FFMA.FTZ R128, R2.reuse, R175, -R120.reuse ;  /* 0x000000af02807223 */ /* 0x140fe20000010878 */
[----:B------:R-:W-:Y:S01]  /*17040*/  FMNMX.FTZ R175, R155, R142, !PT ;  /* 0x0000008e9baf7209 */ /* 0x000fe20007810000 */
[C-C-:B------:R-:W-:Y:S01]  /*17050*/  FFMA.FTZ R152, R2.reuse, R152, -R120.reuse ;  /* 0x0000009802987223 */ /* 0x140fe20000010878 */
[----:B------:R-:W-:-:S01]  /*17060*/  FFMA.FTZ R164, R2, R109, -R120 ;  /* 0x0000006d02a47223 */ /* 0x000fc20000010878 */
[----:B------:R-:W-:Y:S01]  /*17070*/  FSEL R109, R103, -INF , !P2 ;  /* 0xff800000676d7808 */ /* 0x000fe20005000000 */
[----:B------:R-:W-:-:S01]  /*17080*/  FFMA.FTZ R136, R2, R177, -R120 ;  /* 0x000000b102887223 */ /* 0x000fc20000010878 */
[----:B------:R-:W-:Y:S01]  /*17090*/  FMNMX.FTZ R142, R158, R175, !PT ;  /* 0x000000af9e8e7209 */ /* 0x000fe20007810000 */
[----:B------:R0:W-:Y:S01]  /*170a0*/  MUFU.EX2 R124, R152 ;  /* 0x00000098007c7308 */ /* 0x0001e20000000800 */
        /* <DEDUP_REMOVED lines=43> */
[----:B------:R-:W-:Y:S01]  /*17360*/  FFMA.FTZ R101, R2, R101, -R120 ;  /* 0x0000006502657223 */ /* 0x000fe20000010878 */
[----:B------:R1:W-:Y:S02]  /*17370*/  MUFU.EX2 R103, R164 ;  /* 0x000000a400677308 */ /* 0x0003e40000000800 */
[----:B------:R-:W-:-:S04]  /*17380*/  FMNMX.FTZ R148, R150, R175, !PT ;  /* 0x000000af96947209 */ /* 0x000fc80007810000 */
[----:B------:R-:W-:Y:S02]  /*17390*/  FMNMX.FTZ R175, R151, R148, !PT ;  /* 0x0000009497af7209 */ /* 0x000fe40007810000 */
[----:B------:R-:W-:Y:S02]  /*173a0*/  MUFU.EX2 R153, R153 ;  /* 0x0000009900997308 */ /* 0x000fe40000000800 */
[----:B0-----:R-:W-:-:S04]  /*173b0*/  FMNMX.FTZ R152, R122, R175, !PT ;  /* 0x000000af7a987209 */ /* 0x001fc80007810000 */
        /* <DEDUP_REMOVED lines=26> */
[----:B------:R-:W-:Y:S01]  /*17560*/  FMNMX.FTZ R160, R94, R175, !PT ;  /* 0x000000af5ea07209 */ /* 0x000fe20007810000 */
[----:B------:R-:W-:-:S03]  /*17570*/  FFMA.FTZ R175, R2, R89, -R120 ;  /* 0x0000005902af7223 */ /* 0x000fc60000010878 */
[----:B------:R-:W-:Y:S02]  /*17580*/  FMNMX.FTZ R171, R95, R160, !PT ;  /* 0x000000a05fab7209 */ /* 0x000fe40007810000 */
[----:B------:R-:W-:Y:S02]  /*17590*/  MUFU.EX2 R141, R141 ;  /* 0x0000008d008d7308 */ /* 0x000fe40000000800 */
[----:B------:R-:W-:Y:S02]  /*175a0*/  FMNMX.FTZ R160, R98, R171, !PT ;  /* 0x000000ab62a07209 */ /* 0x000fe40007810000 */
[----:B------:R-:W-:Y:S01]  /*175b0*/  FSEL R171, R102, -INF , !P5 ;  /* 0xff80000066ab7808 */ /* 0x000fe20006800000 */
[----:B------:R-:W-:-:S01]  /*175c0*/  FFMA.FTZ R102, R2, R112, -R120 ;  /* 0x0000007002667223 */ /* 0x000fc20000010878 */
[----:B------:R-:W-:Y:S01]  /*175d0*/  FMNMX.FTZ R160, R99, R160, !PT ;  /* 0x000000a063a07209 */ /* 0x000fe20007810000 */
[----:B------:R-:W-:-:S01]  /*175e0*/  FFMA.FTZ R112, R2, R116, -R120 ;  /* 0x0000007402707223 */ /* 0x000fc20000010878 */
[----:B------:R-:W-:Y:S01]  /*175f0*/  FSEL R120, R91, RZ, P1 ;  /* 0x000000ff5b787208 */ /* 0x000fe20000800000 */
[----:B------:R-:W-:Y:S01]  /*17600*/  MUFU.EX2 R144, R185 ;  /* 0x000000b900907308 */ /* 0x000fe20000000800 */
[----:B------:R-:W-:-:S03]  /*17610*/  FMNMX.FTZ R160, R171, R160, !PT ;  /* 0x000000a0aba07209 */ /* 0x000fc60007810000 */
[----:B------:R-:W-:Y:S01]  /*17620*/  FADD.FTZ R3, -R120, R3 ;  /* 0x0000000378037221 */ /* 0x000fe20000010100 */
[----:B------:R-:W-:-:S03]  /*17630*/  FMNMX.FTZ R160, R109, R160, !PT ;  /* 0x000000a06da07209 */ /* 0x000fc60007810000 */
[----:B------:R-:W-:Y:S01]  /*17640*/  FMUL.FTZ R3, R2, R3 ;  /* 0x0000000302037220 */ /* 0x000fe20000410000 */
[----:B------:R-:W-:Y:S01]  /*17650*/  MUFU.EX2 R145, R145 ;  /* 0x0000009100917308 */ /* 0x000fe20000000800 */
[----:B------:R-:W0:Y:S07]  /*17660*/  SHFL.BFLY PT, R177, R160, 0x2, 0x1f ;  /* 0x0c401f00a0b17f89 */ /* 0x000e2e00000e0000 */
[----:B------:R-:W2:Y:S08]  /*17670*/  MUFU.EX2 R3, R3 ;  /* 0x0000000300037308 */ /* 0x000eb00000000800 */
[----:B------:R-:W-:Y:S08]  /*17680*/  MUFU.EX2 R146, R187 ;  /* 0x000000bb00927308 */ /* 0x000ff00000000800 */
[----:B------:R-:W-:Y:S01]  /*17690*/  MUFU.EX2 R149, R149 ;  /* 0x0000009500957308 */ /* 0x000fe20000000800 */
[----:B0-----:R-:W-:-:S05]  /*176a0*/  FMNMX.FTZ R89, R160, R177, !PT ;  /* 0x000000b1a0597209 */ /* 0x001fca0007810000 */
[----:B------:R-:W0:Y:S02]  /*176b0*/  SHFL.BFLY PT, R116, R89, 0x1, 0x1f ;  /* 0x0c201f0059747f89 */ /* 0x000e2400000e0000 */
[----:B------:R-:W-:Y:S08]  /*176c0*/  MUFU.EX2 R148, R215 ;  /* 0x000000d700947308 */ /* 0x000ff00000000800 */
[----:B------:R-:W-:Y:S08]  /*176d0*/  MUFU.EX2 R121, R121 ;  /* 0x0000007900797308 */ /* 0x000ff00000000800 */
[----:B------:R-:W-:Y:S01]  /*176e0*/  MUFU.EX2 R152, R219 ;  /* 0x000000db00987308 */ /* 0x000fe20000000800 */
[----:B0-----:R-:W-:-:S07]  /*176f0*/  FMNMX.FTZ R89, R89, R116, !PT ;  /* 0x0000007459597209 */ /* 0x001fce0007810000 */
[----:B------:R-:W-:Y:S01]  /*17700*/  MUFU.EX2 R125, R125 ;  /* 0x0000007d007d7308 */ /* 0x000fe20000000800 */
[----:B------:R-:W-:Y:S01]  /*17710*/  FSETP.NEU.FTZ.AND P1, PT, R89, -INF , PT ;  /* 0xff8000005900780b */ /* 0x000fe20003f3d000 */
[----:B------:R-:W-:-:S05]  /*17720*/  FFMA.FTZ R177, R2, R89, -8 ;  /* 0xc100000002b17423 */ /* 0x000fca0000010059 */
[----:B------:R-:W-:Y:S01]  /*17730*/  FSEL R177, R177, RZ, P1 ;  /* 0x000000ffb1b17208 */ /* 0x000fe20000800000 */
[----:B------:R-:W-:Y:S04]  /*17740*/  MUFU.EX2 R156, R221 ;  /* 0x000000dd009c7308 */ /* 0x000fe80000000800 */
[----:B-1----:R-:W-:-:S01]  /*17750*/  FFMA.FTZ R164, R2, R147, -R177 ;  /* 0x0000009302a47223 */ /* 0x002fc200000108b1 */
[C-C-:B------:R-:W-:Y:S01]  /*17760*/  FFMA.FTZ R147, R2.reuse, R150, -R177.reuse ;  /* 0x0000009602937223 */ /* 0x140fe200000108b1 */
[----:B------:R-:W-:-:S01]  /*17770*/  FFMA.FTZ R150, R2, R151, -R177 ;  /* 0x0000009702967223 */ /* 0x000fc200000108b1 */
[----:B------:R-:W-:Y:S01]  /*17780*/  FSEL R151, R89, RZ, P1 ;  /* 0x000000ff59977208 */ /* 0x000fe20000800000 */
[----:B------:R-:W-:-:S01]  /*17790*/  FFMA.FTZ R179, R2, R154, -R177 ;  /* 0x0000009a02b37223 */ /* 0x000fc200000108b1 */
[C-C-:B------:R-:W-:Y:S01]  /*177a0*/  FFMA.FTZ R116, R2.reuse, R155, -R177.reuse ;  /* 0x0000009b02747223 */ /* 0x140fe200000108b1 */
[----:B------:R-:W-:-:S01]  /*177b0*/  FFMA.FTZ R120, R2, R158, -R177 ;  /* 0x0000009e02787223 */ /* 0x000fc200000108b1 */
[----:B------:R-:W-:Y:S01]  /*177c0*/  FFMA.FTZ R155, R2, R159, -R177 ;  /* 0x0000009f029b7223 */ /* 0x000fe200000108b1 */
[----:B------:R-:W-:-:S01]  /*177d0*/  FADD.FTZ R151, -R151, R0 ;  /* 0x0000000097977221 */ /* 0x000fc20000010100 */
[C-C-:B------:R-:W-:Y:S01]  /*177e0*/  FFMA.FTZ R154, R2.reuse, R162, -R177.reuse ;  /* 0x000000a2029a7223 */ /* 0x140fe200000108b1 */
[----:B------:R-:W-:Y:S01]  /*177f0*/  MUFU.EX2 R179, R179 ;  /* 0x000000b300b37308 */ /* 0x000fe20000000800 */
[----:B------:R-:W-:-:S01]  /*17800*/  FFMA.FTZ R159, R2, R163, -R177 ;  /* 0x000000a3029f7223 */ /* 0x000fc200000108b1 */
[C---:B------:R-:W-:Y:S01]  /*17810*/  FMUL.FTZ R0, R2.reuse, R151 ;  /* 0x0000009702007220 */ /* 0x040fe20000410000 */
[----:B------:R-:W-:-:S01]  /*17820*/  FFMA.FTZ R158, R2, R166, -R177 ;  /* 0x000000a6029e7223 */ /* 0x000fc200000108b1 */
[----:B--2---:R-:W-:Y:S01]  /*17830*/  FFMA.FTZ R166, R3, R15, R124 ;  /* 0x0000000f03a67223 */ /* 0x004fe2000001007c */
[----:B------:R-:W-:-:S01]  /*17840*/  FFMA.FTZ R163, R2, R167, -R177 ;  /* 0x000000a702a37223 */ /* 0x000fc200000108b1 */
[C-C-:B------:R-:W-:Y:S01]  /*17850*/  FFMA.FTZ R21, R2.reuse, R21, -R177.reuse ;  /* 0x0000001502157223 */ /* 0x140fe200000108b1 */
[----:B------:R-:W-:-:S01]  /*17860*/  FFMA.FTZ R160, R2, R139, -R177 ;  /* 0x0000008b02a07223 */ /* 0x000fc200000108b1 */
[----:B------:R-:W0:Y:S01]  /*17870*/  MUFU.EX2 R0, R0 ;  /* 0x0000000000007308 */ /* 0x000e220000000800 */
[----:B------:R-:W-:-:S01]  /*17880*/  FADD.FTZ R151, R153, R166 ;  /* 0x000000a699977221 */ /* 0x000fc20000010000 */
[C-C-:B------:R-:W-:Y:S01]  /*17890*/  FFMA.FTZ R139, R2.reuse, R169, -R177.reuse ;  /* 0x000000a9028b7223 */ /* 0x140fe200000108b1 */
[----:B------:R-:W-:-:S01]  /*178a0*/  FFMA.FTZ R162, R2, R143, -R177 ;  /* 0x0000008f02a27223 */ /* 0x000fc200000108b1 */
[C-C-:B------:R-:W-:Y:S01]  /*178b0*/  FFMA.FTZ R143, R2.reuse, R173, -R177.reuse ;  /* 0x000000ad028f7223 */ /* 0x140fe200000108b1 */
[----:B------:R-:W-:-:S01]  /*178c0*/  FFMA.FTZ R122, R2, R122, -R177 ;  /* 0x0000007a027a7223 */ /* 0x000fc200000108b1 */
[C-C-:B------:R-:W-:Y:S01]  /*178d0*/  FFMA.FTZ R123, R2.reuse, R123, -R177.reuse ;  /* 0x0000007b027b7223 */ /* 0x140fe200000108b1 */
[----:B------:R-:W-:-:S01]  /*178e0*/  FFMA.FTZ R126, R2, R126, -R177 ;  /* 0x0000007e027e7223 */ /* 0x000fc200000108b1 */
[----:B------:R-:W1:Y:S01]  /*178f0*/  MUFU.EX2 R116, R116 ;  /* 0x0000007400747308 */ /* 0x000e620000000800 */
[----:B------:R-:W-:-:S01]  /*17900*/  FFMA.FTZ R127, R2, R127, -R177 ;  /* 0x0000007f027f7223 */ /* 0x000fc200000108b1 */
[C-C-:B------:R-:W-:Y:S01]  /*17910*/  FFMA.FTZ R130, R2.reuse, R130, -R177.reuse ;  /* 0x0000008202827223 */ /* 0x140fe200000108b1 */
[----:B------:R-:W-:-:S01]  /*17920*/  FFMA.FTZ R131, R2, R131, -R177 ;  /* 0x0000008302837223 */ /* 0x000fc200000108b1 */
[C-C-:B------:R-:W-:Y:S01]  /*17930*/  FFMA.FTZ R134, R2.reuse, R134, -R177.reuse ;  /* 0x0000008602867223 */ /* 0x140fe200000108b1 */
[----:B------:R-:W-:-:S01]  /*17940*/  FFMA.FTZ R135, R2, R135, -R177 ;  /* 0x0000008702877223 */ /* 0x000fc200000108b1 */
[C-C-:B------:R-:W-:Y:S01]  /*17950*/  FFMA.FTZ R106, R2.reuse, R106, -R177.reuse ;  /* 0x0000006a026a7223 */ /* 0x140fe200000108b1 */
[----:B------:R-:W-:-:S01]  /*17960*/  FFMA.FTZ R107, R2, R107, -R177 ;  /* 0x0000006b026b7223 */ /* 0x000fc200000108b1 */
[----:B------:R-:W2:Y:S01]  /*17970*/  MUFU.EX2 R120, R120 ;  /* 0x0000007800787308 */ /* 0x000ea20000000800 */
[----:B0-----:R-:W-:-:S01]  /*17980*/  FFMA.FTZ R15, R0, R14, R179 ;  /* 0x0000000e000f7223 */ /* 0x001fc200000100b3 */
        /* <DEDUP_REMOVED lines=8> */
[C-C-:B------:R-:W-:Y:S01]  /*17a10*/  FFMA.FTZ R119, R2.reuse, R119, -R177.reuse ;  /* 0x0000007702777223 */ /* 0x140fe200000108b1 */
[----:B------:R-:W-:-:S01]  /*17a20*/  FFMA.FTZ R90, R2, R90, -R177 ;  /* 0x0000005a025a7223 */ /* 0x000fc200000108b1 */
[C-C-:B------:R-:W-:Y:S01]  /*17a30*/  FFMA.FTZ R95, R2.reuse, R95, -R177.reuse ;  /* 0x0000005f025f7223 */ /* 0x140fe200000108b1 */
[----:B------:R-:W-:-:S01]  /*17a40*/  FFMA.FTZ R99, R2, R99, -R177 ;  /* 0x0000006302637223 */ /* 0x000fc200000108b1 */
[----:B------:R-:W-:-:S02]  /*17a50*/  FFMA.FTZ R109, R2, R109, -R177 ;  /* 0x0000006d026d7223 */ /* 0x000fc400000108b1 */
        /* <DEDUP_REMOVED lines=39> */
[----:B------:R-:W-:-:S06]  /*17cd0*/  FADD.FTZ R14, R148, R151 ;  /* 0x00000097940e7221 */ /* 0x000fcc0000010000 */
        /* <DEDUP_REMOVED lines=11> */
[----:B0-----:R-:W-:-:S07]  /*17d90*/  FADD.FTZ R166, R126, R151 ;  /* 0x000000977ea67221 */ /* 0x001fce0000010000 */
[----:B------:R-:W0:Y:S01]  /*17da0*/  MUFU.EX2 R129, R129 ;  /* 0x0000008100817308 */ /* 0x000e220000000800 */
[----:B-1----:R-:W-:-:S07]  /*17db0*/  FADD.FTZ R151, R127, R166 ;  /* 0x000000a67f977221 */ /* 0x002fce0000010000 */
[----:B------:R-:W1:Y:S01]  /*17dc0*/  MUFU.EX2 R131, R131 ;  /* 0x0000008300837308 */ /* 0x000e620000000800 */
[----:B--2---:R-:W-:-:S01]  /*17dd0*/  FADD.FTZ R166, R130, R151 ;  /* 0x0000009782a67221 */ /* 0x004fc20000010000 */
[----:B------:R-:W-:-:S06]  /*17de0*/  FFMA.FTZ R151, R2, R20, -R177 ;  /* 0x0000001402977223 */ /* 0x000fcc00000108b1 */
        /* <DEDUP_REMOVED lines=22> */
[----:B-1----:R-:W-:-:S04]  /*17f50*/  FADD.FTZ R14, R108, R15 ;  /* 0x0000000f6c0e7221 */ /* 0x002fc80000010000 */
[----:B------:R-:W-:-:S03]  /*17f60*/  FADD.FTZ R15, R103, R14 ;  /* 0x0000000e670f7221 */ /* 0x000fc60000010000 */
[----:B------:R-:W1:Y:S01]  /*17f70*/  MUFU.EX2 R102, R102 ;  /* 0x0000006600667308 */ /* 0x000e620000000800 */
[----:B--2---:R-:W-:-:S07]  /*17f80*/  FADD.FTZ R94, R110, R167 ;  /* 0x000000a76e5e7221 */ /* 0x004fce0000010000 */
[----:B------:R-:W2:Y:S01]  /*17f90*/  MUFU.EX2 R114, R114 ;  /* 0x0000007200727308 */ /* 0x000ea20000000800 */
[----:B0-----:R-:W-:-:S01]  /*17fa0*/  FADD.FTZ R167, R111, R94 ;  /* 0x0000005e6fa77221 */ /* 0x001fc20000010000 */
[----:B------:R-:W-:-:S06]  /*17fb0*/  FFMA.FTZ R94, R2, R98, -R177 ;  /* 0x00000062025e7223 */ /* 0x000fcc00000108b1 */
        /* <DEDUP_REMOVED lines=49> */
.L_x_1970:
[----:B------:R-:W-:Y:S01]  /*182d0*/  R2UR UR4, R176 ;  /* 0x00000000b00472ca */ /* 0x000fe200000e0000 */
[----:B------:R-:W-:Y:S01]  /*182e0*/  FMUL.FTZ R24, R24, R3 ;  /* 0x0000000318187220 */ /* 0x000fe20000410000 */
[----:B------:R-:W-:Y:S01]  /*182f0*/  F2FP.SATFINITE.E4M3.F32.PACK_AB_MERGE_C R139, R162, R139, RZ ;  /* 0x0000008ba28b723e */ /* 0x000fe200048070ff */
[----:B------:R-:W-:Y:S01]  /*18300*/  FMUL.FTZ R25, R25, R3 ;  /* 0x0000000319197220 */ /* 0x000fe20000410000 */
[----:B------:R-:W-:Y:S01]  /*18310*/  F2FP.SATFINITE.E4M3.F32.PACK_AB_MERGE_C R95, R95, R20, RZ ;  /* 0x000000145f5f723e */ /* 0x000fe200048070ff */
[----:B------:R-:W-:Y:S01]  /*18320*/  IMAD R20, R190, 0x8, R17 ;  /* 0x00000008be147824 */ /* 0x000fe200078e0211 */
[----:B------:R-:W-:Y:S01]  /*18330*/  ISETP.GT.AND P1, PT, R12, R205, PT ;  /* 0x000000cd0c00720c */ /* 0x000fe20003f24270 */
[----:B------:R-:W-:Y:S01]  /*18340*/  FMUL.FTZ R28, R28, R3 ;  /* 0x000000031c1c7220 */ /* 0x000fe20000410000 */
[----:B------:R-:W-:Y:S01]  /*18350*/  F2FP.SATFINITE.E4M3.F32.PACK_AB_MERGE_C R181, R160, R21, R139 ;  /* 0x00000015a0b5723e */ /* 0x000fe2000480708b */
[----:B------:R-:W-:Y:S01]  /*18360*/  VIADD R20, R20, 0x22860 ;  /* 0x0002286014147836 */ /* 0x000fe20000000000 */
[----:B------:R-:W-:Y:S01]  /*18370*/  F2FP.SATFINITE.E4M3.F32.PACK_AB_MERGE_C R118, R119, R118, RZ ;  /* 0x000000767776723e */ /* 0x000fe200048070ff */
[-C--:B------:R-:W-:Y:S01]  /*18380*/  FMUL.FTZ R29, R29, R3.reuse ;  /* 0x000000031d1d7220 */ /* 0x080fe20000410000 */
[----:B------:R-:W-:Y:S01]  /*18390*/  F2FP.SATFINITE.E4M3.F32.PACK_AB_MERGE_C R120, R155, R120, RZ ;  /* 0x000000789b78723e */ /* 0x000fe200048070ff */
[----:B------:R-:W-:Y:S01]  /*183a0*/  IMAD.U32 R21, RZ, RZ, UR4 ;  /* 0x00000004ff157e24 */ /* 0x000fe2000f8e00ff */
[----:B------:R-:W-:Y:S01]  /*183b0*/  F2FP.SATFINITE.E4M3.F32.PACK_AB_MERGE_C R92, R93, R92, RZ ;  /* 0x0000005c5d5c723e */ /* 0x000fe200048070ff */
[-C--:B------:R-:W-:Y:S01]  /*183c0*/  FMUL.FTZ R32, R32, R3.reuse ;  /* 0x0000000320207220 */ /* 0x080fe20000410000 */
[----:B------:R-:W-:Y:S01]  /*183d0*/  F2FP.SATFINITE.E4M3.F32.PACK_AB_MERGE_C R118, R115, R114, R118 ;  /* 0x000000727376723e */ /* 0x000fe20004807076 */
[-C--:B------:R-:W-:Y:S01]  /*183e0*/  FMUL.FTZ R33, R33, R3.reuse ;  /* 0x0000000321217220 */ /* 0x080fe20000410000 */
[----:B------:R-:W-:Y:S01]  /*183f0*/  PRMT R20, R21, 0x654, R20 ;  /* 0x0000065415147816 */ /* 0x000fe20000000014 */
[-C--:B------:R-:W-:Y:S01]  /*18400*/  FMUL.FTZ R36, R36, R3.reuse ;  /* 0x0000000324247220 */ /* 0x080fe20000410000 */
[----:B------:R-:W-:Y:S01]  /*18410*/  F2FP.SATFINITE.E4M3.F32.PACK_AB_MERGE_C R128, R157, R128, RZ ;  /* 0x000000809d80723e */ /* 0x000fe200048070ff */
[-C--:B------:R-:W-:Y:S01]  /*18420*/  FMUL.FTZ R37, R37, R3.reuse ;  /* 0x0000000325257220 */ /* 0x080fe20000410000 */
[----:B------:R-:W-:Y:S01]  /*18430*/  F2FP.SATFINITE.E4M3.F32.PACK_AB_MERGE_C R138, R165, R138, RZ ;  /* 0x0000008aa58a723e */ /* 0x000fe200048070ff */
[----:B------:R0:W-:Y:S01]  /*18440*/  SYNCS.ARRIVE.TRANS64.RED.A1T0 RZ, [R20+URZ], RZ ;  /* 0x000000ff14ff79a7 */ /* 0x0001e2000810043f */
        /* <DEDUP_REMOVED lines=93> */
[----:B0-----:R-:W-:Y:S06]  /*18a20*/  @P1 BRA `(.L_x_1971) ;  /* 0xffffffb400581947 */ /* 0x001fec000383ffff */
[----:B------:R-:W-:Y:S02]  /*18a30*/  IMAD.MOV.U32 R0, RZ, RZ, R89 ;  /* 0x000000ffff007224 */ /* 0x000fe400078e0059 */
[----:B------:R-:W-:Y:S02]  /*18a40*/  IMAD.MOV.U32 R3, RZ, RZ, R91 ;  /* 0x000000ffff037224 */ /* 0x000fe400078e005b */
[----:B------:R-:W-:Y:S02]  /*18a50*/  IMAD.MOV.U32 R190, RZ, RZ, R206 ;  /* 0x000000ffffbe7224 */ /* 0x000fe400078e00ce */
[----:B------:R-:W-:-:S07]  /*18a60*/  IMAD.MOV.U32 R192, RZ, RZ, R214 ;  /* 0x000000ffffc07224 */ /* 0x000fce00078e00d6 */
.L_x_1951:
[----:B------:R-:W0:Y:S01]  /*18a70*/  LDC R20, c[0x0][0x448] ;  /* 0x00011200ff147b82 */ /* 0x000e220000000800 */
[----:B------:R-:W-:Y:S02]  /*18a80*/  LOP3.LUT R22, R22, 0xfffffff7, RZ, 0xc0, !PT ;  /* 0xfffffff716167812 */ /* 0x000fe400078ec0ff */
[----:B------:R-:W-:Y:S02]  /*18a90*/  R2UR UR4, R13 ;  /* 0x000000000d0472ca */ /* 0x000fe400000e0000 */
[----:B------:R-:W-:-:S03]  /*18aa0*/  IADD3 R89, R198, 0x1, -R197 ;  /* 0x00000001c6597810 */ /* 0x000fc60007ffe8c5 */
[----:B------:R-:W1:Y:S01]  /*18ab0*/  LDC R92, c[0x0][0x9e4] ;  /* 0x00027900ff5c7b82 */ /* 0x000e620000000800 */
[----:B0-----:R-:W-:Y:S01]  /*18ac0*/  ISETP.NE.AND P1, PT, R20, 0x1, PT ;  /* 0x000000011400780c */ /* 0x001fe20003f25270 */
[----:B------:R-:W-:-:S12]  /*18ad0*/  VIADD R20, R201, 0x7f ;  /* 0x0000007fc9147836 */ /* 0x000fd80000000000 */
[----:B------:R-:W0:Y:S01]  /*18ae0*/  @P1 LDC R21, c[0x0][0x44c] ;  /* 0x00011300ff151b82 */ /* 0x000e220000000800 */
[----:B------:R-:W-:-:S04]  /*18af0*/  @P1 LOP3.LUT R22, R22, 0x8, RZ, 0xfc, !PT ;  /* 0x0000000816161812 */ /* 0x000fc800078efcff */
[----:B------:R-:W-:-:S03]  /*18b00*/  LOP3.LUT R22, R22, 0xffffffef, RZ, 0xc0, !PT ;  /* 0xffffffef16167812 */ /* 0x000fc600078ec0ff */
[----:B------:R-:W2:Y:S01]  /*18b10*/  @P1 LDC R88, c[0x0][0x450] ;  /* 0x00011400ff581b82 */ /* 0x000ea20000000800 */
[----:B0-----:R-:W-:-:S05]  /*18b20*/  @P1 IMAD.HI.U32 R21, R20, R21, RZ ;  /* 0x0000001514151227 */ /* 0x001fca00078e00ff */
[----:B--2---:R-:W-:Y:S02]  /*18b30*/  @P1 SHF.R.U32.HI R20, RZ, R88, R21 ;  /* 0x00000058ff141219 */ /* 0x004fe40000011615 */
[----:B-1----:R-:W-:-:S03]  /*18b40*/  ISETP.GE.AND P1, PT, R92, 0x1, PT ;  /* 0x000000015c00780c */ /* 0x002fc60003f26270 */
[----:B------:R-:W-:-:S04]  /*18b50*/  IMAD.IADD R20, R89, 0x1, R20 ;  /* 0x0000000159147824 */ /* 0x000fc800078e0214 */
[----:B------:R-:W-:-:S06]  /*18b60*/  VIADD R21, R20, -UR4 ;  /* 0x8000000414157c36 */ /* 0x000fcc0008000000 */
[----:B------:R-:W-:Y:S01]  /*18b70*/  @P1 LOP3.LUT R22, R22, 0x10, RZ, 0xfc, !PT ;  /* 0x0000001016161812 */ /* 0x000fe200078efcff */
        /* <DEDUP_REMOVED lines=11> */
.L_x_1974:
[----:B------:R-:W-:-:S13]  /*18c30*/  ISETP.NE.AND P1, PT, R92, 0x1, PT ;  /* 0x000000015c00780c */ /* 0x000fda0003f25270 */
[----:B------:R-:W0:Y:S02]  /*18c40*/  @P1 LDC.64 R88, c[0x0][0x9e8] ;  /* 0x00027a00ff581b82 */ /* 0x000e240000000a00 */
[----:B0-----:R-:W-:-:S05]  /*18c50*/  @P1 IMAD.HI.U32 R88, R20, R88, RZ ;  /* 0x0000005814581227 */ /* 0x001fca00078e00ff */
[----:B------:R-:W-:-:S07]  /*18c60*/  @P1 SHF.R.U32.HI R20, RZ, R89, R88 ;  /* 0x00000059ff141219 */ /* 0x000fce0000011658 */
.L_x_1975:
[----:B------:R-:W-:Y:S05]  /*18c70*/  BSYNC B0 ;  /* 0x0000000000007941 */ /* 0x000fea0003800000 */
.L_x_1973:
[----:B------:R-:W-:-:S05]  /*18c80*/  IMAD R20, R20, R92, RZ ;  /* 0x0000005c14147224 */ /* 0x000fca00078e02ff */
[----:B------:R-:W-:-:S07]  /*18c90*/  VIMNMX R21, R21, R20, !PT ;  /* 0x0000001415157248 */ /* 0x000fce0007fe0100 */
.L_x_1972:
[----:B------:R-:W-:-:S04]  /*18ca0*/  VIADD R21, R21, 0x9f ;  /* 0x0000009f15157836 */ /* 0x000fc80000000000 */
[----:B------:R-:W-:-:S05]  /*18cb0*/  IMAD.HI R21, R21, 0x66666667, RZ ;  /* 0x6666666715157827 */ /* 0x000fca00078e02ff */
[----:B------:R-:W-:-:S04]  /*18cc0*/  SHF.R.U32.HI R20, RZ, 0x1f, R21 ;  /* 0x0000001fff147819 */ /* 0x000fc80000011615 */
[----:B------:R-:W-:-:S04]  /*18cd0*/  LEA.HI.SX32 R205, R21, R20, 0x1a ;  /* 0x0000001415cd7211 */ /* 0x000fc800078fd2ff */
[----:B------:R-:W-:-:S04]  /*18ce0*/  VIMNMX R205, R204, R205, !PT ;  /* 0x000000cdcccd7248 */ /* 0x000fc80007fe0100 */
[----:B------:R-:W-:-:S13]  /*18cf0*/  ISETP.GE.AND P1, PT, R12, R205, PT ;  /* 0x000000cd0c00720c */ /* 0x000fda0003f26270 */
[----:B------:R-:W-:Y:S05]  /*18d00*/  @!P1 BRA `(.L_x_1976) ;  /* 0x0000002c00889947 */ /* 0x000fea0003800000 */
[----:B------:R-:W-:Y:S02]  /*18d10*/  IMAD.MOV.U32 R206, RZ, RZ, R0 ;  /* 0x000000ffffce7224 */ /* 0x000fe400078e0000 */
[----:B------:R-:W-:Y:S02]  /*18d20*/  IMAD.MOV.U32 R214, RZ, RZ, R3 ;  /* 0x000000ffffd67224 */ /* 0x000fe400078e0003 */
[----:B------:R-:W-:Y:S02]  /*18d30*/  IMAD.MOV.U32 R222, RZ, RZ, R192 ;  /* 0x000000ffffde7224 */ /* 0x000fe400078e00c0 */
[----:B------:R-:W-:-:S07]  /*18d40*/  IMAD.MOV.U32 R215, RZ, RZ, R190 ;  /* 0x000000ffffd77224 */ /* 0x000fce00078e00be */
.L_x_1988:
        /* <DEDUP_REMOVED lines=8> */
.L_x_1978:
        /* <DEDUP_REMOVED lines=8> */
.L_x_1979:
[----:B------:R-:W-:Y:S04]  /*18e50*/  BSSY B0, `(.L_x_1977) ;  /* 0x0000004000007945 */ /* 0x000fe80003800000 */
[----:B-1----:R-:W-:Y:S05]  /*18e60*/  @P2 BRA `(.L_x_1980) ;  /* 0x0000000000082947 */ /* 0x002fea0003800000 */
[----:B------:R-:W1:Y:S02]  /*18e70*/  SYNCS.PHASECHK.TRANS64.TRYWAIT P2, [R0+URZ+0x22830], R3 ;  /* 0x02283003000075a7 */ /* 0x000e64000804017f */
[----:B-1----:R-:W-:Y:S05]  /*18e80*/  @!P2 BRA `(.L_x_1981) ;  /* 0x00000168000ca947 */ /* 0x002fea0003800000 */
.L_x_1980:
[----:B------:R-:W-:Y:S05]  /*18e90*/  BSYNC B0 ;  /* 0x0000000000007941 */ /* 0x000fea0003800000 */
.L_x_1977:
        /* <DEDUP_REMOVED lines=19> */
[----:B------:R-:W-:Y:S01]  /*18fd0*/  R2UR UR33, R11 ;  /* 0x000000000b2172ca */ /* 0x000fe200000e0000 */
[----:B------:R-:W-:Y:S01]  /*18fe0*/  VIADD R92, R88, 0x300 ;  /* 0x00000300585c7836 */ /* 0x000fe20000000000 */
[----:B------:R-:W-:Y:S01]  /*18ff0*/  R2UR UR34, R90 ;  /* 0x000000005a2272ca */ /* 0x000fe200000e0000 */
[----:B------:R-:W-:Y:S01]  /*19000*/  VIADD R90, R88, 0x400 ;  /* 0x00000400585a7836 */ /* 0x000fe20000000000 */
[----:B------:R-:W-:Y:S01]  /*19010*/  R2UR UR38, R20 ;  /* 0x00000000142672ca */ /* 0x000fe200000e0000 */
[C---:B------:R-:W-:Y:S01]  /*19020*/  VIADD R20, R88.reuse, 0x2 ;  /* 0x0000000258147836 */ /* 0x040fe20000000000 */
[----:B------:R-:W-:Y:S01]  /*19030*/  R2UR UR39, R21 ;  /* 0x00000000152772ca */ /* 0x000fe200000e0000 */
[----:B------:R-:W-:Y:S01]  /*19040*/  VIADD R94, R88, 0x4 ;  /* 0x00000004585e7836 */ /* 0x000fe20000000000 */
[----:B------:R-:W-:Y:S01]  /*19050*/  R2UR UR36, R10 ;  /* 0x000000000a2472ca */ /* 0x000fe200000e0000 */
[----:B------:R-:W-:Y:S01]  /*19060*/  IMAD.MOV.U32 R89, RZ, RZ, 0x40000040 ;  /* 0x40000040ff597424 */ /* 0x000fe200078e00ff */
[----:B0-----:R-:W-:-:S02]  /*19070*/  SHF.R.U32.HI R3, RZ, 0x7, R3 ;  /* 0x00000007ff037819 */ /* 0x001fc40000011603 */
[----:B------:R-:W-:Y:S02]  /*19080*/  R2UR UR37, R11 ;  /* 0x000000000b2572ca */ /* 0x000fe400000e0000 */
[----:B------:R-:W-:Y:S01]  /*19090*/  R2UR UR8, R90 ;  /* 0x000000005a0872ca */ /* 0x000fe200000e0000 */
[----:B------:R-:W-:Y:S01]  /*190a0*/  VIADD R3, R3, 0x8 ;  /* 0x0000000803037836 */ /* 0x000fe20000000000 */
[----:B------:R-:W-:Y:S01]  /*190b0*/  R2UR UR51, R91 ;  /* 0x000000005b3372ca */ /* 0x000fe200000e0000 */
[----:B------:R-:W-:Y:S01]  /*190c0*/  VIADD R90, R88, 0x202 ;  /* 0x00000202585a7836 */ /* 0x000fe20000000000 */
[----:B------:R-:W-:Y:S01]  /*190d0*/  R2UR UR6, R92 ;  /* 0x000000005c0672ca */ /* 0x000fe200000e0000 */
[----:B------:R-:W-:Y:S01]  /*190e0*/  VIADD R92, R88, 0x102 ;  /* 0x00000102585c7836 */ /* 0x000fe20000000000 */
[----:B------:R0:W-:Y:S01]  /*190f0*/  BAR.SYNC.DEFER_BLOCKING R3, 0x100 ;  /* 0x000400030000751d */ /* 0x0001e20000010000 */
[----:B------:R-:W-:Y:S02]  /*19100*/  R2UR UR7, R93 ;  /* 0x000000005d0772ca */ /* 0x000fe400000e0000 */
[----:B------:R-:W-:Y:S01]  /*19110*/  R2UR UR50, R90 ;  /* 0x000000005a3272ca */ /* 0x000fe200000e0000 */
[----:B------:R-:W-:Y:S01]  /*19120*/  VIADD R90, R88, 0x402 ;  /* 0x00000402585a7836 */ /* 0x000fe20000000000 */
[----:B------:R-:W-:-:S02]  /*19130*/  R2UR UR48, R10 ;  /* 0x000000000a3072ca */ /* 0x000fc400000e0000 */
[----:B------:R-:W-:Y:S02]  /*19140*/  R2UR UR49, R11 ;  /* 0x000000000b3172ca */ /* 0x000fe400000e0000 */
[----:B------:R-:W-:Y:S02]  /*19150*/  R2UR UR46, R92 ;  /* 0x000000005c2e72ca */ /* 0x000fe400000e0000 */
[----:B------:R-:W-:Y:S02]  /*19160*/  R2UR UR47, R93 ;  /* 0x000000005d2f72ca */ /* 0x000fe400000e0000 */
[----:B------:R-:W-:Y:S01]  /*19170*/  MOV R92, UR51 ;  /* 0x00000033005c7c02 */ /* 0x000fe20008000f00 */
[----:B------:R-:W-:Y:S01]  /*19180*/  UMOV UR51, UR7 ;  /* 0x0000000700337c82 */ /* 0x000fe20008000000 */
[----:B------:R-:W-:Y:S01]  /*19190*/  R2UR UR4, R20 ;  /* 0x00000000140472ca */ /* 0x000fe200000e0000 */
[----:B------:R-:W-:Y:S01]  /*191a0*/  VIADD R20, R88, 0x302 ;  /* 0x0000030258147836 */ /* 0x000fe20000000000 */
[----:B------:R-:W-:Y:S01]  /*191b0*/  MOV R93, UR50 ;  /* 0x00000032005d7c02 */ /* 0x000fe20008000f00 */
[----:B------:R-:W-:Y:S01]  /*191c0*/  UMOV UR50, UR6 ;  /* 0x0000000600327c82 */ /* 0x000fe20008000000 */
[----:B------:R-:W-:Y:S01]  /*191d0*/  R2UR UR58, R90 ;  /* 0x000000005a3a72ca */ /* 0x000fe200000e0000 */
[----:B------:R-:W-:Y:S01]  /*191e0*/  VIADD R90, R88, 0x204 ;  /* 0x00000204585a7836 */ /* 0x000fe20000000000 */
[----:B------:R-:W-:Y:S01]  /*191f0*/  R2UR UR54, R20 ;  /* 0x00000000143672ca */ /* 0x000fe200000e0000 */
[----:B------:R-:W-:Y:S01]  /*19200*/  VIADD R20, R88, 0x104 ;  /* 0x0000010458147836 */ /* 0x000fe20000000000 */
[C---:B------:R-:W-:Y:S01]  /*19210*/  R2UR UR9, R91.reuse ;  /* 0x000000005b0972ca */ /* 0x040fe200000e0000 */
[----:B------:R-:W-:Y:S01]  /*19220*/  WARPGROUP.ARRIVE ;  /* 0x00000000000079c5 */ /* 0x000fe20000000000 */
[----:B------:R-:W-:Y:S01]  /*19230*/  R2UR UR14, R90 ;  /* 0x000000005a0e72ca */ /* 0x000fe200000e0000 */
[----:B------:R-:W-:Y:S01]  /*19240*/  VIADD R90, R88, 0x404 ;  /* 0x00000404585a7836 */ /* 0x000fe20000000000 */
[----:B------:R-:W-:Y:S01]  /*19250*/  R2UR UR10, R20 ;  /* 0x00000000140a72ca */ /* 0x000fe200000e0000 */
[----:B------:R-:W-:Y:S01]  /*19260*/  VIADD R20, R88, 0x304 ;  /* 0x0000030458147836 */ /* 0x000fe20000000000 */
[----:B------:R-:W-:Y:S01]  /*19270*/  R2UR UR6, R94 ;  /* 0x000000005e0672ca */ /* 0x000fe200000e0000 */
[----:B------:R-:W-:Y:S01]  /*19280*/  QGMMA.64x32x32.F32.E4M3.E4M3 R152, gdesc[UR28], RZ, !UPT, gsb0 ;  /* 0x006000001c9879f3 */ /* 0x000fe2000c0008ff */
[----:B------:R-:W-:Y:S01]  /*19290*/  R2UR UR22, R90 ;  /* 0x000000005a1672ca */ /* 0x000fe200000e0000 */
[----:B------:R-:W-:Y:S01]  /*192a0*/  VIADD R94, R88, 0x6 ;  /* 0x00000006585e7836 */ /* 0x000fe20000000000 */
[----:B------:R-:W-:Y:S01]  /*192b0*/  R2UR UR18, R20 ;  /* 0x00000000141272ca */ /* 0x000fe200000e0000 */
[C---:B------:R-:W-:Y:S01]  /*192c0*/  VIADD R20, R88.reuse, 0x106 ;  /* 0x0000010658147836 */ /* 0x040fe20000000000 */
[C---:B------:R-:W-:Y:S01]  /*192d0*/  R2UR UR59, R91.reuse ;  /* 0x000000005b3b72ca */ /* 0x040fe200000e0000 */
[----:B------:R-:W-:Y:S01]  /*192e0*/  VIADD R90, R88, 0x206 ;  /* 0x00000206585a7836 */ /* 0x000fe20000000000 */
[----:B------:R-:W-:-:S02]  /*192f0*/  R2UR UR15, R91 ;  /* 0x000000005b0f72ca */ /* 0x000fc400000e0000 */
[----:B------:R-:W-:Y:S01]  /*19300*/  R2UR UR30, R20 ;  /* 0x00000000141e72ca */ /* 0x000fe200000e0000 */
[C---:B------:R-:W-:Y:S01]  /*19310*/  VIADD R20, R88.reuse, 0x306 ;  /* 0x0000030658147836 */ /* 0x040fe20000000000 */
[----:B------:R-:W-:Y:S01]  /*19320*/  R2UR UR23, R91 ;  /* 0x000000005b1772ca */ /* 0x000fe200000e0000 */
[----:B------:R-:W-:Y:S01]  /*19330*/  VIADD R88, R88, 0x406 ;  /* 0x0000040658587836 */ /* 0x000fe20000000000 */
[----:B------:R-:W-:Y:S01]  /*19340*/  R2UR UR44, R10 ;  /* 0x000000000a2c72ca */ /* 0x000fe200000e0000 */
[----:B------:R-:W-:Y:S01]  /*19350*/  IMAD.MOV.U32 R91, RZ, RZ, 0x40000040 ;  /* 0x40000040ff5b7424 */ /* 0x000fe200078e00ff */
[----:B------:R-:W-:Y:S02]  /*19360*/  R2UR UR45, R11 ;  /* 0x000000000b2d72ca */ /* 0x000fe400000e0000 */
[----:B------:R-:W-:Y:S02]  /*19370*/  R2UR UR7, R95 ;  /* 0x000000005f0772ca */ /* 0x000fe400000e0000 */
[----:B------:R-:W-:-:S02]  /*19380*/  R2UR UR26, R94 ;  /* 0x000000005e1a72ca */ /* 0x000fc400000e0000 */
[----:B------:R-:W-:Y:S02]  /*19390*/  R2UR UR27, R95 ;  /* 0x000000005f1b72ca */ /* 0x000fe400000e0000 */
[----:B------:R-:W-:Y:S02]  /*193a0*/  R2UR UR42, R88 ;  /* 0x00000000582a72ca */ /* 0x000fe400000e0000 */
[----:B------:R-:W-:Y:S02]  /*193b0*/  R2UR UR43, R89 ;  /* 0x00000000592b72ca */ /* 0x000fe400000e0000 */
[----:B0-----:R-:W-:Y:S01]  /*193c0*/  MOV R3, UR47 ;  /* 0x0000002f00037c02 */ /* 0x001fe20008000f00 */
        /* <DEDUP_REMOVED lines=8> */
[----:B------:R-:W-:Y:S02]  /*19450*/  R2UR UR55, R21 ;  /* 0x00000000153772ca */ /* 0x000fe400000e0000 */
[----:B------:R-:W-:Y:S02]  /*19460*/  R2UR UR52, R8 ;  /* 0x00000000083472ca */ /* 0x000fe400000e0000 */
[C---:B------:R-:W-:Y:S01]  /*19470*/  R2UR UR53, R9.reuse ;  /* 0x00000000093572ca */ /* 0x040fe200000e0000 */
[----:B------:R-:W-:Y:S01]  /*19480*/  UMOV UR7, UR5 ;  /* 0x0000000500077c82 */ /* 0x000fe20008000000 */
[----:B------:R-:W-:-:S02]  /*19490*/  R2UR UR5, R9 ;  /* 0x00000000090572ca */ /* 0x000fc400000e0000 */
[----:B------:R-:W-:Y:S02]  /*194a0*/  R2UR UR56, R8 ;  /* 0x00000000083872ca */ /* 0x000fe400000e0000 */
[----:B------:R-:W-:Y:S02]  /*194b0*/  R2UR UR57, R9 ;  /* 0x00000000093972ca */ /* 0x000fe400000e0000 */
[----:B------:R-:W-:Y:S02]  /*194c0*/  R2UR UR11, R21 ;  /* 0x00000000150b72ca */ /* 0x000fe400000e0000 */
[C---:B------:R-:W-:Y:S02]  /*194d0*/  R2UR UR8, R6.reuse ;  /* 0x00000000060872ca */ /* 0x040fe400000e0000 */
[----:B------:R-:W-:Y:S02]  /*194e0*/  R2UR UR9, R7 ;  /* 0x00000000070972ca */ /* 0x000fe400000e0000 */
[----:B------:R-:W-:-:S02]  /*194f0*/  R2UR UR12, R6 ;  /* 0x00000000060c72ca */ /* 0x000fc400000e0000 */
[----:B------:R-:W-:Y:S01]  /*19500*/  R2UR UR13, R7 ;  /* 0x00000000070d72ca */ /* 0x000fe200000e0000 */
[----:B------:R-:W-:Y:S02]  /*19510*/  WARPGROUP.DEPBAR.LE gsb0, 0x0 ;  /* 0x00008000000079c5 */ /* 0x000fe40000010000 */
[----:B------:R-:W-:Y:S01]  /*19520*/  WARPGROUP.ARRIVE ;  /* 0x00000000000079c5 */ /* 0x000fe20000000000 */
[----:B------:R-:W-:Y:S02]  /*19530*/  R2UR UR19, R21 ;  /* 0x00000000151372ca */ /* 0x000fe400000e0000 */
[----:B------:R-:W-:Y:S02]  /*19540*/  R2UR UR16, R6 ;  /* 0x00000000061072ca */ /* 0x000fe400000e0000 */
[----:B------:R-:W-:Y:S01]  /*19550*/  R2UR UR17, R7 ;  /* 0x00000000071172ca */ /* 0x000fe200000e0000 */
[----:B------:R-:W-:Y:S01]  /*19560*/  QGMMA.64x32x32.F32.E4M3.E4M3 R136, gdesc[UR32], RZ, !UPT, gsb0 ;  /* 0x00600000208879f3 */ /* 0x000fe2000c0008ff */
[----:B------:R-:W-:-:S02]  /*19570*/  R2UR UR34, R90 ;  /* 0x000000005a2272ca */ /* 0x000fc400000e0000 */
[----:B------:R-:W-:Y:S02]  /*19580*/  R2UR UR35, R91 ;  /* 0x000000005b2372ca */ /* 0x000fe400000e0000 */
        /* <DEDUP_REMOVED lines=86> */
.L_x_1983:
[----:B------:R-:W-:Y:S01]  /*19af0*/  SHF.L.U32 R0, R222, 0x1f, RZ ;  /* 0x0000001fde007819 */ /* 0x000fe200000006ff */
[----:B------:R-:W-:-:S04]  /*19b00*/  IMAD R3, R215, 0x8, R17 ;  /* 0x00000008d7037824 */ /* 0x000fc800078e0211 */
[----:B------:R0:W1:Y:S01]  /*19b10*/  SYNCS.PHASECHK.TRANS64.TRYWAIT P1, [R3+URZ+0x22850], R0 ;  /* 0x02285000030075a7 */ /* 0x000062000802017f */
[----:B------:R-:W-:Y:S05]  /*19b20*/  @!P0 BRA `(.L_x_1984) ;  /* 0x0000000000048947 */ /* 0x000fea0003800000 */
[----:B------:R-:W-:Y:S01]  /*19b30*/  BPT.TRAP 0x1 ;  /* 0x000000040000795c */ /* 0x000fe20000300000 */
.L_x_1984:
[----:B-1----:R-:W-:Y:S05]  /*19b40*/  @P1 BRA `(.L_x_1982) ;  /* 0x0000000000081947 */ /* 0x002fea0003800000 */
[----:B------:R-:W1:Y:S02]  /*19b50*/  SYNCS.PHASECHK.TRANS64.TRYWAIT P1, [R3+URZ+0x22850], R0 ;  /* 0x02285000030075a7 */ /* 0x000e64000802017f */
[----:B-1----:R-:W-:Y:S05]  /*19b60*/  @!P1 BRA `(.L_x_1985) ;  /* 0x0000015800e89947 */ /* 0x002fea0003800000 */
.L_x_1982:
        /* <DEDUP_REMOVED lines=13> */
[----:B0-----:R-:W-:-:S04]  /*19c40*/  SHF.R.U32.HI R219, RZ, 0x7, R219 ;  /* 0x00000007ffdb7819 */ /* 0x001fc800000116db */
[----:B------:R-:W-:Y:S01]  /*19c50*/  IADD3 R3, -R219, 0xb, RZ ;  /* 0x0000000bdb037810 */ /* 0x000fe20007ffe1ff */
        /* <DEDUP_REMOVED lines=23> */
[----:B------:R-:W-:Y:S01]  /*19dd0*/  R2UR UR7, R21 ;  /* 0x00000000150772ca */ /* 0x000fe200000e0000 */
[----:B------:R-:W-:Y:S02]  /*19de0*/  WARPGROUP.DEPBAR.LE gsb0, 0x0 ;  /* 0x00008000000079c5 */ /* 0x000fe40000010000 */
[----:B------:R-:W-:-:S10]  /*19df0*/  WARPGROUP.ARRIVE ;  /* 0x00000000000079c5 */ /* 0x000fd40000000000 */
[----:B------:R-:W-:Y:S03]  /*19e00*/  QGMMA.64x128x32.F32.E4M3.E4M3 R24, R168, gdesc[UR4], R24, gsb0 ;  /* 0x01e00004a8187df3 */ /* 0x000fe60008000818 */
[----:B------:R-:W-:Y:S02]  /*19e10*/  WARPGROUP.DEPBAR.LE gsb0, 0x0 ;  /* 0x00008000000079c5 */ /* 0x000fe40000010000 */
[----:B------:R0:W-:Y:S06]  /*19e20*/  BAR.ARV R3, 0x100 ;  /* 0x000400030000751d */ /* 0x0001ec0000002000 */
[----:B------:R-:W-:Y:S05]  /*19e30*/  @!P0 BRA `(.L_x_1986) ;  /* 0x0000000000048947 */ /* 0x000fea0003800000 */
[----:B------:R-:W-:Y:S01]  /*19e40*/  BPT.TRAP 0x1 ;  /* 0x000000040000795c */ /* 0x000fe20000300000 */
.L_x_1986:
[----:B------:R-:W-:Y:S01]  /*19e50*/  FMNMX.FTZ R0, R152, R214, !PT ;  /* 0x000000d698007209 */ /* 0x000fe20007810000 */
[----:B------:R-:W2:Y:S01]  /*19e60*/  LDL R172, [R1] ;  /* 0x0000000001ac7983 */ /* 0x000ea20000100800 */
[----:B------:R-:W-:Y:S02]  /*19e70*/  FMNMX.FTZ R20, R154, R206, !PT ;  /* 0x000000ce9a147209 */ /* 0x000fe40007810000 */
[----:B0-----:R-:W-:Y:S02]  /*19e80*/  FMNMX.FTZ R3, R153, R0, !PT ;  /* 0x0000000099037209 */ /* 0x001fe40007810000 */
        /* <DEDUP_REMOVED lines=83> */
[----:B0-----:R-:W-:Y:S01]  /*1a3c0*/  FMNMX.FTZ R3, R170, R3, !PT ;  /* 0x00000003aa037209 */ /* 0x001fe20007810000 */
[----:B------:R-:W-:Y:S01]  /*1a3d0*/  IMAD R170, R190, 0x8, R17 ;  /* 0x00000008beaa7824 */ /* 0x000fe200078e0211 */
[----:B-1----:R-:W-:-:S03]  /*1a3e0*/  FMNMX.FTZ R0, R171, R0, !PT ;  /* 0x00000000ab007209 */ /* 0x002fc60007810000 */
[----:B------:R-:W-:-:S04]  /*1a3f0*/  FADD.FTZ R169, -R3, R214 ;  /* 0x000000d603a97221 */ /* 0x000fc80000010100 */
[----:B------:R-:W-:Y:S01]  /*1a400*/  FMUL.FTZ R20, R2, R169 ;  /* 0x000000a902147220 */ /* 0x000fe20000410000 */
[----:B------:R-:W-:-:S04]  /*1a410*/  FADD.FTZ R169, -R0, R206 ;  /* 0x000000ce00a97221 */ /* 0x000fc80000010100 */
[C---:B------:R-:W-:Y:S01]  /*1a420*/  FMUL.FTZ R21, R2.reuse, R169 ;  /* 0x000000a902157220 */ /* 0x040fe20000410000 */
[----:B------:R-:W-:-:S01]  /*1a430*/  FFMA.FTZ R169, R2, R3, -8 ;  /* 0xc100000002a97423 */ /* 0x000fc20000010003 */
[----:B------:R-:W-:Y:S03]  /*1a440*/  MUFU.EX2 R20, R20 ;  /* 0x0000001400147308 */ /* 0x000fe60000000800 */
[----:B------:R-:W-:-:S01]  /*1a450*/  FFMA.FTZ R168, R2, R152, -R169 ;  /* 0x0000009802a87223 */ /* 0x000fc200000108a9 */
[C-C-:B------:R-:W-:Y:S01]  /*1a460*/  FFMA.FTZ R152, R2.reuse, R153, -R169.reuse ;  /* 0x0000009902987223 */ /* 0x140fe200000108a9 */
[----:B------:R-:W-:-:S01]  /*1a470*/  FFMA.FTZ R153, R2, R156, -R169 ;  /* 0x0000009c02997223 */ /* 0x000fc200000108a9 */
[C-C-:B------:R-:W-:Y:S01]  /*1a480*/  FFMA.FTZ R156, R2.reuse, R157, -R169.reuse ;  /* 0x0000009d029c7223 */ /* 0x140fe200000108a9 */
[----:B------:R-:W-:-:S01]  /*1a490*/  FFMA.FTZ R157, R2, R160, -R169 ;  /* 0x000000a0029d7223 */ /* 0x000fc200000108a9 */
[C-C-:B------:R-:W-:Y:S01]  /*1a4a0*/  FFMA.FTZ R160, R2.reuse, R161, -R169.reuse ;  /* 0x000000a102a07223 */ /* 0x140fe200000108a9 */
[----:B------:R-:W-:-:S01]  /*1a4b0*/  FFMA.FTZ R161, R2, R164, -R169 ;  /* 0x000000a402a17223 */ /* 0x000fc200000108a9 */
[C---:B------:R-:W-:Y:S01]  /*1a4c0*/  FFMA.FTZ R164, R2.reuse, R165, -R169 ;  /* 0x000000a502a47223 */ /* 0x040fe200000108a9 */
[----:B------:R-:W-:-:S01]  /*1a4d0*/  FFMA.FTZ R165, R2, R0, -8 ;  /* 0xc100000002a57423 */ /* 0x000fc20000010000 */
[----:B------:R-:W0:Y:S01]  /*1a4e0*/  MUFU.EX2 R171, R168 ;  /* 0x000000a800ab7308 */ /* 0x000e220000000800 */
[----:B------:R-:W-:-:S01]  /*1a4f0*/  FFMA.FTZ R136, R2, R136, -R169 ;  /* 0x0000008802887223 */ /* 0x000fc200000108a9 */
[C---:B------:R-:W-:Y:S01]  /*1a500*/  FFMA.FTZ R137, R2.reuse, R137, -R169 ;  /* 0x0000008902897223 */ /* 0x040fe200000108a9 */
        /* <DEDUP_REMOVED lines=29> */
[----:B------:R-:W3:Y:S01]  /*1a6e0*/  MUFU.EX2 R155, R155 ;  /* 0x0000009b009b7308 */ /* 0x000ee20000000800 */
[----:B-1----:R-:W-:-:S01]  /*1a6f0*/  FFMA.FTZ R14, R21, R14, R154 ;  /* 0x0000000e150e7223 */ /* 0x002fc2000001009a */
[C-C-:B------:R-:W-:Y:S01]  /*1a700*/  FFMA.FTZ R109, R2.reuse, R109, -R169.reuse ;  /* 0x0000006d026d7223 */ /* 0x140fe200000108a9 */
[----:B------:R-:W-:-:S01]  /*1a710*/  FFMA.FTZ R112, R2, R112, -R169 ;  /* 0x0000007002707223 */ /* 0x000fc200000108a9 */
[C-C-:B------:R-:W-:Y:S01]  /*1a720*/  FFMA.FTZ R113, R2.reuse, R113, -R169.reuse ;  /* 0x0000007102717223 */ /* 0x140fe200000108a9 */
[----:B------:R-:W-:-:S01]  /*1a730*/  FFMA.FTZ R116, R2, R116, -R169 ;  /* 0x0000007402747223 */ /* 0x000fc200000108a9 */
[C-C-:B------:R-:W-:Y:S01]  /*1a740*/  FFMA.FTZ R117, R2.reuse, R117, -R169.reuse ;  /* 0x0000007502757223 */ /* 0x140fe200000108a9 */
[----:B------:R-:W-:-:S01]  /*1a750*/  FFMA.FTZ R88, R2, R88, -R169 ;  /* 0x0000005802587223 */ /* 0x000fc200000108a9 */
[----:B------:R-:W1:Y:S01]  /*1a760*/  MUFU.EX2 R153, R153 ;  /* 0x0000009900997308 */ /* 0x000e620000000800 */
[----:B0-----:R-:W-:-:S01]  /*1a770*/  FADD.FTZ R168, R152, R15 ;  /* 0x0000000f98a87221 */ /* 0x001fc20000010000 */
[C-C-:B------:R-:W-:Y:S01]  /*1a780*/  FFMA.FTZ R89, R2.reuse, R89, -R169.reuse ;  /* 0x0000005902597223 */ /* 0x140fe200000108a9 */
[----:B------:R-:W-:-:S01]  /*1a790*/  FFMA.FTZ R92, R2, R92, -R169 ;  /* 0x0000005c025c7223 */ /* 0x000fc200000108a9 */
[C-C-:B------:R-:W-:Y:S01]  /*1a7a0*/  FFMA.FTZ R93, R2.reuse, R93, -R169.reuse ;  /* 0x0000005d025d7223 */ /* 0x140fe200000108a9 */
[----:B------:R-:W-:-:S01]  /*1a7b0*/  FFMA.FTZ R96, R2, R96, -R169 ;  /* 0x0000006002607223 */ /* 0x000fc200000108a9 */
[C-C-:B------:R-:W-:Y:S01]  /*1a7c0*/  FFMA.FTZ R97, R2.reuse, R97, -R169.reuse ;  /* 0x0000006102617223 */ /* 0x140fe200000108a9 */
[----:B------:R-:W-:-:S01]  /*1a7d0*/  FFMA.FTZ R100, R2, R100, -R169 ;  /* 0x0000006402647223 */ /* 0x000fc200000108a9 */
[----:B------:R-:W0:Y:S01]  /*1a7e0*/  MUFU.EX2 R158, R158 ;  /* 0x0000009e009e7308 */ /* 0x000e220000000800 */
[----:B---3--:R-:W-:-:S01]  /*1a7f0*/  FADD.FTZ R15, R155, R14 ;  /* 0x0000000e9b0f7221 */ /* 0x008fc20000010000 */
[C---:B------:R-:W-:Y:S01]  /*1a800*/  FFMA.FTZ R101, R2.reuse, R101, -R169 ;  /* 0x0000006502657223 */ /* 0x040fe200000108a9 */
[----:B------:R-:W-:-:S01]  /*1a810*/  FFMA.FTZ R138, R2, R138, -R165 ;  /* 0x0000008a028a7223 */ /* 0x000fc200000108a5 */
[C-C-:B------:R-:W-:Y:S01]  /*1a820*/  FFMA.FTZ R139, R2.reuse, R139, -R165.reuse ;  /* 0x0000008b028b7223 */ /* 0x140fe200000108a5 */
[----:B------:R-:W-:-:S01]  /*1a830*/  FFMA.FTZ R142, R2, R142, -R165 ;  /* 0x0000008e028e7223 */ /* 0x000fc200000108a5 */
[C-C-:B------:R-:W-:Y:S01]  /*1a840*/  FFMA.FTZ R143, R2.reuse, R143, -R165.reuse ;  /* 0x0000008f028f7223 */ /* 0x140fe200000108a5 */
[----:B------:R-:W-:-:S01]  /*1a850*/  FFMA.FTZ R146, R2, R146, -R165 ;  /* 0x0000009202927223 */ /* 0x000fc200000108a5 */
[----:B------:R-:W3:Y:S01]  /*1a860*/  MUFU.EX2 R156, R156 ;  /* 0x0000009c009c7308 */ /* 0x000ee20000000800 */
        /* <DEDUP_REMOVED lines=17> */
[C-C-:B------:R-:W-:Y:S01]  /*1a980*/  FFMA.FTZ R107, R2.reuse, R107, -R165.reuse ;  /* 0x0000006b026b7223 */ /* 0x140fe200000108a5 */
        /* <DEDUP_REMOVED lines=11> */
[----:B------:R-:W-:Y:S01]  /*1aa40*/  FFMA.FTZ R95, R2, R95, -R165 ;  /* 0x0000005f025f7223 */ /* 0x000fe200000108a5 */
[----:B--2---:R-:W-:Y:S01]  /*1aa50*/  R2UR UR4, R172 ;  /* 0x00000000ac0472ca */ /* 0x004fe200000e0000 */
[----:B------:R-:W1:Y:S01]  /*1aa60*/  MUFU.EX2 R160, R160 ;  /* 0x000000a000a07308 */ /* 0x000e620000000800 */
[----:B0-----:R-:W-:-:S01]  /*1aa70*/  FADD.FTZ R169, R157, R168 ;  /* 0x000000a89da97221 */ /* 0x001fc20000010000 */
[C-C-:B------:R-:W-:Y:S01]  /*1aa80*/  FFMA.FTZ R98, R2.reuse, R98, -R165.reuse ;  /* 0x0000006202627223 */ /* 0x140fe200000108a5 */
[----:B------:R-:W-:-:S01]  /*1aa90*/  FFMA.FTZ R99, R2, R99, -R165 ;  /* 0x0000006302637223 */ /* 0x000fc200000108a5 */
[C-C-:B------:R-:W-:Y:S01]  /*1aaa0*/  FFMA.FTZ R102, R2.reuse, R102, -R165.reuse ;  /* 0x0000006602667223 */ /* 0x140fe200000108a5 */
[----:B------:R-:W-:-:S03]  /*1aab0*/  FFMA.FTZ R103, R2, R103, -R165 ;  /* 0x0000006702677223 */ /* 0x000fc600000108a5 */
[----:B------:R-:W0:Y:S01]  /*1aac0*/  MUFU.EX2 R163, R163 ;  /* 0x000000a300a37308 */ /* 0x000e220000000800 */
[----:B---3--:R-:W-:-:S03]  /*1aad0*/  FADD.FTZ R14, R162, R15 ;  /* 0x0000000fa20e7221 */ /* 0x008fc60000010000 */
[----:B------:R-:W-:-:S04]  /*1aae0*/  IMAD.U32 R173, RZ, RZ, UR4 ;  /* 0x00000004ffad7e24 */ /* 0x000fc8000f8e00ff */
        /* <DEDUP_REMOVED lines=106> */
[----:B------:R-:W-:-:S05]  /*1b190*/  VIADD R14, R170, 0x22840 ;  /* 0x00022840aa0e7836 */ /* 0x000fca0000000000 */
[----:B------:R-:W-:Y:S01]  /*1b1a0*/  PRMT R14, R173, 0x654, R14 ;  /* 0x00000654ad0e7816 */ /* 0x000fe2000000000e */
[----:B------:R-:W0:Y:S01]  /*1b1b0*/  MUFU.EX2 R90, R90 ;  /* 0x0000005a005a7308 */ /* 0x000e220000000800 */
[----:B--2---:R-:W-:-:S02]  /*1b1c0*/  FADD.FTZ R169, R119, R168 ;  /* 0x000000a877a97221 */ /* 0x004fc40000010000 */
[----:B------:R2:W-:Y:S05]  /*1b1d0*/  SYNCS.ARRIVE.TRANS64.RED.A1T0 RZ, [R14+URZ], RZ ;  /* 0x000000ff0eff79a7 */ /* 0x0005ea000810043f */
[----:B------:R-:W3:Y:S01]  /*1b1e0*/  MUFU.EX2 R89, R89 ;  /* 0x0000005900597308 */ /* 0x000ee20000000800 */
[----:B-1----:R-:W-:-:S07]  /*1b1f0*/  FADD.FTZ R168, R88, R15 ;  /* 0x0000000f58a87221 */ /* 0x002fce0000010000 */
[----:B------:R-:W1:Y:S01]  /*1b200*/  MUFU.EX2 R91, R91 ;  /* 0x0000005b005b7308 */ /* 0x000e620000000800 */
[----:B0-----:R-:W-:-:S07]  /*1b210*/  FADD.FTZ R170, R90, R169 ;  /* 0x000000a95aaa7221 */ /* 0x001fce0000010000 */
[----:B------:R-:W0:Y:S01]  /*1b220*/  MUFU.EX2 R92, R92 ;  /* 0x0000005c005c7308 */ /* 0x000e220000000800 */
[----:B---3--:R-:W-:-:S07]  /*1b230*/  FADD.FTZ R15, R89, R168 ;  /* 0x000000a8590f7221 */ /* 0x008fce0000010000 */
[----:B------:R-:W3:Y:S01]  /*1b240*/  MUFU.EX2 R94, R94 ;  /* 0x0000005e005e7308 */ /* 0x000ee20000000800 */
[----:B-1----:R-:W-:-:S07]  /*1b250*/  FADD.FTZ R169, R91, R170 ;  /* 0x000000aa5ba97221 */ /* 0x002fce0000010000 */
[----:B------:R-:W1:Y:S01]  /*1b260*/  MUFU.EX2 R93, R93 ;  /* 0x0000005d005d7308 */ /* 0x000e620000000800 */
[----:B0-----:R-:W-:-:S07]  /*1b270*/  FADD.FTZ R168, R92, R15 ;  /* 0x0000000f5ca87221 */ /* 0x001fce0000010000 */
[----:B------:R-:W0:Y:S01]  /*1b280*/  MUFU.EX2 R95, R95 ;  /* 0x0000005f005f7308 */ /* 0x000e220000000800 */
[----:B---3--:R-:W-:-:S07]  /*1b290*/  FADD.FTZ R170, R94, R169 ;  /* 0x000000a95eaa7221 */ /* 0x008fce0000010000 */
        /* <DEDUP_REMOVED lines=20> */
.L_x_1987:
[----:B------:R-:W-:Y:S01]  /*1b3e0*/  R2UR UR4, R172 ;  /* 0x00000000ac0472ca */ /* 0x000fe200000e0000 */
[----:B------:R-:W-:Y:S01]  /*1b3f0*/  FMUL.FTZ R24, R24, R20 ;  /* 0x0000001418187220 */ /* 0x000fe20000410000 */
[----:B------:R-:W-:Y:S01]  /*1b400*/  F2FP.SATFINITE.E4M3.F32.PACK_AB_MERGE_C R93, R93, R92, RZ ;  /* 0x0000005c5d5d723e */ /* 0x000fe200048070ff */
[----:B------:R-:W-:Y:S01]  /*1b410*/  IMAD R92, R215, 0x8, R17 ;  /* 0x00000008d75c7824 */ /* 0x000fe200078e0211 */
[----:B------:R-:W-:Y:S01]  /*1b420*/  ISETP.GT.AND P1, PT, R12, R205, PT ;  /* 0x000000cd0c00720c */ /* 0x000fe20003f24270 */
[----:B------:R-:W-:Y:S01]  /*1b430*/  FMUL.FTZ R25, R25, R20 ;  /* 0x0000001419197220 */ /* 0x000fe20000410000 */
[----:B------:R-:W-:Y:S01]  /*1b440*/  F2FP.SATFINITE.E4M3.F32.PACK_AB_MERGE_C R94, R95, R94, RZ ;  /* 0x0000005e5f5e723e */ /* 0x000fe200048070ff */
[----:B------:R-:W-:Y:S01]  /*1b450*/  VIADD R92, R92, 0x22860 ;  /* 0x000228605c5c7836 */ /* 0x000fe20000000000 */
[----:B------:R-:W-:Y:S01]  /*1b460*/  F2FP.SATFINITE.E4M3.F32.PACK_AB_MERGE_C R153, R156, R153, RZ ;  /* 0x000000999c99723e */ /* 0x000fe200048070ff */
[----:B------:R-:W-:Y:S01]  /*1b470*/  FMUL.FTZ R28, R28, R20 ;  /* 0x000000141c1c7220 */ /* 0x000fe20000410000 */
[----:B------:R-:W-:Y:S01]  /*1b480*/  F2FP.SATFINITE.E4M3.F32.PACK_AB_MERGE_C R158, R159, R158, RZ ;  /* 0x0000009e9f9e723e */ /* 0x000fe200048070ff */
[----:B------:R-:W-:Y:S01]  /*1b490*/  FMUL.FTZ R29, R29, R20 ;  /* 0x000000141d1d7220 */ /* 0x000fe20000410000 */
[----:B------:R-:W-:Y:S01]  /*1b4a0*/  F2FP.SATFINITE.E4M3.F32.PACK_AB_MERGE_C R161, R164, R161, RZ ;  /* 0x000000a1a4a1723e */ /* 0x000fe200048070ff */
[----:B------:R-:W-:Y:S01]  /*1b4b0*/  IMAD.U32 R95, RZ, RZ, UR4 ;  /* 0x00000004ff5f7e24 */ /* 0x000fe2000f8e00ff */
[----:B------:R-:W-:Y:S01]  /*1b4c0*/  F2FP.SATFINITE.E4M3.F32.PACK_AB_MERGE_C R166, R167, R166, RZ ;  /* 0x000000a6a7a6723e */ /* 0x000fe200048070ff */
[----:B------:R-:W-:Y:S01]  /*1b4d0*/  FMUL.FTZ R32, R32, R20 ;  /* 0x0000001420207220 */ /* 0x000fe20000410000 */
[----:B------:R-:W-:Y:S01]  /*1b4e0*/  F2FP.SATFINITE.E4M3.F32.PACK_AB_MERGE_C R140, R141, R140, RZ ;  /* 0x0000008c8d8c723e */ /* 0x000fe200048070ff */
        /* <DEDUP_REMOVED lines=96> */
[----:B------:R-:W-:Y:S02]  /*1baf0*/  IMAD.MOV.U32 R214, RZ, RZ, R3 ;  /* 0x000000ffffd67224 */ /* 0x000fe400078e0003 */
[----:B------:R-:W-:Y:S02]  /*1bb00*/  IMAD.MOV.U32 R222, RZ, RZ, R192 ;  /* 0x000000ffffde7224 */ /* 0x000fe400078e00c0 */
[----:B------:R-:W-:Y:S01]  /*1bb10*/  IMAD.MOV.U32 R215, RZ, RZ, R190 ;  /* 0x000000ffffd77224 */ /* 0x000fe200078e00be */
[----:B0-----:R-:W-:Y:S06]  /*1bb20*/  @P1 BRA `(.L_x_1988) ;  /* 0xffffffd000881947 */ /* 0x001fec000383ffff */
.L_x_1976:
[----:B------:R-:W-:-:S13]  /*1bb30*/  ISETP.GE.AND P1, PT, R12, R204, PT ;  /* 0x000000cc0c00720c */ /* 0x000fda0003f26270 */
[----:B------:R-:W-:Y:S05]  /*1bb40*/  @!P1 BRA `(.L_x_1989) ;  /* 0x0000004800c89947 */ /* 0x000fea0003800000 */
[----:B------:R-:W-:Y:S02]  /*1bb50*/  IMAD.MOV.U32 R205, RZ, RZ, R0 ;  /* 0x000000ffffcd7224 */ /* 0x000fe400078e0000 */
[----:B------:R-:W-:Y:S02]  /*1bb60*/  IMAD.MOV.U32 R206, RZ, RZ, R3 ;  /* 0x000000ffffce7224 */ /* 0x000fe400078e0003 */
[----:B------:R-:W-:Y:S02]  /*1bb70*/  IMAD.MOV.U32 R221, RZ, RZ, R192 ;  /* 0x000000ffffdd7224 */ /* 0x000fe400078e00c0 */
[----:B------:R-:W-:-:S07]  /*1bb80*/  IMAD.MOV.U32 R214, RZ, RZ, R190 ;  /* 0x000000ffffd67224 */ /* 0x000fce00078e00be */
.L_x_2009:
        /* <DEDUP_REMOVED lines=8> */
.L_x_1991:
        /* <DEDUP_REMOVED lines=8> */
.L_x_1992:
[----:B------:R-:W-:Y:S04]  /*1bc90*/  BSSY B0, `(.L_x_1990) ;  /* 0x0000004000007945 */ /* 0x000fe80003800000 */
[----:B-1----:R-:W-:Y:S05]  /*1bca0*/  @P2 BRA `(.L_x_1993) ;  /* 0x0000000000082947 */ /* 0x002fea0003800000 */
[----:B------:R-:W1:Y:S02]  /*1bcb0*/  SYNCS.PHASECHK.TRANS64.TRYWAIT P2, [R0+URZ+0x22830], R3 ;  /* 0x02283003000075a7 */ /* 0x000e64000804017f */
[----:B-1----:R-:W-:Y:S05]  /*1bcc0*/  @!P2 BRA `(.L_x_1994) ;  /* 0x0000013800a4a947 */ /* 0x002fea0003800000 */
.L_x_1993:
[----:B------:R-:W-:Y:S05]  /*1bcd0*/  BSYNC B0 ;  /* 0x0000000000007941 */ /* 0x000fea0003800000 */
.L_x_1990:
        /* <DEDUP_REMOVED lines=197> */
.L_x_1996:
[----:B------:R-:W-:Y:S01]  /*1c930*/  SHF.L.U32 R0, R221, 0x1f, RZ ;  /* 0x0000001fdd007819 */ /* 0x000fe200000006ff */
[----:B------:R-:W-:-:S04]  /*1c940*/  IMAD R3, R214, 0x8, R17 ;  /* 0x00000008d6037824 */ /* 0x000fc800078e0211 */
[----:B------:R0:W1:Y:S01]  /*1c950*/  SYNCS.PHASECHK.TRANS64.TRYWAIT P1, [R3+URZ+0x22850], R0 ;  /* 0x02285000030075a7 */ /* 0x000062000802017f */
[----:B------:R-:W-:Y:S05]  /*1c960*/  @!P0 BRA `(.L_x_1997) ;  /* 0x0000000000048947 */ /* 0x000fea0003800000 */
[----:B------:R-:W-:Y:S01]  /*1c970*/  BPT.TRAP 0x1 ;  /* 0x000000040000795c */ /* 0x000fe20000300000 */
.L_x_1997:
[----:B-1----:R-:W-:Y:S05]  /*1c980*/  @P1 BRA `(.L_x_1995) ;  /* 0x0000000000081947 */ /* 0x002fea0003800000 */
[----:B------:R-:W1:Y:S02]  /*1c990*/  SYNCS.PHASECHK.TRANS64.TRYWAIT P1, [R3+URZ+0x22850], R0 ;  /* 0x02285000030075a7 */ /* 0x000e64000802017f */
[----:B-1----:R-:W-:Y:S05]  /*1c9a0*/  @!P1 BRA `(.L_x_1998) ;  /* 0x0000012c00809947 */ /* 0x002fea0003800000 */
.L_x_1995:
        /* <DEDUP_REMOVED lines=46> */
.L_x_1999:
[----:B------:R-:W2:Y:S01]  /*1cc90*/  LDL R174, [R1] ;  /* 0x0000000001ae7983 */ /* 0x000ea20000100800 */
[----:B------:R-:W1:Y:S01]  /*1cca0*/  LDC R0, c[0x0][0x448] ;  /* 0x00011200ff007b82 */ /* 0x000e620000000800 */
[----:B------:R-:W-:Y:S01]  /*1ccb0*/  IMAD.IADD R171, R208, 0x1, R201 ;  /* 0x00000001d0ab7824 */ /* 0x000fe200078e02c9 */
[----:B------:R-:W-:-:S06]  /*1ccc0*/  ULDC UR5, c[0x0][0x9e0] ;  /* 0x0002780000057ab9 */ /* 0x000fcc0000000800 */
[----:B------:R-:W3:Y:S01]  /*1ccd0*/  LDC R176, c[0x0][0x9e4] ;  /* 0x00027900ffb07b82 */ /* 0x000ee20000000800 */
[----:B-1----:R-:W-:-:S13]  /*1cce0*/  ISETP.NE.AND P1, PT, R0, 0x1, PT ;  /* 0x000000010000780c */ /* 0x002fda0003f25270 */
[----:B------:R-:W0:Y:S08]  /*1ccf0*/  @P1 LDC R0, c[0x0][0x44c] ;  /* 0x00011300ff001b82 */ /* 0x000e300000000800 */
[----:B------:R-:W1:Y:S01]  /*1cd00*/  @P1 LDC R20, c[0x0][0x450] ;  /* 0x00011400ff141b82 */ /* 0x000e620000000800 */
[----:B0-----:R-:W-:-:S04]  /*1cd10*/  @P1 IMAD.HI.U32 R3, R171, R0, RZ ;  /* 0x00000000ab031227 */ /* 0x001fc800078e00ff */
[----:B------:R-:W-:Y:S01]  /*1cd20*/  IMAD R0, R190, 0x8, R17 ;  /* 0x00000008be007824 */ /* 0x000fe200078e0211 */
[----:B-1----:R-:W-:-:S03]  /*1cd30*/  @P1 SHF.R.U32.HI R171, RZ, R20, R3 ;  /* 0x00000014ffab1219 */ /* 0x002fc60000011603 */
[----:B------:R-:W-:Y:S02]  /*1cd40*/  VIADD R0, R0, 0x22840 ;  /* 0x0002284000007836 */ /* 0x000fe40000000000 */
[----:B------:R-:W0:Y:S01]  /*1cd50*/  SHFL.IDX PT, R173, R171, RZ, 0x1c1f ;  /* 0x001c1fffabad7589 */ /* 0x000e2200000e0000 */
[----:B------:R-:W-:Y:S01]  /*1cd60*/  IMAD R172, R12, -0xa0, RZ ;  /* 0xffffff600cac7824 */ /* 0x000fe200078e02ff */
[----:B---3--:R-:W-:Y:S02]  /*1cd70*/  ISETP.GE.AND P1, PT, R176, 0x1, PT ;  /* 0x00000001b000780c */ /* 0x008fe40003f26270 */
[----:B--2---:R-:W-:-:S13]  /*1cd80*/  R2UR UR4, R174 ;  /* 0x00000000ae0472ca */ /* 0x004fda00000e0000 */
[----:B------:R-:W-:Y:S01]  /*1cd90*/  IMAD.U32 R3, RZ, RZ, UR4 ;  /* 0x00000004ff037e24 */ /* 0x000fe2000f8e00ff */
[----:B------:R-:W-:-:S04]  /*1cda0*/  ULDC UR4, c[0x0][0x9dc] ;  /* 0x0002770000047ab9 */ /* 0x000fc80000000800 */
[----:B------:R-:W-:-:S04]  /*1cdb0*/  PRMT R0, R3, 0x654, R0 ;  /* 0x0000065403007816 */ /* 0x000fc80000000000 */
[----:B------:R1:W-:Y:S01]  /*1cdc0*/  SYNCS.ARRIVE.TRANS64.RED.A1T0 RZ, [R0+URZ], RZ ;  /* 0x000000ff00ff79a7 */ /* 0x0003e2000810043f */
[----:B------:R-:W-:Y:S01]  /*1cdd0*/  ULOP3.LUT UR4, URZ, UR4, URZ, 0x33, !UPT ;  /* 0x000000043f047292 */ /* 0x000fe2000f8e333f */
[----:B-1----:R-:W-:-:S04]  /*1cde0*/  IADD3 R0, -R199, 0x1, R172 ;  /* 0x00000001c7007810 */ /* 0x002fc80007ffe1ac */
[----:B------:R-:W-:-:S05]  /*1cdf0*/  IADD3 R0, -R197, R0, R198 ;  /* 0x00000000c5007210 */ /* 0x000fca0007ffe1c6 */
[C---:B------:R-:W-:Y:S02]  /*1ce00*/  VIADD R170, R0.reuse, UR5 ;  /* 0x0000000500aa7c36 */ /* 0x040fe40008000000 */
[----:B------:R-:W-:Y:S02]  /*1ce10*/  VIADD R169, R0, UR4 ;  /* 0x0000000400a97c36 */ /* 0x000fe40008000000 */
[----:B------:R-:W-:Y:S02]  /*1ce20*/  IMAD.IADD R0, R172, 0x1, -R199 ;  /* 0x00000001ac007824 */ /* 0x000fe400078e0ac7 */
[--C-:B0-----:R-:W-:Y:S02]  /*1ce30*/  IMAD.IADD R168, R170, 0x1, R173.reuse ;  /* 0x00000001aaa87824 */ /* 0x101fe400078e02ad */
        /* <DEDUP_REMOVED lines=15> */
.L_x_2002:
[----:B------:R-:W-:Y:S02]  /*1cf30*/  ULDC UR4, c[0x0][0x9e4] ;  /* 0x0002790000047ab9 */ /* 0x000fe40000000800 */
[----:B------:R-:W-:-:S05]  /*1cf40*/  IMAD.U32 R175, RZ, RZ, UR4 ;  /* 0x00000004ffaf7e24 */ /* 0x000fca000f8e00ff */
[----:B------:R-:W-:-:S13]  /*1cf50*/  ISETP.NE.AND P1, PT, R175, 0x1, PT ;  /* 0x00000001af00780c */ /* 0x000fda0003f25270 */
[----:B------:R-:W0:Y:S02]  /*1cf60*/  @P1 LDC.64 R20, c[0x0][0x9e8] ;  /* 0x00027a00ff141b82 */ /* 0x000e240000000a00 */
[----:B0-----:R-:W-:-:S05]  /*1cf70*/  @P1 IMAD.HI.U32 R20, R173, R20, RZ ;  /* 0x00000014ad141227 */ /* 0x001fca00078e00ff */
[----:B------:R-:W-:-:S07]  /*1cf80*/  @P1 SHF.R.U32.HI R173, RZ, R21, R20 ;  /* 0x00000015ffad1219 */ /* 0x000fce0000011614 */
.L_x_2003:
[----:B------:R-:W-:Y:S05]  /*1cf90*/  BSYNC B0 ;  /* 0x0000000000007941 */ /* 0x000fea0003800000 */
.L_x_2001:
[----:B------:R-:W-:-:S05]  /*1cfa0*/  IMAD R20, R173, R175, R0 ;  /* 0x000000afad147224 */ /* 0x000fca00078e0200 */
[----:B------:R-:W-:Y:S02]  /*1cfb0*/  VIADDMNMX R168, R20, R175, R168, PT ;  /* 0x000000af14a87246 */ /* 0x000fe400038001a8 */
[----:B------:R-:W-:-:S07]  /*1cfc0*/  VIMNMX R3, R3, R20, !PT ;  /* 0x0000001403037248 */ /* 0x000fce0007fe0100 */
.L_x_2000:
        /* <DEDUP_REMOVED lines=231> */
[----:B------:R-:W-:Y:S01]  /*1de40*/  ISETP.GE.AND P6, PT, R176, 0x1, PT ;  /* 0x00000001b000780c */ /* 0x000fe20003fc6270 */
        /* <DEDUP_REMOVED lines=16> */
.L_x_2006:
[----:B------:R-:W-:Y:S02]  /*1df50*/  ULDC UR4, c[0x0][0x9e4] ;  /* 0x0002790000047ab9 */ /* 0x000fe40000000800 */
[----:B------:R-:W-:-:S05]  /*1df60*/  IMAD.U32 R171, RZ, RZ, UR4 ;  /* 0x00000004ffab7e24 */ /* 0x000fca000f8e00ff */
[----:B------:R-:W-:-:S13]  /*1df70*/  ISETP.NE.AND P6, PT, R171, 0x1, PT ;  /* 0x00000001ab00780c */ /* 0x000fda0003fc5270 */
[----:B------:R-:W0:Y:S02]  /*1df80*/  @P6 LDC.64 R20, c[0x0][0x9e8] ;  /* 0x00027a00ff146b82 */ /* 0x000e240000000a00 */
[----:B0-----:R-:W-:-:S05]  /*1df90*/  @P6 IMAD.HI.U32 R20, R3, R20, RZ ;  /* 0x0000001403146227 */ /* 0x001fca00078e00ff */
[----:B------:R-:W-:-:S07]  /*1dfa0*/  @P6 SHF.R.U32.HI R3, RZ, R21, R20 ;  /* 0x00000015ff036219 */ /* 0x000fce0000011614 */
.L_x_2007:
[----:B------:R-:W-:Y:S05]  /*1dfb0*/  BSYNC B0 ;  /* 0x0000000000007941 */ /* 0x000fea0003800000 */
.L_x_2005:
[----:B------:R-:W-:-:S05]  /*1dfc0*/  IMAD R0, R3, R171, R0 ;  /* 0x000000ab03007224 */ /* 0x000fca00078e0200 */
[----:B------:R-:W-:Y:S02]  /*1dfd0*/  VIADDMNMX R170, R0, R171, R170, PT ;  /* 0x000000ab00aa7246 */ /* 0x000fe400038001aa */
[----:B------:R-:W-:-:S07]  /*1dfe0*/  VIMNMX R169, R169, R0, !PT ;  /* 0x00000000a9a97248 */ /* 0x000fce0007fe0100 */
.L_x_2004:
        /* <DEDUP_REMOVED lines=103> */
[C---:B------:R-:W-:Y:S02]  /*1e660*/  ISETP.LT.OR P2, PT, R170.reuse, 0x8a, P2 ;  /* 0x0000008aaa00780c */ /* 0x040fe40001741670 */
[C---:B------:R-:W-:Y:S02]  /*1e670*/  ISETP.GT.AND P1, PT, R169.reuse, 0x59, !P1 ;  /* 0x00000059a900780c */ /* 0x040fe40004f24270 */
[----:B------:R-:W-:Y:S02]  /*1e680*/  ISETP.GT.AND P3, PT, R169, 0x90, !P3 ;  /* 0x00000090a900780c */ /* 0x000fe40005f64270 */
[----:B------:R-:W-:Y:S02]  /*1e690*/  ISETP.LT.OR P1, PT, R170, 0x5a, P1 ;  /* 0x0000005aaa00780c */ /* 0x000fe40000f21670 */
[----:B------:R-:W-:Y:S02]  /*1e6a0*/  FSEL R95, R95, -INF , !P2 ;  /* 0xff8000005f5f7808 */ /* 0x000fe40005000000 */
        /* <DEDUP_REMOVED lines=90> */
[----:B------:R-:W-:Y:S02]  /*1ec50*/  FMNMX.FTZ R136, R154, R205, !PT ;  /* 0x000000cd9a887209 */ /* 0x000fe40007810000 */
[----:B------:R-:W-:Y:S02]  /*1ec60*/  FSEL R0, R0, RZ, P1 ;  /* 0x000000ff00007208 */ /* 0x000fe40000800000 */
[----:B------:R-:W-:Y:S02]  /*1ec70*/  ISETP.LT.OR P2, PT, R170, 0x9a, P2 ;  /* 0x0000009aaa00780c */ /* 0x000fe40001741670 */
[----:B------:R-:W-:Y:S01]  /*1ec80*/  FSEL R169, R102, -INF , !P5 ;  /* 0xff80000066a97808 */ /* 0x000fe20006800000 */
[----:B------:R-:W-:-:S01]  /*1ec90*/  FFMA.FTZ R120, R2, R173, -R0 ;  /* 0x000000ad02787223 */ /* 0x000fc20000010800 */
[----:B------:R-:W-:Y:S01]  /*1eca0*/  FMNMX.FTZ R173, R155, R136, !PT ;  /* 0x000000889bad7209 */ /* 0x000fe20007810000 */
[----:B------:R-:W-:-:S01]  /*1ecb0*/  FFMA.FTZ R152, R2, R152, -R0 ;  /* 0x0000009802987223 */ /* 0x000fc20000010800 */
[C-C-:B------:R-:W-:Y:S01]  /*1ecc0*/  FFMA.FTZ R160, R2.reuse, R109, -R0.reuse ;  /* 0x0000006d02a07223 */ /* 0x140fe20000010800 */
[----:B------:R-:W-:Y:S01]  /*1ecd0*/  FSEL R109, R103, -INF , !P2 ;  /* 0xff800000676d7808 */ /* 0x000fe20005000000 */
[--C-:B------:R-:W-:Y:S01]  /*1ece0*/  FFMA.FTZ R102, R2, R112, -R0.reuse ;  /* 0x0000007002667223 */ /* 0x100fe20000010800 */
        /* <DEDUP_REMOVED lines=47> */
[----:B------:R-:W-:Y:S01]  /*1efe0*/  FFMA.FTZ R100, R2, R100, -R0 ;  /* 0x0000006402647223 */ /* 0x000fe20000010800 */
[----:B------:R-:W-:Y:S01]  /*1eff0*/  FMNMX.FTZ R142, R150, R173, !PT ;  /* 0x000000ad968e7209 */ /* 0x000fe20007810000 */
[----:B------:R-:W-:Y:S01]  /*1f000*/  MUFU.EX2 R153, R153 ;  /* 0x0000009900997308 */ /* 0x000fe20000000800 */
[----:B------:R-:W-:-:S02]  /*1f010*/  FSEL R175, R3, RZ, P1 ;  /* 0x000000ff03af7208 */ /* 0x000fc40000800000 */
[----:B------:R-:W-:-:S03]  /*1f020*/  FMNMX.FTZ R173, R151, R142, !PT ;  /* 0x0000008e97ad7209 */ /* 0x000fc60007810000 */
[----:B------:R-:W-:Y:S01]  /*1f030*/  FADD.FTZ R175, -R175, R206 ;  /* 0x000000ceafaf7221 */ /* 0x000fe20000010100 */
        /* <DEDUP_REMOVED lines=12> */
[----:B0-----:R-:W-:Y:S01]  /*1f100*/  FMNMX.FTZ R152, R106, R173, !PT ;  /* 0x000000ad6a987209 */ /* 0x001fe20007810000 */
        /* <DEDUP_REMOVED lines=22> */
[----:B------:R-:W-:-:S05]  /*1f270*/  FMNMX.FTZ R156, R109, R156, !PT ;  /* 0x0000009c6d9c7209 */ /* 0x000fca0007810000 */
[----:B------:R-:W0:Y:S01]  /*1f280*/  SHFL.BFLY PT, R173, R156, 0x2, 0x1f ;  /* 0x0c401f009cad7f89 */ /* 0x000e2200000e0000 */
[----:B------:R-:W-:Y:S08]  /*1f290*/  MUFU.EX2 R145, R145 ;  /* 0x0000009100917308 */ /* 0x000ff00000000800 */
[----:B------:R-:W-:Y:S08]  /*1f2a0*/  MUFU.EX2 R140, R185 ;  /* 0x000000b9008c7308 */ /* 0x000ff00000000800 */
[----:B------:R-:W-:Y:S01]  /*1f2b0*/  MUFU.EX2 R149, R149 ;  /* 0x0000009500957308 */ /* 0x000fe20000000800 */
[----:B0-----:R-:W-:Y:S01]  /*1f2c0*/  FMNMX.FTZ R116, R156, R173, !PT ;  /* 0x000000ad9c747209 */ /* 0x001fe20007810000 */
[C---:B------:R-:W-:Y:S01]  /*1f2d0*/  FFMA.FTZ R156, R2.reuse, R101, -R0 ;  /* 0x00000065029c7223 */ /* 0x040fe20000010800 */
[----:B------:R-:W-:-:S05]  /*1f2e0*/  FMUL.FTZ R101, R2, R175 ;  /* 0x000000af02657220 */ /* 0x000fca0000410000 */
[----:B------:R-:W-:Y:S01]  /*1f2f0*/  MUFU.EX2 R142, R187 ;  /* 0x000000bb008e7308 */ /* 0x000fe20000000800 */
[----:B------:R-:W0:Y:S07]  /*1f300*/  SHFL.BFLY PT, R173, R116, 0x1, 0x1f ;  /* 0x0c201f0074ad7f89 */ /* 0x000e2e00000e0000 */
[----:B------:R-:W1:Y:S08]  /*1f310*/  MUFU.EX2 R101, R101 ;  /* 0x0000006500657308 */ /* 0x000e700000000800 */
[----:B------:R-:W-:Y:S08]  /*1f320*/  MUFU.EX2 R121, R121 ;  /* 0x0000007900797308 */ /* 0x000ff00000000800 */
[----:B------:R-:W-:Y:S01]  /*1f330*/  MUFU.EX2 R144, R215 ;  /* 0x000000d700907308 */ /* 0x000fe20000000800 */
[----:B0-----:R-:W-:-:S04]  /*1f340*/  FMNMX.FTZ R0, R116, R173, !PT ;  /* 0x000000ad74007209 */ /* 0x001fc80007810000 */
[----:B------:R-:W-:Y:S01]  /*1f350*/  FSETP.NEU.FTZ.AND P1, PT, R0, -INF , PT ;  /* 0xff8000000000780b */ /* 0x000fe20003f3d000 */
[----:B------:R-:W-:-:S02]  /*1f360*/  FFMA.FTZ R116, R2, R0, -8 ;  /* 0xc100000002747423 */ /* 0x000fc40000010000 */
[----:B------:R0:W-:Y:S01]  /*1f370*/  MUFU.EX2 R173, R156 ;  /* 0x0000009c00ad7308 */ /* 0x0001e20000000800 */
[----:B------:R-:W-:Y:S02]  /*1f380*/  FSEL R164, R0, RZ, P1 ;  /* 0x000000ff00a47208 */ /* 0x000fe40000800000 */
[----:B------:R-:W-:-:S05]  /*1f390*/  FSEL R175, R116, RZ, P1 ;  /* 0x000000ff74af7208 */ /* 0x000fca0000800000 */
[----:B------:R-:W-:Y:S01]  /*1f3a0*/  MUFU.EX2 R125, R125 ;  /* 0x0000007d007d7308 */ /* 0x000fe20000000800 */
[----:B------:R-:W-:-:S01]  /*1f3b0*/  FFMA.FTZ R116, R2, R155, -R175 ;  /* 0x0000009b02747223 */ /* 0x000fc200000108af */
[C-C-:B------:R-:W-:Y:S01]  /*1f3c0*/  FFMA.FTZ R155, R2.reuse, R159, -R175.reuse ;  /* 0x0000009f029b7223 */ /* 0x140fe200000108af */
[----:B0-----:R-:W-:-:S01]  /*1f3d0*/  FFMA.FTZ R156, R2, R162, -R175 ;  /* 0x000000a2029c7223 */ /* 0x001fc200000108af */
[C-C-:B------:R-:W-:Y:S01]  /*1f3e0*/  FFMA.FTZ R159, R2.reuse, R163, -R175.reuse ;  /* 0x000000a3029f7223 */ /* 0x140fe200000108af */
[----:B------:R-:W-:-:S01]  /*1f3f0*/  FFMA.FTZ R162, R2, R143, -R175 ;  /* 0x0000008f02a27223 */ /* 0x000fc200000108af */
[C-C-:B------:R-:W-:Y:S01]  /*1f400*/  FFMA.FTZ R163, R2.reuse, R167, -R175.reuse ;  /* 0x000000a702a37223 */ /* 0x140fe200000108af */
[----:B------:R-:W-:-:S01]  /*1f410*/  FFMA.FTZ R143, R2, R146, -R175 ;  /* 0x00000092028f7223 */ /* 0x000fc200000108af */
[----:B------:R-:W-:Y:S01]  /*1f420*/  FFMA.FTZ R146, R2, R147, -R175 ;  /* 0x0000009302927223 */ /* 0x000fe200000108af */
[----:B------:R-:W-:-:S01]  /*1f430*/  FADD.FTZ R167, -R164, R205 ;  /* 0x000000cda4a77221 */ /* 0x000fc20000010100 */
[C-C-:B------:R-:W-:Y:S01]  /*1f440*/  FFMA.FTZ R147, R2.reuse, R150, -R175.reuse ;  /* 0x0000009602937223 */ /* 0x140fe200000108af */
[----:B------:R-:W-:-:S01]  /*1f450*/  FFMA.FTZ R150, R2, R151, -R175 ;  /* 0x0000009702967223 */ /* 0x000fc200000108af */
[C-C-:B------:R-:W-:Y:S01]  /*1f460*/  FFMA.FTZ R151, R2.reuse, R126, -R175.reuse ;  /* 0x0000007e02977223 */ /* 0x140fe200000108af */
[----:B------:R-:W-:-:S01]  /*1f470*/  FFMA.FTZ R177, R2, R154, -R175 ;  /* 0x0000009a02b17223 */ /* 0x000fc200000108af */
[C---:B------:R-:W-:Y:S01]  /*1f480*/  FMUL.FTZ R126, R2.reuse, R167 ;  /* 0x000000a7027e7220 */ /* 0x040fe20000410000 */
[----:B------:R-:W-:-:S01]  /*1f490*/  FFMA.FTZ R154, R2, R158, -R175 ;  /* 0x0000009e029a7223 */ /* 0x000fc200000108af */
[----:B------:R-:W-:Y:S01]  /*1f4a0*/  MUFU.EX2 R116, R116 ;  /* 0x0000007400747308 */ /* 0x000fe20000000800 */
[----:B------:R-:W-:-:S01]  /*1f4b0*/  FFMA.FTZ R164, R2, R127, -R175 ;  /* 0x0000007f02a47223 */ /* 0x000fc200000108af */
[C-C-:B------:R-:W-:Y:S01]  /*1f4c0*/  FFMA.FTZ R127, R2.reuse, R130, -R175.reuse ;  /* 0x00000082027f7223 */ /* 0x140fe200000108af */
[----:B------:R-:W-:-:S01]  /*1f4d0*/  FFMA.FTZ R130, R2, R131, -R175 ;  /* 0x0000008302827223 */ /* 0x000fc200000108af */
[----:B------:R-:W-:Y:S01]  /*1f4e0*/  FFMA.FTZ R131, R2, R134, -R175 ;  /* 0x0000008602837223 */ /* 0x000fe200000108af */
[----:B-1----:R-:W-:-:S01]  /*1f4f0*/  FFMA.FTZ R134, R101, R15, R20 ;  /* 0x0000000f65867223 */ /* 0x002fc20000010014 */
[C-C-:B------:R-:W-:Y:S01]  /*1f500*/  FFMA.FTZ R158, R2.reuse, R166, -R175.reuse ;  /* 0x000000a6029e7223 */ /* 0x140fe200000108af */
[----:B------:R-:W-:-:S01]  /*1f510*/  FFMA.FTZ R21, R2, R21, -R175 ;  /* 0x0000001502157223 */ /* 0x000fc200000108af */
[----:B------:R-:W-:Y:S01]  /*1f520*/  MUFU.EX2 R177, R177 ;  /* 0x000000b100b17308 */ /* 0x000fe20000000800 */
[----:B------:R-:W-:-:S01]  /*1f530*/  FADD.FTZ R167, R153, R134 ;  /* 0x0000008699a77221 */ /* 0x000fc20000010000 */
        /* <DEDUP_REMOVED lines=20> */
[----:B------:R-:W-:-:S02]  /*1f680*/  FFMA.FTZ R99, R2, R99, -R175 ;  /* 0x0000006302637223 */ /* 0x000fc400000108af */
[----:B------:R-:W2:Y:S01]  /*1f690*/  MUFU.EX2 R155, R155 ;  /* 0x0000009b009b7308 */ /* 0x000ea20000000800 */
[----:B0-----:R-:W-:-:S01]  /*1f6a0*/  FFMA.FTZ R15, R126, R14, R177 ;  /* 0x0000000e7e0f7223 */ /* 0x001fc200000100b1 */
[----:B------:R-:W-:-:S03]  /*1f6b0*/  FADD.FTZ R14, R120, R167 ;  /* 0x000000a7780e7221 */ /* 0x000fc60000010000 */
[----:B------:R-:W-:-:S03]  /*1f6c0*/  FADD.FTZ R15, R116, R15 ;  /* 0x0000000f740f7221 */ /* 0x000fc60000010000 */
        /* <DEDUP_REMOVED lines=128> */
[----:B------:R-:W-:Y:S01]  /*1fed0*/  FADD.FTZ R15, R173, R14 ;  /* 0x0000000ead0f7221 */ /* 0x000fe20000010000 */
[----:B-1----:R-:W-:-:S04]  /*1fee0*/  FADD.FTZ R109, R135, R168 ;  /* 0x000000a8876d7221 */ /* 0x002fc80000010000 */
[----:B--2---:R-:W-:Y:S01]  /*1fef0*/  FADD.FTZ R14, R166, R109 ;  /* 0x0000006da60e7221 */ /* 0x004fe20000010000 */
[----:B------:R-:W-:Y:S06]  /*1ff00*/  @!P0 BRA `(.L_x_2008) ;  /* 0x0000000000048947 */ /* 0x000fec0003800000 */
[----:B------:R-:W-:Y:S01]  /*1ff10*/  BPT.TRAP 0x1 ;  /* 0x000000040000795c */ /* 0x000fe20000300000 */
.L_x_2008:
[----:B------:R-:W-:Y:S01]  /*1ff20*/  R2UR UR4, R174 ;  /* 0x00000000ae0472ca */ /* 0x000fe200000e0000 */
[-C--:B------:R-:W-:Y:S01]  /*1ff30*/  FMUL.FTZ R24, R24, R101.reuse ;  /* 0x0000006518187220 */ /* 0x080fe20000410000 */
[----:B------:R-:W-:Y:S01]  /*1ff40*/  F2FP.SATFINITE.E4M3.F32.PACK_AB_MERGE_C R120, R157, R120, RZ ;  /* 0x000000789d78723e */ /* 0x000fe200048070ff */
[----:B------:R-:W-:Y:S01]  /*1ff50*/  FMUL.FTZ R25, R25, R101 ;  /* 0x0000006519197220 */ /* 0x000fe20000410000 */
[----:B------:R-:W-:Y:S01]  /*1ff60*/  F2FP.SATFINITE.E4M3.F32.PACK_AB_MERGE_C R139, R162, R139, RZ ;  /* 0x0000008ba28b723e */ /* 0x000fe200048070ff */
[-C--:B------:R-:W-:Y:S01]  /*1ff70*/  FMUL.FTZ R28, R28, R101.reuse ;  /* 0x000000651c1c7220 */ /* 0x080fe20000410000 */
[----:B------:R-:W-:Y:S01]  /*1ff80*/  F2FP.SATFINITE.E4M3.F32.PACK_AB_MERGE_C R184, R153, R20, R120 ;  /* 0x0000001499b8723e */ /* 0x000fe20004807078 */
[----:B------:R-:W-:Y:S01]  /*1ff90*/  IMAD R20, R214, 0x8, R17 ;  /* 0x00000008d6147824 */ /* 0x000fe200078e0211 */
[----:B------:R-:W-:Y:S01]  /*1ffa0*/  ISETP.GT.AND P1, PT, R12, R204, PT ;  /* 0x000000cc0c00720c */ /* 0x000fe20003f24270 */
[----:B------:R-:W-:Y:S01]  /*1ffb0*/  FMUL.FTZ R29, R29, R101 ;  /* 0x000000651d1d7220 */ /* 0x000fe20000410000 */
[----:B------:R-:W-:Y:S01]  /*1ffc0*/  F2FP.SATFINITE.E4M3.F32.PACK_AB_MERGE_C R181, R160, R21, R139 ;  /* 0x00000015a0b5723e */ /* 0x000fe2000480708b */
[----:B------:R-:W-:Y:S01]  /*1ffd0*/  VIADD R20, R20, 0x22860 ;  /* 0x0002286014147836 */ /* 0x000fe20000000000 */
[----:B------:R-:W-:Y:S01]  /*1ffe0*/  F2FP.SATFINITE.E4M3.F32.PACK_AB_MERGE_C R154, R155, R154, RZ ;  /* 0x0000009a9b9a723e */ /* 0x000fe200048070ff */
[----:B------:R-:W-:Y:S01]  /*1fff0*/  IMAD.U32 R21, RZ, RZ, UR4 ;  /* 0x00000004ff157e24 */ /* 0x000fe2000f8e00ff */
[----:B------:R-:W-:Y:S01]  /*20000*/  F2FP.SATFINITE.E4M3.F32.PACK_AB_MERGE_C R128, R165, R128, RZ ;  /* 0x00000080a580723e */ /* 0x000fe200048070ff */
[-C--:B------:R-:W-:Y:S01]  /*20010*/  FMUL.FTZ R32, R32, R101.reuse ;  /* 0x0000006520207220 */ /* 0x080fe20000410000 */
[----:B------:R-:W-:Y:S01]  /*20020*/  F2FP.SATFINITE.E4M3.F32.PACK_AB_MERGE_C R158, R163, R158, RZ ;  /* 0x0000009ea39e723e */ /* 0x000fe200048070ff */
[-C--:B------:R-:W-:Y:S01]  /*20030*/  FMUL.FTZ R33, R33, R101.reuse ;  /* 0x0000006521217220 */ /* 0x080fe20000410000 */
[----:B------:R-:W-:Y:S01]  /*20040*/  PRMT R20, R21, 0x654, R20 ;  /* 0x0000065415147816 */ /* 0x000fe20000000014 */
[-C--:B------:R-:W-:Y:S01]  /*20050*/  FMUL.FTZ R36, R36, R101.reuse ;  /* 0x0000006524247220 */ /* 0x080fe20000410000 */
[----:B------:R-:W-:Y:S01]  /*20060*/  F2FP.SATFINITE.E4M3.F32.PACK_AB_MERGE_C R136, R141, R136, RZ ;  /* 0x000000888d88723e */ /* 0x000fe200048070ff */
[----:B------:R-:W-:Y:S01]  /*20070*/  FMUL.FTZ R37, R37, R101 ;  /* 0x0000006525257220 */ /* 0x000fe20000410000 */
[----:B------:R-:W-:Y:S01]  /*20080*/  F2FP.SATFINITE.E4M3.F32.PACK_AB_MERGE_C R140, R149, R140, RZ ;  /* 0x0000008c958c723e */ /* 0x000fe200048070ff */
[----:B------:R0:W-:Y:S01]  /*20090*/  SYNCS.ARRIVE.TRANS64.RED.A1T0 RZ, [R20+URZ], RZ ;  /* 0x000000ff14ff79a7 */ /* 0x0001e2000810043f */
        /* <DEDUP_REMOVED lines=93> */
.L_x_1989:
[----:B------:R-:W-:Y:S05]  /*20670*/  WARPSYNC.ALL ;  /* 0x0000000000007948 */ /* 0x000fea0003800000 */
[----:B------:R-:W-:Y:S06]  /*20680*/  BAR.ARV 0x8, 0x180 ;  /* 0x0206000000007b1d */ /* 0x000fec0000002000 */
[----:B------:R-:W-:Y:S05]  /*20690*/  @!P0 BRA `(.L_x_2010) ;  /* 0x0000000000048947 */ /* 0x000fea0003800000 */
[----:B------:R-:W-:Y:S01]  /*206a0*/  BPT.TRAP 0x1 ;  /* 0x000000040000795c */ /* 0x000fe20000300000 */
.L_x_2010:
[----:B------:R-:W-:Y:S01]  /*206b0*/  IMAD R13, R190, 0x8, R17 ;  /* 0x00000008be0d7824 */ /* 0x000fe200078e0211 */
[----:B------:R-:W-:-:S04]  /*206c0*/  SHF.L.U32 R4, R192, 0x1f, RZ ;  /* 0x0000001fc0047819 */ /* 0x000fc800000006ff */
[----:B------:R0:W1:Y:S01]  /*206d0*/  SYNCS.PHASECHK.TRANS64.TRYWAIT P1, [R13+URZ+0x22850], R4 ;  /* 0x022850040d0075a7 */ /* 0x000062000802017f */
[----:B------:R-:W-:Y:S05]  /*206e0*/  @!P0 BRA `(.L_x_2011) ;  /* 0x0000000000048947 */ /* 0x000fea0003800000 */
[----:B------:R-:W-:Y:S01]  /*206f0*/  BPT.TRAP 0x1 ;  /* 0x000000040000795c */ /* 0x000fe20000300000 */
.L_x_2011:
[----:B------:R-:W-:-:S05]  /*20700*/  VIADD R17, R17, 0x400 ;  /* 0x0000040011117836 */ /* 0x000fca0000000000 */
[----:B------:R-:W-:-:S04]  /*20710*/  SHF.R.U32.HI R17, RZ, 0x4, R17 ;  /* 0x00000004ff117819 */ /* 0x000fc80000011611 */
[----:B------:R-:W-:-:S04]  /*20720*/  LOP3.LUT R17, R17, 0x3fff, RZ, 0xc0, !PT ;  /* 0x00003fff11117812 */ /* 0x000fc800078ec0ff */
[----:B------:R-:W-:Y:S01]  /*20730*/  LOP3.LUT R17, R17, 0x10000, RZ, 0xfc, !PT ;  /* 0x0001000011117812 */ /* 0x000fe200078efcff */
[----:B-1----:R-:W-:Y:S06]  /*20740*/  @P1 BRA `(.L_x_2012) ;  /* 0x0000000000081947 */ /* 0x002fec0003800000 */
[----:B------:R-:W1:Y:S02]  /*20750*/  SYNCS.PHASECHK.TRANS64.TRYWAIT P1, [R13+URZ+0x22850], R4 ;  /* 0x022850040d0075a7 */ /* 0x000e64000802017f */
[----:B-1----:R-:W-:Y:S05]  /*20760*/  @!P1 BRA `(.L_x_2013) ;  /* 0x000000f000249947 */ /* 0x002fea0003800000 */
.L_x_2012:
[----:B01----:R-:W-:Y:S01]  /*20770*/  IMAD R4, R190, 0x500, R17 ;  /* 0x00000500be047824 */ /* 0x003fe200078e0211 */
[----:B------:R-:W-:Y:S05]  /*20780*/  WARPSYNC.ALL ;  /* 0x0000000000007948 */ /* 0x000fea0003800000 */
[----:B------:R-:W-:Y:S01]  /*20790*/  IMAD.MOV.U32 R5, RZ, RZ, -0x3ffffff0 ;  /* 0xc0000010ff057424 */ /* 0x000fe200078e00ff */
[C---:B------:R-:W-:Y:S01]  /*207a0*/  R2UR UR6, R4.reuse ;  /* 0x00000000040672ca */ /* 0x040fe200000e0000 */
[----:B------:R-:W-:Y:S01]  /*207b0*/  WARPGROUP.ARRIVE ;  /* 0x00000000000079c5 */ /* 0x000fe20000000000 */
[C---:B------:R-:W-:Y:S01]  /*207c0*/  VIADD R6, R4.reuse, 0x100 ;  /* 0x0000010004067836 */ /* 0x040fe20000000000 */
[----:B------:R-:W-:Y:S01]  /*207d0*/  ULDC.64 UR4, c[0x0][0x9a0] ;  /* 0x0002680000047ab9 */ /* 0x000fe20000000a00 */
[----:B------:R-:W-:Y:S01]  /*207e0*/  R2UR UR7, R5 ;  /* 0x00000000050772ca */ /* 0x000fe200000e0000 */
[----:B------:R-:W-:Y:S01]  /*207f0*/  IMAD.MOV.U32 R7, RZ, RZ, -0x3ffffff0 ;  /* 0xc0000010ff077424 */ /* 0x000fe200078e00ff */
[----:B------:R-:W-:Y:S01]  /*20800*/  ISETP.NE.U32.AND P1, PT, RZ, UR4, PT ;  /* 0x00000004ff007c0c */ /* 0x000fe2000bf25070 */
[----:B------:R-:W-:-:S02]  /*20810*/  VIADD R20, R4, 0x200 ;  /* 0x0000020004147836 */ /* 0x000fc40000000000 */
[----:B------:R-:W-:Y:S01]  /*20820*/  IMAD.MOV.U32 R21, RZ, RZ, -0x3ffffff0 ;  /* 0xc0000010ff157424 */ /* 0x000fe200078e00ff */
[----:B------:R-:W-:-:S07]  /*20830*/  ISETP.NE.AND.EX P1, PT, RZ, UR5, PT, P1 ;  /* 0x00000005ff007c0c */ /* 0x000fce000bf25310 */
[----:B------:R-:W-:Y:S01]  /*20840*/  QGMMA.64x128x32.F32.E4M3.E4M3 R24, R184, gdesc[UR4], R24, gsb0 ;  /* 0x01e00004b8187df3 */ /* 0x000fe20008000818 */
[----:B------:R-:W-:Y:S02]  /*20850*/  R2UR UR6, R6 ;  /* 0x00000000060672ca */ /* 0x000fe400000e0000 */
[----:B------:R-:W-:-:S03]  /*20860*/  R2UR UR7, R7 ;  /* 0x00000000070772ca */ /* 0x000fc600000e0000 */
[----:B------:R-:W0:Y:S01]  /*20870*/  @P1 LDC.64 R8, c[0x0][0x9c8] ;  /* 0x00027200ff081b82 */ /* 0x000e220000000a00 */
[----:B------:R-:W-:-:S07]  /*20880*/  @P1 SHF.R.S32.HI R5, RZ, 0x1f, R207 ;  /* 0x0000001fff051819 */ /* 0x000fce00000114cf */
[----:B------:R-:W1:Y:S01]  /*20890*/  @P1 LDC.64 R10, c[0x0][0x9d0] ;  /* 0x00027400ff0a1b82 */ /* 0x000e620000000a00 */
[----:B0-----:R-:W-:-:S04]  /*208a0*/  @P1 IMAD R6, R5, R8, RZ ;  /* 0x0000000805061224 */ /* 0x001fc800078e02ff */
[C---:B------:R-:W-:Y:S02]  /*208b0*/  @P1 IMAD R5, R207.reuse, R9, R6 ;  /* 0x00000009cf051224 */ /* 0x040fe400078e0206 */
[----:B------:R-:W-:-:S04]  /*208c0*/  @P1 IMAD.WIDE.U32 R6, R207, R8, RZ ;  /* 0x00000008cf061225 */ /* 0x000fc800078e00ff */
[----:B------:R-:W-:Y:S02]  /*208d0*/  @P1 IMAD.IADD R7, R7, 0x1, R5 ;  /* 0x0000000107071824 */ /* 0x000fe400078e0205 */
[----:B-1----:R-:W-:-:S04]  /*208e0*/  @P1 IMAD.WIDE.U32 R6, R195, R10, R6 ;  /* 0x0000000ac3061225 */ /* 0x002fc800078e0006 */
[----:B------:R-:W-:Y:S01]  /*208f0*/  @P1 IMAD R5, R195, R11, R7 ;  /* 0x0000000bc3051224 */ /* 0x000fe200078e0207 */
[----:B------:R-:W-:Y:S01]  /*20900*/  @P1 LEA R8, P2, R6, UR4, 0x2 ;  /* 0x0000000406081c11 */ /* 0x000fe2000f8410ff */
[----:B------:R-:W-:-:S03]  /*20910*/  IMAD.MOV.U32 R10, RZ, RZ, 0x3f800000 ;  /* 0x3f800000ff0a7424 */ /* 0x000fc600078e00ff */
[----:B------:R-:W-:-:S05]  /*20920*/  @P1 LEA.HI.X R9, R6, UR5, R5, 0x2, P2 ;  /* 0x0000000506091c11 */ /* 0x000fca00090f1405 */
[----:B------:R0:W2:Y:S01]  /*20930*/  @P1 LDG.E R10, desc[UR60][R8.64] ;  /* 0x0000003c080a1981 */ /* 0x0000a2000c1e1900 */
[----:B------:R-:W-:Y:S02]  /*20940*/  WARPGROUP.DEPBAR.LE gsb0, 0x0 ;  /* 0x00008000000079c5 */ /* 0x000fe40000010000 */
[----:B------:R-:W-:-:S06]  /*20950*/  WARPGROUP.ARRIVE ;  /* 0x00000000000079c5 */ /* 0x000fcc0000000000 */
[----:B------:R-:W-:Y:S01]  /*20960*/  QGMMA.64x128x32.F32.E4M3.E4M3 R24, R180, gdesc[UR4], R24, gsb0 ;  /* 0x01e00004b4187df3 */ /* 0x000fe20008000818 */
[----:B------:R-:W-:Y:S02]  /*20970*/  R2UR UR6, R20 ;  /* 0x00000000140672ca */ /* 0x000fe400000e0000 */
[----:B------:R-:W-:Y:S01]  /*20980*/  R2UR UR7, R21 ;  /* 0x00000000150772ca */ /* 0x000fe200000e0000 */
[----:B------:R-:W-:Y:S02]  /*20990*/  VIADD R6, R4, 0x300 ;  /* 0x0000030004067836 */ /* 0x000fe40000000000 */
[----:B------:R-:W-:Y:S01]  /*209a0*/  IMAD.MOV.U32 R7, RZ, RZ, -0x3ffffff0 ;  /* 0xc0000010ff077424 */ /* 0x000fe200078e00ff */
[----:B------:R-:W-:Y:S02]  /*209b0*/  WARPGROUP.DEPBAR.LE gsb0, 0x0 ;  /* 0x00008000000079c5 */ /* 0x000fe40000010000 */
[----:B------:R-:W-:-:S07]  /*209c0*/  WARPGROUP.ARRIVE ;  /* 0x00000000000079c5 */ /* 0x000fce0000000000 */
        /* <DEDUP_REMOVED lines=14> */
[----:B------:R-:W1:Y:S04]  /*20ab0*/  SHFL.BFLY PT, R5, R6, 0x1, 0x1f ;  /* 0x0c201f0006057f89 */ /* 0x000e6800000e0000 */
[----:B------:R-:W3:Y:S01]  /*20ac0*/  SHFL.BFLY PT, R4, R7, 0x1, 0x1f ;  /* 0x0c201f0007047f89 */ /* 0x000ee200000e0000 */
[----:B-1----:R-:W-:-:S01]  /*20ad0*/  FADD.FTZ R11, R6, R5 ;  /* 0x00000005060b7221 */ /* 0x002fc20000010000 */
[----:B---3--:R-:W-:-:S04]  /*20ae0*/  FADD.FTZ R12, R7, R4 ;  /* 0x00000004070c7221 */ /* 0x008fc80000010000 */
[C---:B------:R-:W-:Y:S01]  /*20af0*/  FSETP.NE.FTZ.AND P1, PT, R11.reuse, RZ, PT ;  /* 0x000000ff0b00720b */ /* 0x040fe20003f35000 */
[----:B------:R-:W-:Y:S01]  /*20b00*/  FMUL.FTZ R15, R11, 0.00390625 ;  /* 0x3b8000000b0f7820 */ /* 0x000fe20000410000 */
[----:B0-----:R-:W-:Y:S01]  /*20b10*/  FMUL.FTZ R8, R12, 0.00390625 ;  /* 0x3b8000000c087820 */ /* 0x001fe20000410000 */
        /* <DEDUP_REMOVED lines=13> */
[----:B------:R-:W-:Y:S01]  /*20bf0*/  @P3 FMUL.FTZ R2, R2, 0.69314718246459960938 ;  /* 0x3f31721802023820 */ /* 0x000fe20000410000 */
[----:B0-----:R-:W-:Y:S01]  /*20c00*/  @P3 FMUL.FTZ R11, R8, 0.69314718246459960938 ;  /* 0x3f317218080b3820 */ /* 0x001fe20000410000 */
[----:B------:R-:W-:-:S02]  /*20c10*/  IMAD.MOV.U32 R89, RZ, RZ, -0x800000 ;  /* 0xff800000ff597424 */ /* 0x000fc400078e00ff */
[----:B------:R-:W-:Y:S02]  /*20c20*/  IMAD.MOV.U32 R88, RZ, RZ, -0x800000 ;  /* 0xff800000ff587424 */ /* 0x000fe400078e00ff */
        /* <DEDUP_REMOVED lines=8> */
.L_x_2014:
[----:B------:R-:W2:Y:S04]  /*20cb0*/  LDL R0, [R1] ;  /* 0x0000000001007983 */ /* 0x000ea80000100800 */
[----:B------:R-:W3:Y:S01]  /*20cc0*/  LDL.LU R3, [R1+0xc] ;  /* 0x00000c0001037983 */ /* 0x000ee20000300800 */
        /* <DEDUP_REMOVED lines=30> */
[-C--:B------:R-:W-:Y:S01]  /*20eb0*/  FMUL.FTZ R57, R42, R10.reuse ;  /* 0x0000000a2a397220 */ /* 0x080fe20000410000 */
[-C--:B------:R-:W-:Y:S01]  /*20ec0*/  FMUL.FTZ R61, R58, R10.reuse ;  /* 0x0000000a3a3d7220 */ /* 0x080fe20000410000 */
[-C--:B------:R-:W-:Y:S01]  /*20ed0*/  FMUL.FTZ R113, R31, R10.reuse ;  /* 0x0000000a1f717220 */ /* 0x080fe20000410000 */
[-C--:B------:R-:W-:Y:S01]  /*20ee0*/  FMUL.FTZ R15, R34, R10.reuse ;  /* 0x0000000a220f7220 */ /* 0x080fe20000410000 */
[----:B------:R-:W-:Y:S01]  /*20ef0*/  ISETP.NE.AND P1, PT, R190, 0x2, PT ;  /* 0x00000002be00780c */ /* 0x000fe20003f25270 */
[-C--:B------:R-:W-:Y:S01]  /*20f00*/  FMUL.FTZ R117, R39, R10.reuse ;  /* 0x0000000a27757220 */ /* 0x080fe20000410000 */
[-C--:B------:R-:W-:Y:S01]  /*20f10*/  FMUL.FTZ R12, R47, R10.reuse ;  /* 0x0000000a2f0c7220 */ /* 0x080fe20000410000 */
[-C--:B------:R-:W-:Y:S01]  /*20f20*/  FMUL.FTZ R58, R30, R10.reuse ;  /* 0x0000000a1e3a7220 */ /* 0x080fe20000410000 */
[----:B------:R-:W-:Y:S01]  /*20f30*/  SEL R7, RZ, 0x1, P1 ;  /* 0x00000001ff077807 */ /* 0x000fe20000800000 */
        /* <DEDUP_REMOVED lines=22> */
[----:B------:R-:W-:-:S02]  /*210a0*/  LOP3.LUT R192, R192, R7, RZ, 0x3c, !PT ;  /* 0x00000007c0c07212 */ /* 0x000fc400078e3cff */
[----:B------:R-:W-:Y:S02]  /*210b0*/  SEL R190, R190, RZ, P1 ;  /* 0x000000ffbebe7207 */ /* 0x000fe40000800000 */
[----:B--2---:R-:W-:Y:S01]  /*210c0*/  R2UR UR4, R0 ;  /* 0x00000000000472ca */ /* 0x004fe200000e0000 */
[----:B------:R-:W-:-:S12]  /*210d0*/  VIADD R0, R13, 0x22860 ;  /* 0x000228600d007836 */ /* 0x000fd80000000000 */
[----:B------:R-:W-:Y:S01]  /*210e0*/  IMAD.U32 R5, RZ, RZ, UR4 ;  /* 0x00000004ff057e24 */ /* 0x000fe2000f8e00ff */
[----:B---3--:R-:W-:Y:S01]  /*210f0*/  R2UR UR4, R3 ;  /* 0x00000000030472ca */ /* 0x008fe200000e0000 */
[----:B------:R-:W-:-:S03]  /*21100*/  FMUL.FTZ R3, R24, R2 ;  /* 0x0000000218037220 */ /* 0x000fc60000410000 */
[----:B------:R-:W-:Y:S01]  /*21110*/  PRMT R0, R5, 0x654, R0 ;  /* 0x0000065405007816 */ /* 0x000fe20000000000 */
[-C--:B------:R-:W-:Y:S01]  /*21120*/  FMUL.FTZ R5, R28, R2.reuse ;  /* 0x000000021c057220 */ /* 0x080fe20000410000 */
[----:B------:R-:W-:Y:S02]  /*21130*/  FMUL.FTZ R28, R81, R2 ;  /* 0x00000002511c7220 */ /* 0x000fe40000410000 */
[----:B------:R0:W-:Y:S05]  /*21140*/  SYNCS.ARRIVE.TRANS64.RED.A1T0 RZ, [R0+URZ], RZ ;  /* 0x000000ff00ff79a7 */ /* 0x0001ea000810043f */
[----:B------:R-:W-:Y:S01]  /*21150*/  UIADD3 UR4, UR4, 0x1, URZ ;  /* 0x0000000104047890 */ /* 0x000fe2000fffe03f */
[-C--:B0-----:R-:W-:Y:S01]  /*21160*/  FMUL.FTZ R0, R55, R10.reuse ;  /* 0x0000000a37007220 */ /* 0x081fe20000410000 */
[-C--:B------:R-:W-:Y:S01]  /*21170*/  FMUL.FTZ R55, R71, R10.reuse ;  /* 0x0000000a47377220 */ /* 0x080fe20000410000 */
[----:B------:R-:W-:-:S03]  /*21180*/  FMUL.FTZ R71, R46, R10 ;  /* 0x0000000a2e477220 */ /* 0x000fc60000410000 */
[----:B------:R-:W-:Y:S02]  /*21190*/  IMAD.U32 R2, RZ, RZ, UR4 ;  /* 0x00000004ff027e24 */ /* 0x000fe4000f8e00ff */
[----:B------:R-:W-:-:S03]  /*211a0*/  FMUL.FTZ R46, R43, R10 ;  /* 0x0000000a2b2e7220 */ /* 0x000fc60000410000 */
[----:B------:R0:W-:Y:S04]  /*211b0*/  STL [R1+0xc], R2 ;  /* 0x00000c0201007387 */ /* 0x0001e80000100800 */
.L_x_1899:
[----:B------:R-:W-:Y:S05]  /*211c0*/  WARPSYNC.ALL ;  /* 0x0000000000007948 */ /* 0x000fea0003800000 */
[----:B------:R-:W0:Y:S08]  /*211d0*/  S2UR UR5, SR_CgaCtaId ;  /* 0x00000000000579c3 */ /* 0x000e300000008800 */
[----:B------:R-:W-:Y:S01]  /*211e0*/  BAR.SYNC.DEFER_BLOCKING 0x5, 0x180 ;  /* 0x0146000000007b1d */ /* 0x000fe20000010000 */
[----:B------:R-:W-:-:S05]  /*211f0*/  ISETP.NE.AND P1, PT, R224, RZ, PT ;  /* 0x000000ffe000720c */ /* 0x000fca0003f25270 */
[----:B------:R-:W-:Y:S01]  /*21200*/  UMOV UR4, 0x400 ;  /* 0x0000040000047882 */ /* 0x000fe20000000000 */
[----:B------:R-:W-:Y:S07]  /*21210*/  BSSY B0, `(.L_x_2015) ;  /* 0x00003df000007945 */ /* 0x000fee0003800000 */
[----:B------:R-:W1:Y:S01]  /*21220*/  @!P1 LDC R224, c[0x0][0xad4] ;  /* 0x0002b500ffe09b82 */ /* 0x000e620000000800 */
[----:B0-----:R-:W-:Y:S01]  /*21230*/  IMAD.U32 R2, RZ, RZ, UR5 ;  /* 0x00000005ff027e24 */ /* 0x001fe2000f8e00ff */
[----:B------:R-:W-:-:S04]  /*21240*/  ULEA UR4, UR5, UR4, 0x18 ;  /* 0x0000000405047291 */ /* 0x000fc8000f8ec03f */
[----:B------:R0:W-:Y:S02]  /*21250*/  STL [R1], R2 ;  /* 0x0000000201007387 */ /* 0x0001e40000100800 */
[----:B------:R-:W-:-:S05]  /*21260*/  IMAD.U32 R17, RZ, RZ, UR4 ;  /* 0x00000004ff117e24 */ /* 0x000fca000f8e00ff */
[----:B------:R0:W2:Y:S01]  /*21270*/  LDS.128 R204, [R17+0x228d0] ;  /* 0x0228d00011cc7984 */ /* 0x0000a20000000c00 */
[----:B------:R-:W-:Y:S06]  /*21280*/  BAR.ARV 0x4, 0x180 ;  /* 0x0106000000007b1d */ /* 0x000fec0000002000 */
[----:B------:R-:W-:Y:S05]  /*21290*/  @P0 BRA `(.L_x_2016) ;  /* 0x0000003000540947 */ /* 0x000fea0003800000 */
[----:B------:R-:W3:Y:S01]  /*212a0*/  LDL R7, [R1+0x28] ;  /* 0x0000280001077983 */ /* 0x000ee20000100800 */
[----:B------:R-:W-:Y:S01]  /*212b0*/  ULDC.64 UR4, c[0x4][0x38] ;  /* 0x01000e0000047ab9 */ /* 0x000fe20000000a00 */
[----:B------:R-:W4:Y:S01]  /*212c0*/  S2R R6, SR_SWINHI ;  /* 0x0000000000067919 */ /* 0x000f220000002f00 */
[----:B------:R-:W0:Y:S01]  /*212d0*/  S2R R13, SR_TID.X ;  /* 0x00000000000d7919 */ /* 0x000e220000002100 */
[----:B------:R-:W-:Y:S02]  /*212e0*/  MOV R62, R17 ;  /* 0x00000011003e7202 */ /* 0x000fe40000000f00 */
[----:B----4-:R-:W-:Y:S01]  /*212f0*/  MOV R63, R6 ;  /* 0x00000006003f7202 */ /* 0x010fe20000000f00 */
[----:B0-----:R-:W-:-:S05]  /*21300*/  IMAD.SHL.U32 R2, R13, 0x4, RZ ;  /* 0x000000040d027824 */ /* 0x001fca00078e00ff */
[----:B------:R-:W-:-:S04]  /*21310*/  LOP3.LUT R2, R2, 0xc, RZ, 0xc0, !PT ;  /* 0x0000000c02027812 */ /* 0x000fc800078ec0ff */
[----:B------:R-:W-:-:S05]  /*21320*/  IADD3 R10, P0, R2, UR4, RZ ;  /* 0x00000004020a7c10 */ /* 0x000fca000ff1e0ff */
[----:B------:R-:W-:Y:S01]  /*21330*/  IMAD.X R11, RZ, RZ, UR5, P0 ;  /* 0x00000005ff0b7e24 */ /* 0x000fe200080e06ff */
[----:B------:R-:W-:-:S04]  /*21340*/  LOP3.LUT P0, R2, R13, 0x3, RZ, 0xc0, !PT ;  /* 0x000000030d027812 */ /* 0x000fc8000780c0ff */
[----:B------:R-:W-:Y:S01]  /*21350*/  ISETP.EQ.OR P0, PT, R2, 0x3, !P0 ;  /* 0x000000030200780c */ /* 0x000fe20004702670 */
[----:B------:R0:W5:Y:S03]  /*21360*/  LDG.E.CONSTANT R10, desc[UR60][R10.64] ;  /* 0x0000003c0a0a7981 */ /* 0x000166000c1e9900 */
[----:B------:R-:W-:Y:S02]  /*21370*/  SEL R21, R3, R80, P0 ;  /* 0x0000005003157207 */ /* 0x000fe40000000000 */
[----:B------:R-:W-:Y:S01]  /*21380*/  SEL R3, R80, R3, P0 ;  /* 0x0000000350037207 */ /* 0x000fe20000000000 */
[----:B------:R-:W-:Y:S01]  /*21390*/  UMOV UR4, 0xffffffff ;  /* 0xffffffff00047882 */ /* 0x000fe20000000000 */
[----:B------:R-:W-:Y:S02]  /*213a0*/  SEL R13, R5, R90, P0 ;  /* 0x0000005a050d7207 */ /* 0x000fe40000000000 */
[----:B------:R-:W-:Y:S01]  /*213b0*/  SEL R5, R90, R5, P0 ;  /* 0x000000055a057207 */ /* 0x000fe20000000000 */
[----:B---3--:R-:W-:-:S03]  /*213c0*/  IMAD.WIDE R6, R7, 0x2, R62 ;  /* 0x0000000207067825 */ /* 0x008fc600078e023e */
        /* <DEDUP_REMOVED lines=8> */
[----:B------:R-:W-:Y:S01]  /*21450*/  LOP3.LUT R82, R82, R83, RZ, 0x3c, !PT ;  /* 0x0000005352527212 */ /* 0x000fe200078e3cff */
[----:B------:R-:W-:Y:S01]  /*21460*/  IMAD.X R83, RZ, RZ, R7, P1 ;  /* 0x000000ffff537224 */ /* 0x000fe200008e0607 */
[C---:B------:R-:W-:Y:S02]  /*21470*/  IADD3 R81, P2, R6.reuse, 0x4020, RZ ;  /* 0x0000402006517810 */ /* 0x040fe40007f5e0ff */
[C---:B------:R-:W-:Y:S02]  /*21480*/  IADD3 R79, P3, R6.reuse, 0x4000, RZ ;  /* 0x00004000064f7810 */ /* 0x040fe40007f7e0ff */
[C---:B------:R-:W-:Y:S02]  /*21490*/  IADD3 R103, P4, R6.reuse, 0x60, RZ ;  /* 0x0000006006677810 */ /* 0x040fe40007f9e0ff */
[----:B------:R-:W-:-:S02]  /*214a0*/  IADD3 R101, P5, R6, 0x40, RZ ;  /* 0x0000004006657810 */ /* 0x000fc40007fbe0ff */
[----:B------:R-:W-:Y:S02]  /*214b0*/  IADD3 R99, P1, R6, 0x20, RZ ;  /* 0x0000002006637810 */ /* 0x000fe40007f3e0ff */
[----:B------:R-:W-:Y:S02]  /*214c0*/  LOP3.LUT R80, R81, 0x380, RZ, 0xc0, !PT ;  /* 0x0000038051507812 */ /* 0x000fe400078ec0ff */
[----:B------:R-:W-:Y:S02]  /*214d0*/  LOP3.LUT R78, R79, 0x380, RZ, 0xc0, !PT ;  /* 0x000003804f4e7812 */ /* 0x000fe400078ec0ff */
[----:B------:R-:W-:Y:S02]  /*214e0*/  LOP3.LUT R102, R103, 0x380, RZ, 0xc0, !PT ;  /* 0x0000038067667812 */ /* 0x000fe400078ec0ff */
[----:B------:R-:W-:Y:S02]  /*214f0*/  LOP3.LUT R100, R101, 0x380, RZ, 0xc0, !PT ;  /* 0x0000038065647812 */ /* 0x000fe400078ec0ff */
[----:B------:R-:W-:-:S02]  /*21500*/  LOP3.LUT R98, R99, 0x380, RZ, 0xc0, !PT ;  /* 0x0000038063627812 */ /* 0x000fc400078ec0ff */
[----:B0-----:R-:W-:Y:S02]  /*21510*/  LOP3.LUT R11, R6, 0x380, RZ, 0xc0, !PT ;  /* 0x00000380060b7812 */ /* 0x001fe400078ec0ff */
[----:B------:R-:W-:Y:S02]  /*21520*/  SHF.R.U64 R80, R80, 0x3, RZ ;  /* 0x0000000350507819 */ /* 0x000fe400000012ff */
[----:B------:R-:W-:Y:S02]  /*21530*/  SHF.R.U64 R78, R78, 0x3, RZ ;  /* 0x000000034e4e7819 */ /* 0x000fe400000012ff */
[----:B------:R-:W-:Y:S02]  /*21540*/  SHF.R.U64 R102, R102, 0x3, RZ ;  /* 0x0000000366667819 */ /* 0x000fe400000012ff */
[----:B------:R-:W-:Y:S02]  /*21550*/  SHF.R.U64 R100, R100, 0x3, RZ ;  /* 0x0000000364647819 */ /* 0x000fe400000012ff */
[----:B------:R-:W-:-:S02]  /*21560*/  SHF.R.U64 R98, R98, 0x3, RZ ;  /* 0x0000000362627819 */ /* 0x000fc400000012ff */
        /* <DEDUP_REMOVED lines=12> */
[----:B------:R-:W-:Y:S02]  /*21630*/  MOV R84, R84 ;  /* 0x0000005400547202 */ /* 0x000fe40000000f00 */
[----:B------:R-:W-:Y:S02]  /*21640*/  MOV R104, R6 ;  /* 0x0000000600687202 */ /* 0x000fe40000000f00 */
[----:B------:R-:W-:Y:S02]  /*21650*/  MOV R82, R82 ;  /* 0x0000005200527202 */ /* 0x000fe40000000f00 */
[----:B------:R-:W-:Y:S02]  /*21660*/  MOV R80, R80 ;  /* 0x0000005000507202 */ /* 0x000fe40000000f00 */
[----:B------:R-:W-:Y:S02]  /*21670*/  MOV R78, R78 ;  /* 0x0000004e004e7202 */ /* 0x000fe40000000f00 */
[----:B------:R-:W-:-:S02]  /*21680*/  MOV R102, R102 ;  /* 0x0000006600667202 */ /* 0x000fc40000000f00 */
[----:B------:R-:W-:Y:S02]  /*21690*/  MOV R100, R100 ;  /* 0x0000006400647202 */ /* 0x000fe40000000f00 */
[----:B------:R-:W-:Y:S01]  /*216a0*/  MOV R98, R98 ;  /* 0x0000006200627202 */ /* 0x000fe20000000f00 */
[----:B------:R-:W-:Y:S06]  /*216b0*/  BRA.DIV UR4, `(.L_x_2017) ;  /* 0x000000e204647947 */ /* 0x000fec000b800000 */
[----:B------:R-:W-:Y:S01]  /*216c0*/  SEL R125, R53, R8, P0 ;  /* 0x00000008357d7207 */ /* 0x000fe20000000000 */
[----:B-----5:R-:W-:Y:S01]  /*216d0*/  SHFL.IDX PT, R21, R21, R10, 0x1c1f ;  /* 0x001c1f0a15157589 */ /* 0x020fe200000e0000 */
[----:B------:R-:W-:Y:S02]  /*216e0*/  SEL R53, R8, R53, P0 ;  /* 0x0000003508357207 */ /* 0x000fe40000000000 */
[----:B------:R-:W-:Y:S01]  /*216f0*/  SEL R49, R37, R40, P0 ;  /* 0x0000002825317207 */ /* 0x000fe20000000000 */
[----:B------:R-:W-:Y:S01]  /*21700*/  SHFL.IDX PT, R24, R125, R10, 0x1c1f ;  /* 0x001c1f0a7d187589 */ /* 0x000fe200000e0000 */
[----:B------:R-:W-:Y:S02]  /*21710*/  SEL R121, R91, R44, P0 ;  /* 0x0000002c5b797207 */ /* 0x000fe40000000000 */
[----:B------:R-:W-:Y:S02]  /*21720*/  LOP3.LUT R8, R10, 0x2, RZ, 0x3c, !PT ;  /* 0x000000020a087812 */ /* 0x000fe400078e3cff */
        /* <DEDUP_REMOVED lines=26> */
[----:B------:R-:W0:Y:S01]  /*218d0*/  SHFL.IDX PT, R0, R13, R10, 0x1c1f ;  /* 0x001c1f0a0d007589 */ /* 0x000e2200000e0000 */
        /* <DEDUP_REMOVED lines=8> */
[----:B------:R3:W4:Y:S01]  /*21960*/  SHFL.IDX PT, R26, R121, R10, 0x1c1f ;  /* 0x001c1f0a791a7589 */ /* 0x00072200000e0000 */
        /* <DEDUP_REMOVED lines=32> */
[----:B------:R-:W2:Y:S01]  /*21b70*/  SHFL.IDX PT, R115, R47, R8, 0x1c1f ;  /* 0x001c1f082f737589 */ /* 0x000ea200000e0000 */
        /* <DEDUP_REMOVED lines=8> */
[----:B------:R-:W-:Y:S01]  /*21c00*/  SHFL.IDX PT, R64, R59, R8, 0x1c1f ;  /* 0x001c1f083b407589 */ /* 0x000fe200000e0000 */
[----:B------:R-:W-:Y:S02]  /*21c10*/  SEL R29, R86, R25, P0 ;  /* 0x00000019561d7207 */ /* 0x000fe40000000000 */
[----:B------:R-:W-:Y:S01]  /*21c20*/  SEL R27, R9, R34, P0 ;  /* 0x00000022091b7207 */ /* 0x000fe20000000000 */
[----:B------:R2:W2:Y:S01]  /*21c30*/  SHFL.IDX PT, R66, R57, R8, 0x1c1f ;  /* 0x001c1f0839427589 */ /* 0x0004a200000e0000 */
[----:B------:R-:W-:-:S02]  /*21c40*/  SEL R9, R34, R9, P0 ;  /* 0x0000000922097207 */ /* 0x000fc40000000000 */
[----:B------:R-:W-:Y:S01]  /*21c50*/  SEL R25, R25, R86, P0 ;  /* 0x0000005619197207 */ /* 0x000fe20000000000 */
[----:B------:R-:W-:Y:S01]  /*21c60*/  SHFL.IDX PT, R20, R141, R10, 0x1c1f ;  /* 0x001c1f0a8d147589 */ /* 0x000fe200000e0000 */
[----:B0-----:R-:W-:Y:S02]  /*21c70*/  SEL R3, R0, R5, P0 ;  /* 0x0000000500037207 */ /* 0x001fe40000000000 */
[----:B------:R-:W-:Y:S01]  /*21c80*/  SEL R5, R5, R0, P0 ;  /* 0x0000000005057207 */ /* 0x000fe20000000000 */
[----:B------:R-:W-:Y:S01]  /*21c90*/  SHFL.IDX PT, R30, R95, R10, 0x1c1f ;  /* 0x001c1f0a5f1e7589 */ /* 0x000fe200000e0000 */
[----:B------:R-:W-:Y:S02]  /*21ca0*/  SEL R119, R6, R49, P0 ;  /* 0x0000003106777207 */ /* 0x000fe40000000000 */
[----:B---3--:R-:W-:Y:S01]  /*21cb0*/  SEL R121, R49, R6, P0 ;  /* 0x0000000631797207 */ /* 0x008fe20000000000 */
[----:B------:R-:W-:Y:S01]  /*21cc0*/  SHFL.IDX PT, R38, R107, R10, 0x1c1f ;  /* 0x001c1f0a6b267589 */ /* 0x000fe200000e0000 */
[----:B------:R-:W-:-:S02]  /*21cd0*/  SEL R90, R21, R2, P0 ;  /* 0x00000002155a7207 */ /* 0x000fc40000000000 */
[----:B------:R-:W-:Y:S01]  /*21ce0*/  SEL R92, R2, R21, P0 ;  /* 0x00000015025c7207 */ /* 0x000fe20000000000 */
[----:B------:R-:W-:Y:S01]  /*21cf0*/  SHFL.IDX PT, R81, R81, R10, 0x1c1f ;  /* 0x001c1f0a51517589 */ /* 0x000fe200000e0000 */
[----:B----4-:R-:W-:Y:S02]  /*21d00*/  SEL R0, R26, R91, P0 ;  /* 0x0000005b1a007207 */ /* 0x010fe40000000000 */
[----:B------:R-:W-:Y:S01]  /*21d10*/  SEL R6, R91, R26, P0 ;  /* 0x0000001a5b067207 */ /* 0x000fe20000000000 */
[----:B------:R-:W-:Y:S01]  /*21d20*/  SHFL.IDX PT, R83, R83, R10, 0x1c1f ;  /* 0x001c1f0a53537589 */ /* 0x000fe200000e0000 */
[----:B------:R-:W-:Y:S02]  /*21d30*/  SEL R21, R28, R93, P0 ;  /* 0x0000005d1c157207 */ /* 0x000fe40000000000 */
[----:B-1----:R-:W-:Y:S01]  /*21d40*/  SEL R91, R50, R109, P0 ;  /* 0x0000006d325b7207 */ /* 0x002fe20000000000 */
[----:B------:R-:W-:Y:S01]  /*21d50*/  SHFL.IDX PT, R77, R77, R10, 0x1c1f ;  /* 0x001c1f0a4d4d7589 */ /* 0x000fe200000e0000 */
[----:B------:R-:W-:-:S02]  /*21d60*/  SEL R112, R52, R111, P0 ;  /* 0x0000006f34707207 */ /* 0x000fc40000000000 */
[----:B------:R-:W-:Y:S01]  /*21d70*/  SEL R114, R111, R52, P0 ;  /* 0x000000346f727207 */ /* 0x000fe20000000000 */
[----:B------:R-:W-:Y:S01]  /*21d80*/  SHFL.IDX PT, R76, R73, R10, 0x1c1f ;  /* 0x001c1f0a494c7589 */ /* 0x000fe200000e0000 */
[----:B------:R-:W-:Y:S02]  /*21d90*/  SEL R109, R109, R50, P0 ;  /* 0x000000326d6d7207 */ /* 0x000fe40000000000 */
[----:B--2---:R-:W-:Y:S01]  /*21da0*/  SEL R50, R56, R115, P0 ;  /* 0x0000007338327207 */ /* 0x004fe20000000000 */
[----:B------:R-:W-:Y:S01]  /*21db0*/  SHFL.IDX PT, R39, R39, R10, 0x1c1f ;  /* 0x001c1f0a27277589 */ /* 0x000fe200000e0000 */
[----:B------:R-:W-:Y:S02]  /*21dc0*/  SEL R52, R115, R56, P0 ;  /* 0x0000003873347207 */ /* 0x000fe40000000000 */
[----:B------:R-:W-:Y:S01]  /*21dd0*/  SEL R57, R60, R117, P0 ;  /* 0x000000753c397207 */ /* 0x000fe20000000000 */
[----:B------:R-:W0:Y:S01]  /*21de0*/  SHFL.IDX PT, R51, R51, R8, 0x1c1f ;  /* 0x001c1f0833337589 */ /* 0x000e2200000e0000 */
[----:B------:R-:W-:-:S02]  /*21df0*/  SEL R59, R117, R60, P0 ;  /* 0x0000003c753b7207 */ /* 0x000fc40000000000 */
[----:B------:R-:W-:Y:S01]  /*21e00*/  SEL R56, R58, R79, P0 ;  /* 0x0000004f3a387207 */ /* 0x000fe20000000000 */
[----:B------:R-:W1:Y:S01]  /*21e10*/  SHFL.IDX PT, R53, R53, R8, 0x1c1f ;  /* 0x001c1f0835357589 */ /* 0x000e6200000e0000 */
[----:B------:R-:W-:Y:S02]  /*21e20*/  SEL R60, R66, R85, P0 ;  /* 0x00000055423c7207 */ /* 0x000fe40000000000 */
[----:B------:R-:W-:Y:S01]  /*21e30*/  SEL R58, R79, R58, P0 ;  /* 0x0000003a4f3a7207 */ /* 0x000fe20000000000 */
[----:B------:R2:W3:Y:S04]  /*21e40*/  SHFL.IDX PT, R99, R41, R8, 0x1c1f ;  /* 0x001c1f0829637589 */ /* 0x0004e800000e0000 */
[----:B------:R-:W4:Y:S04]  /*21e50*/  SHFL.IDX PT, R103, R43, R8, 0x1c1f ;  /* 0x001c1f082b677589 */ /* 0x000f2800000e0000 */
[----:B------:R-:W4:Y:S01]  /*21e60*/  SHFL.IDX PT, R68, R69, R8, 0x1c1f ;  /* 0x001c1f0845447589 */ /* 0x000f2200000e0000 */
[----:B--2---:R-:W-:-:S03]  /*21e70*/  SEL R41, R93, R28, P0 ;  /* 0x0000001c5d297207 */ /* 0x004fc60000000000 */
[----:B------:R-:W2:Y:S01]  /*21e80*/  SHFL.IDX PT, R70, R67, R8, 0x1c1f ;  /* 0x001c1f0843467589 */ /* 0x000ea200000e0000 */
[----:B------:R-:W-:Y:S02]  /*21e90*/  SEL R93, R54, R113, P0 ;  /* 0x00000071365d7207 */ /* 0x000fe40000000000 */
[----:B------:R-:W-:Y:S01]  /*21ea0*/  SEL R113, R113, R54, P0 ;  /* 0x0000003671717207 */ /* 0x000fe20000000000 */
[----:B------:R-:W2:Y:S01]  /*21eb0*/  SHFL.IDX PT, R72, R65, R8, 0x1c1f ;  /* 0x001c1f0841487589 */ /* 0x000ea200000e0000 */
[----:B------:R-:W-:Y:S02]  /*21ec0*/  SEL R54, R85, R66, P0 ;  /* 0x0000004255367207 */ /* 0x000fe40000000000 */
[----:B0-----:R-:W-:Y:S01]  /*21ed0*/  SEL R94, R20, R51, P0 ;  /* 0x00000033145e7207 */ /* 0x001fe20000000000 */
[----:B------:R0:W2:Y:S01]  /*21ee0*/  SHFL.IDX PT, R123, R55, R8, 0x1c1f ;  /* 0x001c1f08377b7589 */ /* 0x0000a200000e0000 */
[----:B------:R-:W-:Y:S02]  /*21ef0*/  SEL R96, R51, R20, P0 ;  /* 0x0000001433607207 */ /* 0x000fe40000000000 */
[----:B-1----:R-:W-:Y:S01]  /*21f00*/  SEL R125, R24, R53, P0 ;  /* 0x00000035187d7207 */ /* 0x002fe20000000000 */
[----:B------:R-:W1:Y:S01]  /*21f10*/  SHFL.IDX PT, R108, R31, R8, 0x1c1f ;  /* 0x001c1f081f6c7589 */ /* 0x000e6200000e0000 */
[----:B---3--:R-:W-:-:S02]  /*21f20*/  SEL R42, R44, R99, P0 ;  /* 0x000000632c2a7207 */ /* 0x008fc40000000000 */
[----:B------:R-:W-:Y:S01]  /*21f30*/  SEL R44, R99, R44, P0 ;  /* 0x0000002c632c7207 */ /* 0x000fe20000000000 */
[----:B------:R-:W-:Y:S01]  /*21f40*/  SHFL.IDX PT, R32, R139, R10, 0x1c1f ;  /* 0x001c1f0a8b207589 */ /* 0x000fe200000e0000 */
[----:B----4-:R-:W-:Y:S02]  /*21f50*/  SEL R40, R46, R103, P0 ;  /* 0x000000672e287207 */ /* 0x010fe40000000000 */
[----:B0-----:R-:W-:Y:S01]  /*21f60*/  SEL R55, R87, R64, P0 ;  /* 0x0000004057377207 */ /* 0x001fe20000000000 */
[----:B------:R-:W-:Y:S01]  /*21f70*/  SHFL.IDX PT, R34, R137, R10, 0x1c1f ;  /* 0x001c1f0a89227589 */ /* 0x000fe200000e0000 */
[----:B------:R-:W-:Y:S02]  /*21f80*/  SEL R65, R83, R68, P0 ;  /* 0x0000004453417207 */ /* 0x000fe40000000000 */
[----:B------:R-:W-:Y:S01]  /*21f90*/  SEL R67, R68, R83, P0 ;  /* 0x0000005344437207 */ /* 0x000fe20000000000 */
[----:B------:R-:W-:Y:S01]  /*21fa0*/  SHFL.IDX PT, R36, R135, R10, 0x1c1f ;  /* 0x001c1f0a87247589 */ /* 0x000fe200000e0000 */
[----:B--2---:R-:W-:Y:S01]  /*21fb0*/  SEL R66, R70, R81, P0 ;  /* 0x0000005146427207 */ /* 0x004fe20000000000 */
[----:B------:R-:W-:Y:S01]  /*21fc0*/  IMAD.MOV.U32 R83, RZ, RZ, RZ ;  /* 0x000000ffff537224 */ /* 0x000fe200078e00ff */
[----:B------:R-:W-:Y:S01]  /*21fd0*/  SEL R46, R103, R46, P0 ;  /* 0x0000002e672e7207 */ /* 0x000fe20000000000 */
[----:B------:R-:W-:Y:S01]  /*21fe0*/  SHFL.IDX PT, R75, R75, R10, 0x1c1f ;  /* 0x001c1f0a4b4b7589 */ /* 0x000fe200000e0000 */
[----:B------:R-:W-:-:S03]  /*21ff0*/  SEL R69, R77, R72, P0 ;  /* 0x000000484d457207 */ /* 0x000fc60000000000 */
[----:B------:R0:W-:Y:S01]  /*22000*/  SHFL.IDX PT, R86, R71, R10, 0x1c1f ;  /* 0x001c1f0a47567589 */ /* 0x0001e200000e0000 */
[----:B------:R-:W-:Y:S02]  /*22010*/  SEL R73, R76, R123, P0 ;  /* 0x0000007b4c497207 */ /* 0x000fe40000000000 */
[----:B------:R-:W-:Y:S01]  /*22020*/  SEL R123, R123, R76, P0 ;  /* 0x0000004c7b7b7207 */ /* 0x000fe20000000000 */
[----:B------:R-:W-:Y:S01]  /*22030*/  SHFL.IDX PT, R37, R37, R10, 0x1c1f ;  /* 0x001c1f0a25257589 */ /* 0x000fe200000e0000 */
[----:B-1----:R-:W-:Y:S02]  /*22040*/  SEL R116, R39, R108, P0 ;  /* 0x0000006c27747207 */ /* 0x002fe40000000000 */
[----:B------:R-:W-:Y:S01]  /*22050*/  SEL R108, R108, R39, P0 ;  /* 0x000000276c6c7207 */ /* 0x000fe20000000000 */
[----:B------:R1:W2:Y:S01]  /*22060*/  SHFL.IDX PT, R95, R7, R8, 0x1c1f ;  /* 0x001c1f08075f7589 */ /* 0x0002a200000e0000 */
[----:B0-----:R-:W-:-:S03]  /*22070*/  SEL R71, R72, R77, P0 ;  /* 0x0000004d48477207 */ /* 0x001fc60000000000 */
[----:B------:R-:W0:Y:S04]  /*22080*/  SHFL.IDX PT, R97, R97, R8, 0x1c1f ;  /* 0x001c1f0861617589 */ /* 0x000e2800000e0000 */
[----:B------:R-:W3:Y:S01]  /*22090*/  SHFL.IDX PT, R101, R101, R8, 0x1c1f ;  /* 0x001c1f0865657589 */ /* 0x000ee200000e0000 */
[----:B-1----:R-:W-:-:S03]  /*220a0*/  SEL R7, R53, R24, P0 ;  /* 0x0000001835077207 */ /* 0x002fc60000000000 */
[----:B------:R-:W-:Y:S04]  /*220b0*/  SHFL.IDX PT, R105, R105, R8, 0x1c1f ;  /* 0x001c1f0869697589 */ /* 0x000fe800000e0000 */
[----:B------:R-:W1:Y:S04]  /*220c0*/  SHFL.IDX PT, R107, R45, R8, 0x1c1f ;  /* 0x001c1f082d6b7589 */ /* 0x000e6800000e0000 */
[----:B------:R4:W1:Y:S04]  /*220d0*/  SHFL.IDX PT, R74, R61, R8, 0x1c1f ;  /* 0x001c1f083d4a7589 */ /* 0x00086800000e0000 */
[----:B------:R-:W1:Y:S01]  /*220e0*/  SHFL.IDX PT, R35, R35, R8, 0x1c1f ;  /* 0x001c1f0823237589 */ /* 0x000e6200000e0000 */
[----:B--2---:R-:W-:-:S02]  /*220f0*/  SEL R20, R30, R95, P0 ;  /* 0x0000005f1e147207 */ /* 0x004fc40000000000 */
[----:B------:R-:W-:Y:S01]  /*22100*/  SEL R2, R95, R30, P0 ;  /* 0x0000001e5f027207 */ /* 0x000fe20000000000 */
[----:B------:R-:W2:Y:S01]  /*22110*/  SHFL.IDX PT, R106, R33, R8, 0x1c1f ;  /* 0x001c1f08216a7589 */ /* 0x000ea200000e0000 */
[----:B0-----:R-:W-:Y:S02]  /*22120*/  SEL R43, R32, R97, P0 ;  /* 0x00000061202b7207 */ /* 0x001fe40000000000 */
[----:B----4-:R-:W-:Y:S01]  /*22130*/  SEL R61, R64, R87, P0 ;  /* 0x00000057403d7207 */ /* 0x010fe20000000000 */
[----:B------:R0:W4:Y:S01]  /*22140*/  SHFL.IDX PT, R4, R27, R10, 0x1c1f ;  /* 0x001c1f0a1b047589 */ /* 0x00012200000e0000 */
[----:B------:R-:W-:Y:S02]  /*22150*/  SEL R64, R81, R70, P0 ;  /* 0x0000004651407207 */ /* 0x000fe40000000000 */
[----:B------:R-:W-:Y:S01]  /*22160*/  SEL R45, R97, R32, P0 ;  /* 0x00000020612d7207 */ /* 0x000fe20000000000 */
[----:B------:R0:W0:Y:S01]  /*22170*/  SHFL.IDX PT, R29, R29, R10, 0x1c1f ;  /* 0x001c1f0a1d1d7589 */ /* 0x00002200000e0000 */
[----:B---3--:R-:W-:-:S02]  /*22180*/  SEL R47, R34, R101, P0 ;  /* 0x00000065222f7207 */ /* 0x008fc40000000000 */
[----:B------:R-:W-:Y:S01]  /*22190*/  SEL R49, R101, R34, P0 ;  /* 0x0000002265317207 */ /* 0x000fe20000000000 */
[----:B------:R3:W0:Y:S01]  /*221a0*/  SHFL.IDX PT, R10, R25, R8, 0x1c1f ;  /* 0x001c1f08190a7589 */ /* 0x00062200000e0000 */
[----:B-1----:R-:W-:Y:S02]  /*221b0*/  SEL R48, R38, R107, P0 ;  /* 0x0000006b26307207 */ /* 0x002fe40000000000 */
[----:B------:R-:W-:Y:S01]  /*221c0*/  SEL R110, R107, R38, P0 ;  /* 0x000000266b6e7207 */ /* 0x000fe20000000000 */
[----:B------:R3:W1:Y:S01]  /*221d0*/  SHFL.IDX PT, R14, R9, R8, 0x1c1f ;  /* 0x001c1f08090e7589 */ /* 0x00066200000e0000 */
[----:B------:R-:W-:Y:S02]  /*221e0*/  SEL R51, R36, R105, P0 ;  /* 0x0000006924337207 */ /* 0x000fe40000000000 */
[----:B------:R-:W-:Y:S02]  /*221f0*/  SEL R53, R105, R36, P0 ;  /* 0x0000002469357207 */ /* 0x000fe40000000000 */
[----:B------:R-:W-:-:S02]  /*22200*/  SEL R68, R75, R74, P0 ;  /* 0x0000004a4b447207 */ /* 0x000fc40000000000 */
[----:B------:R-:W-:Y:S02]  /*22210*/  SEL R70, R74, R75, P0 ;  /* 0x0000004b4a467207 */ /* 0x000fe40000000000 */
[----:B------:R-:W-:Y:S02]  /*22220*/  SEL R72, R86, R35, P0 ;  /* 0x0000002356487207 */ /* 0x000fe40000000000 */
[----:B------:R-:W-:Y:S02]  /*22230*/  SEL R122, R35, R86, P0 ;  /* 0x00000056237a7207 */ /* 0x000fe40000000000 */
[----:B--2---:R-:W-:Y:S02]  /*22240*/  SEL R79, R37, R106, P0 ;  /* 0x0000006a254f7207 */ /* 0x004fe40000000000 */
[----:B---34-:R-:W-:-:S07]  /*22250*/  SEL R81, R106, R37, P0 ;  /* 0x000000256a517207 */ /* 0x018fce0000000000 */
.L_x_2332:
[----:B------:R-:W-:Y:S05]  /*22260*/  WARPSYNC.ALL ;  /* 0x0000000000007948 */ /* 0x000fea0003800000 */
[----:B------:R-:W-:Y:S01]  /*22270*/  BAR.SYNC.DEFER_BLOCKING 0x1, 0x100 ;  /* 0x0044000000007b1d */ /* 0x000fe20000010000 */
[----:B-1----:R-:W-:Y:S02]  /*22280*/  SEL R74, R4, R14, P0 ;  /* 0x0000000e044a7207 */ /* 0x002fe40000000000 */
[----:B------:R-:W-:Y:S02]  /*22290*/  SEL R76, R14, R4, P0 ;  /* 0x000000040e4c7207 */ /* 0x000fe40000000000 */
[----:B0-----:R-:W-:Y:S01]  /*222a0*/  SEL R75, R29, R10, P0 ;  /* 0x0000000a1d4b7207 */ /* 0x001fe20000000000 */
[----:B------:R-:W-:Y:S01]  /*222b0*/  ULDC.64 UR6, c[0x0][0xc08] ;  /* 0x0003020000067ab9 */ /* 0x000fe20000000a00 */
[----:B------:R-:W-:Y:S01]  /*222c0*/  SEL R77, R10, R29, P0 ;  /* 0x0000001d0a4d7207 */ /* 0x000fe20000000000 */
[----:B------:R-:W0:Y:S01]  /*222d0*/  LDC.64 R86, c[0x0][0xc00] ;  /* 0x00030000ff567b82 */ /* 0x000e220000000a00 */
[----:B------:R-:W-:Y:S01]  /*222e0*/  ISETP.NE.U32.AND P0, PT, RZ, UR6, PT ;  /* 0x00000006ff007c0c */ /* 0x000fe2000bf05070 */
[----:B------:R-:W-:Y:S01]  /*222f0*/  ULDC.64 UR4, c[0x0][0xc00] ;  /* 0x0003000000047ab9 */ /* 0x000fe20000000a00 */
[----:B------:R-:W-:-:S02]  /*22300*/  F2FP.BF16.F32.PACK_AB R8, R3, R90 ;  /* 0x0000005a0308723e */ /* 0x000fc400000010ff */
[----:B------:R-:W-:Y:S02]  /*22310*/  ISETP.NE.AND.EX P0, PT, RZ, UR7, PT, P0 ;  /* 0x00000007ff007c0c */ /* 0x000fe4000bf05300 */
[----:B------:R-:W-:Y:S02]  /*22320*/  F2FP.BF16.F32.PACK_AB R9, R93, R50 ;  /* 0x000000325d09723e */ /* 0x000fe400000010ff */
        /* <DEDUP_REMOVED lines=11> */
[----:B0-----:R-:W-:Y:S01]  /*223e0*/  IMAD.WIDE R86, R225, 0x4, R86 ;  /* 0x00000004e1567825 */ /* 0x001fe200078e0256 */
        /* <DEDUP_REMOVED lines=11> */
[----:B------:R-:W-:Y:S02]  /*224a0*/  F2FP.BF16.F32.PACK_AB R36, R47, R40 ;  /* 0x000000282f24723e */ /* 0x000fe400000010ff */
[----:B------:R-:W-:Y:S01]  /*224b0*/  F2FP.BF16.F32.PACK_AB R37, R73, R72 ;  /* 0x000000484925723e */ /* 0x000fe200000010ff */
[----:B0-----:R-:W0:Y:S01]  /*224c0*/  @P0 LDC.64 R24, c[0x0][0xc08] ;  /* 0x00030200ff180b82 */ /* 0x001e220000000a00 */
[----:B------:R-:W-:Y:S01]  /*224d0*/  F2FP.BF16.F32.PACK_AB R38, R49, R46 ;  /* 0x0000002e3126723e */ /* 0x000fe200000010ff */
[----:B------:R-:W-:Y:S01]  /*224e0*/  STSM.16.M88.4 [R78], R32 ;  /* 0x000000204e007844 */ /* 0x000fe20000000200 */
        /* <DEDUP_REMOVED lines=11> */
[----:B------:R-:W-:-:S03]  /*225a0*/  ISETP.NE.U32.AND P3, PT, RZ, UR4, PT ;  /* 0x00000004ff007c0c */ /* 0x000fc6000bf65070 */
[----:B------:R4:W-:Y:S01]  /*225b0*/  STSM.16.M88.4 [R84], R12 ;  /* 0x0000000c54007844 */ /* 0x0009e20000000200 */
[----:B------:R-:W-:Y:S01]  /*225c0*/  BAR.SYNC.DEFER_BLOCKING 0x1, 0x100 ;  /* 0x0044000000007b1d */ /* 0x000fe20000010000 */
[----:B------:R-:W-:Y:S01]  /*225d0*/  ISETP.NE.AND.EX P3, PT, RZ, UR5, PT, P3 ;  /* 0x00000005ff007c0c */ /* 0x000fe2000bf65330 */
[----:B0-----:R-:W-:-:S04]  /*225e0*/  @P0 IMAD.WIDE R26, R225, 0x4, R24 ;  /* 0x00000004e11a0825 */ /* 0x001fc800078e0218 */
[----:B------:R-:W-:Y:S01]  /*225f0*/  ULDC UR6, c[0x0][0xa88] ;  /* 0x0002a20000067ab9 */ /* 0x000fe20000000800 */
[----:B------:R-:W-:Y:S01]  /*22600*/  ISETP.GT.AND P1, PT, R224, 0x1, PT ;  /* 0x00000001e000780c */ /* 0x000fe20003f24270 */
[----:B-1----:R-:W-:Y:S01]  /*22610*/  IMAD.U32 R29, RZ, RZ, UR6 ;  /* 0x00000006ff1d7e24 */ /* 0x002fe2000f8e00ff */
[----:B--2---:R-:W0:Y:S05]  /*22620*/  LDC R80, c[0x0][0xbe8] ;  /* 0x0002fa00ff507b82 */ /* 0x004e2a0000000800 */
[----:B------:R1:W5:Y:S04]  /*22630*/  @P3 LDG.E R83, desc[UR60][R86.64] ;  /* 0x0000003c56533981 */ /* 0x000368000c1e1900 */
[----:B------:R1:W5:Y:S01]  /*22640*/  @P0 LDG.E R29, desc[UR60][R26.64] ;  /* 0x0000003c1a1d0981 */ /* 0x000362000c1e1900 */
[----:B---3--:R-:W-:Y:S01]  /*22650*/  IMAD.MOV.U32 R8, RZ, RZ, 0x9b8 ;  /* 0x000009b8ff087424 */ /* 0x008fe200078e00ff */
[----:B0-----:R-:W-:-:S04]  /*22660*/  ISETP.NE.AND P2, PT, R80, 0x1, PT ;  /* 0x000000015000780c */ /* 0x001fc80003f45270 */
[----:B------:R-:W-:-:S04]  /*22670*/  SEL R8, R8, 0x978, P1 ;  /* 0x0000097808087807 */ /* 0x000fc80000800000 */
[----:B----4-:R1:W0:Y:S08]  /*22680*/  LDC.64 R14, c[0x0][R8+0x220] ;  /* 0x00008800080e7b82 */ /* 0x0102300000000a00 */
[----:B------:R1:W2:Y:S08]  /*22690*/  LDC.64 R24, c[0x0][R8+0x218] ;  /* 0x0000860008187b82 */ /* 0x0002b00000000a00 */
[----:B------:R1:W3:Y:S01]  /*226a0*/  LDC.64 R10, c[0x0][R8+0x228] ;  /* 0x00008a00080a7b82 */ /* 0x0002e20000000a00 */
[----:B------:R-:W-:Y:S05]  /*226b0*/  @P0 BRA `(.L_x_2018) ;  /* 0x0000000000100947 */ /* 0x000fea0003800000 */
[----:B------:R-:W-:Y:S05]  /*226c0*/  @!P3 BRA `(.L_x_2018) ;  /* 0x00000000000cb947 */ /* 0x000fea0003800000 */
[----:B------:R-:W4:Y:S04]  /*226d0*/  LDG.E R4, desc[UR60][R86.64] ;  /* 0x0000003c56047981 */ /* 0x000f28000c1e1900 */
[----:B-----5:R-:W4:Y:S02]  /*226e0*/  LDG.E R29, desc[UR60][R86.64+0x4] ;  /* 0x0000043c561d7981 */ /* 0x020f24000c1e1900 */
[----:B----4-:R-:W-:-:S07]  /*226f0*/  IMAD.IADD R29, R29, 0x1, -R4 ;  /* 0x000000011d1d7824 */ /* 0x010fce00078e0a04 */
.L_x_2018:
[----:B------:R-:W4:Y:S01]  /*22700*/  LDL R28, [R1+0x24] ;  /* 0x00002400011c7983 */ /* 0x000f220000100800 */
[----:B-1----:R-:W1:Y:S01]  /*22710*/  LDC.64 R8, c[0x0][R8+0x210] ;  /* 0x0000840008087b82 */ /* 0x002e620000000a00 */
[----:B------:R-:W-:Y:S01]  /*22720*/  ISETP.NE.U32.AND P0, PT, RZ, UR4, PT ;  /* 0x00000004ff007c0c */ /* 0x000fe2000bf05070 */
[----:B------:R-:W-:Y:S01]  /*22730*/  IMAD.IADD R37, R208, 0x1, R201 ;  /* 0x00000001d0257824 */ /* 0x000fe200078e02c9 */
[----:B------:R-:W-:Y:S01]  /*22740*/  SHF.R.S32.HI R27, RZ, 0x1f, R225 ;  /* 0x0000001fff1b7819 */ /* 0x000fe200000114e1 */
[-C--:B--2---:R-:W-:Y:S01]  /*22750*/  IMAD R31, R25, R195.reuse, RZ ;  /* 0x000000c3191f7224 */ /* 0x084fe200078e02ff */
[----:B------:R-:W-:Y:S01]  /*22760*/  ISETP.NE.AND.EX P0, PT, RZ, UR5, PT, P0 ;  /* 0x00000005ff007c0c */ /* 0x000fe2000bf05300 */
[----:B------:R-:W-:Y:S02]  /*22770*/  IMAD.WIDE.U32 R24, R24, R195, RZ ;  /* 0x000000c318187225 */ /* 0x000fe400078e00ff */
[----:B------:R-:W2:Y:S01]  /*22780*/  @P2 LDC R26, c[0x0][0xbec] ;  /* 0x0002fb00ff1a2b82 */ /* 0x000ea20000000800 */
[----:B------:R-:W-:Y:S01]  /*22790*/  SEL R85, R225, RZ, !P0 ;  /* 0x000000ffe1557207 */ /* 0x000fe20004000000 */
[----:B------:R-:W-:Y:S01]  /*227a0*/  IMAD.IADD R25, R25, 0x1, R31 ;  /* 0x0000000119197824 */ /* 0x000fe200078e021f */
[----:B------:R-:W-:Y:S01]  /*227b0*/  SEL R27, R27, RZ, !P0 ;  /* 0x000000ff1b1b7207 */ /* 0x000fe20004000000 */
[----:B-----5:R-:W-:-:S02]  /*227c0*/  IMAD R78, R29, R80, RZ ;  /* 0x000000501d4e7224 */ /* 0x020fc400078e02ff */
[----:B0-----:R-:W-:Y:S02]  /*227d0*/  IMAD R4, R15, R85, RZ ;  /* 0x000000550f047224 */ /* 0x001fe400078e02ff */
[----:B------:R-:W0:Y:S02]  /*227e0*/  @P2 LDC R35, c[0x0][0xbf0] ;  /* 0x0002fc00ff232b82 */ /* 0x000e240000000800 */
[----:B------:R-:W-:Y:S01]  /*227f0*/  IMAD R33, R14, R27, R4 ;  /* 0x0000001b0e217224 */ /* 0x000fe200078e0204 */
[----:B------:R-:W-:Y:S01]  /*22800*/  SEL R27, R226, RZ, P1 ;  /* 0x000000ffe21b7207 */ /* 0x000fe20000800000 */
[----:B------:R-:W-:-:S04]  /*22810*/  IMAD.WIDE.U32 R14, R14, R85, RZ ;  /* 0x000000550e0e7225 */ /* 0x000fc800078e00ff */
[----:B------:R-:W1:Y:S01]  /*22820*/  LDC.64 R12, c[0x0][0xba8] ;  /* 0x0002ea00ff0c7b82 */ /* 0x000e620000000a00 */
[----:B------:R-:W-:Y:S01]  /*22830*/  IMAD.IADD R33, R15, 0x1, R33 ;  /* 0x000000010f217824 */ /* 0x000fe200078e0221 */
[----:B------:R-:W-:Y:S01]  /*22840*/  IADD3 R24, P0, P3, R14, R24, R83 ;  /* 0x000000180e187210 */ /* 0x000fe20007b1e053 */
[----:B------:R-:W-:Y:S01]  /*22850*/  IMAD.MOV.U32 R15, RZ, RZ, R37 ;  /* 0x000000ffff0f7224 */ /* 0x000fe200078e0025 */
[----:B------:R-:W-:Y:S01]  /*22860*/  SHF.R.S32.HI R14, RZ, 0x1f, R83 ;  /* 0x0000001fff0e7819 */ /* 0x000fe20000011453 */
[-C--:B---3--:R-:W-:Y:S02]  /*22870*/  IMAD R31, R11, R27.reuse, RZ ;  /* 0x0000001b0b1f7224 */ /* 0x088fe400078e02ff */
[----:B------:R-:W-:Y:S01]  /*22880*/  IMAD.WIDE.U32 R10, R10, R27, RZ ;  /* 0x0000001b0a0a7225 */ /* 0x000fe200078e00ff */
[----:B------:R-:W-:-:S03]  /*22890*/  IADD3.X R25, R33, R25, R14, P0, P3 ;  /* 0x0000001921197210 */ /* 0x000fc600007e640e */
[----:B--2---:R-:W-:-:S04]  /*228a0*/  @P2 IMAD.HI.U32 R4, R37, R26, RZ ;  /* 0x0000001a25042227 */ /* 0x004fc800078e00ff */
[----:B------:R-:W-:Y:S01]  /*228b0*/  IMAD.IADD R31, R11, 0x1, R31 ;  /* 0x000000010b1f7824 */ /* 0x000fe200078e021f */
[----:B0-----:R-:W-:-:S04]  /*228c0*/  @P2 SHF.R.U32.HI R15, RZ, R35, R4 ;  /* 0x00000023ff0f2219 */ /* 0x001fc80000011604 */
[----:B------:R-:W-:Y:S01]  /*228d0*/  IADD3 R10, P0, P3, R15, R24, R10 ;  /* 0x000000180f0a7210 */ /* 0x000fe20007b1e00a */
[--C-:B------:R-:W-:Y:S01]  /*228e0*/  IMAD.MOV R27, RZ, RZ, -R15.reuse ;  /* 0x000000ffff1b7224 */ /* 0x100fe200078e0a0f */
[----:B------:R-:W-:Y:S01]  /*228f0*/  SHF.R.S32.HI R4, RZ, 0x1f, R15 ;  /* 0x0000001fff047819 */ /* 0x000fe2000001140f */
[----:B-1----:R-:W0:Y:S02]  /*22900*/  @!P1 LDC R12, c[0x0][0xb50] ;  /* 0x0002d400ff0c9b82 */ /* 0x002e240000000800 */
[----:B------:R-:W-:Y:S01]  /*22910*/  IMAD R15, R80, R27, R37 ;  /* 0x0000001b500f7224 */ /* 0x000fe200078e0225 */
[----:B------:R-:W-:-:S03]  /*22920*/  IADD3.X R11, R4, R25, R31, P0, P3 ;  /* 0x00000019040b7210 */ /* 0x000fc600007e641f */
[-C--:B------:R-:W-:Y:S01]  /*22930*/  IMAD R4, R9, R15.reuse, RZ ;  /* 0x0000000f09047224 */ /* 0x080fe200078e02ff */
[----:B------:R-:W-:Y:S01]  /*22940*/  SHF.R.S32.HI R25, RZ, 0x1f, R15 ;  /* 0x0000001fff197819 */ /* 0x000fe2000001140f */
[C---:B------:R-:W-:Y:S01]  /*22950*/  IMAD.WIDE.U32 R10, R8.reuse, R15, R10 ;  /* 0x0000000f080a7225 */ /* 0x040fe200078e000a */
[----:B------:R-:W1:Y:S03]  /*22960*/  @!P1 LDC R13, c[0x0][0xb54] ;  /* 0x0002d500ff0d9b82 */ /* 0x000e660000000800 */
[----:B------:R-:W-:-:S04]  /*22970*/  IMAD R25, R8, R25, R4 ;  /* 0x0000001908197224 */ /* 0x000fc800078e0204 */
[----:B------:R-:W-:Y:S01]  /*22980*/  IMAD.IADD R4, R11, 0x1, R25 ;  /* 0x000000010b047824 */ /* 0x000fe200078e0219 */
[----:B0-----:R-:W-:-:S05]  /*22990*/  LEA R12, P0, R10, R12, 0x2 ;  /* 0x0000000c0a0c7211 */ /* 0x001fca00078010ff */
[----:B------:R-:W-:Y:S01]  /*229a0*/  SHFL.IDX PT, R8, R12, RZ, 0x1c1f ;  /* 0x001c1fff0c087589 */ /* 0x000fe200000e0000 */
[----:B-1----:R-:W-:-:S03]  /*229b0*/  LEA.HI.X R4, R10, R13, R4, 0x2, P0 ;  /* 0x0000000d0a047211 */ /* 0x002fc600000f1404 */
[----:B------:R-:W-:Y:S01]  /*229c0*/  SHFL.IDX PT, R10, R12, 0x1, 0x1c1f ;  /* 0x003c1f000c0a7f89 */ /* 0x000fe200000e0000 */
[----:B------:R-:W-:-:S03]  /*229d0*/  LOP3.LUT P0, RZ, R229, 0x3, RZ, 0xc0, !PT ;  /* 0x00000003e5ff7812 */ /* 0x000fc6000780c0ff */
[----:B------:R-:W0:Y:S04]  /*229e0*/  SHFL.IDX PT, R9, R4, RZ, 0x1c1f ;  /* 0x001c1fff04097589 */ /* 0x000e2800000e0000 */
[----:B------:R-:W1:Y:S01]  /*229f0*/  SHFL.IDX PT, R11, R4, 0x1, 0x1c1f ;  /* 0x003c1f00040b7f89 */ /* 0x000e6200000e0000 */
[----:B----4-:R-:W-:-:S04]  /*22a00*/  IMAD.IADD R25, R28, 0x1, R201 ;  /* 0x000000011c197824 */ /* 0x010fc800078e02c9 */
[C---:B------:R-:W-:Y:S01]  /*22a10*/  VIADD R31, R25.reuse, 0x8 ;  /* 0x00000008191f7836 */ /* 0x040fe20000000000 */
[----:B------:R-:W-:-:S04]  /*22a20*/  ISETP.GE.OR P3, PT, R25, R78, P0 ;  /* 0x0000004e1900720c */ /* 0x000fc80000766670 */
[----:B------:R-:W-:-:S09]  /*22a30*/  ISETP.GE.OR P0, PT, R31, R78, P0 ;  /* 0x0000004e1f00720c */ /* 0x000fd20000706670 */
[----:B0-----:R0:W-:Y:S04]  /*22a40*/  @!P3 ST.E desc[UR60][R8.64], R88 ;  /* 0x000000580800b985 */ /* 0x0011e8000c10193c */
[----:B-1----:R0:W-:Y:S01]  /*22a50*/  @!P0 ST.E desc[UR60][R10.64], R89 ;  /* 0x000000590a008985 */ /* 0x0021e2000c10193c */
[----:B------:R-:W-:Y:S05]  /*22a60*/  @P1 BRA `(.L_x_2019) ;  /* 0x0000000800a41947 */ /* 0x000fea0003800000 */
[----:B------:R-:W-:Y:S01]  /*22a70*/  IMAD R3, R227, 0x40, R209 ;  /* 0x00000040e3037824 */ /* 0x000fe200078e02d1 */
[----:B0-----:R-:W0:Y:S01]  /*22a80*/  @P2 LDC R11, c[0x0][0xbec] ;  /* 0x0002fb00ff0b2b82 */ /* 0x001e220000000800 */
[----:B------:R-:W-:Y:S02]  /*22a90*/  ULDC.64 UR4, c[0x0][0xaa0] ;  /* 0x0002a80000047ab9 */ /* 0x000fe40000000a00 */
[----:B------:R-:W-:-:S03]  /*22aa0*/  IMAD.WIDE R62, R3, 0x2, R62 ;  /* 0x00000002033e7825 */ /* 0x000fc600078e023e */
[C---:B------:R-:W-:Y:S02]  /*22ab0*/  IADD3 R41, P0, R62.reuse, 0x2000, RZ ;  /* 0x000020003e297810 */ /* 0x040fe40007f1e0ff */
[----:B------:R-:W1:Y:S01]  /*22ac0*/  @P2 LDC R13, c[0x0][0xbf0] ;  /* 0x0002fc00ff0d2b82 */ /* 0x000e620000000800 */
        /* <DEDUP_REMOVED lines=9> */
[----:B------:R-:W-:Y:S01]  /*22b60*/  IMAD.X R45, RZ, RZ, R63, P5 ;  /* 0x000000ffff2d7224 */ /* 0x000fe200028e063f */
[----:B------:R-:W-:Y:S01]  /*22b70*/  LOP3.LUT R0, R3, 0x380, RZ, 0xc0, !PT ;  /* 0x0000038003007812 */ /* 0x000fe200078ec0ff */
[----:B------:R-:W-:Y:S01]  /*22b80*/  IMAD R14, R14, UR4, RZ ;  /* 0x000000040e0e7c24 */ /* 0x000fe2000f8e02ff */
        /* <DEDUP_REMOVED lines=11> */
[----:B------:R-:W-:Y:S01]  /*22c40*/  LOP3.LUT R5, R62, 0x380, RZ, 0xc0, !PT ;  /* 0x000003803e057812 */ /* 0x000fe200078ec0ff */
[C---:B------:R-:W-:Y:S01]  /*22c50*/  IMAD R9, R83.reuse, UR5, R14 ;  /* 0x0000000553097c24 */ /* 0x040fe2000f8e020e */
[----:B------:R-:W-:Y:S01]  /*22c60*/  LOP3.LUT R4, R0, R3, RZ, 0x3c, !PT ;  /* 0x0000000300047212 */ /* 0x000fe200078e3cff */
[----:B------:R-:W-:Y:S01]  /*22c70*/  IMAD.WIDE.U32 R2, R83, UR4, RZ ;  /* 0x0000000453027c25 */ /* 0x000fe2000f8e00ff */
[----:B------:R-:W-:Y:S01]  /*22c80*/  SHF.R.U64 R36, R36, 0x3, RZ ;  /* 0x0000000324247819 */ /* 0x000fe200000012ff */
[----:B------:R-:W-:Y:S01]  /*22c90*/  ULDC.64 UR4, c[0x0][0xae8] ;  /* 0x0002ba0000047ab9 */ /* 0x000fe20000000a00 */
[----:B------:R-:W-:Y:S02]  /*22ca0*/  SHF.R.U64 R32, R32, 0x3, RZ ;  /* 0x0000000320207819 */ /* 0x000fe400000012ff */
[----:B------:R-:W-:-:S02]  /*22cb0*/  SHF.R.U64 R28, R28, 0x3, RZ ;  /* 0x000000031c1c7819 */ /* 0x000fc400000012ff */
[----:B------:R-:W-:Y:S02]  /*22cc0*/  SHF.R.U64 R24, R24, 0x3, RZ ;  /* 0x0000000318187819 */ /* 0x000fe400000012ff */
[----:B------:R-:W-:Y:S01]  /*22cd0*/  SHF.R.U64 R5, R5, 0x3, RZ ;  /* 0x0000000305057819 */ /* 0x000fe200000012ff */
[----:B------:R-:W-:Y:S01]  /*22ce0*/  IMAD.IADD R3, R3, 0x1, R9 ;  /* 0x0000000103037824 */ /* 0x000fe200078e0209 */
[----:B------:R-:W-:Y:S01]  /*22cf0*/  LOP3.LUT R36, R36, R37, RZ, 0x3c, !PT ;  /* 0x0000002524247212 */ /* 0x000fe200078e3cff */
[----:B------:R-:W-:Y:S01]  /*22d00*/  IMAD R0, R223, 0x20, R227 ;  /* 0x00000020df007824 */ /* 0x000fe200078e02e3 */
        /* <DEDUP_REMOVED lines=8> */
[----:B------:R-:W-:Y:S01]  /*22d90*/  SHF.R.S32.HI R8, RZ, 0x1f, R85 ;  /* 0x0000001fff087819 */ /* 0x000fe20000011455 */
[----:B------:R-:W-:Y:S01]  /*22da0*/  IMAD.X R5, RZ, RZ, R63, P0 ;  /* 0x000000ffff057224 */ /* 0x000fe200000e063f */
[----:B------:R-:W5:Y:S01]  /*22db0*/  LD.E.128 R36, desc[UR60][R36.64] ;  /* 0x0000003c24247980 */ /* 0x000f62000c101d00 */
[----:B------:R-:W-:-:S03]  /*22dc0*/  IMAD.WIDE.U32 R2, R195, UR4, R2 ;  /* 0x00000004c3027c25 */ /* 0x000fc6000f8e0002 */
[----:B------:R2:W5:Y:S01]  /*22dd0*/  LD.E.128 R48, desc[UR60][R62.64] ;  /* 0x0000003c3e307980 */ /* 0x000562000c101d00 */
[----:B------:R-:W-:Y:S02]  /*22de0*/  IMAD.IADD R10, R201, 0x1, R0 ;  /* 0x00000001c90a7824 */ /* 0x000fe400078e0200 */
[----:B------:R-:W-:Y:S01]  /*22df0*/  IMAD R3, R195, UR5, R3 ;  /* 0x00000005c3037c24 */ /* 0x000fe2000f8e0203 */
[----:B------:R-:W5:Y:S01]  /*22e00*/  LD.E.128 R32, desc[UR60][R32.64] ;  /* 0x0000003c20207980 */ /* 0x000f62000c101d00 */
[----:B------:R-:W-:Y:S01]  /*22e10*/  ULDC.64 UR4, c[0x0][0xaf0] ;  /* 0x0002bc0000047ab9 */ /* 0x000fe20000000a00 */
[----:B0-----:R-:W-:Y:S02]  /*22e20*/  @P2 IMAD.HI.U32 R0, R10, R11, RZ ;  /* 0x0000000b0a002227 */ /* 0x001fe400078e00ff */
[----:B------:R-:W5:Y:S04]  /*22e30*/  LD.E.128 R28, desc[UR60][R28.64] ;  /* 0x0000003c1c1c7980 */ /* 0x000f68000c101d00 */
[----:B------:R-:W5:Y:S01]  /*22e40*/  LD.E.128 R24, desc[UR60][R24.64] ;  /* 0x0000003c18187980 */ /* 0x000f62000c101d00 */
[----:B------:R-:W-:-:S03]  /*22e50*/  IMAD R8, R8, UR4, RZ ;  /* 0x0000000408087c24 */ /* 0x000fc6000f8e02ff */
[----:B------:R-:W5:Y:S01]  /*22e60*/  LD.E.128 R4, desc[UR60][R4.64] ;  /* 0x0000003c04047980 */ /* 0x000f62000c101d00 */
[----:B------:R-:W-:Y:S01]  /*22e70*/  @!PT LDS RZ, [RZ] ;  /* 0x00000000fffff984 */ /* 0x000fe20000000800 */
[----:B------:R-:W-:Y:S01]  /*22e80*/  @!PT LDS RZ, [RZ] ;  /* 0x00000000fffff984 */ /* 0x000fe20000000800 */
[----:B------:R-:W-:Y:S01]  /*22e90*/  @!PT LDS RZ, [RZ] ;  /* 0x00000000fffff984 */ /* 0x000fe20000000800 */
[----:B------:R-:W-:Y:S01]  /*22ea0*/  @!PT LDS RZ, [RZ] ;  /* 0x00000000fffff984 */ /* 0x000fe20000000800 */
[----:B------:R0:W-:Y:S06]  /*22eb0*/  MEMBAR.ALL.CTA ;  /* 0x0000000000007992 */ /* 0x0001ec0000008000 */
[----:B0-----:R-:W0:Y:S01]  /*22ec0*/  FENCE.VIEW.ASYNC.S ;  /* 0x00000000000073c6 */ /* 0x001e220000000000 */
[----:B------:R-:W-:Y:S01]  /*22ed0*/  IMAD.MOV.U32 R9, RZ, RZ, R10 ;  /* 0x000000ffff097224 */ /* 0x000fe200078e000a */
[----:B-1----:R-:W-:Y:S01]  /*22ee0*/  @P2 SHF.R.U32.HI R9, RZ, R13, R0 ;  /* 0x0000000dff092219 */ /* 0x002fe20000011600 */
[----:B------:R-:W-:-:S02]  /*22ef0*/  IMAD R11, R85, UR5, R8 ;  /* 0x00000005550b7c24 */ /* 0x000fc4000f8e0208 */
[----:B------:R-:W-:Y:S01]  /*22f00*/  IMAD.WIDE.U32 R2, R85, UR4, R2 ;  /* 0x0000000455027c25 */ /* 0x000fe2000f8e0002 */
[----:B------:R-:W-:Y:S01]  /*22f10*/  SHF.R.S32.HI R0, RZ, 0x1f, R9 ;  /* 0x0000001fff007819 */ /* 0x000fe20000011409 */
[----:B------:R-:W-:Y:S02]  /*22f20*/  ULDC.64 UR4, c[0x0][0xae0] ;  /* 0x0002b80000047ab9 */ /* 0x000fe40000000a00 */
[----:B------:R-:W-:Y:S02]  /*22f30*/  IMAD.IADD R3, R3, 0x1, R11 ;  /* 0x0000000103037824 */ /* 0x000fe400078e020b */
[----:B------:R-:W-:Y:S02]  /*22f40*/  IMAD.MOV R11, RZ, RZ, -R9 ;  /* 0x000000ffff0b7224 */ /* 0x000fe400078e0a09 */
[----:B------:R-:W-:Y:S02]  /*22f50*/  IMAD R8, R0, UR4, RZ ;  /* 0x0000000400087c24 */ /* 0x000fe4000f8e02ff */
[----:B------:R-:W-:-:S02]  /*22f60*/  VIADD R0, R17, 0x22820 ;  /* 0x0002282011007836 */ /* 0x000fc40000000000 */
[----:B------:R-:W-:Y:S02]  /*22f70*/  IMAD R11, R80, R11, R10 ;  /* 0x0000000b500b7224 */ /* 0x000fe400078e020a */
[C---:B------:R-:W-:Y:S01]  /*22f80*/  IMAD R13, R9.reuse, UR5, R8 ;  /* 0x00000005090d7c24 */ /* 0x040fe2000f8e0208 */
[----:B------:R-:W-:Y:S01]  /*22f90*/  PRMT R0, RZ, 0x654, R0 ;  /* 0x00000654ff007816 */ /* 0x000fe20000000000 */
[----:B------:R-:W-:Y:S01]  /*22fa0*/  IMAD.WIDE.U32 R2, R9, UR4, R2 ;  /* 0x0000000409027c25 */ /* 0x000fe2000f8e0002 */
[----:B------:R-:W-:Y:S01]  /*22fb0*/  SHF.R.S32.HI R8, RZ, 0x1f, R11 ;  /* 0x0000001fff087819 */ /* 0x000fe2000001140b */
[----:B------:R-:W-:Y:S01]  /*22fc0*/  ULDC.64 UR4, c[0x0][0xad8] ;  /* 0x0002b60000047ab9 */ /* 0x000fe20000000a00 */
[----:B0-----:R0:W-:Y:S01]  /*22fd0*/  SYNCS.ARRIVE.TRANS64.RED.A1T0 RZ, [R0+URZ], RZ ;  /* 0x000000ff00ff79a7 */ /* 0x0011e2000810043f */
[----:B------:R-:W-:Y:S02]  /*22fe0*/  IMAD.IADD R3, R3, 0x1, R13 ;  /* 0x0000000103037824 */ /* 0x000fe400078e020d */
[----:B0-----:R-:W-:-:S02]  /*22ff0*/  IMAD R0, R8, UR4, RZ ;  /* 0x0000000408007c24 */ /* 0x001fc4000f8e02ff */
[----:B------:R-:W-:-:S04]  /*23000*/  IMAD.WIDE.U32 R8, R11, UR4, R2 ;  /* 0x000000040b087c25 */ /* 0x000fc8000f8e0002 */
[----:B------:R-:W-:Y:S01]  /*23010*/  IMAD R3, R11, UR5, R0 ;  /* 0x000000050b037c24 */ /* 0x000fe2000f8e0200 */
[----:B------:R-:W-:Y:S02]  /*23020*/  ULDC.64 UR4, c[0x0][0xa80] ;  /* 0x0002a00000047ab9 */ /* 0x000fe40000000a00 */
[----:B------:R-:W-:Y:S01]  /*23030*/  LEA R2, P0, R8, UR4, 0x1 ;  /* 0x0000000408027c11 */ /* 0x000fe2000f8008ff */
[----:B------:R-:W-:Y:S01]  /*23040*/  IMAD.IADD R3, R9, 0x1, R3 ;  /* 0x0000000109037824 */ /* 0x000fe200078e0203 */
[----:B------:R-:W-:Y:S01]  /*23050*/  UMOV UR4, 0xffffffff ;  /* 0xffffffff00047882 */ /* 0x000fe20000000000 */
[----:B------:R-:W-:-:S03]  /*23060*/  SHF.R.S32.HI R10, RZ, 0x1f, R209 ;  /* 0x0000001fff0a7819 */ /* 0x000fc600000114d1 */
[----:B------:R-:W-:Y:S02]  /*23070*/  LEA.HI.X R3, R8, UR5, R3, 0x1, P0 ;  /* 0x0000000508037c11 */ /* 0x000fe400080f0c03 */
[----:B------:R-:W-:Y:S01]  /*23080*/  SHF.R.S32.HI R21, RZ, 0x1f, R218 ;  /* 0x0000001fff157819 */ /* 0x000fe200000114da */
[----:B--2---:R-:W-:Y:S06]  /*23090*/  BRA.DIV UR4, `(.L_x_2020) ;  /* 0x000000e604587947 */ /* 0x004fec000b800000 */
[----:B------:R0:W1:Y:S04]  /*230a0*/  SHFL.IDX PT, R0, R3, RZ, 0x181f ;  /* 0x00181fff03007589 */ /* 0x00006800000e0000 */
[----:B------:R0:W2:Y:S02]  /*230b0*/  SHFL.IDX PT, R14, R2, RZ, 0x181f ;  /* 0x00181fff020e7589 */ /* 0x0000a400000e0000 */
.L_x_2335:
[----:B------:R-:W-:Y:S01]  /*230c0*/  IMAD.IADD R201, R227, 0x1, R201 ;  /* 0x00000001e3c97824 */ /* 0x000fe200078e02c9 */
[----:B------:R-:W-:Y:S04]  /*230d0*/  BSSY B1, `(.L_x_2021) ;  /* 0x000000c000017945 */ /* 0x000fe80003800000 */
[----:B------:R-:W-:-:S13]  /*230e0*/  ISETP.GE.AND P0, PT, R201, R78, PT ;  /* 0x0000004ec900720c */ /* 0x000fda0003f06270 */
[----:B------:R-:W-:Y:S05]  /*230f0*/  @P0 BRA `(.L_x_2022) ;  /* 0x0000000000240947 */ /* 0x000fea0003800000 */
[----:B------:R-:W-:Y:S02]  /*23100*/  ULDC UR4, c[0x0][0xac8] ;  /* 0x0002b20000047ab9 */ /* 0x000fe40000000800 */
[----:B------:R-:W-:Y:S02]  /*23110*/  ISETP.GE.AND P0, PT, R209, UR4, PT ;  /* 0x00000004d1007c0c */ /* 0x000fe4000bf06270 */
[----:B------:R-:W-:-:S11]  /*23120*/  ISETP.GE.AND P1, PT, R218, UR4, PT ;  /* 0x00000004da007c0c */ /* 0x000fd6000bf26270 */
[CC--:B--2---:R-:W-:Y:S02]  /*23130*/  @!P0 LEA R8, P2, R209.reuse, R14.reuse, 0x1 ;  /* 0x0000000ed1088211 */ /* 0x0c4fe400078408ff */
[C---:B------:R-:W-:Y:S02]  /*23140*/  @!P1 LEA R14, P3, R218.reuse, R14, 0x1 ;  /* 0x0000000eda0e9211 */ /* 0x040fe400078608ff */
[-C--:B-1----:R-:W-:Y:S02]  /*23150*/  @!P0 LEA.HI.X R9, R209, R0.reuse, R10, 0x1, P2 ;  /* 0x00000000d1098211 */ /* 0x082fe400010f0c0a */
[----:B------:R-:W-:-:S03]  /*23160*/  @!P1 LEA.HI.X R15, R218, R0, R21, 0x1, P3 ;  /* 0x00000000da0f9211 */ /* 0x000fc600018f0c15 */
[----:B-----5:R3:W-:Y:S04]  /*23170*/  @!P0 ST.E.128 desc[UR60][R8.64], R48 ;  /* 0x0000003008008985 */ /* 0x0207e8000c101d3c */
[----:B------:R3:W-:Y:S02]  /*23180*/  @!P1 ST.E.128 desc[UR60][R14.64], R32 ;  /* 0x000000200e009985 */ /* 0x0007e4000c101d3c */
.L_x_2022:
[----:B------:R-:W-:Y:S05]  /*23190*/  BSYNC B1 ;  /* 0x0000000000017941 */ /* 0x000fea0003800000 */
.L_x_2021:
[----:B------:R-:W-:-:S03]  /*231a0*/  UMOV UR4, 0xffffffff ;  /* 0xffffffff00047882 */ /* 0x000fc60000000000 */
[----:B------:R-:W-:Y:S05]  /*231b0*/  BRA.DIV UR4, `(.L_x_2023) ;  /* 0x000000e604447947 */ /* 0x000fea000b800000 */
[----:B-1----:R1:W4:Y:S04]  /*231c0*/  SHFL.IDX PT, R0, R3, 0x1, 0x181f ;  /* 0x00381f0003007f89 */ /* 0x00232800000e0000 */
[----:B--23--:R1:W2:Y:S02]  /*231d0*/  SHFL.IDX PT, R14, R2, 0x1, 0x181f ;  /* 0x00381f00020e7f89 */ /* 0x00c2a400000e0000 */
.L_x_2339:
[----:B------:R-:W-:Y:S01]  /*231e0*/  VIADD R9, R201, 0x20 ;  /* 0x00000020c9097836 */ /* 0x000fe20000000000 */
        /* <DEDUP_REMOVED lines=8> */
[-C--:B----4-:R-:W-:Y:S02]  /*23270*/  @!P2 LEA.HI.X R9, R209, R0.reuse, R10, 0x1, P0 ;  /* 0x00000000d109a211 */ /* 0x090fe400000f0c0a */
[----:B------:R-:W-:-:S03]  /*23280*/  @!P3 LEA.HI.X R15, R218, R0, R21, 0x1, P1 ;  /* 0x00000000da0fb211 */ /* 0x000fc600008f0c15 */
[----:B-----5:R3:W-:Y:S04]  /*23290*/  @!P2 ST.E.128 desc[UR60][R8.64], R44 ;  /* 0x0000002c0800a985 */ /* 0x0207e8000c101d3c */
[----:B------:R3:W-:Y:S02]  /*232a0*/  @!P3 ST.E.128 desc[UR60][R14.64], R28 ;  /* 0x0000001c0e00b985 */ /* 0x0007e4000c101d3c */
.L_x_2025:
[----:B------:R-:W-:Y:S05]  /*232b0*/  BSYNC B1 ;  /* 0x0000000000017941 */ /* 0x000fea0003800000 */
.L_x_2024:
[----:B------:R-:W-:-:S03]  /*232c0*/  UMOV UR4, 0xffffffff ;  /* 0xffffffff00047882 */ /* 0x000fc60000000000 */
[----:B------:R-:W-:Y:S05]  /*232d0*/  BRA.DIV UR4, `(.L_x_2026) ;  /* 0x000000e604447947 */ /* 0x000fea000b800000 */
[----:B----4-:R4:W0:Y:S04]  /*232e0*/  SHFL.IDX PT, R0, R3, 0x2, 0x181f ;  /* 0x00581f0003007f89 */ /* 0x01082800000e0000 */
[----:B--23--:R4:W2:Y:S02]  /*232f0*/  SHFL.IDX PT, R14, R2, 0x2, 0x181f ;  /* 0x00581f00020e7f89 */ /* 0x00c8a400000e0000 */
.L_x_2343:
        /* <DEDUP_REMOVED lines=9> */
[-C--:B0-----:R-:W-:Y:S02]  /*23390*/  @!P2 LEA.HI.X R9, R209, R0.reuse, R10, 0x1, P0 ;  /* 0x00000000d109a211 */ /* 0x081fe400000f0c0a */
[----:B------:R-:W-:-:S03]  /*233a0*/  @!P3 LEA.HI.X R15, R218, R0, R21, 0x1, P1 ;  /* 0x00000000da0fb211 */ /* 0x000fc600008f0c15 */
[----:B-----5:R3:W-:Y:S04]  /*233b0*/  @!P2 ST.E.128 desc[UR60][R8.64], R40 ;  /* 0x000000280800a985 */ /* 0x0207e8000c101d3c */
[----:B------:R3:W-:Y:S02]  /*233c0*/  @!P3 ST.E.128 desc[UR60][R14.64], R24 ;  /* 0x000000180e00b985 */ /* 0x0007e4000c101d3c */
.L_x_2028:
[----:B------:R-:W-:Y:S05]  /*233d0*/  BSYNC B1 ;  /* 0x0000000000017941 */ /* 0x000fea0003800000 */
.L_x_2027:
[----:B------:R-:W-:-:S03]  /*233e0*/  UMOV UR4, 0xffffffff ;  /* 0xffffffff00047882 */ /* 0x000fc60000000000 */
[----:B------:R-:W-:Y:S05]  /*233f0*/  BRA.DIV UR4, `(.L_x_2029) ;  /* 0x000000e604447947 */ /* 0x000fea000b800000 */
[----:B0-----:R0:W0:Y:S04]  /*23400*/  SHFL.IDX PT, R0, R3, 0x3, 0x181f ;  /* 0x00781f0003007f89 */ /* 0x00102800000e0000 */
[----:B--23--:R2:W3:Y:S02]  /*23410*/  SHFL.IDX PT, R14, R2, 0x3, 0x181f ;  /* 0x00781f00020e7f89 */ /* 0x00c4e400000e0000 */
.L_x_2347:
[----:B01--4-:R-:W-:-:S05]  /*23420*/  VIADD R3, R201, 0x60 ;  /* 0x00000060c9037836 */ /* 0x013fca0000000000 */
[----:B------:R-:W-:-:S13]  /*23430*/  ISETP.GE.AND P0, PT, R3, R78, PT ;  /* 0x0000004e0300720c */ /* 0x000fda0003f06270 */
[----:B------:R-:W-:Y:S05]  /*23440*/  @P0 BRA `(.L_x_2030) ;  /* 0x0000001800ec0947 */ /* 0x000fea0003800000 */
[----:B------:R-:W-:Y:S02]  /*23450*/  ULDC UR4, c[0x0][0xac8] ;  /* 0x0002b20000047ab9 */ /* 0x000fe40000000800 */
[----:B------:R-:W-:-:S13]  /*23460*/  ISETP.GE.AND P1, PT, R209, UR4, PT ;  /* 0x00000004d1007c0c */ /* 0x000fda000bf26270 */
[----:B--23--:R-:W-:-:S04]  /*23470*/  @!P1 LEA R2, P0, R209, R14, 0x1 ;  /* 0x0000000ed1029211 */ /* 0x00cfc800078008ff */
[----:B------:R-:W-:Y:S02]  /*23480*/  @!P1 LEA.HI.X R3, R209, R0, R10, 0x1, P0 ;  /* 0x00000000d1039211 */ /* 0x000fe400000f0c0a */
[----:B------:R-:W-:-:S03]  /*23490*/  ISETP.GE.AND P0, PT, R218, UR4, PT ;  /* 0x00000004da007c0c */ /* 0x000fc6000bf06270 */
[----:B-----5:R0:W-:Y:S10]  /*234a0*/  @!P1 ST.E.128 desc[UR60][R2.64], R36 ;  /* 0x0000002402009985 */ /* 0x0201f4000c101d3c */
[----:B------:R-:W-:Y:S05]  /*234b0*/  @P0 BRA `(.L_x_2030) ;  /* 0x0000001800d00947 */ /* 0x000fea0003800000 */
[----:B------:R-:W-:-:S04]  /*234c0*/  LEA R14, P0, R218, R14, 0x1 ;  /* 0x0000000eda0e7211 */ /* 0x000fc800078008ff */
[----:B------:R-:W-:-:S05]  /*234d0*/  LEA.HI.X R15, R218, R0, R21, 0x1, P0 ;  /* 0x00000000da0f7211 */ /* 0x000fca00000f0c15 */
[----:B------:R1:W-:Y:S01]  /*234e0*/  ST.E.128 desc[UR60][R14.64], R4 ;  /* 0x000000040e007985 */ /* 0x0003e2000c101d3c */
[----:B------:R-:W-:Y:S05]  /*234f0*/  BRA `(.L_x_2030) ;  /* 0x0000001800c07947 */ /* 0x000fea0003800000 */
.L_x_2019:
[----:B0-----:R-:W0:Y:S01]  /*23500*/  @P2 LDC R10, c[0x0][0xbec] ;  /* 0x0002fb00ff0a2b82 */ /* 0x001e220000000800 */
[----:B------:R-:W-:Y:S01]  /*23510*/  ULDC.64 UR4, c[0x0][0xb08] ;  /* 0x0002c20000047ab9 */ /* 0x000fe20000000a00 */
[----:B------:R-:W-:Y:S01]  /*23520*/  SHF.R.S32.HI R4, RZ, 0x1f, R85 ;  /* 0x0000001fff047819 */ /* 0x000fe20000011455 */
[----:B------:R-:W-:Y:S01]  /*23530*/  IMAD R14, R14, UR4, RZ ;  /* 0x000000040e0e7c24 */ /* 0x000fe2000f8e02ff */
[----:B------:R-:W-:Y:S01]  /*23540*/  ULDC.64 UR6, c[0x0][0xb30] ;  /* 0x0002cc0000067ab9 */ /* 0x000fe20000000a00 */
[----:B------:R-:W-:-:S03]  /*23550*/  IMAD.WIDE.U32 R8, R83, UR4, RZ ;  /* 0x0000000453087c25 */ /* 0x000fc6000f8e00ff */
[----:B------:R-:W1:Y:S01]  /*23560*/  @P2 LDC R15, c[0x0][0xbf0] ;  /* 0x0002fc00ff0f2b82 */ /* 0x000e620000000800 */
[----:B------:R-:W-:Y:S01]  /*23570*/  IMAD R83, R83, UR5, R14 ;  /* 0x0000000553537c24 */ /* 0x000fe2000f8e020e */
[----:B------:R-:W-:Y:S01]  /*23580*/  ULDC.64 UR4, c[0x0][0xb38] ;  /* 0x0002ce0000047ab9 */ /* 0x000fe20000000a00 */
[----:B------:R-:W-:Y:S02]  /*23590*/  IMAD.MOV.U32 R11, RZ, RZ, R37 ;  /* 0x000000ffff0b7224 */ /* 0x000fe400078e0025 */
[----:B------:R-:W-:Y:S02]  /*235a0*/  IMAD.IADD R9, R9, 0x1, R83 ;  /* 0x0000000109097824 */ /* 0x000fe400078e0253 */
[----:B------:R-:W-:Y:S02]  /*235b0*/  VIADD R102, R199, 0x10 ;  /* 0x00000010c7667836 */ /* 0x000fe40000000000 */
[----:B------:R-:W-:-:S03]  /*235c0*/  IMAD.WIDE.U32 R8, R195, UR4, R8 ;  /* 0x00000004c3087c25 */ /* 0x000fc6000f8e0008 */
[----:B------:R-:W-:Y:S01]  /*235d0*/  SHF.R.S32.HI R103, RZ, 0x1f, R102 ;  /* 0x0000001fff677819 */ /* 0x000fe20000011466 */
[----:B------:R-:W-:Y:S01]  /*235e0*/  IMAD R9, R195, UR5, R9 ;  /* 0x00000005c3097c24 */ /* 0x000fe2000f8e0209 */
[----:B------:R-:W-:Y:S01]  /*235f0*/  ULDC.64 UR4, c[0x0][0xb40] ;  /* 0x0002d00000047ab9 */ /* 0x000fe20000000a00 */
[----:B------:R-:W-:Y:S02]  /*23600*/  VIADD R104, R199, 0x18 ;  /* 0x00000018c7687836 */ /* 0x000fe40000000000 */
[----:B------:R-:W-:Y:S02]  /*23610*/  IMAD R4, R4, UR4, RZ ;  /* 0x0000000404047c24 */ /* 0x000fe4000f8e02ff */
[----:B0-----:R-:W-:Y:S01]  /*23620*/  @P2 IMAD.HI.U32 R10, R37, R10, RZ ;  /* 0x0000000a250a2227 */ /* 0x001fe200078e00ff */
[----:B------:R-:W-:-:S03]  /*23630*/  SHF.R.S32.HI R105, RZ, 0x1f, R104 ;  /* 0x0000001fff697819 */ /* 0x000fc60000011468 */
[C---:B------:R-:W-:Y:S01]  /*23640*/  IMAD R13, R85.reuse, UR5, R4 ;  /* 0x00000005550d7c24 */ /* 0x040fe2000f8e0204 */
[----:B-1----:R-:W-:Y:S01]  /*23650*/  @P2 SHF.R.U32.HI R11, RZ, R15, R10 ;  /* 0x0000000fff0b2219 */ /* 0x002fe2000001160a */
[----:B------:R-:W-:Y:S01]  /*23660*/  IMAD.WIDE.U32 R8, R85, UR4, R8 ;  /* 0x0000000455087c25 */ /* 0x000fe2000f8e0008 */
[----:B------:R-:W-:Y:S02]  /*23670*/  ULDC.64 UR4, c[0x0][0xb48] ;  /* 0x0002d20000047ab9 */ /* 0x000fe40000000a00 */
[----:B------:R-:W-:Y:S01]  /*23680*/  SHF.R.S32.HI R4, RZ, 0x1f, R11 ;  /* 0x0000001fff047819 */ /* 0x000fe2000001140b */
[----:B------:R-:W-:Y:S02]  /*23690*/  IMAD.IADD R9, R9, 0x1, R13 ;  /* 0x0000000109097824 */ /* 0x000fe400078e020d */
[----:B------:R-:W-:Y:S02]  /*236a0*/  IMAD.MOV R13, RZ, RZ, -R11 ;  /* 0x000000ffff0d7224 */ /* 0x000fe400078e0a0b */
[----:B------:R-:W-:-:S04]  /*236b0*/  IMAD.WIDE.U32 R8, R226, UR4, R8 ;  /* 0x00000004e2087c25 */ /* 0x000fc8000f8e0008 */
[----:B------:R-:W-:Y:S02]  /*236c0*/  IMAD R13, R80, R13, R37 ;  /* 0x0000000d500d7224 */ /* 0x000fe400078e0225 */
[----:B------:R-:W-:Y:S02]  /*236d0*/  IMAD R4, R4, UR6, RZ ;  /* 0x0000000604047c24 */ /* 0x000fe4000f8e02ff */
[----:B------:R-:W-:Y:S01]  /*236e0*/  IMAD R9, R226, UR5, R9 ;  /* 0x00000005e2097c24 */ /* 0x000fe2000f8e0209 */
[----:B------:R-:W-:Y:S01]  /*236f0*/  ULDC.64 UR4, c[0x0][0xb28] ;  /* 0x0002ca0000047ab9 */ /* 0x000fe20000000a00 */
[C---:B------:R-:W-:Y:S01]  /*23700*/  IMAD R15, R11.reuse, UR7, R4 ;  /* 0x000000070b0f7c24 */ /* 0x040fe2000f8e0204 */
[----:B------:R-:W-:Y:S01]  /*23710*/  SHF.R.S32.HI R4, RZ, 0x1f, R13 ;  /* 0x0000001fff047819 */ /* 0x000fe2000001140d */
[----:B------:R-:W-:-:S04]  /*23720*/  IMAD.WIDE.U32 R8, R11, UR6, R8 ;  /* 0x000000060b087c25 */ /* 0x000fc8000f8e0008 */
[----:B------:R-:W-:Y:S02]  /*23730*/  IMAD R4, R4, UR4, RZ ;  /* 0x0000000404047c24 */ /* 0x000fe4000f8e02ff */
[----:B------:R-:W-:Y:S02]  /*23740*/  IMAD.IADD R9, R9, 0x1, R15 ;  /* 0x0000000109097824 */ /* 0x000fe400078e020f */
[----:B------:R-:W-:Y:S02]  /*23750*/  VIADD R10, R17, 0x22820 ;  /* 0x00022820110a7836 */ /* 0x000fe40000000000 */
[C---:B------:R-:W-:Y:S02]  /*23760*/  IMAD R11, R13.reuse, UR5, R4 ;  /* 0x000000050d0b7c24 */ /* 0x040fe4000f8e0204 */
[----:B------:R-:W-:Y:S01]  /*23770*/  IMAD.WIDE.U32 R8, R13, UR4, R8 ;  /* 0x000000040d087c25 */ /* 0x000fe2000f8e0008 */
[----:B------:R-:W-:Y:S01]  /*23780*/  ULDC.64 UR4, c[0x0][0xb00] ;  /* 0x0002c00000047ab9 */ /* 0x000fe20000000a00 */
[----:B------:R-:W-:-:S02]  /*23790*/  PRMT R10, RZ, 0x654, R10 ;  /* 0x00000654ff0a7816 */ /* 0x000fc4000000000a */
[----:B------:R-:W-:Y:S01]  /*237a0*/  IMAD.IADD R9, R9, 0x1, R11 ;  /* 0x0000000109097824 */ /* 0x000fe200078e020b */
[C---:B------:R-:W-:Y:S01]  /*237b0*/  LEA R4, P0, R8.reuse, UR4, 0x2 ;  /* 0x0000000408047c11 */ /* 0x040fe2000f8010ff */
[C---:B------:R-:W-:Y:S01]  /*237c0*/  VIADD R100, R199.reuse, 0x20 ;  /* 0x00000020c7647836 */ /* 0x040fe20000000000 */
[----:B------:R-:W-:Y:S01]  /*237d0*/  UMOV UR4, 0xffffffff ;  /* 0xffffffff00047882 */ /* 0x000fe20000000000 */
[C---:B------:R-:W-:Y:S01]  /*237e0*/  VIADD R99, R199.reuse, 0x28 ;  /* 0x00000028c7637836 */ /* 0x040fe20000000000 */
[----:B------:R0:W-:Y:S01]  /*237f0*/  SYNCS.ARRIVE.TRANS64.RED.A1T0 RZ, [R10+URZ], RZ ;  /* 0x000000ff0aff79a7 */ /* 0x0001e2000810043f */
[C---:B------:R-:W-:Y:S01]  /*23800*/  VIADD R89, R199.reuse, 0x30 ;  /* 0x00000030c7597836 */ /* 0x040fe20000000000 */
[----:B------:R-:W-:Y:S01]  /*23810*/  LEA.HI.X R8, R8, UR5, R9, 0x2, P0 ;  /* 0x0000000508087c11 */ /* 0x000fe200080f1409 */
        /* <DEDUP_REMOVED lines=19> */
[----:B------:R-:W-:-:S02]  /*23950*/  SHF.R.S32.HI R34, RZ, 0x1f, R33 ;  /* 0x0000001fff227819 */ /* 0x000fc40000011421 */
[----:B------:R-:W-:Y:S02]  /*23960*/  SHF.R.S32.HI R32, RZ, 0x1f, R30 ;  /* 0x0000001fff207819 */ /* 0x000fe4000001141e */
[----:B------:R-:W-:Y:S02]  /*23970*/  SHF.R.S32.HI R107, RZ, 0x1f, R106 ;  /* 0x0000001fff6b7819 */ /* 0x000fe4000001146a */
[----:B------:R-:W-:Y:S01]  /*23980*/  SHF.R.S32.HI R80, RZ, 0x1f, R83 ;  /* 0x0000001fff507819 */ /* 0x000fe20000011453 */
[----:B0-----:R-:W-:Y:S06]  /*23990*/  BRA.DIV UR4, `(.L_x_2031) ;  /* 0x000000e204247947 */ /* 0x001fec000b800000 */
[----:B------:R0:W1:Y:S04]  /*239a0*/  SHFL.IDX PT, R9, R8, RZ, 0x1c1f ;  /* 0x001c1fff08097589 */ /* 0x00006800000e0000 */
[----:B------:R0:W2:Y:S02]  /*239b0*/  SHFL.IDX PT, R14, R4, RZ, 0x1c1f ;  /* 0x001c1fff040e7589 */ /* 0x0000a400000e0000 */
.L_x_2350:
[----:B------:R-:W-:Y:S01]  /*239c0*/  ISETP.GE.AND P0, PT, R25, R78, PT ;  /* 0x0000004e1900720c */ /* 0x000fe20003f06270 */
[----:B------:R-:W-:-:S12]  /*239d0*/  BSSY B1, `(.L_x_2032) ;  /* 0x0000054000017945 */ /* 0x000fd80003800000 */
[----:B------:R-:W-:Y:S05]  /*239e0*/  @P0 BRA `(.L_x_2033) ;  /* 0x0000000400480947 */ /* 0x000fea0003800000 */
[----:B------:R-:W-:Y:S02]  /*239f0*/  ULDC UR4, c[0x0][0xac8] ;  /* 0x0002b20000047ab9 */ /* 0x000fe40000000800 */
[----:B------:R-:W-:Y:S02]  /*23a00*/  ISETP.GE.AND P0, PT, R199, UR4, PT ;  /* 0x00000004c7007c0c */ /* 0x000fe4000bf06270 */
[----:B------:R-:W-:Y:S02]  /*23a10*/  ISETP.GE.AND P3, PT, R106, UR4, PT ;  /* 0x000000046a007c0c */ /* 0x000fe4000bf66270 */
[----:B------:R-:W-:Y:S02]  /*23a20*/  ISETP.GE.AND P2, PT, R102, UR4, PT ;  /* 0x0000000466007c0c */ /* 0x000fe4000bf46270 */
[----:B------:R-:W-:-:S07]  /*23a30*/  ISETP.GE.AND P1, PT, R104, UR4, PT ;  /* 0x0000000468007c0c */ /* 0x000fce000bf26270 */
[----:B-1----:R-:W-:Y:S02]  /*23a40*/  @!P0 IMAD.MOV.U32 R15, RZ, RZ, R9 ;  /* 0x000000ffff0f8224 */ /* 0x002fe400078e0009 */
[----:B------:R-:W-:Y:S01]  /*23a50*/  @!P0 IMAD.MOV.U32 R24, RZ, RZ, R90 ;  /* 0x000000ffff188224 */ /* 0x000fe200078e005a */
[-C--:B--2---:R-:W-:Y:S01]  /*23a60*/  @!P3 LEA R10, P4, R106, R14.reuse, 0x2 ;  /* 0x0000000e6a0ab211 */ /* 0x084fe200078810ff */
[----:B------:R-:W-:Y:S02]  /*23a70*/  @!P0 IMAD.WIDE R12, R199, 0x4, R14 ;  /* 0x00000004c70c8825 */ /* 0x000fe400078e020e */
[-C--:B------:R-:W-:Y:S02]  /*23a80*/  @!P1 LEA R28, P5, R104, R14.reuse, 0x2 ;  /* 0x0000000e681c9211 */ /* 0x080fe400078a10ff */
[----:B------:R-:W-:Y:S01]  /*23a90*/  @!P0 IMAD.MOV.U32 R25, RZ, RZ, R3 ;  /* 0x000000ffff198224 */ /* 0x000fe200078e0003 */
[----:B------:R-:W-:Y:S01]  /*23aa0*/  @!P3 LEA.HI.X R11, R106, R9, R107, 0x2, P4 ;  /* 0x000000096a0bb211 */ /* 0x000fe200020f146b */
[----:B------:R-:W-:Y:S01]  /*23ab0*/  @!P2 IMAD.MOV.U32 R95, RZ, RZ, R119 ;  /* 0x000000ffff5fa224 */ /* 0x000fe200078e0077 */
[----:B------:R-:W-:Y:S01]  /*23ac0*/  @!P2 LEA R26, P4, R102, R14, 0x2 ;  /* 0x0000000e661aa211 */ /* 0x000fe200078810ff */
[----:B------:R-:W-:Y:S01]  /*23ad0*/  @!P1 IMAD.MOV.U32 R97, RZ, RZ, R121 ;  /* 0x000000ffff619224 */ /* 0x000fe200078e0079 */
[----:B------:R1:W-:Y:S01]  /*23ae0*/  @!P0 ST.E.64 desc[UR60][R12.64], R24 ;  /* 0x000000180c008985 */ /* 0x0003e2000c101b3c */
[----:B------:R-:W-:-:S02]  /*23af0*/  ISETP.GE.AND P0, PT, R100, UR4, PT ;  /* 0x0000000464007c0c */ /* 0x000fc4000bf06270 */
[-C--:B------:R-:W-:Y:S02]  /*23b00*/  @!P2 LEA.HI.X R27, R102, R9.reuse, R103, 0x2, P4 ;  /* 0x00000009661ba211 */ /* 0x080fe400020f1467 */
[----:B------:R-:W-:Y:S01]  /*23b10*/  @!P1 LEA.HI.X R29, R104, R9, R105, 0x2, P5 ;  /* 0x00000009681d9211 */ /* 0x000fe200028f1469 */
[----:B-1----:R-:W-:-:S08]  /*23b20*/  @!P3 IMAD.MOV.U32 R12, RZ, RZ, R92 ;  /* 0x000000ffff0cb224 */ /* 0x002fd000078e005c */
[C---:B------:R-:W-:Y:S01]  /*23b30*/  @!P0 LEA R24, P4, R100.reuse, R14, 0x2 ;  /* 0x0000000e64188211 */ /* 0x040fe200078810ff */
[----:B------:R-:W-:Y:S02]  /*23b40*/  @!P3 IMAD.MOV.U32 R13, RZ, RZ, R5 ;  /* 0x000000ffff0db224 */ /* 0x000fe400078e0005 */
[----:B------:R-:W-:Y:S01]  /*23b50*/  @!P0 IMAD.MOV.U32 R124, RZ, RZ, R0 ;  /* 0x000000ffff7c8224 */ /* 0x000fe200078e0000 */
[----:B------:R-:W-:Y:S02]  /*23b60*/  @!P0 LEA.HI.X R25, R100, R9, R101, 0x2, P4 ;  /* 0x0000000964198211 */ /* 0x000fe400020f1465 */
[----:B------:R1:W-:Y:S01]  /*23b70*/  @!P3 ST.E.64 desc[UR60][R10.64], R12 ;  /* 0x0000000c0a00b985 */ /* 0x0003e2000c101b3c */
[----:B------:R-:W-:-:S03]  /*23b80*/  ISETP.GE.AND P3, PT, R99, UR4, PT ;  /* 0x0000000463007c0c */ /* 0x000fc6000bf66270 */
[----:B------:R-:W-:Y:S01]  /*23b90*/  @!P2 ST.E.64 desc[UR60][R26.64], R94 ;  /* 0x0000005e1a00a985 */ /* 0x000fe2000c101b3c */
[----:B------:R-:W-:-:S03]  /*23ba0*/  ISETP.GE.AND P2, PT, R89, UR4, PT ;  /* 0x0000000459007c0c */ /* 0x000fc6000bf46270 */
[----:B------:R-:W-:Y:S01]  /*23bb0*/  @!P1 ST.E.64 desc[UR60][R28.64], R96 ;  /* 0x000000601c009985 */ /* 0x000fe2000c101b3c */
[----:B------:R-:W-:-:S03]  /*23bc0*/  ISETP.GE.AND P1, PT, R87, UR4, PT ;  /* 0x0000000457007c0c */ /* 0x000fc6000bf26270 */
[----:B------:R2:W-:Y:S01]  /*23bd0*/  @!P0 ST.E.64 desc[UR60][R24.64], R124 ;  /* 0x0000007c18008985 */ /* 0x0005e2000c101b3c */
[----:B------:R-:W-:Y:S02]  /*23be0*/  ISETP.GE.AND P0, PT, R85, UR4, PT ;  /* 0x0000000455007c0c */ /* 0x000fe4000bf06270 */
[----:B-1----:R-:W-:-:S04]  /*23bf0*/  @!P3 LEA R10, P5, R99, R14, 0x2 ;  /* 0x0000000e630ab211 */ /* 0x002fc800078a10ff */
[----:B------:R-:W-:-:S03]  /*23c00*/  @!P3 LEA.HI.X R11, R99, R9, R88, 0x2, P5 ;  /* 0x00000009630bb211 */ /* 0x000fc600028f1458 */
[-C--:B------:R-:W-:Y:S01]  /*23c10*/  @!P1 LEA R12, P4, R87, R14.reuse, 0x2 ;  /* 0x0000000e570c9211 */ /* 0x080fe200078810ff */
[----:B--2---:R-:W-:Y:S01]  /*23c20*/  @!P3 IMAD.MOV.U32 R24, RZ, RZ, R6 ;  /* 0x000000ffff18b224 */ /* 0x004fe200078e0006 */
[-C--:B------:R-:W-:Y:S01]  /*23c30*/  @!P2 LEA R6, P5, R89, R14.reuse, 0x2 ;  /* 0x0000000e5906a211 */ /* 0x080fe200078a10ff */
[----:B------:R-:W-:Y:S01]  /*23c40*/  @!P3 IMAD.MOV.U32 R25, RZ, RZ, R7 ;  /* 0x000000ffff19b224 */ /* 0x000fe200078e0007 */
[-C--:B------:R-:W-:Y:S02]  /*23c50*/  @!P1 LEA.HI.X R13, R87, R9.reuse, R86, 0x2, P4 ;  /* 0x00000009570d9211 */ /* 0x080fe400020f1456 */
[-C--:B------:R-:W-:Y:S02]  /*23c60*/  @!P2 LEA.HI.X R7, R89, R9.reuse, R98, 0x2, P5 ;  /* 0x000000095907a211 */ /* 0x080fe400028f1462 */
[----:B------:R1:W-:Y:S01]  /*23c70*/  @!P3 ST.E.64 desc[UR60][R10.64], R24 ;  /* 0x000000180a00b985 */ /* 0x0003e2000c101b3c */
[----:B------:R-:W-:Y:S02]  /*23c80*/  ISETP.GE.AND P3, PT, R83, UR4, PT ;  /* 0x0000000453007c0c */ /* 0x000fe4000bf66270 */
[----:B------:R-:W-:Y:S01]  /*23c90*/  ISETP.GE.AND P5, PT, R63, UR4, PT ;  /* 0x000000043f007c0c */ /* 0x000fe2000bfa6270 */
[----:B------:R2:W-:Y:S10]  /*23ca0*/  @!P2 ST.E.64 desc[UR60][R6.64], R20 ;  /* 0x000000140600a985 */ /* 0x0005f4000c101b3c */
[-C--:B-1----:R-:W-:Y:S01]  /*23cb0*/  @!P3 LEA R10, P4, R83, R14.reuse, 0x2 ;  /* 0x0000000e530ab211 */ /* 0x082fe200078810ff */
[----:B--2---:R-:W-:Y:S01]  /*23cc0*/  @!P1 IMAD.MOV.U32 R6, RZ, RZ, R2 ;  /* 0x000000ffff069224 */ /* 0x004fe200078e0002 */
[----:B------:R-:W-:Y:S01]  /*23cd0*/  @!P0 LEA R2, P2, R85, R14, 0x2 ;  /* 0x0000000e55028211 */ /* 0x000fe200078410ff */
[----:B------:R-:W-:Y:S01]  /*23ce0*/  @!P1 IMAD.MOV.U32 R7, RZ, RZ, R41 ;  /* 0x000000ffff079224 */ /* 0x000fe200078e0029 */
[-C--:B------:R-:W-:Y:S01]  /*23cf0*/  @!P3 LEA.HI.X R11, R83, R9.reuse, R80, 0x2, P4 ;  /* 0x00000009530bb211 */ /* 0x080fe200020f1450 */
[----:B------:R-:W-:Y:S01]  /*23d00*/  @!P5 IMAD.MOV.U32 R41, RZ, RZ, R47 ;  /* 0x000000ffff29d224 */ /* 0x000fe200078e002f */
[----:B------:R-:W-:-:S02]  /*23d10*/  @!P0 LEA.HI.X R3, R85, R9, R84, 0x2, P2 ;  /* 0x0000000955038211 */ /* 0x000fc400010f1454 */
[----:B------:R1:W-:Y:S01]  /*23d20*/  @!P1 ST.E.64 desc[UR60][R12.64], R6 ;  /* 0x000000060c009985 */ /* 0x0003e2000c101b3c */
[----:B------:R-:W-:Y:S02]  /*23d30*/  ISETP.GE.AND P1, PT, R39, UR4, PT ;  /* 0x0000000427007c0c */ /* 0x000fe4000bf26270 */
[-C--:B------:R-:W-:Y:S01]  /*23d40*/  @!P5 LEA R24, P2, R63, R14.reuse, 0x2 ;  /* 0x0000000e3f18d211 */ /* 0x080fe200078410ff */
[----:B------:R2:W-:Y:S01]  /*23d50*/  @!P0 ST.E.64 desc[UR60][R2.64], R42 ;  /* 0x0000002a02008985 */ /* 0x0005e2000c101b3c */
[----:B------:R-:W-:Y:S02]  /*23d60*/  ISETP.GE.AND P0, PT, R37, UR4, PT ;  /* 0x0000000425007c0c */ /* 0x000fe4000bf06270 */
[----:B------:R-:W-:Y:S01]  /*23d70*/  @!P5 LEA.HI.X R25, R63, R9, R62, 0x2, P2 ;  /* 0x000000093f19d211 */ /* 0x000fe200010f143e */
[----:B------:R3:W-:Y:S01]  /*23d80*/  @!P3 ST.E.64 desc[UR60][R10.64], R44 ;  /* 0x0000002c0a00b985 */ /* 0x0007e2000c101b3c */
[----:B------:R-:W-:Y:S02]  /*23d90*/  ISETP.GE.AND P3, PT, R35, UR4, PT ;  /* 0x0000000423007c0c */ /* 0x000fe4000bf66270 */
[----:B------:R-:W-:Y:S01]  /*23da0*/  ISETP.GE.AND P4, PT, R30, UR4, PT ;  /* 0x000000041e007c0c */ /* 0x000fe2000bf86270 */
[----:B------:R4:W-:Y:S01]  /*23db0*/  @!P5 ST.E.64 desc[UR60][R24.64], R40 ;  /* 0x000000281800d985 */ /* 0x0009e2000c101b3c */
[----:B------:R-:W-:Y:S01]  /*23dc0*/  ISETP.GE.AND P5, PT, R33, UR4, PT ;  /* 0x0000000421007c0c */ /* 0x000fe2000bfa6270 */
[----:B------:R-:W-:Y:S01]  /*23dd0*/  @!P1 IMAD.MOV.U32 R47, RZ, RZ, R49 ;  /* 0x000000ffff2f9224 */ /* 0x000fe200078e0031 */
[----:B-1----:R-:W-:-:S03]  /*23de0*/  @!P1 LEA R6, P2, R39, R14, 0x2 ;  /* 0x0000000e27069211 */ /* 0x002fc600078410ff */
[----:B------:R-:W-:Y:S01]  /*23df0*/  @!P0 IMAD.MOV.U32 R49, RZ, RZ, R51 ;  /* 0x000000ffff318224 */ /* 0x000fe200078e0033 */
[-C--:B------:R-:W-:Y:S02]  /*23e00*/  @!P1 LEA.HI.X R7, R39, R9.reuse, R82, 0x2, P2 ;  /* 0x0000000927079211 */ /* 0x080fe400010f1452 */
[CC--:B--2---:R-:W-:Y:S01]  /*23e10*/  @!P0 LEA R2, P2, R37.reuse, R14.reuse, 0x2 ;  /* 0x0000000e25028211 */ /* 0x0c4fe200078410ff */
[----:B------:R-:W-:Y:S02]  /*23e20*/  @!P3 IMAD.MOV.U32 R111, RZ, RZ, R53 ;  /* 0x000000ffff6fb224 */ /* 0x000fe400078e0035 */
[----:B------:R4:W-:Y:S01]  /*23e30*/  @!P1 ST.E.64 desc[UR60][R6.64], R46 ;  /* 0x0000002e06009985 */ /* 0x0009e2000c101b3c */
[----:B------:R-:W-:Y:S01]  /*23e40*/  @!P0 LEA.HI.X R3, R37, R9, R38, 0x2, P2 ;  /* 0x0000000925038211 */ /* 0x000fe200010f1426 */
[----:B------:R-:W-:Y:S01]  /*23e50*/  @!P5 IMAD.MOV.U32 R90, RZ, RZ, R112 ;  /* 0x000000ffff5ad224 */ /* 0x000fe200078e0070 */
[----:B---3--:R-:W-:Y:S01]  /*23e60*/  @!P3 LEA R10, P1, R35, R14, 0x2 ;  /* 0x0000000e230ab211 */ /* 0x008fe200078210ff */
[----:B------:R-:W-:-:S02]  /*23e70*/  @!P4 IMAD.MOV.U32 R115, RZ, RZ, R109 ;  /* 0x000000ffff73c224 */ /* 0x000fc400078e006d */
[----:B------:R4:W-:Y:S01]  /*23e80*/  @!P0 ST.E.64 desc[UR60][R2.64], R48 ;  /* 0x0000003002008985 */ /* 0x0009e2000c101b3c */
[-C--:B------:R-:W-:Y:S02]  /*23e90*/  @!P5 LEA R12, P0, R33, R14.reuse, 0x2 ;  /* 0x0000000e210cd211 */ /* 0x080fe400078010ff */
[C---:B------:R-:W-:Y:S02]  /*23ea0*/  @!P4 LEA R14, P2, R30.reuse, R14, 0x2 ;  /* 0x0000000e1e0ec211 */ /* 0x040fe400078410ff */
[-C--:B------:R-:W-:Y:S02]  /*23eb0*/  @!P3 LEA.HI.X R11, R35, R9.reuse, R36, 0x2, P1 ;  /* 0x00000009230bb211 */ /* 0x080fe400008f1424 */
[-C--:B------:R-:W-:Y:S02]  /*23ec0*/  @!P5 LEA.HI.X R13, R33, R9.reuse, R34, 0x2, P0 ;  /* 0x00000009210dd211 */ /* 0x080fe400000f1422 */
[----:B------:R-:W-:Y:S01]  /*23ed0*/  @!P4 LEA.HI.X R15, R30, R9, R32, 0x2, P2 ;  /* 0x000000091e0fc211 */ /* 0x000fe200010f1420 */
[----:B------:R4:W-:Y:S04]  /*23ee0*/  @!P3 ST.E.64 desc[UR60][R10.64], R110 ;  /* 0x0000006e0a00b985 */ /* 0x0009e8000c101b3c */
[----:B------:R4:W-:Y:S04]  /*23ef0*/  @!P5 ST.E.64 desc[UR60][R12.64], R90 ;  /* 0x0000005a0c00d985 */ /* 0x0009e8000c101b3c */
[----:B------:R4:W-:Y:S02]  /*23f00*/  @!P4 ST.E.64 desc[UR60][R14.64], R114 ;  /* 0x000000720e00c985 */ /* 0x0009e4000c101b3c */
.L_x_2033:
[----:B------:R-:W-:Y:S05]  /*23f10*/  BSYNC B1 ;  /* 0x0000000000017941 */ /* 0x000fea0003800000 */
.L_x_2032:
[----:B------:R-:W-:-:S03]  /*23f20*/  UMOV UR4, 0xffffffff ;  /* 0xffffffff00047882 */ /* 0x000fc60000000000 */
[----:B------:R-:W-:Y:S05]  /*23f30*/  BRA.DIV UR4, `(.L_x_2034) ;  /* 0x000000da04f07947 */ /* 0x000fea000b800000 */
[----:B----4-:R3:W4:Y:S04]  /*23f40*/  SHFL.IDX PT, R3, R8, 0x1, 0x1c1f ;  /* 0x003c1f0008037f89 */ /* 0x01072800000e0000 */
[----:B--2---:R3:W2:Y:S02]  /*23f50*/  SHFL.IDX PT, R14, R4, 0x1, 0x1c1f ;  /* 0x003c1f00040e7f89 */ /* 0x0046a400000e0000 */
.L_x_2354:
[----:B------:R-:W-:-:S13]  /*23f60*/  ISETP.GE.AND P0, PT, R31, R78, PT ;  /* 0x0000004e1f00720c */ /* 0x000fda0003f06270 */
[----:B------:R-:W-:Y:S05]  /*23f70*/  @P0 BRA `(.L_x_2030) ;  /* 0x0000001000200947 */ /* 0x000fea0003800000 */
[----:B------:R-:W-:Y:S02]  /*23f80*/  ULDC UR4, c[0x0][0xac8] ;  /* 0x0002b20000047ab9 */ /* 0x000fe40000000800 */
[----:B------:R-:W-:Y:S02]  /*23f90*/  ISETP.GE.AND P2, PT, R106, UR4, PT ;  /* 0x000000046a007c0c */ /* 0x000fe4000bf46270 */
[----:B------:R-:W-:Y:S02]  /*23fa0*/  ISETP.GE.AND P1, PT, R102, UR4, PT ;  /* 0x0000000466007c0c */ /* 0x000fe4000bf26270 */
[----:B------:R-:W-:Y:S02]  /*23fb0*/  ISETP.GE.AND P0, PT, R104, UR4, PT ;  /* 0x0000000468007c0c */ /* 0x000fe4000bf06270 */
[----:B------:R-:W-:Y:S02]  /*23fc0*/  ISETP.GE.AND P3, PT, R199, UR4, PT ;  /* 0x00000004c7007c0c */ /* 0x000fe4000bf66270 */
[----:B------:R-:W-:-:S05]  /*23fd0*/  ISETP.GE.AND P5, PT, R100, UR4, PT ;  /* 0x0000000464007c0c */ /* 0x000fca000bfa6270 */
[----:B--2---:R-:W-:Y:S01]  /*23fe0*/  @!P2 LEA R6, P4, R106, R14, 0x2 ;  /* 0x0000000e6a06a211 */ /* 0x004fe200078810ff */
[----:B------:R-:W-:-:S03]  /*23ff0*/  @!P2 IMAD.MOV.U32 R53, RZ, RZ, R113 ;  /* 0x000000ffff35a224 */ /* 0x000fc600078e0071 */
[-C--:B----4-:R-:W-:Y:S02]  /*24000*/  @!P2 LEA.HI.X R7, R106, R3.reuse, R107, 0x2, P4 ;  /* 0x000000036a07a211 */ /* 0x090fe400020f146b */
[CC--:B0--3--:R-:W-:Y:S01]  /*24010*/  @!P1 LEA R8, P4, R102.reuse, R14.reuse, 0x2 ;  /* 0x0000000e66089211 */ /* 0x0c9fe200078810ff */
[----:B------:R-:W-:Y:S02]  /*24020*/  @!P3 IMAD.MOV.U32 R2, RZ, RZ, R14 ;  /* 0x000000ffff02b224 */ /* 0x000fe400078e000e */
[----:B------:R-:W-:Y:S01]  /*24030*/  @!P3 IMAD.MOV.U32 R51, RZ, RZ, R93 ;  /* 0x000000ffff33b224 */ /* 0x000fe200078e005d */
[----:B-1----:R-:W-:Y:S01]  /*24040*/  @!P1 LEA.HI.X R9, R102, R3, R103, 0x2, P4 ;  /* 0x0000000366099211 */ /* 0x002fe200020f1467 */
[----:B------:R-:W-:Y:S01]  /*24050*/  @!P3 IMAD.WIDE R4, R199, 0x4, R2 ;  /* 0x00000004c704b825 */ /* 0x000fe200078e0202 */
[----:B------:R-:W-:-:S04]  /*24060*/  @!P0 LEA R10, P4, R104, R14, 0x2 ;  /* 0x0000000e680a8211 */ /* 0x000fc800078810ff */
[-C--:B------:R-:W-:Y:S01]  /*24070*/  @!P0 LEA.HI.X R11, R104, R3.reuse, R105, 0x2, P4 ;  /* 0x00000003680b8211 */ /* 0x080fe200020f1469 */
[----:B------:R-:W-:Y:S01]  /*24080*/  @!P3 ST.E.64 desc[UR60][R4.64], R50 ;  /* 0x000000320400b985 */ /* 0x000fe2000c101b3c */
[C---:B------:R-:W-:Y:S02]  /*24090*/  @!P5 LEA R12, P4, R100.reuse, R14, 0x2 ;  /* 0x0000000e640cd211 */ /* 0x040fe400078810ff */
[----:B------:R-:W-:Y:S01]  /*240a0*/  ISETP.GE.AND P3, PT, R89, UR4, PT ;  /* 0x0000000459007c0c */ /* 0x000fe2000bf66270 */
[----:B------:R0:W-:Y:S01]  /*240b0*/  @!P2 ST.E.64 desc[UR60][R6.64], R52 ;  /* 0x000000340600a985 */ /* 0x0001e2000c101b3c */
[----:B------:R-:W-:Y:S02]  /*240c0*/  @!P5 LEA.HI.X R13, R100, R3, R101, 0x2, P4 ;  /* 0x00000003640dd211 */ /* 0x000fe400020f1465 */
[----:B------:R-:W-:Y:S01]  /*240d0*/  ISETP.GE.AND P4, PT, R99, UR4, PT ;  /* 0x0000000463007c0c */ /* 0x000fe2000bf86270 */
[----:B------:R1:W-:Y:S01]  /*240e0*/  @!P1 ST.E.64 desc[UR60][R8.64], R56 ;  /* 0x0000003808009985 */ /* 0x0003e2000c101b3c */
[----:B------:R-:W-:-:S02]  /*240f0*/  ISETP.GE.AND P2, PT, R87, UR4, PT ;  /* 0x0000000457007c0c */ /* 0x000fc4000bf46270 */
[----:B------:R-:W-:Y:S01]  /*24100*/  ISETP.GE.AND P1, PT, R85, UR4, PT ;  /* 0x0000000455007c0c */ /* 0x000fe2000bf26270 */
[----:B------:R2:W-:Y:S04]  /*24110*/  @!P0 ST.E.64 desc[UR60][R10.64], R58 ;  /* 0x0000003a0a008985 */ /* 0x0005e8000c101b3c */
[----:B------:R-:W-:Y:S01]  /*24120*/  @!P5 ST.E.64 desc[UR60][R12.64], R54 ;  /* 0x000000360c00d985 */ /* 0x000fe2000c101b3c */
[----:B0-----:R-:W-:-:S03]  /*24130*/  @!P3 LEA R6, P5, R89, R14, 0x2 ;  /* 0x0000000e5906b211 */ /* 0x001fc600078a10ff */
[-C--:B------:R-:W-:Y:S02]  /*24140*/  @!P4 LEA R4, P0, R99, R14.reuse, 0x2 ;  /* 0x0000000e6304c211 */ /* 0x080fe400078010ff */
[-C--:B------:R-:W-:Y:S02]  /*24150*/  @!P3 LEA.HI.X R7, R89, R3.reuse, R98, 0x2, P5 ;  /* 0x000000035907b211 */ /* 0x080fe400028f1462 */
[----:B------:R-:W-:Y:S02]  /*24160*/  @!P4 LEA.HI.X R5, R99, R3, R88, 0x2, P0 ;  /* 0x000000036305c211 */ /* 0x000fe400000f1458 */
[----:B------:R-:W-:Y:S02]  /*24170*/  ISETP.GE.AND P0, PT, R83, UR4, PT ;  /* 0x0000000453007c0c */ /* 0x000fe4000bf06270 */
[----:B-1----:R-:W-:Y:S01]  /*24180*/  @!P2 LEA R8, P5, R87, R14, 0x2 ;  /* 0x0000000e5708a211 */ /* 0x002fe200078a10ff */
[----:B------:R0:W-:Y:S01]  /*24190*/  @!P4 ST.E.64 desc[UR60][R4.64], R60 ;  /* 0x0000003c0400c985 */ /* 0x0001e2000c101b3c */
[----:B------:R-:W-:-:S02]  /*241a0*/  ISETP.GE.AND P4, PT, R63, UR4, PT ;  /* 0x000000043f007c0c */ /* 0x000fc4000bf86270 */
[-C--:B------:R-:W-:Y:S01]  /*241b0*/  @!P2 LEA.HI.X R9, R87, R3.reuse, R86, 0x2, P5 ;  /* 0x000000035709a211 */ /* 0x080fe200028f1456 */
[----:B------:R1:W-:Y:S01]  /*241c0*/  @!P3 ST.E.64 desc[UR60][R6.64], R64 ;  /* 0x000000400600b985 */ /* 0x0003e2000c101b3c */
[-C--:B--2---:R-:W-:Y:S02]  /*241d0*/  @!P1 LEA R10, P5, R85, R14.reuse, 0x2 ;  /* 0x0000000e550a9211 */ /* 0x084fe400078a10ff */
[----:B------:R-:W-:Y:S01]  /*241e0*/  ISETP.GE.AND P3, PT, R39, UR4, PT ;  /* 0x0000000427007c0c */ /* 0x000fe2000bf66270 */
[----:B------:R2:W-:Y:S01]  /*241f0*/  @!P2 ST.E.64 desc[UR60][R8.64], R66 ;  /* 0x000000420800a985 */ /* 0x0005e2000c101b3c */
[-C--:B------:R-:W-:Y:S02]  /*24200*/  @!P1 LEA.HI.X R11, R85, R3.reuse, R84, 0x2, P5 ;  /* 0x00000003550b9211 */ /* 0x080fe400028f1454 */
[----:B------:R-:W-:Y:S02]  /*24210*/  @!P0 LEA R20, P5, R83, R14, 0x2 ;  /* 0x0000000e53148211 */ /* 0x000fe400078a10ff */
[----:B------:R-:W-:Y:S01]  /*24220*/  ISETP.GE.AND P2, PT, R37, UR4, PT ;  /* 0x0000000425007c0c */ /* 0x000fe2000bf46270 */
[----:B------:R3:W-:Y:S01]  /*24230*/  @!P1 ST.E.64 desc[UR60][R10.64], R68 ;  /* 0x000000440a009985 */ /* 0x0007e2000c101b3c */
[----:B------:R-:W-:-:S02]  /*24240*/  @!P0 LEA.HI.X R21, R83, R3, R80, 0x2, P5 ;  /* 0x0000000353158211 */ /* 0x000fc400028f1450 */
[----:B------:R-:W-:Y:S02]  /*24250*/  ISETP.GE.AND P1, PT, R35, UR4, PT ;  /* 0x0000000423007c0c */ /* 0x000fe4000bf26270 */
[-C--:B0-----:R-:W-:Y:S01]  /*24260*/  @!P4 LEA R4, P5, R63, R14.reuse, 0x2 ;  /* 0x0000000e3f04c211 */ /* 0x081fe200078a10ff */
[----:B------:R0:W-:Y:S01]  /*24270*/  @!P0 ST.E.64 desc[UR60][R20.64], R70 ;  /* 0x0000004614008985 */ /* 0x0001e2000c101b3c */
[-C--:B-1----:R-:W-:Y:S02]  /*24280*/  @!P3 LEA R6, P0, R39, R14.reuse, 0x2 ;  /* 0x0000000e2706b211 */ /* 0x082fe400078010ff */
[-C--:B------:R-:W-:Y:S02]  /*24290*/  @!P4 LEA.HI.X R5, R63, R3.reuse, R62, 0x2, P5 ;  /* 0x000000033f05c211 */ /* 0x080fe400028f143e */
[----:B------:R-:W-:Y:S01]  /*242a0*/  ISETP.GE.AND P5, PT, R33, UR4, PT ;  /* 0x0000000421007c0c */ /* 0x000fe2000bfa6270 */
[----:B------:R-:W-:Y:S01]  /*242b0*/  @!P2 IMAD.MOV.U32 R117, RZ, RZ, R79 ;  /* 0x000000ffff75a224 */ /* 0x000fe200078e004f */
[----:B------:R-:W-:Y:S01]  /*242c0*/  @!P3 LEA.HI.X R7, R39, R3, R82, 0x2, P0 ;  /* 0x000000032707b211 */ /* 0x000fe200000f1452 */
[----:B------:R0:W-:Y:S01]  /*242d0*/  @!P4 ST.E.64 desc[UR60][R4.64], R72 ;  /* 0x000000480400c985 */ /* 0x0001e2000c101b3c */
[----:B--2---:R-:W-:Y:S01]  /*242e0*/  @!P2 LEA R8, P0, R37, R14, 0x2 ;  /* 0x0000000e2508a211 */ /* 0x004fe200078010ff */
[----:B------:R-:W-:-:S02]  /*242f0*/  @!P1 IMAD.MOV.U32 R109, RZ, RZ, R81 ;  /* 0x000000ffff6d9224 */ /* 0x000fc400078e0051 */
[----:B------:R0:W-:Y:S01]  /*24300*/  @!P3 ST.E.64 desc[UR60][R6.64], R122 ;  /* 0x0000007a0600b985 */ /* 0x0001e2000c101b3c */
[----:B------:R-:W-:Y:S02]  /*24310*/  @!P2 LEA.HI.X R9, R37, R3, R38, 0x2, P0 ;  /* 0x000000032509a211 */ /* 0x000fe400000f1426 */
[----:B---3--:R-:W-:-:S03]  /*24320*/  @!P1 LEA R10, P0, R35, R14, 0x2 ;  /* 0x0000000e230a9211 */ /* 0x008fc600078010ff */
[----:B------:R0:W-:Y:S01]  /*24330*/  @!P2 ST.E.64 desc[UR60][R8.64], R116 ;  /* 0x000000740800a985 */ /* 0x0001e2000c101b3c */
[----:B------:R-:W-:Y:S02]  /*24340*/  @!P1 LEA.HI.X R11, R35, R3, R36, 0x2, P0 ;  /* 0x00000003230b9211 */ /* 0x000fe400000f1424 */
[----:B------:R-:W-:-:S03]  /*24350*/  @!P5 LEA R12, P0, R33, R14, 0x2 ;  /* 0x0000000e210cd211 */ /* 0x000fc600078010ff */
[----:B------:R0:W-:Y:S01]  /*24360*/  @!P1 ST.E.64 desc[UR60][R10.64], R108 ;  /* 0x0000006c0a009985 */ /* 0x0001e2000c101b3c */
[----:B------:R-:W-:Y:S02]  /*24370*/  @!P5 LEA.HI.X R13, R33, R3, R34, 0x2, P0 ;  /* 0x00000003210dd211 */ /* 0x000fe400000f1422 */
[----:B------:R-:W-:-:S03]  /*24380*/  ISETP.GE.AND P0, PT, R30, UR4, PT ;  /* 0x000000041e007c0c */ /* 0x000fc6000bf06270 */
[----:B------:R0:W-:Y:S10]  /*24390*/  @!P5 ST.E.64 desc[UR60][R12.64], R74 ;  /* 0x0000004a0c00d985 */ /* 0x0001f4000c101b3c */
[----:B------:R-:W-:Y:S05]  /*243a0*/  @P0 BRA `(.L_x_2030) ;  /* 0x0000000c00140947 */ /* 0x000fea0003800000 */
[----:B------:R-:W-:-:S04]  /*243b0*/  LEA R14, P0, R30, R14, 0x2 ;  /* 0x0000000e1e0e7211 */ /* 0x000fc800078010ff */
[----:B------:R-:W-:-:S05]  /*243c0*/  LEA.HI.X R15, R30, R3, R32, 0x2, P0 ;  /* 0x000000031e0f7211 */ /* 0x000fca00000f1420 */
[----:B------:R1:W-:Y:S01]  /*243d0*/  ST.E.64 desc[UR60][R14.64], R76 ;  /* 0x0000004c0e007985 */ /* 0x0003e2000c101b3c */
[----:B------:R-:W-:Y:S05]  /*243e0*/  BRA `(.L_x_2030) ;  /* 0x0000000c00047947 */ /* 0x000fea0003800000 */
.L_x_2016:
[----:B------:R-:W-:Y:S01]  /*243f0*/  ULDC.64 UR4, c[0x0][0xc08] ;  /* 0x0003020000047ab9 */ /* 0x000fe20000000a00 */
[----:B0-----:R-:W0:Y:S01]  /*24400*/  LDC.64 R2, c[0x0][0xc00] ;  /* 0x00030000ff027b82 */ /* 0x001e220000000a00 */
[----:B------:R-:W-:Y:S01]  /*24410*/  ISETP.NE.U32.AND P0, PT, RZ, UR4, PT ;  /* 0x00000004ff007c0c */ /* 0x000fe2000bf05070 */
[----:B------:R-:W-:Y:S01]  /*24420*/  IMAD.MOV.U32 R13, RZ, RZ, RZ ;  /* 0x000000ffff0d7224 */ /* 0x000fe200078e00ff */
[----:B------:R-:W3:Y:S02]  /*24430*/  S2R R0, SR_TID.X ;  /* 0x0000000000007919 */ /* 0x000ee40000002100 */
[----:B------:R-:W-:Y:S01]  /*24440*/  ISETP.NE.AND.EX P1, PT, RZ, UR5, PT, P0 ;  /* 0x00000005ff007c0c */ /* 0x000fe2000bf25300 */
[----:B------:R-:W-:Y:S02]  /*24450*/  ULDC.64 UR4, c[0x0][0xc00] ;  /* 0x0003000000047ab9 */ /* 0x000fe40000000a00 */
[----:B------:R-:W-:-:S04]  /*24460*/  ISETP.NE.U32.AND P0, PT, RZ, UR4, PT ;  /* 0x00000004ff007c0c */ /* 0x000fc8000bf05070 */
[----:B------:R-:W-:-:S06]  /*24470*/  ISETP.NE.AND.EX P0, PT, RZ, UR5, PT, P0 ;  /* 0x00000005ff007c0c */ /* 0x000fcc000bf05300 */
[----:B------:R-:W4:Y:S01]  /*24480*/  @P1 LDC.64 R4, c[0x0][0xc08] ;  /* 0x00030200ff041b82 */ /* 0x000f220000000a00 */
[----:B------:R-:W-:Y:S02]  /*24490*/  ULDC UR4, c[0x0][0xa88] ;  /* 0x0002a20000047ab9 */ /* 0x000fe40000000800 */
[----:B------:R-:W-:Y:S02]  /*244a0*/  IMAD.U32 R20, RZ, RZ, UR4 ;  /* 0x00000004ff147e24 */ /* 0x000fe4000f8e00ff */
[----:B0-----:R-:W-:-:S05]  /*244b0*/  IMAD.WIDE R2, R225, 0x4, R2 ;  /* 0x00000004e1027825 */ /* 0x001fca00078e0202 */
[----:B------:R0:W5:Y:S01]  /*244c0*/  @P0 LDG.E R13, desc[UR60][R2.64] ;  /* 0x0000003c020d0981 */ /* 0x000162000c1e1900 */
[----:B-1----:R-:W-:Y:S01]  /*244d0*/  ISETP.GT.AND P2, PT, R224, 0x1, PT ;  /* 0x00000001e000780c */ /* 0x002fe20003f44270 */
[----:B---3--:R-:W-:Y:S02]  /*244e0*/  VIADD R0, R0, 0xffffff80 ;  /* 0xffffff8000007836 */ /* 0x008fe40000000000 */
[----:B----4-:R-:W-:-:S05]  /*244f0*/  @P1 IMAD.WIDE R4, R225, 0x4, R4 ;  /* 0x00000004e1041825 */ /* 0x010fca00078e0204 */
[----:B------:R0:W5:Y:S01]  /*24500*/  @P1 LDG.E R20, desc[UR60][R4.64] ;  /* 0x0000003c04141981 */ /* 0x000162000c1e1900 */
[----:B------:R-:W-:Y:S02]  /*24510*/  ISETP.GT.AND P3, PT, R0, 0x7f, PT ;  /* 0x0000007f0000780c */ /* 0x000fe40003f64270 */
[----:B------:R-:W-:Y:S01]  /*24520*/  SHF.R.S32.HI R14, RZ, 0x1f, R225 ;  /* 0x0000001fff0e7819 */ /* 0x000fe200000114e1 */
[----:B------:R-:W-:Y:S10]  /*24530*/  @P1 BRA `(.L_x_2035) ;  /* 0x0000000000101947 */ /* 0x000ff40003800000 */
[----:B------:R-:W-:Y:S05]  /*24540*/  @!P0 BRA `(.L_x_2035) ;  /* 0x00000000000c8947 */ /* 0x000fea0003800000 */
[----:B0-----:R-:W3:Y:S04]  /*24550*/  LDG.E R5, desc[UR60][R2.64] ;  /* 0x0000003c02057981 */ /* 0x001ee8000c1e1900 */
[----:B-----5:R-:W3:Y:S02]  /*24560*/  LDG.E R20, desc[UR60][R2.64+0x4] ;  /* 0x0000043c02147981 */ /* 0x020ee4000c1e1900 */
[----:B---3--:R-:W-:-:S07]  /*24570*/  IMAD.IADD R20, R20, 0x1, -R5 ;  /* 0x0000000114147824 */ /* 0x008fce00078e0a05 */
.L_x_2035:
[----:B------:R-:W-:Y:S01]  /*24580*/  BSSY B1, `(.L_x_2036) ;  /* 0x0000036000017945 */ /* 0x000fe20003800000 */
[----:B------:R-:W-:Y:S02]  /*24590*/  SEL R21, R225, RZ, !P0 ;  /* 0x000000ffe1157207 */ /* 0x000fe40004000000 */
[----:B------:R-:W-:Y:S02]  /*245a0*/  SEL R14, R14, RZ, !P0 ;  /* 0x000000ff0e0e7207 */ /* 0x000fe40004000000 */
[----:B-----5:R-:W-:Y:S01]  /*245b0*/  SHF.R.S32.HI R12, RZ, 0x1f, R13 ;  /* 0x0000001fff0c7819 */ /* 0x020fe2000001140d */
[----:B------:R-:W-:Y:S06]  /*245c0*/  @P3 BRA `(.L_x_2037) ;  /* 0x0000000000c43947 */ /* 0x000fec0003800000 */
[----:B0-----:R-:W0:Y:S01]  /*245d0*/  S2R R2, SR_TID.X ;  /* 0x0000000000027919 */ /* 0x001e220000002100 */
[----:B------:R-:W1:Y:S02]  /*245e0*/  LDC R27, c[0x0][0xbe8] ;  /* 0x0002fa00ff1b7b82 */ /* 0x000e640000000800 */
[----:B-1----:R-:W-:Y:S01]  /*245f0*/  IMAD R0, R20, R27, RZ ;  /* 0x0000001b14007224 */ /* 0x002fe200078e02ff */
[----:B0-----:R-:W-:-:S04]  /*24600*/  IADD3 R25, R201, -0x80, R2 ;  /* 0xffffff80c9197810 */ /* 0x001fc80007ffe002 */
[----:B------:R-:W-:-:S13]  /*24610*/  ISETP.GE.AND P0, PT, R25, R0, PT ;  /* 0x000000001900720c */ /* 0x000fda0003f06270 */
[----:B------:R-:W-:Y:S05]  /*24620*/  @P0 BRA `(.L_x_2037) ;  /* 0x0000000000ac0947 */ /* 0x000fea0003800000 */
[----:B------:R-:W-:Y:S01]  /*24630*/  IMAD.MOV.U32 R0, RZ, RZ, 0x9b8 ;  /* 0x000009b8ff007424 */ /* 0x000fe200078e00ff */
[----:B------:R-:W-:Y:S01]  /*24640*/  ISETP.GT.AND P3, PT, R224, 0x1, PT ;  /* 0x00000001e000780c */ /* 0x000fe20003f64270 */
[----:B------:R-:W0:Y:S01]  /*24650*/  LDC.64 R28, c[0x0][0xba8] ;  /* 0x0002ea00ff1c7b82 */ /* 0x000e220000000a00 */
[----:B------:R-:W-:Y:S01]  /*24660*/  ISETP.NE.AND P0, PT, R27, 0x1, PT ;  /* 0x000000011b00780c */ /* 0x000fe20003f05270 */
[----:B------:R-:W-:Y:S01]  /*24670*/  IMAD.MOV.U32 R15, RZ, RZ, R25 ;  /* 0x000000ffff0f7224 */ /* 0x000fe200078e0019 */
[----:B------:R-:W-:-:S05]  /*24680*/  SEL R24, R0, 0x978, P3 ;  /* 0x0000097800187807 */ /* 0x000fca0001800000 */
[----:B------:R-:W1:Y:S08]  /*24690*/  LDC.64 R6, c[0x0][R24+0x220] ;  /* 0x0000880018067b82 */ /* 0x000e700000000a00 */
[----:B------:R-:W3:Y:S08]  /*246a0*/  LDC.64 R2, c[0x0][R24+0x218] ;  /* 0x0000860018027b82 */ /* 0x000ef00000000a00 */
[----:B------:R-:W4:Y:S08]  /*246b0*/  LDC.64 R8, c[0x0][R24+0x228] ;  /* 0x00008a0018087b82 */ /* 0x000f300000000a00 */
[----:B------:R-:W5:Y:S08]  /*246c0*/  LDC.64 R4, c[0x0][R24+0x210] ;  /* 0x0000840018047b82 */ /* 0x000f700000000a00 */
[----:B------:R-:W2:Y:S08]  /*246d0*/  @P0 LDC R0, c[0x0][0xbec] ;  /* 0x0002fb00ff000b82 */ /* 0x000eb00000000800 */
[----:B------:R-:W4:Y:S01]  /*246e0*/  @P0 LDC R33, c[0x0][0xbf0] ;  /* 0x0002fc00ff210b82 */ /* 0x000f220000000800 */
[----:B-1----:R-:W-:-:S07]  /*246f0*/  IMAD R7, R7, R21, RZ ;  /* 0x0000001507077224 */ /* 0x002fce00078e02ff */
[----:B0-----:R-:W0:Y:S01]  /*24700*/  @!P3 LDC R28, c[0x0][0xb50] ;  /* 0x0002d400ff1cbb82 */ /* 0x001e220000000800 */
[----:B------:R-:W-:Y:S02]  /*24710*/  IMAD R7, R6, R14, R7 ;  /* 0x0000000e06077224 */ /* 0x000fe400078e0207 */
[----:B--2---:R-:W-:-:S05]  /*24720*/  @P0 IMAD.HI.U32 R0, R25, R0, RZ ;  /* 0x0000000019000227 */ /* 0x004fca00078e00ff */
[----:B------:R-:W1:Y:S01]  /*24730*/  @!P3 LDC R29, c[0x0][0xb54] ;  /* 0x0002d500ff1dbb82 */ /* 0x000e620000000800 */
[-C--:B---3--:R-:W-:Y:S02]  /*24740*/  IMAD R31, R3, R195.reuse, RZ ;  /* 0x000000c3031f7224 */ /* 0x088fe400078e02ff */
[----:B------:R-:W-:Y:S01]  /*24750*/  IMAD.WIDE.U32 R10, R2, R195, RZ ;  /* 0x000000c3020a7225 */ /* 0x000fe200078e00ff */
[----:B----4-:R-:W-:-:S03]  /*24760*/  @P0 SHF.R.U32.HI R15, RZ, R33, R0 ;  /* 0x00000021ff0f0219 */ /* 0x010fc60000011600 */
[----:B------:R-:W-:Y:S01]  /*24770*/  IMAD.WIDE.U32 R2, R6, R21, RZ ;  /* 0x0000001506027225 */ /* 0x000fe200078e00ff */
[----:B------:R-:W-:-:S03]  /*24780*/  SEL R33, R226, RZ, P3 ;  /* 0x000000ffe2217207 */ /* 0x000fc60001800000 */
[----:B------:R-:W-:Y:S01]  /*24790*/  IMAD.IADD R11, R31, 0x1, R11 ;  /* 0x000000011f0b7824 */ /* 0x000fe200078e020b */
[----:B------:R-:W-:Y:S01]  /*247a0*/  IADD3 R10, P0, P1, R2, R10, R13 ;  /* 0x0000000a020a7210 */ /* 0x000fe2000791e00d */
[----:B------:R-:W-:Y:S02]  /*247b0*/  IMAD.MOV R0, RZ, RZ, -R15 ;  /* 0x000000ffff007224 */ /* 0x000fe400078e0a0f */
[----:B------:R-:W-:Y:S02]  /*247c0*/  IMAD.IADD R6, R3, 0x1, R7 ;  /* 0x0000000103067824 */ /* 0x000fe400078e0207 */
        /* <DEDUP_REMOVED lines=9> */
[----:B-----5:R-:W-:-:S04]  /*24860*/  IMAD R0, R5, R7, RZ ;  /* 0x0000000705007224 */ /* 0x020fc800078e02ff */
[C---:B------:R-:W-:Y:S02]  /*24870*/  IMAD R9, R4.reuse, R9, R0 ;  /* 0x0000000904097224 */ /* 0x040fe400078e0200 */
[----:B------:R-:W-:-:S04]  /*24880*/  IMAD.WIDE.U32 R2, R4, R7, R2 ;  /* 0x0000000704027225 */ /* 0x000fc800078e0002 */
[----:B------:R-:W-:Y:S01]  /*24890*/  IMAD.IADD R0, R3, 0x1, R9 ;  /* 0x0000000103007824 */ /* 0x000fe200078e0209 */
[----:B0-----:R-:W-:Y:S01]  /*248a0*/  LEA R4, P0, R2, R28, 0x2 ;  /* 0x0000001c02047211 */ /* 0x001fe200078010ff */
[----:B------:R-:W-:-:S03]  /*248b0*/  IMAD.MOV.U32 R3, RZ, RZ, -0x800000 ;  /* 0xff800000ff037424 */ /* 0x000fc600078e00ff */
[----:B-1----:R-:W-:-:S05]  /*248c0*/  LEA.HI.X R5, R2, R29, R0, 0x2, P0 ;  /* 0x0000001d02057211 */ /* 0x002fca00000f1400 */
[----:B------:R1:W-:Y:S04]  /*248d0*/  STG.E desc[UR60][R4.64], R3 ;  /* 0x0000000304007986 */ /* 0x0003e8000c10193c */
.L_x_2037:
[----:B------:R-:W-:Y:S05]  /*248e0*/  BSYNC B1 ;  /* 0x0000000000017941 */ /* 0x000fea0003800000 */
.L_x_2036:
[----:B------:R-:W-:Y:S05]  /*248f0*/  @P2 BRA `(.L_x_2030) ;  /* 0x0000000400c02947 */ /* 0x000fea0003800000 */
[----:B------:R-:W3:Y:S01]  /*24900*/  LDC R25, c[0x0][0xbe8] ;  /* 0x0002fa00ff197b82 */ /* 0x000ee20000000800 */
[----:B------:R-:W-:Y:S01]  /*24910*/  ULDC.64 UR4, c[0x0][0xaa0] ;  /* 0x0002a80000047ab9 */ /* 0x000fe20000000a00 */
[----:B------:R-:W-:Y:S01]  /*24920*/  ULDC.64 UR6, c[0x0][0xaf0] ;  /* 0x0002bc0000067ab9 */ /* 0x000fe20000000a00 */
[----:B------:R-:W-:Y:S02]  /*24930*/  IMAD R0, R12, UR4, RZ ;  /* 0x000000040c007c24 */ /* 0x000fe4000f8e02ff */
[----:B01----:R-:W-:-:S04]  /*24940*/  IMAD.WIDE.U32 R2, R13, UR4, RZ ;  /* 0x000000040d027c25 */ /* 0x003fc8000f8e00ff */
[----:B------:R-:W-:Y:S01]  /*24950*/  IMAD R5, R13, UR5, R0 ;  /* 0x000000050d057c24 */ /* 0x000fe2000f8e0200 */
[----:B------:R-:W-:Y:S01]  /*24960*/  ULDC.64 UR4, c[0x0][0xae8] ;  /* 0x0002ba0000047ab9 */ /* 0x000fe20000000a00 */
[----:B------:R-:W-:Y:S02]  /*24970*/  IMAD R0, R223, 0x20, R227 ;  /* 0x00000020df007824 */ /* 0x000fe400078e02e3 */
[----:B------:R-:W-:Y:S02]  /*24980*/  IMAD.IADD R3, R3, 0x1, R5 ;  /* 0x0000000103037824 */ /* 0x000fe400078e0205 */
[----:B------:R-:W-:Y:S02]  /*24990*/  IMAD.IADD R9, R201, 0x1, R0 ;  /* 0x00000001c9097824 */ /* 0x000fe400078e0200 */
[----:B------:R-:W-:-:S04]  /*249a0*/  IMAD.WIDE.U32 R2, R195, UR4, R2 ;  /* 0x00000004c3027c25 */ /* 0x000fc8000f8e0002 */
[----:B------:R-:W-:Y:S02]  /*249b0*/  IMAD.MOV.U32 R5, RZ, RZ, R9 ;  /* 0x000000ffff057224 */ /* 0x000fe400078e0009 */
[----:B------:R-:W-:Y:S01]  /*249c0*/  IMAD R3, R195, UR5, R3 ;  /* 0x00000005c3037c24 */ /* 0x000fe2000f8e0203 */
[----:B---3--:R-:W-:Y:S01]  /*249d0*/  ISETP.NE.AND P0, PT, R25, 0x1, PT ;  /* 0x000000011900780c */ /* 0x008fe20003f05270 */
[----:B------:R-:W-:Y:S01]  /*249e0*/  ULDC.64 UR4, c[0x0][0xae0] ;  /* 0x0002b80000047ab9 */ /* 0x000fe20000000a00 */
[----:B------:R-:W-:-:S11]  /*249f0*/  IMAD.WIDE.U32 R2, R21, UR6, R2 ;  /* 0x0000000615027c25 */ /* 0x000fd6000f8e0002 */
[----:B------:R-:W0:Y:S08]  /*24a00*/  @P0 LDC R4, c[0x0][0xbec] ;  /* 0x0002fb00ff040b82 */ /* 0x000e300000000800 */
[----:B------:R-:W1:Y:S01]  /*24a10*/  @P0 LDC R7, c[0x0][0xbf0] ;  /* 0x0002fc00ff070b82 */ /* 0x000e620000000800 */
[----:B0-----:R-:W-:-:S04]  /*24a20*/  @P0 IMAD.HI.U32 R0, R9, R4, RZ ;  /* 0x0000000409000227 */ /* 0x001fc800078e00ff */
[----:B------:R-:W-:Y:S01]  /*24a30*/  IMAD R4, R14, UR6, RZ ;  /* 0x000000060e047c24 */ /* 0x000fe2000f8e02ff */
[----:B-1----:R-:W-:-:S03]  /*24a40*/  @P0 SHF.R.U32.HI R5, RZ, R7, R0 ;  /* 0x00000007ff050219 */ /* 0x002fc60000011600 */
        /* <DEDUP_REMOVED lines=14> */
[----:B------:R-:W-:Y:S01]  /*24b30*/  ULDC.64 UR4, c[0x0][0xa80] ;  /* 0x0002a00000047ab9 */ /* 0x000fe20000000a00 */
[----:B------:R-:W-:Y:S02]  /*24b40*/  SHF.R.S32.HI R7, RZ, 0x1f, R209 ;  /* 0x0000001fff077819 */ /* 0x000fe400000114d1 */
[----:B------:R-:W-:Y:S01]  /*24b50*/  IMAD.IADD R3, R5, 0x1, R3 ;  /* 0x0000000105037824 */ /* 0x000fe200078e0203 */
[C---:B------:R-:W-:Y:S01]  /*24b60*/  LEA R2, P0, R4.reuse, UR4, 0x1 ;  /* 0x0000000404027c11 */ /* 0x040fe2000f8008ff */
[----:B------:R-:W-:Y:S01]  /*24b70*/  UMOV UR4, 0xffffffff ;  /* 0xffffffff00047882 */ /* 0x000fe20000000000 */
[----:B------:R-:W-:Y:S02]  /*24b80*/  SHF.R.S32.HI R5, RZ, 0x1f, R218 ;  /* 0x0000001fff057819 */ /* 0x000fe400000114da */
[----:B------:R-:W-:Y:S01]  /*24b90*/  LEA.HI.X R3, R4, UR5, R3, 0x1, P0 ;  /* 0x0000000504037c11 */ /* 0x000fe200080f0c03 */
[----:B------:R-:W-:Y:S08]  /*24ba0*/  BRA.DIV UR4, `(.L_x_2038) ;  /* 0x000000d2041c7947 */ /* 0x000ff0000b800000 */
[----:B------:R0:W1:Y:S04]  /*24bb0*/  SHFL.IDX PT, R0, R3, RZ, 0x181f ;  /* 0x00181fff03007589 */ /* 0x00006800000e0000 */
[----:B------:R0:W3:Y:S02]  /*24bc0*/  SHFL.IDX PT, R14, R2, RZ, 0x181f ;  /* 0x00181fff020e7589 */ /* 0x0000e400000e0000 */
.L_x_2357:
[----:B------:R-:W-:Y:S01]  /*24bd0*/  IMAD R25, R20, R25, RZ ;  /* 0x0000001914197224 */ /* 0x000fe200078e02ff */
[----:B------:R-:W-:Y:S01]  /*24be0*/  BSSY B1, `(.L_x_2039) ;  /* 0x000000d000017945 */ /* 0x000fe20003800000 */
[----:B------:R-:W-:-:S05]  /*24bf0*/  IMAD.IADD R6, R227, 0x1, R201 ;  /* 0x00000001e3067824 */ /* 0x000fca00078e02c9 */
[----:B------:R-:W-:-:S13]  /*24c00*/  ISETP.GE.AND P0, PT, R6, R25, PT ;  /* 0x000000190600720c */ /* 0x000fda0003f06270 */
[----:B------:R-:W-:Y:S05]  /*24c10*/  @P0 BRA `(.L_x_2040) ;  /* 0x0000000000240947 */ /* 0x000fea0003800000 */
[----:B------:R-:W-:Y:S02]  /*24c20*/  ULDC UR4, c[0x0][0xac8] ;  /* 0x0002b20000047ab9 */ /* 0x000fe40000000800 */
[----:B------:R-:W-:Y:S02]  /*24c30*/  ISETP.GE.AND P2, PT, R209, UR4, PT ;  /* 0x00000004d1007c0c */ /* 0x000fe4000bf46270 */
[----:B------:R-:W-:-:S11]  /*24c40*/  ISETP.GE.AND P3, PT, R218, UR4, PT ;  /* 0x00000004da007c0c */ /* 0x000fd6000bf66270 */
[CC--:B---3--:R-:W-:Y:S02]  /*24c50*/  @!P2 LEA R8, P0, R209.reuse, R14.reuse, 0x1 ;  /* 0x0000000ed108a211 */ /* 0x0c8fe400078008ff */
[C---:B------:R-:W-:Y:S02]  /*24c60*/  @!P3 LEA R14, P1, R218.reuse, R14, 0x1 ;  /* 0x0000000eda0eb211 */ /* 0x040fe400078208ff */
[-C--:B-1----:R-:W-:Y:S02]  /*24c70*/  @!P2 LEA.HI.X R9, R209, R0.reuse, R7, 0x1, P0 ;  /* 0x00000000d109a211 */ /* 0x082fe400000f0c07 */
[----:B------:R-:W-:-:S03]  /*24c80*/  @!P3 LEA.HI.X R15, R218, R0, R5, 0x1, P1 ;  /* 0x00000000da0fb211 */ /* 0x000fc600008f0c05 */
[----:B------:R4:W-:Y:S04]  /*24c90*/  @!P2 ST.E.128 desc[UR60][R8.64], RZ ;  /* 0x000000ff0800a985 */ /* 0x0009e8000c101d3c */
[----:B------:R4:W-:Y:S02]  /*24ca0*/  @!P3 ST.E.128 desc[UR60][R14.64], RZ ;  /* 0x000000ff0e00b985 */ /* 0x0009e4000c101d3c */
.L_x_2040:
[----:B------:R-:W-:Y:S05]  /*24cb0*/  BSYNC B1 ;  /* 0x0000000000017941 */ /* 0x000fea0003800000 */
.L_x_2039:
[----:B------:R-:W-:-:S03]  /*24cc0*/  UMOV UR4, 0xffffffff ;  /* 0xffffffff00047882 */ /* 0x000fc60000000000 */
[----:B------:R-:W-:Y:S05]  /*24cd0*/  BRA.DIV UR4, `(.L_x_2041) ;  /* 0x000000d204047947 */ /* 0x000fea000b800000 */
[----:B-1----:R1:W0:Y:S04]  /*24ce0*/  SHFL.IDX PT, R0, R3, 0x1, 0x181f ;  /* 0x00381f0003007f89 */ /* 0x00222800000e0000 */
[----:B---34-:R1:W3:Y:S02]  /*24cf0*/  SHFL.IDX PT, R14, R2, 0x1, 0x181f ;  /* 0x00381f00020e7f89 */ /* 0x0182e400000e0000 */
.L_x_2361:
[----:B------:R-:W-:Y:S01]  /*24d00*/  VIADD R4, R6, 0x20 ;  /* 0x0000002006047836 */ /* 0x000fe20000000000 */
[----:B------:R-:W-:Y:S04]  /*24d10*/  BSSY B1, `(.L_x_2042) ;  /* 0x000000c000017945 */ /* 0x000fe80003800000 */
[----:B------:R-:W-:-:S13]  /*24d20*/  ISETP.GE.AND P0, PT, R4, R25, PT ;  /* 0x000000190400720c */ /* 0x000fda0003f06270 */
        /* <DEDUP_REMOVED lines=8> */
[----:B------:R4:W-:Y:S04]  /*24db0*/  @!P2 ST.E.128 desc[UR60][R8.64], RZ ;  /* 0x000000ff0800a985 */ /* 0x0009e8000c101d3c */
[----:B------:R4:W-:Y:S02]  /*24dc0*/  @!P3 ST.E.128 desc[UR60][R14.64], RZ ;  /* 0x000000ff0e00b985 */ /* 0x0009e4000c101d3c */
.L_x_2043:
[----:B------:R-:W-:Y:S05]  /*24dd0*/  BSYNC B1 ;  /* 0x0000000000017941 */ /* 0x000fea0003800000 */
.L_x_2042:
[----:B------:R-:W-:-:S03]  /*24de0*/  UMOV UR4, 0xffffffff ;  /* 0xffffffff00047882 */ /* 0x000fc60000000000 */
[----:B------:R-:W-:Y:S05]  /*24df0*/  BRA.DIV UR4, `(.L_x_2044) ;  /* 0x000000d204047947 */ /* 0x000fea000b800000 */
[----:B0-----:R0:W0:Y:S04]  /*24e00*/  SHFL.IDX PT, R0, R3, 0x2, 0x181f ;  /* 0x00581f0003007f89 */ /* 0x00102800000e0000 */
[----:B---34-:R3:W4:Y:S02]  /*24e10*/  SHFL.IDX PT, R14, R2, 0x2, 0x181f ;  /* 0x00581f00020e7f89 */ /* 0x01872400000e0000 */
.L_x_2365:
[----:B------:R-:W-:Y:S01]  /*24e20*/  VIADD R4, R6, 0x40 ;  /* 0x0000004006047836 */ /* 0x000fe20000000000 */
[----:B------:R-:W-:Y:S04]  /*24e30*/  BSSY B1, `(.L_x_2045) ;  /* 0x000000c000017945 */ /* 0x000fe80003800000 */
[----:B------:R-:W-:-:S13]  /*24e40*/  ISETP.GE.AND P0, PT, R4, R25, PT ;  /* 0x000000190400720c */ /* 0x000fda0003f06270 */
[----:B------:R-:W-:Y:S05]  /*24e50*/  @P0 BRA `(.L_x_2046) ;  /* 0x0000000000240947 */ /* 0x000fea0003800000 */
[----:B------:R-:W-:Y:S02]  /*24e60*/  ULDC UR4, c[0x0][0xac8] ;  /* 0x0002b20000047ab9 */ /* 0x000fe40000000800 */
[----:B------:R-:W-:Y:S02]  /*24e70*/  ISETP.GE.AND P2, PT, R209, UR4, PT ;  /* 0x00000004d1007c0c */ /* 0x000fe4000bf46270 */
[----:B------:R-:W-:-:S11]  /*24e80*/  ISETP.GE.AND P3, PT, R218, UR4, PT ;  /* 0x00000004da007c0c */ /* 0x000fd6000bf66270 */
[CC--:B----4-:R-:W-:Y:S02]  /*24e90*/  @!P2 LEA R8, P0, R209.reuse, R14.reuse, 0x1 ;  /* 0x0000000ed108a211 */ /* 0x0d0fe400078008ff */
[C---:B------:R-:W-:Y:S02]  /*24ea0*/  @!P3 LEA R14, P1, R218.reuse, R14, 0x1 ;  /* 0x0000000eda0eb211 */ /* 0x040fe400078208ff */
[-C--:B0-----:R-:W-:Y:S02]  /*24eb0*/  @!P2 LEA.HI.X R9, R209, R0.reuse, R7, 0x1, P0 ;  /* 0x00000000d109a211 */ /* 0x081fe400000f0c07 */
[----:B------:R-:W-:-:S03]  /*24ec0*/  @!P3 LEA.HI.X R15, R218, R0, R5, 0x1, P1 ;  /* 0x00000000da0fb211 */ /* 0x000fc600008f0c05 */
[----:B------:R0:W-:Y:S04]  /*24ed0*/  @!P2 ST.E.128 desc[UR60][R8.64], RZ ;  /* 0x000000ff0800a985 */ /* 0x0001e8000c101d3c */
[----:B------:R0:W-:Y:S02]  /*24ee0*/  @!P3 ST.E.128 desc[UR60][R14.64], RZ ;  /* 0x000000ff0e00b985 */ /* 0x0001e4000c101d3c */
.L_x_2046:
[----:B------:R-:W-:Y:S05]  /*24ef0*/  BSYNC B1 ;  /* 0x0000000000017941 */ /* 0x000fea0003800000 */
.L_x_2045:
[----:B------:R-:W-:-:S03]  /*24f00*/  UMOV UR4, 0xffffffff ;  /* 0xffffffff00047882 */ /* 0x000fc60000000000 */
[----:B------:R-:W-:Y:S05]  /*24f10*/  BRA.DIV UR4, `(.L_x_2047) ;  /* 0x000000d204047947 */ /* 0x000fea000b800000 */
[----:B0-----:R0:W0:Y:S04]  /*24f20*/  SHFL.IDX PT, R0, R3, 0x3, 0x181f ;  /* 0x00781f0003007f89 */ /* 0x00102800000e0000 */
[----:B----4-:R4:W0:Y:S02]  /*24f30*/  SHFL.IDX PT, R14, R2, 0x3, 0x181f ;  /* 0x00781f00020e7f89 */ /* 0x01082400000e0000 */
.L_x_2369:
[----:B-1-34-:R-:W-:-:S05]  /*24f40*/  VIADD R2, R6, 0x60 ;  /* 0x0000006006027836 */ /* 0x01afca0000000000 */
[----:B------:R-:W-:-:S13]  /*24f50*/  ISETP.GE.AND P0, PT, R2, R25, PT ;  /* 0x000000190200720c */ /* 0x000fda0003f06270 */
[----:B------:R-:W-:Y:S05]  /*24f60*/  @P0 BRA `(.L_x_2030) ;  /* 0x0000000000240947 */ /* 0x000fea0003800000 */
[----:B------:R-:W-:Y:S02]  /*24f70*/  ULDC UR4, c[0x0][0xac8] ;  /* 0x0002b20000047ab9 */ /* 0x000fe40000000800 */
[----:B------:R-:W-:Y:S02]  /*24f80*/  ISETP.GE.AND P2, PT, R209, UR4, PT ;  /* 0x00000004d1007c0c */ /* 0x000fe4000bf46270 */
[----:B------:R-:W-:-:S11]  /*24f90*/  ISETP.GE.AND P3, PT, R218, UR4, PT ;  /* 0x00000004da007c0c */ /* 0x000fd6000bf66270 */
[CC--:B0-----:R-:W-:Y:S02]  /*24fa0*/  @!P2 LEA R2, P0, R209.reuse, R14.reuse, 0x1 ;  /* 0x0000000ed102a211 */ /* 0x0c1fe400078008ff */
[C---:B------:R-:W-:Y:S02]  /*24fb0*/  @!P3 LEA R14, P1, R218.reuse, R14, 0x1 ;  /* 0x0000000eda0eb211 */ /* 0x040fe400078208ff */
[-C--:B------:R-:W-:Y:S02]  /*24fc0*/  @!P2 LEA.HI.X R3, R209, R0.reuse, R7, 0x1, P0 ;  /* 0x00000000d103a211 */ /* 0x080fe400000f0c07 */
[----:B------:R-:W-:-:S03]  /*24fd0*/  @!P3 LEA.HI.X R15, R218, R0, R5, 0x1, P1 ;  /* 0x00000000da0fb211 */ /* 0x000fc600008f0c05 */
[----:B------:R3:W-:Y:S04]  /*24fe0*/  @!P2 ST.E.128 desc[UR60][R2.64], RZ ;  /* 0x000000ff0200a985 */ /* 0x0007e8000c101d3c */
[----:B------:R3:W-:Y:S02]  /*24ff0*/  @!P3 ST.E.128 desc[UR60][R14.64], RZ ;  /* 0x000000ff0e00b985 */ /* 0x0007e4000c101d3c */
.L_x_2030:
[----:B------:R-:W-:Y:S05]  /*25000*/  BSYNC B0 ;  /* 0x0000000000007941 */ /* 0x000fea0003800000 */
.L_x_2015:
[----:B------:R-:W-:Y:S02]  /*25010*/  ULDC UR4, c[0x0][0xc3c] ;  /* 0x00030f0000047ab9 */ /* 0x000fe40000000800 */
[----:B--2---:R-:W-:-:S13]  /*25020*/  ISETP.GE.AND P0, PT, R207, UR4, PT ;  /* 0x00000004cf007c0c */ /* 0x004fda000bf06270 */
[----:B------:R-:W-:Y:S05]  /*25030*/  @!P0 BRA `(.L_x_2048) ;  /* 0xfffffdc000288947 */ /* 0x000fea000383ffff */
[----:B------:R-:W-:Y:S05]  /*25040*/  BRA `(.L_x_1794) ;  /* 0x00000090000c7947 */ /* 0x000fea0003800000 */
.L_x_1792:
        /* <DEDUP_REMOVED lines=15> */
[----:B------:R-:W-:Y:S01]  /*25140*/  CS2R R6, SRZ ;  /* 0x0000000000067805 */ /* 0x000fe2000001ff00 */
        /* <DEDUP_REMOVED lines=38> */
[----:B------:R-:W-:Y:S01]  /*253b0*/  IMAD.MOV.U32 R8, RZ, RZ, R3 ;  /* 0x000000ffff087224 */ /* 0x000fe200078e0003 */
[----:B------:R-:W-:Y:S01]  /*253c0*/  UMOV UR4, URZ ;  /* 0x0000003f00047c82 */ /* 0x000fe20008000000 */
[----:B------:R-:W-:-:S05]  /*253d0*/  ULDC UR5, c[0x0][0xc38] ;  /* 0x00030e0000057ab9 */ /* 0x000fca0000000800 */
.L_x_2052:
[----:B------:R-:W0:Y:S01]  /*253e0*/  LDC R2, c[0x0][0xc3c] ;  /* 0x00030f00ff027b82 */ /* 0x000e220000000800 */
[----:B------:R-:W-:Y:S01]  /*253f0*/  UIADD3 UR4, UR4, 0x1f, URZ ;  /* 0x0000001f04047890 */ /* 0x000fe2000fffe03f */
[----:B------:R-:W-:Y:S02]  /*25400*/  ULDC UR7, c[0x0][0xc3c] ;  /* 0x00030f0000077ab9 */ /* 0x000fe40000000800 */
[----:B-1----:R-:W-:-:S03]  /*25410*/  IMAD.U32 R27, RZ, RZ, UR7 ;  /* 0x00000007ff1b7e24 */ /* 0x002fc6000f8e00ff */
[----:B0-----:R-:W-:-:S13]  /*25420*/  ISETP.LE.AND P6, PT, R2, UR4, PT ;  /* 0x0000000402007c0c */ /* 0x001fda000bfc3270 */
[----:B------:R-:W-:Y:S05]  /*25430*/  @P6 BRA `(.L_x_2051) ;  /* 0x0000000800a46947 */ /* 0x000fea0003800000 */
[----:B------:R-:W-:-:S05]  /*25440*/  VIADD R7, R0, UR4 ;  /* 0x0000000400077c36 */ /* 0x000fca0008000000 */
[----:B------:R-:W-:-:S13]  /*25450*/  ISETP.GE.OR P6, PT, R7, R2, !P0 ;  /* 0x000000020700720c */ /* 0x000fda00047c6670 */
[----:B------:R-:W0:Y:S08]  /*25460*/  @!P6 LDC.64 R4, c[0x0][0xc80] ;  /* 0x00032000ff04eb82 */ /* 0x000e300000000a00 */
[----:B------:R-:W1:Y:S01]  /*25470*/  @!P6 LDC.64 R2, c[0x0][0xc78] ;  /* 0x00031e00ff02eb82 */ /* 0x000e620000000a00 */
[----:B0-----:R-:W-:-:S04]  /*25480*/  @!P6 IMAD.WIDE R4, R7, 0x4, R4 ;  /* 0x000000040704e825 */ /* 0x001fc800078e0204 */
[----:B-1----:R-:W-:Y:S01]  /*25490*/  @!P6 IMAD.WIDE R2, R7, 0x4, R2 ;  /* 0x000000040702e825 */ /* 0x002fe200078e0202 */
[----:B------:R-:W-:-:S06]  /*254a0*/  CS2R R6, SRZ ;  /* 0x0000000000067805 */ /* 0x000fcc000001ff00 */
[----:B------:R-:W2:Y:S04]  /*254b0*/  @!P6 LDG.E R6, desc[UR60][R4.64] ;  /* 0x0000003c0406e981 */ /* 0x000ea8000c1e1900 */
[----:B------:R-:W2:Y:S02]  /*254c0*/  @!P6 LDG.E R7, desc[UR60][R2.64] ;  /* 0x0000003c0207e981 */ /* 0x000ea4000c1e1900 */
        /* <DEDUP_REMOVED lines=21> */
.L_x_2050:
        /* <DEDUP_REMOVED lines=9> */
[----:B0-----:R-:W-:-:S07]  /*256b0*/  ISETP.NE.AND P1, PT, R7, 0x1, PT ;  /* 0x000000010700780c */ /* 0x001fce0003f25270 */
[----:B-1----:R-:W-:Y:S06]  /*256c0*/  @!P0 BRA `(.L_x_2053) ;  /* 0x0000000000088947 */ /* 0x002fec0003800000 */
[----:B------:R-:W-:-:S06]  /*256d0*/  VIADD R24, R27, 0xffffffff ;  /* 0xffffffff1b187836 */ /* 0x000fcc0000000000 */
[----:B------:R0:W1:Y:S02]  /*256e0*/  SHFL.IDX PT, R24, R5, R24, 0x1f ;  /* 0x00001f1805187589 */ /* 0x00006400000e0000 */
.L_x_2053:
[----:B-1----:R-:W-:Y:S02]  /*256f0*/  IMAD R24, R24, UR5, R3 ;  /* 0x0000000518187c24 */ /* 0x002fe4000f8e0203 */
[----:B------:R-:W-:-:S03]  /*25700*/  VIADD R27, R27, UR4 ;  /* 0x000000041b1b7c36 */ /* 0x000fc60008000000 */
[----:B0-----:R-:W-:Y:S01]  /*25710*/  IADD3 R5, -R24, UR6, RZ ;  /* 0x0000000618057c10 */ /* 0x001fe2000fffe1ff */
[----:B------:R-:W-:Y:S06]  /*25720*/  @!P1 BRA `(.L_x_2054) ;  /* 0x0000000000e89947 */ /* 0x000fec0003800000 */
[-C--:B--2---:R-:W-:Y:S02]  /*25730*/  IABS R12, R6.reuse ;  /* 0x00000006000c7213 */ /* 0x084fe40000000000 */
[----:B------:R-:W-:Y:S02]  /*25740*/  IABS R4, R7 ;  /* 0x0000000700047213 */ /* 0x000fe40000000000 */
[----:B------:R-:W0:Y:S01]  /*25750*/  I2F.RP R8, R12 ;  /* 0x0000000c00087306 */ /* 0x000e220000209400 */
[----:B------:R-:W-:-:S05]  /*25760*/  IABS R10, R6 ;  /* 0x00000006000a7213 */ /* 0x000fca0000000000 */
[----:B------:R-:W-:Y:S02]  /*25770*/  IMAD.MOV R11, RZ, RZ, -R10 ;  /* 0x000000ffff0b7224 */ /* 0x000fe400078e0a0a */
[----:B0-----:R-:W0:Y:S02]  /*25780*/  MUFU.RCP R8, R8 ;  /* 0x0000000800087308 */ /* 0x001e240000001000 */
[----:B0-----:R-:W-:Y:S01]  /*25790*/  VIADD R2, R8, 0xffffffe ;  /* 0x0ffffffe08027836 */ /* 0x001fe20000000000 */
[----:B------:R-:W-:-:S05]  /*257a0*/  IABS R8, R5 ;  /* 0x0000000500087213 */ /* 0x000fca0000000000 */
[----:B------:R0:W1:Y:S02]  /*257b0*/  F2I.FTZ.U32.TRUNC.NTZ R3, R2 ;  /* 0x0000000200037305 */ /* 0x000064000021f000 */
[----:B0-----:R-:W-:Y:S02]  /*257c0*/  IMAD.MOV.U32 R2, RZ, RZ, RZ ;  /* 0x000000ffff027224 */ /* 0x001fe400078e00ff */
[----:B-1----:R-:W-:-:S04]  /*257d0*/  IMAD.MOV R9, RZ, RZ, -R3 ;  /* 0x000000ffff097224 */ /* 0x002fc800078e0a03 */
[----:B------:R-:W-:-:S04]  /*257e0*/  IMAD R9, R9, R12, RZ ;  /* 0x0000000c09097224 */ /* 0x000fc800078e02ff */
[----:B------:R-:W-:Y:S02]  /*257f0*/  IMAD.HI.U32 R3, R3, R9, R2 ;  /* 0x0000000903037227 */ /* 0x000fe400078e0002 */
[----:B------:R-:W0:Y:S04]  /*25800*/  I2F.RP R9, R4 ;  /* 0x0000000400097306 */ /* 0x000e280000209400 */
[----:B------:R-:W-:-:S04]  /*25810*/  IMAD.HI.U32 R2, R3, R8, RZ ;  /* 0x0000000803027227 */ /* 0x000fc800078e00ff */
[----:B------:R-:W-:Y:S01]  /*25820*/  IMAD R3, R2, R11, R8 ;  /* 0x0000000b02037224 */ /* 0x000fe200078e0208 */
[----:B------:R-:W-:-:S04]  /*25830*/  LOP3.LUT R8, R5, R6, RZ, 0x3c, !PT ;  /* 0x0000000605087212 */ /* 0x000fc800078e3cff */
[----:B------:R-:W-:Y:S01]  /*25840*/  ISETP.GT.U32.AND P1, PT, R12, R3, PT ;  /* 0x000000030c00720c */ /* 0x000fe20003f24070 */
[----:B0-----:R-:W0:Y:S01]  /*25850*/  MUFU.RCP R9, R9 ;  /* 0x0000000900097308 */ /* 0x001e220000001000 */
[----:B------:R-:W-:-:S11]  /*25860*/  ISETP.GE.AND P2, PT, R8, RZ, PT ;  /* 0x000000ff0800720c */ /* 0x000fd60003f46270 */
[----:B------:R-:W-:Y:S02]  /*25870*/  @!P1 IMAD.IADD R3, R3, 0x1, -R12 ;  /* 0x0000000103039824 */ /* 0x000fe400078e0a0c */
[----:B------:R-:W-:Y:S01]  /*25880*/  @!P1 VIADD R2, R2, 0x1 ;  /* 0x0000000102029836 */ /* 0x000fe20000000000 */
[----:B------:R-:W-:Y:S02]  /*25890*/  ISETP.NE.AND P1, PT, R6, RZ, PT ;  /* 0x000000ff0600720c */ /* 0x000fe40003f25270 */
[----:B------:R-:W-:Y:S01]  /*258a0*/  ISETP.GE.U32.AND P0, PT, R3, R12, PT ;  /* 0x0000000c0300720c */ /* 0x000fe20003f06070 */
[----:B0-----:R-:W-:-:S04]  /*258b0*/  VIADD R10, R9, 0xffffffe ;  /* 0x0ffffffe090a7836 */ /* 0x001fc80000000000 */
[----:B------:R-:W0:Y:S08]  /*258c0*/  F2I.FTZ.U32.TRUNC.NTZ R3, R10 ;  /* 0x0000000a00037305 */ /* 0x000e30000021f000 */
        /* <DEDUP_REMOVED lines=21> */
[----:B------:R-:W-:Y:S01]  /*25a20*/  ISETP.GE.AND P2, PT, R3, RZ, PT ;  /* 0x000000ff0300720c */ /* 0x000fe20003f46270 */
[----:B------:R-:W-:-:S06]  /*25a30*/  IMAD.MOV R3, RZ, RZ, -R12 ;  /* 0x000000ffff037224 */ /* 0x000fcc00078e0a0c */
[----:B------:R-:W-:-:S06]  /*25a40*/  @P0 VIADD R2, R2, 0x1 ;  /* 0x0000000102020836 */ /* 0x000fcc0000000000 */
[----:B------:R-:W-:Y:S01]  /*25a50*/  @!P2 IMAD.MOV R2, RZ, RZ, -R2 ;  /* 0x000000ffff02a224 */ /* 0x000fe200078e0a02 */
[----:B------:R-:W-:-:S05]  /*25a60*/  @!P1 LOP3.LUT R2, RZ, R7, RZ, 0x33, !PT ;  /* 0x00000007ff029212 */ /* 0x000fca00078e33ff */
[----:B------:R-:W-:-:S04]  /*25a70*/  IMAD.MOV R26, RZ, RZ, -R2 ;  /* 0x000000ffff1a7224 */ /* 0x000fc800078e0a02 */
[C---:B------:R-:W-:Y:S02]  /*25a80*/  IMAD R26, R7.reuse, R26, R12 ;  /* 0x0000001a071a7224 */ /* 0x040fe400078e020c */
[----:B------:R-:W-:Y:S02]  /*25a90*/  IMAD R7, R7, 0x1000000, R2 ;  /* 0x0100000007077824 */ /* 0x000fe400078e0202 */
[----:B------:R-:W-:Y:S02]  /*25aa0*/  IMAD R2, R6, R3, R5 ;  /* 0x0000000306027224 */ /* 0x000fe400078e0205 */
[----:B------:R-:W-:Y:S01]  /*25ab0*/  IMAD R26, R26, 0x10000, R7 ;  /* 0x000100001a1a7824 */ /* 0x000fe200078e0207 */
[----:B------:R-:W-:Y:S06]  /*25ac0*/  BRA `(.L_x_2055) ;  /* 0x0000000000f47947 */ /* 0x000fec0003800000 */
.L_x_2054:
[----:B------:R-:W0:Y:S02]  /*25ad0*/  LDC.64 R2, c[0x0][0xc90] ;  /* 0x00032400ff027b82 */ /* 0x000e240000000a00 */
[----:B0-----:R-:W-:-:S05]  /*25ae0*/  IMAD.WIDE R2, R27, 0x4, R2 ;  /* 0x000000041b027825 */ /* 0x001fca00078e0202 */
        /* <DEDUP_REMOVED lines=31> */
[----:B------:R-:W-:-:S04]  /*25ce0*/  VIADDMNMX R7, R7, UR5, R11, PT ;  /* 0x0000000507077c46 */ /* 0x000fc8000b80010b */
[-C--:B------:R-:W-:Y:S01]  /*25cf0*/  IABS R10, R7.reuse ;  /* 0x00000007000a7213 */ /* 0x080fe20000000000 */
[----:B------:R-:W-:Y:S01]  /*25d00*/  IMAD.MOV R26, RZ, RZ, -R7 ;  /* 0x000000ffff1a7224 */ /* 0x000fe200078e0a07 */
[----:B------:R-:W-:Y:S02]  /*25d10*/  IABS R12, R7 ;  /* 0x00000007000c7213 */ /* 0x000fe40000000000 */
[----:B------:R-:W0:Y:S08]  /*25d20*/  I2F.RP R9, R10 ;  /* 0x0000000a00097306 */ /* 0x000e300000209400 */
[----:B0-----:R-:W0:Y:S02]  /*25d30*/  MUFU.RCP R9, R9 ;  /* 0x0000000900097308 */ /* 0x001e240000001000 */
[----:B0-----:R-:W-:-:S06]  /*25d40*/  VIADD R3, R9, 0xffffffe ;  /* 0x0ffffffe09037836 */ /* 0x001fcc0000000000 */
        /* <DEDUP_REMOVED lines=20> */
[----:B------:R-:W-:-:S07]  /*25e90*/  IMAD R26, R2, R26, R3 ;  /* 0x0000001a021a7224 */ /* 0x000fce00078e0203 */
.L_x_2055:
[----:B------:R-:W-:-:S05]  /*25ea0*/  LOP3.LUT R25, RZ, R2, RZ, 0x33, !PT ;  /* 0x00000002ff197212 */ /* 0x000fca00078e33ff */
[----:B------:R-:W-:Y:S01]  /*25eb0*/  IMAD.IADD R25, R6, 0x1, R25 ;  /* 0x0000000106197824 */ /* 0x000fe200078e0219 */
[----:B------:R-:W-:Y:S06]  /*25ec0*/  BRA `(.L_x_2056) ;  /* 0x00000000000c7947 */ /* 0x000fec0003800000 */
.L_x_2051:
[----:B------:R-:W-:Y:S02]  /*25ed0*/  IMAD.MOV.U32 R25, RZ, RZ, RZ ;  /* 0x000000ffff197224 */ /* 0x000fe400078e00ff */
[----:B------:R-:W-:Y:S02]  /*25ee0*/  IMAD.U32 R24, RZ, RZ, UR6 ;  /* 0x00000006ff187e24 */ /* 0x000fe4000f8e00ff */
[----:B------:R-:W-:-:S07]  /*25ef0*/  IMAD.MOV.U32 R26, RZ, RZ, RZ ;  /* 0x000000ffff1a7224 */ /* 0x000fce00078e00ff */
.L_x_2056:
[----:B------:R-:W-:-:S13]  /*25f00*/  ISETP.NE.AND P0, PT, R0, RZ, PT ;  /* 0x000000ff0000720c */ /* 0x000fda0003f05270 */
[----:B------:R-:W0:Y:S01]  /*25f10*/  @!P0 S2R R3, SR_CgaCtaId ;  /* 0x0000000000038919 */ /* 0x000e220000008800 */
[----:B------:R-:W-:-:S04]  /*25f20*/  @!P0 MOV R0, 0x400 ;  /* 0x0000040000008802 */ /* 0x000fc80000000f00 */
[----:B0-----:R-:W-:-:S05]  /*25f30*/  @!P0 LEA R0, R3, R0, 0x18 ;  /* 0x0000000003008211 */ /* 0x001fca00078ec0ff */
[----:B------:R2:W-:Y:S01]  /*25f40*/  @!P0 STS.128 [R0+0x228d0], R24 ;  /* 0x0228d01800008388 */ /* 0x0005e20000000c00 */
[----:B------:R-:W-:Y:S06]  /*25f50*/  BAR.ARV 0x5, 0x180 ;  /* 0x0146000000007b1d */ /* 0x000fec0000002000 */
.L_x_2049:
        /* <DEDUP_REMOVED lines=11> */
[----:B------:R-:W-:Y:S01]  /*26010*/  IMAD.MOV.U32 R35, RZ, RZ, RZ ;  /* 0x000000ffff237224 */ /* 0x000fe200078e00ff */
[----:B------:R-:W-:Y:S01]  /*26020*/  ULDC.64 UR38, c[0x0][0x198] ;  /* 0x0000660000267ab9 */ /* 0x000fe20000000a00 */
[----:B------:R-:W-:Y:S01]  /*26030*/  IMAD.MOV.U32 R33, RZ, RZ, RZ ;  /* 0x000000ffff217224 */ /* 0x000fe200078e00ff */
[----:B------:R-:W-:Y:S01]  /*26040*/  ULDC UR37, c[0x0][0xc] ;  /* 0x0000030000257ab9 */ /* 0x000fe20000000800 */
[----:B------:R-:W-:Y:S01]  /*26050*/  IMAD.MOV.U32 R37, RZ, RZ, 0x1 ;  /* 0x00000001ff257424 */ /* 0x000fe200078e00ff */
[C---:B---3--:R-:W-:Y:S01]  /*26060*/  LOP3.LUT R13, R14.reuse, 0x7f, RZ, 0xc0, !PT ;  /* 0x0000007f0e0d7812 */ /* 0x048fe200078ec0ff */
[C---:B------:R-:W-:Y:S01]  /*26070*/  IMAD.SHL.U32 R5, R14.reuse, 0x20, RZ ;  /* 0x000000200e057824 */ /* 0x040fe200078e00ff */
[----:B------:R-:W-:Y:S01]  /*26080*/  SHF.R.U32.HI R4, RZ, 0x1, R14 ;  /* 0x00000001ff047819 */ /* 0x000fe2000001160e */
[C---:B0-----:R-:W-:Y:S01]  /*26090*/  IMAD.SHL.U32 R2, R14.reuse, 0x80, RZ ;  /* 0x000000800e027824 */ /* 0x041fe200078e00ff */
[C---:B------:R-:W-:Y:S01]  /*260a0*/  LOP3.LUT P0, RZ, R14.reuse, 0x4, RZ, 0xc0, !PT ;  /* 0x000000040eff7812 */ /* 0x040fe2000780c0ff */
[----:B------:R-:W-:Y:S01]  /*260b0*/  IMAD.SHL.U32 R7, R13, 0x10, RZ ;  /* 0x000000100d077824 */ /* 0x000fe200078e00ff */
[----:B------:R-:W-:Y:S01]  /*260c0*/  LOP3.LUT R6, R5, 0x80, RZ, 0xc0, !PT ;  /* 0x0000008005067812 */ /* 0x000fe200078ec0ff */
[----:B------:R-:W-:Y:S01]  /*260d0*/  IMAD.SHL.U32 R11, R14, 0x4, RZ ;  /* 0x000000040e0b7824 */ /* 0x000fe200078e00ff */
[----:B------:R-:W-:Y:S01]  /*260e0*/  LOP3.LUT R3, R2, 0x380, RZ, 0xc0, !PT ;  /* 0x0000038002037812 */ /* 0x000fe200078ec0ff */
[----:B------:R-:W-:Y:S01]  /*260f0*/  IMAD.SHL.U32 R10, R14, 0x2, RZ ;  /* 0x000000020e0a7824 */ /* 0x000fe200078e00ff */
[----:B------:R-:W-:-:S02]  /*26100*/  LOP3.LUT R8, R7, 0x600, RZ, 0xc0, !PT ;  /* 0x0000060007087812 */ /* 0x000fc400078ec0ff */
[----:B------:R-:W-:Y:S02]  /*26110*/  LOP3.LUT R6, R6, 0x10, R14, 0xf8, !PT ;  /* 0x0000001006067812 */ /* 0x000fe400078ef80e */
[----:B------:R-:W-:Y:S02]  /*26120*/  LOP3.LUT R8, R8, 0x60, R5, 0xf8, !PT ;  /* 0x0000006008087812 */ /* 0x000fe400078ef805 */
[----:B------:R-:W-:Y:S02]  /*26130*/  LOP3.LUT R3, R3, 0x30, R4, 0xf8, !PT ;  /* 0x0000003003037812 */ /* 0x000fe400078ef804 */
[----:B------:R-:W-:Y:S02]  /*26140*/  LOP3.LUT R6, R6, 0x10, R11, 0x78, !PT ;  /* 0x0000001006067812 */ /* 0x000fe400078e780b */
[----:B------:R-:W-:-:S04]  /*26150*/  LOP3.LUT R5, R8, 0x100, R5, 0xf8, !PT ;  /* 0x0000010008057812 */ /* 0x000fc800078ef805 */
[----:B------:R-:W-:-:S05]  /*26160*/  LOP3.LUT R4, R5, R6, RZ, 0xfc, !PT ;  /* 0x0000000605047212 */ /* 0x000fca00078efcff */
[----:B------:R0:W-:Y:S02]  /*26170*/  STL [R1+0x18], R4 ;  /* 0x0000180401007387 */ /* 0x0001e40000100800 */
[----:B0-----:R-:W-:Y:S01]  /*26180*/  IMAD.MOV.U32 R4, RZ, RZ, 0x1 ;  /* 0x00000001ff047424 */ /* 0x001fe200078e00ff */
        /* <DEDUP_REMOVED lines=12> */
[----:B------:R-:W-:-:S03]  /*26250*/  LOP3.LUT R3, R3, 0x70, R0, 0xf8, !PT ;  /* 0x0000007003037812 */ /* 0x000fc600078ef800 */
[----:B------:R0:W-:Y:S04]  /*26260*/  STL [R1+0x1c], R2 ;  /* 0x00001c0201007387 */ /* 0x0001e80000100800 */
[----:B------:R-:W-:Y:S04]  /*26270*/  STL [R1+0x30], RZ ;  /* 0x000030ff01007387 */ /* 0x000fe80000100800 */
[----:B------:R1:W-:Y:S01]  /*26280*/  STL [R1], R4 ;  /* 0x0000000401007387 */ /* 0x0003e20000100800 */
[----:B0-----:R-:W-:-:S05]  /*26290*/  IMAD.MOV.U32 R2, RZ, RZ, 0x40 ;  /* 0x00000040ff027424 */ /* 0x001fca00078e00ff */
[----:B------:R-:W-:Y:S01]  /*262a0*/  SEL R2, R2, 0xffffffc0, !P0 ;  /* 0xffffffc002027807 */ /* 0x000fe20004000000 */
[----:B-1----:R-:W-:-:S04]  /*262b0*/  IMAD.U32 R4, RZ, RZ, UR4 ;  /* 0x00000004ff047e24 */ /* 0x002fc8000f8e00ff */
[----:B------:R0:W-:Y:S01]  /*262c0*/  STL [R1+0x20], R2 ;  /* 0x0000200201007387 */ /* 0x0001e20000100800 */
[----:B------:R-:W-:-:S03]  /*262d0*/  LEA R17, R4, R17, 0x18 ;  /* 0x0000001104117211 */ /* 0x000fc600078ec0ff */
[----:B------:R1:W-:Y:S02]  /*262e0*/  STL [R1+0x10], R4 ;  /* 0x0000100401007387 */ /* 0x0003e40000100800 */
[----:B------:R-:W-:Y:S01]  /*262f0*/  IMAD.IADD R0, R17, 0x1, R12 ;  /* 0x0000000111007824 */ /* 0x000fe200078e020c */
[----:B0-----:R-:W-:-:S04]  /*26300*/  LOP3.LUT R2, R3, 0x80, RZ, 0xfc, !PT ;  /* 0x0000008003027812 */ /* 0x001fc800078efcff */
[----:B------:R1:W-:Y:S03]  /*26310*/  STL [R1+0x2c], R0 ;  /* 0x00002c0001007387 */ /* 0x0003e60000100800 */
.L_x_2185:
[----:B------:R-:W-:Y:S05]  /*26320*/  YIELD ;  /* 0x0000000000007946 */ /* 0x000fea0003800000 */
[----:B------:R-:W-:Y:S01]  /*26330*/  ULDC.64 UR4, c[0x0][0xa28] ;  /* 0x00028a0000047ab9 */ /* 0x000fe20000000a00 */
[----:B------:R-:W-:Y:S01]  /*26340*/  IMAD.MOV.U32 R12, RZ, RZ, RZ ;  /* 0x000000ffff0c7224 */ /* 0x000fe200078e00ff */
[----:B------:R-:W-:Y:S01]  /*26350*/  ISETP.NE.U32.AND P0, PT, RZ, UR4, PT ;  /* 0x00000004ff007c0c */ /* 0x000fe2000bf05070 */
[----:B01----:R-:W0:Y:S01]  /*26360*/  LDC.64 R4, c[0x0][0xa00] ;  /* 0x00028000ff047b82 */ /* 0x003e220000000a00 */
[----:B------:R-:W-:Y:S02]  /*26370*/  ULDC.64 UR6, c[0x0][0xa10] ;  /* 0x0002840000067ab9 */ /* 0x000fe40000000a00 */
[----:B------:R-:W-:Y:S01]  /*26380*/  ISETP.NE.AND.EX P0, PT, RZ, UR5, PT, P0 ;  /* 0x00000005ff007c0c */ /* 0x000fe2000bf05300 */
[----:B------:R-:W-:-:S12]  /*26390*/  ULDC.64 UR4, c[0x0][0xa18] ;  /* 0x0002860000047ab9 */ /* 0x000fd80000000a00 */
[----:B------:R-:W1:Y:S01]  /*263a0*/  @P0 LDC.64 R2, c[0x0][0xa28] ;  /* 0x00028a00ff020b82 */ /* 0x000e620000000a00 */
[----:B------:R-:W-:Y:S01]  /*263b0*/  ISETP.NE.U32.AND P1, PT, RZ, UR6, PT ;  /* 0x00000006ff007c0c */ /* 0x000fe2000bf25070 */
[----:B-1----:R-:W-:-:S05]  /*263c0*/  @P0 IMAD.WIDE R2, R27, 0x4, R2 ;  /* 0x000000041b020825 */ /* 0x002fca00078e0202 */
[----:B--2---:R1:W2:Y:S01]  /*263d0*/  @P0 LDG.E R12, desc[UR60][R2.64] ;  /* 0x0000003c020c0981 */ /* 0x0042a2000c1e1900 */
[----:B------:R-:W-:Y:S01]  /*263e0*/  ISETP.NE.U32.AND P0, PT, RZ, UR4, PT ;  /* 0x00000004ff007c0c */ /* 0x000fe2000bf05070 */
[----:B------:R-:W-:Y:S01]  /*263f0*/  IMAD.MOV.U32 R29, RZ, RZ, RZ ;  /* 0x000000ffff1d7224 */ /* 0x000fe200078e00ff */
[----:B------:R-:W-:Y:S01]  /*26400*/  ISETP.NE.AND.EX P1, PT, RZ, UR7, PT, P1 ;  /* 0x00000007ff007c0c */ /* 0x000fe2000bf25310 */
[----:B---3--:R-:W-:Y:S01]  /*26410*/  IMAD.MOV.U32 R0, RZ, RZ, RZ ;  /* 0x000000ffff007224 */ /* 0x008fe200078e00ff */
[----:B------:R-:W-:Y:S01]  /*26420*/  ISETP.NE.AND.EX P2, PT, RZ, UR5, PT, P0 ;  /* 0x00000005ff007c0c */ /* 0x000fe2000bf45300 */
[----:B------:R-:W-:Y:S01]  /*26430*/  ULDC.64 UR4, c[0x0][0xa00] ;  /* 0x0002800000047ab9 */ /* 0x000fe20000000a00 */
[----:B0-----:R-:W-:Y:S01]  /*26440*/  IMAD.WIDE R4, R27, 0x4, R4 ;  /* 0x000000041b047825 */ /* 0x001fe200078e0204 */
[----:B------:R-:W-:Y:S01]  /*26450*/  ISETP.NE.U32.AND P0, PT, RZ, UR4, PT ;  /* 0x00000004ff007c0c */ /* 0x000fe2000bf05070 */
[----:B-1----:R-:W0:Y:S03]  /*26460*/  LDC.64 R2, c[0x0][0xa10] ;  /* 0x00028400ff027b82 */ /* 0x002e260000000a00 */
[----:B------:R-:W-:-:S06]  /*26470*/  ISETP.NE.AND.EX P0, PT, RZ, UR5, PT, P0 ;  /* 0x00000005ff007c0c */ /* 0x000fcc000bf05300 */
[----:B------:R-:W1:Y:S07]  /*26480*/  @P2 LDC.64 R6, c[0x0][0xa18] ;  /* 0x00028600ff062b82 */ /* 0x000e6e0000000a00 */
[----:B------:R-:W5:Y:S01]  /*26490*/  @P0 LDG.E R29, desc[UR60][R4.64] ;  /* 0x0000003c041d0981 */ /* 0x000f62000c1e1900 */
[----:B0-----:R-:W-:-:S05]  /*264a0*/  IMAD.WIDE R2, R27, 0x4, R2 ;  /* 0x000000041b027825 */ /* 0x001fca00078e0202 */
[----:B------:R-:W5:Y:S01]  /*264b0*/  @P1 LDG.E R0, desc[UR60][R2.64] ;  /* 0x0000003c02001981 */ /* 0x000f62000c1e1900 */
[----:B------:R-:W-:Y:S02]  /*264c0*/  ULDC UR4, c[0x0][0x288] ;  /* 0x0000a20000047ab9 */ /* 0x000fe40000000800 */
[----:B------:R-:W-:Y:S01]  /*264d0*/  IMAD.U32 R23, RZ, RZ, UR4 ;  /* 0x00000004ff177e24 */ /* 0x000fe2000f8e00ff */
[----:B------:R-:W-:Y:S02]  /*264e0*/  ULDC.64 UR4, c[0x0][0x418] ;  /* 0x0001060000047ab9 */ /* 0x000fe40000000a00 */
[----:B------:R-:W-:-:S03]  /*264f0*/  UISETP.NE.U32.AND UP0, UPT, UR4, URZ, UPT ;  /* 0x0000003f0400728c */ /* 0x000fc6000bf05070 */
[----:B------:R-:W-:Y:S01]  /*26500*/  ULDC UR4, c[0x0][0x424] ;  /* 0x0001090000047ab9 */ /* 0x000fe20000000800 */
[----:B------:R-:W-:Y:S01]  /*26510*/  UISETP.NE.AND.EX UP0, UPT, UR5, URZ, UPT, UP0 ;  /* 0x0000003f0500728c */ /* 0x000fe2000bf05300 */
[----:B-1----:R-:W-:Y:S02]  /*26520*/  @P2 IMAD.WIDE R6, R27, 0x4, R6 ;  /* 0x000000041b062825 */ /* 0x002fe400078e0206 */
[----:B------:R-:W-:Y:S01]  /*26530*/  ULDC UR5, c[0x0][0x2f0] ;  /* 0x0000bc0000057ab9 */ /* 0x000fe20000000800 */
[----:B------:R-:W-:Y:S02]  /*26540*/  USEL UR4, UR4, 0x1, UP0 ;  /* 0x0000000104047887 */ /* 0x000fe40008000000 */
[----:B------:R0:W5:Y:S02]  /*26550*/  @P2 LDG.E R23, desc[UR60][R6.64] ;  /* 0x0000003c06172981 */ /* 0x000164000c1e1900 */
[----:B------:R-:W-:-:S03]  /*26560*/  UIMAD UR4, UR4, UR5, URZ ;  /* 0x00000005040472a4 */ /* 0x000fc6000f8e023f */
[----:B------:R-:W-:-:S03]  /*26570*/  ULDC UR5, c[0x0][0x348] ;  /* 0x0000d20000057ab9 */ /* 0x000fc60000000800 */
[----:B------:R-:W-:Y:S02]  /*26580*/  IMAD.U32 R8, RZ, RZ, UR4 ;  /* 0x00000004ff087e24 */ /* 0x000fe4000f8e00ff */
[----:B0-----:R-:W-:Y:S01]  /*26590*/  IMAD.U32 R7, RZ, RZ, UR5 ;  /* 0x00000005ff077e24 */ /* 0x001fe2000f8e00ff */
[----:B--2---:R0:W-:Y:S01]  /*265a0*/  STL [R1+0x4], R12 ;  /* 0x0000040c01007387 */ /* 0x0041e20000100800 */
[----:B------:R-:W-:Y:S05]  /*265b0*/  @P2 BRA `(.L_x_2058) ;  /* 0x0000000000102947 */ /* 0x000fea0003800000 */
[----:B------:R-:W-:Y:S05]  /*265c0*/  @!P0 BRA `(.L_x_2058) ;  /* 0x00000000000c8947 */ /* 0x000fea0003800000 */
[----:B------:R-:W2:Y:S04]  /*265d0*/  LDG.E R6, desc[UR60][R4.64] ;  /* 0x0000003c04067981 */ /* 0x000ea8000c1e1900 */
[----:B-----5:R-:W2:Y:S02]  /*265e0*/  LDG.E R23, desc[UR60][R4.64+0x4] ;  /* 0x0000043c04177981 */ /* 0x020ea4000c1e1900 */
[----:B--2---:R-:W-:-:S07]  /*265f0*/  IMAD.IADD R23, R23, 0x1, -R6 ;  /* 0x0000000117177824 */ /* 0x004fce00078e0a06 */
.L_x_2058:
[----:B------:R-:W-:Y:S01]  /*26600*/  ULDC.64 UR4, c[0x0][0xa20] ;  /* 0x0002880000047ab9 */ /* 0x000fe20000000a00 */
[C---:B------:R-:W-:Y:S02]  /*26610*/  LOP3.LUT R4, R26.reuse, 0xff000000, RZ, 0xc0, !PT ;  /* 0xff0000001a047812 */ /* 0x040fe400078ec0ff */
[----:B------:R-:W-:Y:S02]  /*26620*/  ISETP.NE.U32.AND P0, PT, RZ, UR4, PT ;  /* 0x00000004ff007c0c */ /* 0x000fe4000bf05070 */
[----:B------:R-:W-:Y:S02]  /*26630*/  SHF.R.U32.HI R5, RZ, 0x8, R4 ;  /* 0x00000008ff057819 */ /* 0x000fe40000011604 */
[----:B------:R-:W-:Y:S02]  /*26640*/  ISETP.NE.AND.EX P0, PT, RZ, UR5, PT, P0 ;  /* 0x00000005ff007c0c */ /* 0x000fe4000bf05300 */
[C---:B------:R-:W-:Y:S02]  /*26650*/  LOP3.LUT R6, R26.reuse, 0xff0000, RZ, 0xc0, !PT ;  /* 0x00ff00001a067812 */ /* 0x040fe400078ec0ff */
[----:B------:R-:W-:-:S02]  /*26660*/  LOP3.LUT R26, R26, 0xffff, RZ, 0xc0, !PT ;  /* 0x0000ffff1a1a7812 */ /* 0x000fc400078ec0ff */
[----:B------:R-:W-:-:S07]  /*26670*/  LEA.HI R6, R6, R5, RZ, 0x10 ;  /* 0x0000000506067211 */ /* 0x000fce00078f80ff */
[----:B------:R-:W-:Y:S05]  /*26680*/  @!P0 BRA `(.L_x_2059) ;  /* 0x0000000000108947 */ /* 0x000fea0003800000 */
[----:B------:R-:W1:Y:S02]  /*26690*/  LDC.64 R4, c[0x0][0xa20] ;  /* 0x00028800ff047b82 */ /* 0x000e640000000a00 */
[----:B-1----:R-:W-:-:S05]  /*266a0*/  IMAD.WIDE R4, R27, 0x4, R4 ;  /* 0x000000041b047825 */ /* 0x002fca00078e0204 */
[----:B------:R1:W5:Y:S01]  /*266b0*/  LDG.E R8, desc[UR60][R4.64] ;  /* 0x0000003c04087981 */ /* 0x000362000c1e1900 */
[----:B------:R-:W-:Y:S05]  /*266c0*/  BRA `(.L_x_2060) ;  /* 0x0000000000247947 */ /* 0x000fea0003800000 */
.L_x_2059:
[----:B------:R-:W-:Y:S02]  /*266d0*/  ULDC.64 UR4, c[0x0][0xa08] ;  /* 0x0002820000047ab9 */ /* 0x000fe40000000a00 */
[----:B------:R-:W-:-:S04]  /*266e0*/  ISETP.NE.U32.AND P0, PT, RZ, UR4, PT ;  /* 0x00000004ff007c0c */ /* 0x000fc8000bf05070 */
[----:B------:R-:W-:-:S13]  /*266f0*/  ISETP.NE.AND.EX P0, PT, RZ, UR5, PT, P0 ;  /* 0x00000005ff007c0c */ /* 0x000fda000bf05300 */
[----:B------:R-:W-:Y:S05]  /*26700*/  @!P0 BRA `(.L_x_2060) ;  /* 0x0000000000148947 */ /* 0x000fea0003800000 */
[----:B------:R-:W1:Y:S02]  /*26710*/  LDC.64 R4, c[0x0][0xa08] ;  /* 0x00028200ff047b82 */ /* 0x000e640000000a00 */
[----:B-1----:R-:W-:-:S05]  /*26720*/  IMAD.WIDE R4, R27, 0x4, R4 ;  /* 0x000000041b047825 */ /* 0x002fca00078e0204 */
[----:B------:R-:W2:Y:S04]  /*26730*/  LDG.E R8, desc[UR60][R4.64] ;  /* 0x0000003c04087981 */ /* 0x000ea8000c1e1900 */
[----:B------:R-:W2:Y:S02]  /*26740*/  LDG.E R9, desc[UR60][R4.64+0x4] ;  /* 0x0000043c04097981 */ /* 0x000ea4000c1e1900 */
[----:B--2---:R-:W-:-:S07]  /*26750*/  IMAD.IADD R8, R9, 0x1, -R8 ;  /* 0x0000000109087824 */ /* 0x004fce00078e0a08 */
.L_x_2060:
[----:B-1----:R-:W2:Y:S01]  /*26760*/  @P1 LDG.E R4, desc[UR60][R2.64] ;  /* 0x0000003c02041981 */ /* 0x002ea2000c1e1900 */
[----:B------:R-:W1:Y:S03]  /*26770*/  LDC R5, c[0x0][0x448] ;  /* 0x00011200ff057b82 */ /* 0x000e660000000800 */
[----:B------:R-:W2:Y:S01]  /*26780*/  @P1 LDG.E R11, desc[UR60][R2.64+0x4] ;  /* 0x0000043c020b1981 */ /* 0x000ea2000c1e1900 */
[----:B-----5:R-:W-:Y:S02]  /*26790*/  IMAD.IADD R8, R8, 0x1, -R12 ;  /* 0x0000000108087824 */ /* 0x020fe400078e0a0c */
[----:B------:R-:W-:-:S04]  /*267a0*/  IMAD.SHL.U32 R25, R25, 0x80, RZ ;  /* 0x0000008019197824 */ /* 0x000fc800078e00ff */
[----:B------:R-:W-:Y:S01]  /*267b0*/  VIADD R10, R25, 0x7f ;  /* 0x0000007f190a7836 */ /* 0x000fe20000000000 */
[----:B-1----:R-:W-:-:S13]  /*267c0*/  ISETP.NE.AND P2, PT, R5, 0x1, PT ;  /* 0x000000010500780c */ /* 0x002fda0003f45270 */
[----:B------:R-:W1:Y:S08]  /*267d0*/  @P2 LDC R9, c[0x0][0x44c] ;  /* 0x00011300ff092b82 */ /* 0x000e700000000800 */
[----:B------:R-:W3:Y:S01]  /*267e0*/  @P2 LDC R5, c[0x0][0x450] ;  /* 0x00011400ff052b82 */ /* 0x000ee20000000800 */
[----:B--2---:R-:W-:Y:S02]  /*267f0*/  @P1 IMAD.IADD R7, R11, 0x1, -R4 ;  /* 0x000000010b071824 */ /* 0x004fe400078e0a04 */
[----:B-1----:R-:W-:-:S04]  /*26800*/  @P2 IMAD.HI.U32 R4, R10, R9, RZ ;  /* 0x000000090a042227 */ /* 0x002fc800078e00ff */
[----:B------:R-:W-:Y:S01]  /*26810*/  IMAD.IADD R18, R8, 0x1, R7 ;  /* 0x0000000108127824 */ /* 0x000fe200078e0207 */
[----:B---3--:R-:W-:-:S03]  /*26820*/  @P2 SHF.R.U32.HI R10, RZ, R5, R4 ;  /* 0x00000005ff0a2219 */ /* 0x008fc60000011604 */
[C---:B------:R-:W-:Y:S01]  /*26830*/  VIADD R2, R18.reuse, 0x9f ;  /* 0x0000009f12027836 */ /* 0x040fe20000000000 */
[----:B------:R-:W-:-:S03]  /*26840*/  IADD3 R9, R18, 0x1, -R23 ;  /* 0x0000000112097810 */ /* 0x000fc60007ffe817 */
[----:B------:R-:W-:-:S04]  /*26850*/  IMAD.HI R2, R2, 0x66666667, RZ ;  /* 0x6666666702027827 */ /* 0x000fc800078e02ff */
[----:B------:R-:W-:Y:S01]  /*26860*/  IMAD.IADD R10, R9, 0x1, R10 ;  /* 0x00000001090a7824 */ /* 0x000fe200078e020a */
[----:B------:R-:W-:-:S04]  /*26870*/  SHF.R.U32.HI R3, RZ, 0x1f, R2 ;  /* 0x0000001fff037819 */ /* 0x000fc80000011602 */
[----:B------:R-:W-:Y:S02]  /*26880*/  LEA.HI.SX32 R20, R2, R3, 0x1a ;  /* 0x0000000302147211 */ /* 0x000fe400078fd2ff */
[----:B------:R-:W1:Y:S02]  /*26890*/  LDC.64 R2, c[0x0][0x9e0] ;  /* 0x00027800ff027b82 */ /* 0x000e640000000a00 */
[----:B-1----:R-:W-:Y:S01]  /*268a0*/  ISETP.GE.AND P3, PT, R3, 0x1, PT ;  /* 0x000000010300780c */ /* 0x002fe20003f66270 */
[----:B------:R-:W-:-:S12]  /*268b0*/  IMAD.IADD R2, R10, 0x1, R2 ;  /* 0x000000010a027824 */ /* 0x000fd800078e0202 */
[----:B------:R-:W-:Y:S05]  /*268c0*/  @!P3 BRA `(.L_x_2061) ;  /* 0x000000000048b947 */ /* 0x000fea0003800000 */
[C---:B------:R-:W-:Y:S01]  /*268d0*/  ISETP.GT.AND P0, PT, R10.reuse, RZ, PT ;  /* 0x000000ff0a00720c */ /* 0x040fe20003f04270 */
[----:B------:R-:W-:Y:S01]  /*268e0*/  BSSY B0, `(.L_x_2062) ;  /* 0x000000e000007945 */ /* 0x000fe20003800000 */
[----:B------:R-:W-:-:S11]  /*268f0*/  VIADD R11, R10, 0xffffffff ;  /* 0xffffffff0a0b7836 */ /* 0x000fd60000000000 */
[----:B------:R-:W-:Y:S05]  /*26900*/  @P0 BRA `(.L_x_2063) ;  /* 0x00000000001c0947 */ /* 0x000fea0003800000 */
[----:B------:R-:W-:Y:S01]  /*26910*/  ISETP.NE.AND P0, PT, R3, 0x1, PT ;  /* 0x000000010300780c */ /* 0x000fe20003f05270 */
[----:B------:R-:W-:-:S12]  /*26920*/  IMAD.MOV R10, RZ, RZ, -R10 ;  /* 0x000000ffff0a7224 */ /* 0x000fd800078e0a0a */
[----:B------:R-:W1:Y:S02]  /*26930*/  @P0 LDC.64 R4, c[0x0][0x9e8] ;  /* 0x00027a00ff040b82 */ /* 0x000e640000000a00 */
[----:B-1----:R-:W-:-:S05]  /*26940*/  @P0 IMAD.HI.U32 R4, R10, R4, RZ ;  /* 0x000000040a040227 */ /* 0x002fca00078e00ff */
[----:B------:R-:W-:-:S04]  /*26950*/  @P0 SHF.R.U32.HI R10, RZ, R5, R4 ;  /* 0x00000005ff0a0219 */ /* 0x000fc80000011604 */
[----:B------:R-:W-:Y:S01]  /*26960*/  LOP3.LUT R11, RZ, R10, RZ, 0x33, !PT ;  /* 0x0000000aff0b7212 */ /* 0x000fe200078e33ff */
[----:B------:R-:W-:Y:S06]  /*26970*/  BRA `(.L_x_2064) ;  /* 0x0000000000107947 */ /* 0x000fec0003800000 */
.L_x_2063:
[----:B------:R-:W-:-:S13]  /*26980*/  ISETP.NE.AND P0, PT, R3, 0x1, PT ;  /* 0x000000010300780c */ /* 0x000fda0003f05270 */
[----:B------:R-:W1:Y:S02]  /*26990*/  @P0 LDC.64 R4, c[0x0][0x9e8] ;  /* 0x00027a00ff040b82 */ /* 0x000e640000000a00 */
[----:B-1----:R-:W-:-:S05]  /*269a0*/  @P0 IMAD.HI.U32 R4, R11, R4, RZ ;  /* 0x000000040b040227 */ /* 0x002fca00078e00ff */
[----:B------:R-:W-:-:S07]  /*269b0*/  @P0 SHF.R.U32.HI R11, RZ, R5, R4 ;  /* 0x00000005ff0b0219 */ /* 0x000fce0000011604 */
.L_x_2064:
[----:B------:R-:W-:Y:S05]  /*269c0*/  BSYNC B0 ;  /* 0x0000000000007941 */ /* 0x000fea0003800000 */
.L_x_2062:
[----:B------:R-:W-:-:S05]  /*269d0*/  IMAD R11, R11, R3, R3 ;  /* 0x000000030b0b7224 */ /* 0x000fca00078e0203 */
[----:B------:R-:W-:-:S07]  /*269e0*/  VIMNMX R2, R2, R11, PT ;  /* 0x0000000b02027248 */ /* 0x000fce0003fe0100 */
.L_x_2061:
[----:B------:R-:W1:Y:S01]  /*269f0*/  @P2 LDC R10, c[0x0][0x44c] ;  /* 0x00011300ff0a2b82 */ /* 0x000e620000000800 */
[----:B------:R-:W-:Y:S01]  /*26a00*/  VIADD R11, R2, 0x9f ;  /* 0x0000009f020b7836 */ /* 0x000fe20000000000 */
[----:B------:R-:W-:Y:S01]  /*26a10*/  ULDC UR4, c[0x0][0x9dc] ;  /* 0x0002770000047ab9 */ /* 0x000fe20000000800 */
[----:B------:R-:W-:Y:S02]  /*26a20*/  IMAD.MOV.U32 R4, RZ, RZ, R25 ;  /* 0x000000ffff047224 */ /* 0x000fe400078e0019 */
[----:B------:R-:W-:-:S03]  /*26a30*/  IMAD.HI R11, R11, 0x66666667, RZ ;  /* 0x666666670b0b7827 */ /* 0x000fc600078e02ff */
[----:B------:R-:W2:Y:S02]  /*26a40*/  @P2 LDC R5, c[0x0][0x450] ;  /* 0x00011400ff052b82 */ /* 0x000ea40000000800 */
[----:B------:R-:W-:-:S04]  /*26a50*/  SHF.R.U32.HI R2, RZ, 0x1f, R11 ;  /* 0x0000001fff027819 */ /* 0x000fc8000001160b */
[----:B------:R-:W-:-:S04]  /*26a60*/  LEA.HI.SX32 R11, R11, R2, 0x1a ;  /* 0x000000020b0b7211 */ /* 0x000fc800078fd2ff */
[----:B------:R-:W-:Y:S01]  /*26a70*/  VIMNMX R11, R20, R11, PT ;  /* 0x0000000b140b7248 */ /* 0x000fe20003fe0100 */
[----:B-1----:R-:W-:-:S05]  /*26a80*/  @P2 IMAD.HI.U32 R10, R25, R10, RZ ;  /* 0x0000000a190a2227 */ /* 0x002fca00078e00ff */
[----:B--2---:R-:W-:Y:S01]  /*26a90*/  @P2 SHF.R.U32.HI R4, RZ, R5, R10 ;  /* 0x00000005ff042219 */ /* 0x004fe2000001160a */
[----:B------:R-:W-:-:S04]  /*26aa0*/  IMAD.IADD R10, R18, 0x1, -R23 ;  /* 0x00000001120a7824 */ /* 0x000fc800078e0a17 */
[----:B0-----:R-:W-:-:S04]  /*26ab0*/  IMAD.IADD R12, R10, 0x1, R4 ;  /* 0x000000010a0c7824 */ /* 0x001fc800078e0204 */
        /* <DEDUP_REMOVED lines=12> */
.L_x_2067:
[----:B------:R-:W-:-:S13]  /*26b80*/  ISETP.NE.AND P0, PT, R3, 0x1, PT ;  /* 0x000000010300780c */ /* 0x000fda0003f05270 */
[----:B------:R-:W0:Y:S02]  /*26b90*/  @P0 LDC.64 R4, c[0x0][0x9e8] ;  /* 0x00027a00ff040b82 */ /* 0x000e240000000a00 */
[----:B0-----:R-:W-:-:S05]  /*26ba0*/  @P0 IMAD.HI.U32 R4, R12, R4, RZ ;  /* 0x000000040c040227 */ /* 0x001fca00078e00ff */
[----:B------:R-:W-:-:S07]  /*26bb0*/  @P0 SHF.R.U32.HI R12, RZ, R5, R4 ;  /* 0x00000005ff0c0219 */ /* 0x000fce0000011604 */
.L_x_2068:
[----:B------:R-:W-:Y:S05]  /*26bc0*/  BSYNC B0 ;  /* 0x0000000000007941 */ /* 0x000fea0003800000 */
.L_x_2066:
[----:B------:R-:W-:-:S05]  /*26bd0*/  IMAD R3, R12, R3, RZ ;  /* 0x000000030c037224 */ /* 0x000fca00078e02ff */
[----:B------:R-:W-:-:S07]  /*26be0*/  VIMNMX R2, R2, R3, !PT ;  /* 0x0000000302027248 */ /* 0x000fce0007fe0100 */
.L_x_2065:
[----:B------:R-:W-:Y:S01]  /*26bf0*/  IMAD.HI R2, R2, 0x66666667, RZ ;  /* 0x6666666702027827 */ /* 0x000fe200078e02ff */
[----:B------:R-:W-:Y:S01]  /*26c00*/  BSSY B0, `(.L_x_2069) ;  /* 0x0000026000007945 */ /* 0x000fe20003800000 */
[----:B------:R-:W-:Y:S02]  /*26c10*/  LOP3.LUT R19, R6, 0xff, RZ, 0xc0, !PT ;  /* 0x000000ff06137812 */ /* 0x000fe400078ec0ff */
[----:B------:R-:W-:Y:S02]  /*26c20*/  SHF.R.U32.HI R6, RZ, 0x10, R6 ;  /* 0x00000010ff067819 */ /* 0x000fe40000011606 */
[----:B------:R-:W-:-:S04]  /*26c30*/  SHF.R.U32.HI R3, RZ, 0x1f, R2 ;  /* 0x0000001fff037819 */ /* 0x000fc80000011602 */
[----:B------:R-:W-:Y:S01]  /*26c40*/  LEA.HI.SX32 R3, R2, R3, 0x1a ;  /* 0x0000000302037211 */ /* 0x000fe200078fd2ff */
[----:B------:R-:W-:-:S03]  /*26c50*/  IMAD.MOV.U32 R2, RZ, RZ, RZ ;  /* 0x000000ffff027224 */ /* 0x000fc600078e00ff */
[----:B------:R-:W-:-:S04]  /*26c60*/  VIMNMX R4, RZ, R3, !PT ;  /* 0x00000003ff047248 */ /* 0x000fc80007fe0100 */
[----:B------:R-:W-:-:S13]  /*26c70*/  ISETP.GT.AND P0, PT, R11, R4, PT ;  /* 0x000000040b00720c */ /* 0x000fda0003f04270 */
[----:B------:R-:W-:Y:S05]  /*26c80*/  @!P0 BRA `(.L_x_2070) ;  /* 0x0000000000748947 */ /* 0x000fea0003800000 */
[----:B------:R-:W-:Y:S01]  /*26c90*/  ISETP.NE.AND P0, PT, R6, RZ, PT ;  /* 0x000000ff0600720c */ /* 0x000fe20003f05270 */
[----:B------:R-:W-:-:S03]  /*26ca0*/  ULDC UR4, c[0x0][0x9f0] ;  /* 0x00027c0000047ab9 */ /* 0x000fc60000000800 */
[----:B------:R-:W-:-:S04]  /*26cb0*/  SEL R5, R6, UR4, P0 ;  /* 0x0000000406057c07 */ /* 0x000fc80008000000 */
[----:B------:R-:W-:Y:S02]  /*26cc0*/  IABS R12, R5 ;  /* 0x00000005000c7213 */ /* 0x000fe40000000000 */
[----:B------:R-:W-:Y:S02]  /*26cd0*/  IADD3 R13, R5, -0x1, R11 ;  /* 0xffffffff050d7810 */ /* 0x000fe40007ffe00b */
[----:B------:R-:W0:Y:S03]  /*26ce0*/  I2F.RP R2, R12 ;  /* 0x0000000c00027306 */ /* 0x000e260000209400 */
[----:B------:R-:W-:-:S05]  /*26cf0*/  IMAD.IADD R13, R13, 0x1, -R4 ;  /* 0x000000010d0d7824 */ /* 0x000fca00078e0a04 */
        /* <DEDUP_REMOVED lines=21> */
[----:B------:R-:W-:-:S07]  /*26e50*/  @!P2 LOP3.LUT R2, RZ, R5, RZ, 0x33, !PT ;  /* 0x00000005ff02a212 */ /* 0x000fce00078e33ff */
.L_x_2070:
[----:B------:R-:W-:Y:S05]  /*26e60*/  BSYNC B0 ;  /* 0x0000000000007941 */ /* 0x000fea0003800000 */
.L_x_2069:
[-C--:B------:R-:W-:Y:S01]  /*26e70*/  IMAD R4, R19, R2.reuse, R4 ;  /* 0x0000000213047224 */ /* 0x080fe200078e0204 */
[----:B------:R-:W-:Y:S03]  /*26e80*/  BSSY B0, `(.L_x_2071) ;  /* 0x00000db000007945 */ /* 0x000fe60003800000 */
[C---:B------:R-:W-:Y:S01]  /*26e90*/  IMAD R5, R4.reuse, 0xa0, -R8 ;  /* 0x000000a004057824 */ /* 0x040fe200078e0a08 */
[----:B------:R-:W-:-:S04]  /*26ea0*/  VIADDMNMX R2, R4, R2, R11, PT ;  /* 0x0000000204027246 */ /* 0x000fc8000380010b */
[----:B------:R-:W-:Y:S01]  /*26eb0*/  VIMNMX R5, RZ, R5, !PT ;  /* 0x00000005ff057248 */ /* 0x000fe20007fe0100 */
[----:B------:R-:W-:-:S05]  /*26ec0*/  IMAD R2, R2, 0xa0, -R8 ;  /* 0x000000a002027824 */ /* 0x000fca00078e0a08 */
        /* <DEDUP_REMOVED lines=19> */
.L_x_2372:
[----:B-1----:R-:W-:Y:S02]  /*27000*/  ISETP.NE.AND P0, PT, R14, RZ, PT ;  /* 0x000000ff0e00720c */ /* 0x002fe40003f05270 */
[----:B------:R-:W-:-:S11]  /*27010*/  PLOP3.LUT P6, PT, PT, PT, PT, 0x8, 0x0 ;  /* 0x000000000000781c */ /* 0x000fd60003fce170 */
[----:B------:R-:W-:Y:S05]  /*27020*/  @P0 BRA `(.L_x_2074) ;  /* 0x00000000000c0947 */ /* 0x000fea0003800000 */
[----:B------:R-:W-:-:S03]  /*27030*/  UMOV UR4, 0xffffffff ;  /* 0xffffffff00047882 */ /* 0x000fc60000000000 */
[----:B------:R-:W-:Y:S05]  /*27040*/  BRA.DIV UR4, `(.L_x_2075) ;  /* 0x000000b204347947 */ /* 0x000fea000b800000 */
[----:B------:R-:W-:-:S13]  /*27050*/  ELECT P6, URZ, PT ;  /* 0x00000000003f782f */ /* 0x000fda00038c0000 */
.L_x_2074:
[----:B0-----:R-:W2:Y:S01]  /*27060*/  LDL R5, [R1+0x30] ;  /* 0x0000300001057983 */ /* 0x001ea20000100800 */
[----:B------:R-:W-:Y:S01]  /*27070*/  BSSY B1, `(.L_x_2076) ;  /* 0x0000008000017945 */ /* 0x000fe20003800000 */
[----:B--2---:R-:W-:-:S05]  /*27080*/  VIADD R5, R5, 0x1 ;  /* 0x0000000105057836 */ /* 0x004fca0000000000 */
[----:B------:R-:W-:-:S04]  /*27090*/  LEA.HI R7, R5, R5, RZ, 0x1 ;  /* 0x0000000505077211 */ /* 0x000fc800078f08ff */
[----:B------:R-:W-:-:S05]  /*270a0*/  LOP3.LUT R7, R7, 0xfffffffe, RZ, 0xc0, !PT ;  /* 0xfffffffe07077812 */ /* 0x000fca00078ec0ff */
[----:B------:R-:W-:-:S05]  /*270b0*/  IMAD.IADD R5, R5, 0x1, -R7 ;  /* 0x0000000105057824 */ /* 0x000fca00078e0a07 */
[----:B------:R-:W-:-:S04]  /*270c0*/  SHF.L.U32 R5, R5, 0x1f, RZ ;  /* 0x0000001f05057819 */ /* 0x000fc800000006ff */
[----:B------:R-:W0:Y:S02]  /*270d0*/  SYNCS.PHASECHK.TRANS64.TRYWAIT P0, [R17+URZ+0x22820], R5 ;  /* 0x02282005110075a7 */ /* 0x000e24000800017f */
[----:B0-----:R-:W-:Y:S05]  /*270e0*/  @!P0 BRA `(.L_x_2077) ;  /* 0x000000b0002c8947 */ /* 0x001fea0003800000 */
.L_x_2375:
[----:B------:R-:W-:Y:S05]  /*270f0*/  BSYNC B1 ;  /* 0x0000000000017941 */ /* 0x000fea0003800000 */
.L_x_2076:
[----:B------:R-:W-:Y:S04]  /*27100*/  BSSY B1, `(.L_x_2078) ;  /* 0x000004e000017945 */ /* 0x000fe80003800000 */
[----:B------:R-:W-:Y:S05]  /*27110*/  @!P6 BRA `(.L_x_2079) ;  /* 0x000000040030e947 */ /* 0x000fea0003800000 */
[----:B------:R-:W2:Y:S01]  /*27120*/  LDL R7, [R1] ;  /* 0x0000000001077983 */ /* 0x000ea20000100800 */
[----:B0-----:R-:W-:Y:S01]  /*27130*/  IMAD R5, R35, 0x8, R17 ;  /* 0x0000000823057824 */ /* 0x001fe200078e0211 */
[----:B------:R-:W0:Y:S01]  /*27140*/  S2R R8, SR_TID.X ;  /* 0x0000000000087919 */ /* 0x000e220000002100 */
[----:B------:R-:W-:Y:S01]  /*27150*/  BSSY B2, `(.L_x_2080) ;  /* 0x0000006000027945 */ /* 0x000fe20003800000 */
[----:B0-----:R-:W-:-:S04]  /*27160*/  LOP3.LUT R8, R8, 0x7f, RZ, 0xc0, !PT ;  /* 0x0000007f08087812 */ /* 0x001fc800078ec0ff */
[----:B------:R-:W-:Y:S02]  /*27170*/  ISETP.NE.AND P1, PT, R8, RZ, PT ;  /* 0x000000ff0800720c */ /* 0x000fe40003f25270 */
[----:B--2---:R-:W-:-:S04]  /*27180*/  SHF.L.U32 R7, R7, 0x1f, RZ ;  /* 0x0000001f07077819 */ /* 0x004fc800000006ff */
[----:B------:R-:W0:Y:S02]  /*27190*/  SYNCS.PHASECHK.TRANS64.TRYWAIT P0, [R5+URZ+0x228a0], R7 ;  /* 0x0228a007050075a7 */ /* 0x000e24000800017f */
[----:B0-----:R-:W-:Y:S05]  /*271a0*/  @!P0 BRA `(.L_x_2081) ;  /* 0x000000b000108947 */ /* 0x001fea0003800000 */
.L_x_2376:
[----:B------:R-:W-:Y:S05]  /*271b0*/  BSYNC B2 ;  /* 0x0000000000027941 */ /* 0x000fea0003800000 */
.L_x_2080:
        /* <DEDUP_REMOVED lines=9> */
.L_x_2083:
[----:B------:R-:W-:Y:S05]  /*27250*/  BSYNC B2 ;  /* 0x0000000000027941 */ /* 0x000fea0003800000 */
.L_x_2082:
[----:B------:R-:W-:Y:S01]  /*27260*/  IMAD.MOV.U32 R14, RZ, RZ, RZ ;  /* 0x000000ffff0e7224 */ /* 0x000fe200078e00ff */
[----:B------:R-:W-:Y:S01]  /*27270*/  UIADD3 UR4, UP0, UR38, 0x570, URZ ;  /* 0x0000057026047890 */ /* 0x000fe2000ff1e03f */
[----:B------:R-:W-:Y:S01]  /*27280*/  IMAD R11, R3, 0xa0, R0 ;  /* 0x000000a0030b7824 */ /* 0x000fe200078e0200 */
[----:B------:R-:W-:Y:S01]  /*27290*/  PLOP3.LUT P0, PT, PT, PT, PT, 0x80, 0x0 ;  /* 0x000000000000781c */ /* 0x000fe20003f0f070 */
[----:B------:R-:W-:Y:S01]  /*272a0*/  IMAD R8, R35, 0x5000, R17 ;  /* 0x0000500023087824 */ /* 0x000fe200078e0211 */
[----:B------:R-:W-:Y:S01]  /*272b0*/  R2UR UR10, R14 ;  /* 0x000000000e0a72ca */ /* 0x000fe200000e0000 */
[----:B------:R-:W-:Y:S01]  /*272c0*/  VIADD R11, R11, 0xffffff60 ;  /* 0xffffff600b0b7836 */ /* 0x000fe20000000000 */
[----:B------:R-:W-:Y:S01]  /*272d0*/  UIADD3.X UR5, URZ, UR39, URZ, UP0, !UPT ;  /* 0x000000273f057290 */ /* 0x000fe200087fe43f */
[----:B------:R-:W-:Y:S01]  /*272e0*/  VIADD R12, R5, 0x22890 ;  /* 0x00022890050c7836 */ /* 0x000fe20000000000 */
[----:B------:R-:W-:Y:S01]  /*272f0*/  UMOV UR6, 0x0 ;  /* 0x0000000000067882 */ /* 0x000fe20000000000 */
[----:B------:R-:W-:Y:S01]  /*27300*/  VIADD R13, R8, 0x18400 ;  /* 0x00018400080d7836 */ /* 0x000fe20000000000 */
[----:B------:R-:W-:-:S09]  /*27310*/  UMOV UR7, 0x12f00000 ;  /* 0x12f0000000077882 */ /* 0x000fd20000000000 */
.L_x_2084:
        /* <DEDUP_REMOVED lines=13> */
.L_x_2377:
[----:B------:R-:W-:Y:S05]  /*273f0*/  BSYNC B2 ;  /* 0x0000000000027941 */ /* 0x000fea0003800000 */
.L_x_2085:
        /* <DEDUP_REMOVED lines=11> */
.L_x_2088:
[----:B------:R-:W-:Y:S05]  /*274b0*/  BSYNC B2 ;  /* 0x0000000000027941 */ /* 0x000fea0003800000 */
.L_x_2087:
[----:B------:R-:W-:Y:S01]  /*274c0*/  R2UR UR10, R14 ;  /* 0x000000000e0a72ca */ /* 0x000fe200000e0000 */
[----:B------:R-:W-:Y:S01]  /*274d0*/  UIADD3 UR4, UP0, UR38, 0x670, URZ ;  /* 0x0000067026047890 */ /* 0x000fe2000ff1e03f */
[----:B------:R-:W-:Y:S01]  /*274e0*/  R2UR UR6, R12 ;  /* 0x000000000c0672ca */ /* 0x000fe200000e0000 */
[----:B------:R-:W-:Y:S01]  /*274f0*/  VIADD R8, R8, 0xa400 ;  /* 0x0000a40008087836 */ /* 0x000fe20000000000 */
[----:B------:R-:W-:Y:S01]  /*27500*/  R2UR UR7, R13 ;  /* 0x000000000d0772ca */ /* 0x000fe200000e0000 */
[----:B01----:R-:W-:Y:S01]  /*27510*/  VIADD R5, R5, 0x228b0 ;  /* 0x000228b005057836 */ /* 0x003fe20000000000 */
[----:B------:R-:W-:Y:S01]  /*27520*/  PLOP3.LUT P0, PT, PT, PT, PT, 0x80, 0x0 ;  /* 0x000000000000781c */ /* 0x000fe20003f0f070 */
[----:B------:R-:W-:-:S12]  /*27530*/  UIADD3.X UR5, URZ, UR39, URZ, UP0, !UPT ;  /* 0x000000273f057290 */ /* 0x000fd800087fe43f */
.L_x_2089:
        /* <DEDUP_REMOVED lines=10> */
.L_x_2079:
[----:B------:R-:W-:Y:S05]  /*275e0*/  BSYNC B1 ;  /* 0x0000000000017941 */ /* 0x000fea0003800000 */
.L_x_2078:
[----:B------:R-:W2:Y:S01]  /*275f0*/  LDL.LU R7, [R1] ;  /* 0x0000000001077983 */ /* 0x000ea20000300800 */
[----:B------:R-:W-:Y:S01]  /*27600*/  VIADD R35, R35, 0x1 ;  /* 0x0000000123237836 */ /* 0x000fe20000000000 */
[----:B------:R-:W-:Y:S01]  /*27610*/  PLOP3.LUT P0, PT, PT, PT, PT, 0x8, 0x0 ;  /* 0x000000000000781c */ /* 0x000fe20003f0e170 */
[----:B------:R-:W-:-:S03]  /*27620*/  VIADD R3, R3, 0xfffffffe ;  /* 0xfffffffe03037836 */ /* 0x000fc60000000000 */
[----:B------:R-:W-:Y:S02]  /*27630*/  ISETP.NE.AND P1, PT, R35, 0x2, PT ;  /* 0x000000022300780c */ /* 0x000fe40003f25270 */
[----:B------:R-:W-:Y:S02]  /*27640*/  ISETP.GE.AND P2, PT, R3, R4, PT ;  /* 0x000000040300720c */ /* 0x000fe40003f46270 */
[----:B0-----:R-:W-:Y:S02]  /*27650*/  SEL R5, RZ, 0x1, P1 ;  /* 0x00000001ff057807 */ /* 0x001fe40000800000 */
[----:B------:R-:W-:Y:S02]  /*27660*/  SEL R35, R35, RZ, P1 ;  /* 0x000000ff23237207 */ /* 0x000fe40000800000 */
[----:B--2---:R-:W-:-:S05]  /*27670*/  LOP3.LUT R7, R7, R5, RZ, 0x3c, !PT ;  /* 0x0000000507077212 */ /* 0x004fca00078e3cff */
[----:B------:R0:W-:Y:S02]  /*27680*/  STL [R1], R7 ;  /* 0x0000000701007387 */ /* 0x0001e40000100800 */
[----:B------:R-:W-:Y:S05]  /*27690*/  @!P2 BRA `(.L_x_2072) ;  /* 0x000000040064a947 */ /* 0x000fea0003800000 */
.L_x_2102:
[----:B------:R-:W-:Y:S05]  /*276a0*/  YIELD ;  /* 0x0000000000007946 */ /* 0x000fea0003800000 */
[----:B------:R-:W-:Y:S04]  /*276b0*/  BSSY B1, `(.L_x_2090) ;  /* 0x000004d000017945 */ /* 0x000fe80003800000 */
[----:B-1----:R-:W-:Y:S05]  /*276c0*/  @!P6 BRA `(.L_x_2091) ;  /* 0x00000004002ce947 */ /* 0x002fea0003800000 */
[----:B0-----:R-:W2:Y:S01]  /*276d0*/  LDL R7, [R1] ;  /* 0x0000000001077983 */ /* 0x001ea20000100800 */
[----:B------:R-:W0:Y:S02]  /*276e0*/  S2R R5, SR_TID.X ;  /* 0x0000000000057919 */ /* 0x000e240000002100 */
[----:B0-----:R-:W-:Y:S01]  /*276f0*/  LOP3.LUT R8, R5, 0x7f, RZ, 0xc0, !PT ;  /* 0x0000007f05087812 */ /* 0x001fe200078ec0ff */
[----:B------:R-:W-:Y:S01]  /*27700*/  IMAD R5, R35, 0x8, R17 ;  /* 0x0000000823057824 */ /* 0x000fe200078e0211 */
[----:B------:R-:W-:Y:S02]  /*27710*/  BSSY B2, `(.L_x_2092) ;  /* 0x0000005000027945 */ /* 0x000fe40003800000 */
[----:B------:R-:W-:Y:S02]  /*27720*/  ISETP.NE.AND P2, PT, R8, RZ, PT ;  /* 0x000000ff0800720c */ /* 0x000fe40003f45270 */
[----:B--2---:R-:W-:-:S04]  /*27730*/  SHF.L.U32 R7, R7, 0x1f, RZ ;  /* 0x0000001f07077819 */ /* 0x004fc800000006ff */
[----:B------:R-:W0:Y:S02]  /*27740*/  SYNCS.PHASECHK.TRANS64.TRYWAIT P1, [R5+URZ+0x228a0], R7 ;  /* 0x0228a007050075a7 */ /* 0x000e24000802017f */
[----:B0-----:R-:W-:Y:S05]  /*27750*/  @!P1 BRA `(.L_x_2093) ;  /* 0x000000a800cc9947 */ /* 0x001fea0003800000 */
.L_x_2378:
[----:B------:R-:W-:Y:S05]  /*27760*/  BSYNC B2 ;  /* 0x0000000000027941 */ /* 0x000fea0003800000 */
.L_x_2092:
        /* <DEDUP_REMOVED lines=9> */
.L_x_2095:
[----:B------:R-:W-:Y:S05]  /*27800*/  BSYNC B2 ;  /* 0x0000000000027941 */ /* 0x000fea0003800000 */
.L_x_2094:
        /* <DEDUP_REMOVED lines=10> */
[----:B------:R-:W-:-:S10]  /*278b0*/  UMOV UR7, 0x12f00000 ;  /* 0x12f0000000077882 */ /* 0x000fd40000000000 */
.L_x_2096:
        /* <DEDUP_REMOVED lines=13> */
.L_x_2379:
[----:B------:R-:W-:Y:S05]  /*27990*/  BSYNC B2 ;  /* 0x0000000000027941 */ /* 0x000fea0003800000 */
.L_x_2097:
        /* <DEDUP_REMOVED lines=11> */
.L_x_2100:
[----:B------:R-:W-:Y:S05]  /*27a50*/  BSYNC B2 ;  /* 0x0000000000027941 */ /* 0x000fea0003800000 */
.L_x_2099:
        /* <DEDUP_REMOVED lines=8> */
.L_x_2101:
        /* <DEDUP_REMOVED lines=10> */
.L_x_2091:
[----:B------:R-:W-:Y:S05]  /*27b80*/  BSYNC B1 ;  /* 0x0000000000017941 */ /* 0x000fea0003800000 */
.L_x_2090:
[----:B0-----:R-:W2:Y:S01]  /*27b90*/  LDL.LU R7, [R1] ;  /* 0x0000000001077983 */ /* 0x001ea20000300800 */
[----:B------:R-:W-:Y:S01]  /*27ba0*/  VIADD R35, R35, 0x1 ;  /* 0x0000000123237836 */ /* 0x000fe20000000000 */
[C---:B------:R-:W-:Y:S01]  /*27bb0*/  ISETP.GT.AND P2, PT, R3.reuse, R4, PT ;  /* 0x000000040300720c */ /* 0x040fe20003f44270 */
[----:B------:R-:W-:-:S03]  /*27bc0*/  VIADD R3, R3, 0xffffffff ;  /* 0xffffffff03037836 */ /* 0x000fc60000000000 */
[----:B------:R-:W-:-:S04]  /*27bd0*/  ISETP.NE.AND P1, PT, R35, 0x2, PT ;  /* 0x000000022300780c */ /* 0x000fc80003f25270 */
[----:B------:R-:W-:Y:S02]  /*27be0*/  SEL R5, RZ, 0x1, P1 ;  /* 0x00000001ff057807 */ /* 0x000fe40000800000 */
[----:B------:R-:W-:Y:S02]  /*27bf0*/  SEL R35, R35, RZ, P1 ;  /* 0x000000ff23237207 */ /* 0x000fe40000800000 */
[----:B--2---:R-:W-:-:S05]  /*27c00*/  LOP3.LUT R7, R7, R5, RZ, 0x3c, !PT ;  /* 0x0000000507077212 */ /* 0x004fca00078e3cff */
[----:B------:R1:W-:Y:S01]  /*27c10*/  STL [R1], R7 ;  /* 0x0000000701007387 */ /* 0x0003e20000100800 */
[----:B------:R-:W-:Y:S05]  /*27c20*/  @P2 BRA `(.L_x_2102) ;  /* 0xfffffff8009c2947 */ /* 0x000fea000383ffff */
.L_x_2072:
[----:B------:R-:W-:Y:S05]  /*27c30*/  BSYNC B0 ;  /* 0x0000000000007941 */ /* 0x000fea0003800000 */
.L_x_2071:
[----:B------:R-:W2:Y:S01]  /*27c40*/  LDC R0, c[0x0][0x448] ;  /* 0x00011200ff007b82 */ /* 0x000ea20000000800 */
[----:B------:R-:W-:Y:S01]  /*27c50*/  VIADD R2, R25, 0x7f ;  /* 0x0000007f19027836 */ /* 0x000fe20000000000 */
[----:B------:R-:W-:Y:S06]  /*27c60*/  @!P0 WARPSYNC.ALL ;  /* 0x0000000000008948 */ /* 0x000fec0003800000 */
[----:B------:R-:W-:Y:S01]  /*27c70*/  @!P0 BAR.SYNC.DEFER_BLOCKING 0xc, 0x180 ;  /* 0x0306000000008b1d */ /* 0x000fe20000010000 */
[----:B--2---:R-:W-:-:S13]  /*27c80*/  ISETP.NE.AND P1, PT, R0, 0x1, PT ;  /* 0x000000010000780c */ /* 0x004fda0003f25270 */
[----:B------:R-:W2:Y:S08]  /*27c90*/  @P1 LDC R3, c[0x0][0x44c] ;  /* 0x00011300ff031b82 */ /* 0x000eb00000000800 */
[----:B------:R-:W3:Y:S01]  /*27ca0*/  @P1 LDC R0, c[0x0][0x450] ;  /* 0x00011400ff001b82 */ /* 0x000ee20000000800 */
[----:B--2---:R-:W-:-:S05]  /*27cb0*/  @P1 IMAD.HI.U32 R3, R2, R3, RZ ;  /* 0x0000000302031227 */ /* 0x004fca00078e00ff */
[----:B---3--:R-:W-:-:S05]  /*27cc0*/  @P1 SHF.R.U32.HI R2, RZ, R0, R3 ;  /* 0x00000000ff021219 */ /* 0x008fca0000011603 */
[----:B------:R-:W-:Y:S02]  /*27cd0*/  IMAD.IADD R9, R9, 0x1, R2 ;  /* 0x0000000109097824 */ /* 0x000fe400078e0202 */
[----:B------:R-:W2:Y:S02]  /*27ce0*/  LDC.64 R2, c[0x0][0x9e0] ;  /* 0x00027800ff027b82 */ /* 0x000ea40000000a00 */
[----:B--2---:R-:W-:Y:S01]  /*27cf0*/  ISETP.GE.AND P2, PT, R3, 0x1, PT ;  /* 0x000000010300780c */ /* 0x004fe20003f46270 */
        /* <DEDUP_REMOVED lines=8> */
[----:B------:R-:W2:Y:S02]  /*27d80*/  @P0 LDC.64 R4, c[0x0][0x9e8] ;  /* 0x00027a00ff040b82 */ /* 0x000ea40000000a00 */
[----:B--2---:R-:W-:-:S05]  /*27d90*/  @P0 IMAD.HI.U32 R4, R0, R4, RZ ;  /* 0x0000000400040227 */ /* 0x004fca00078e00ff */
[----:B------:R-:W-:-:S04]  /*27da0*/  @P0 SHF.R.U32.HI R0, RZ, R5, R4 ;  /* 0x00000005ff000219 */ /* 0x000fc80000011604 */
[----:B------:R-:W-:Y:S01]  /*27db0*/  LOP3.LUT R0, RZ, R0, RZ, 0x33, !PT ;  /* 0x00000000ff007212 */ /* 0x000fe200078e33ff */
[----:B------:R-:W-:Y:S06]  /*27dc0*/  BRA `(.L_x_2106) ;  /* 0x0000000000107947 */ /* 0x000fec0003800000 */
.L_x_2105:
[----:B------:R-:W-:-:S13]  /*27dd0*/  ISETP.NE.AND P0, PT, R3, 0x1, PT ;  /* 0x000000010300780c */ /* 0x000fda0003f05270 */
[----:B------:R-:W2:Y:S02]  /*27de0*/  @P0 LDC.64 R4, c[0x0][0x9e8] ;  /* 0x00027a00ff040b82 */ /* 0x000ea40000000a00 */
[----:B--2---:R-:W-:-:S05]  /*27df0*/  @P0 IMAD.HI.U32 R4, R0, R4, RZ ;  /* 0x0000000400040227 */ /* 0x004fca00078e00ff */
[----:B------:R-:W-:-:S07]  /*27e00*/  @P0 SHF.R.U32.HI R0, RZ, R5, R4 ;  /* 0x00000005ff000219 */ /* 0x000fce0000011604 */
.L_x_2106:
[----:B------:R-:W-:Y:S05]  /*27e10*/  BSYNC B0 ;  /* 0x0000000000007941 */ /* 0x000fea0003800000 */
.L_x_2104:
[----:B------:R-:W-:-:S05]  /*27e20*/  IMAD R5, R0, R3, R3 ;  /* 0x0000000300057224 */ /* 0x000fca00078e0203 */
[----:B------:R-:W-:-:S07]  /*27e30*/  VIMNMX R2, R2, R5, PT ;  /* 0x0000000502027248 */ /* 0x000fce0003fe0100 */
.L_x_2103:
[----:B------:R-:W-:Y:S01]  /*27e40*/  VIADD R2, R2, 0x9f ;  /* 0x0000009f02027836 */ /* 0x000fe20000000000 */
[----:B------:R-:W2:Y:S01]  /*27e50*/  @P1 LDC R0, c[0x0][0x450] ;  /* 0x00011400ff001b82 */ /* 0x000ea20000000800 */
[----:B------:R-:W-:Y:S01]  /*27e60*/  IMAD.MOV.U32 R4, RZ, RZ, R25 ;  /* 0x000000ffff047224 */ /* 0x000fe200078e0019 */
[----:B------:R-:W-:Y:S01]  /*27e70*/  ULDC UR4, c[0x0][0x9dc] ;  /* 0x0002770000047ab9 */ /* 0x000fe20000000800 */
[----:B------:R-:W-:-:S05]  /*27e80*/  IMAD.HI R2, R2, 0x66666667, RZ ;  /* 0x6666666702027827 */ /* 0x000fca00078e02ff */
[----:B------:R-:W-:-:S04]  /*27e90*/  SHF.R.U32.HI R5, RZ, 0x1f, R2 ;  /* 0x0000001fff057819 */ /* 0x000fc80000011602 */
[----:B------:R-:W-:Y:S02]  /*27ea0*/  LEA.HI.SX32 R5, R2, R5, 0x1a ;  /* 0x0000000502057211 */ /* 0x000fe400078fd2ff */
[----:B------:R-:W3:Y:S02]  /*27eb0*/  @P1 LDC R2, c[0x0][0x44c] ;  /* 0x00011300ff021b82 */ /* 0x000ee40000000800 */
[----:B------:R-:W-:Y:S01]  /*27ec0*/  VIMNMX R20, R20, R5, PT ;  /* 0x0000000514147248 */ /* 0x000fe20003fe0100 */
[----:B---3--:R-:W-:-:S05]  /*27ed0*/  @P1 IMAD.HI.U32 R2, R25, R2, RZ ;  /* 0x0000000219021227 */ /* 0x008fca00078e00ff */
[----:B--2---:R-:W-:-:S05]  /*27ee0*/  @P1 SHF.R.U32.HI R4, RZ, R0, R2 ;  /* 0x00000000ff041219 */ /* 0x004fca0000011602 */
        /* <DEDUP_REMOVED lines=8> */
[----:B------:R-:W2:Y:S02]  /*27f70*/  @P0 LDC.64 R4, c[0x0][0x9e8] ;  /* 0x00027a00ff040b82 */ /* 0x000ea40000000a00 */
[----:B--2---:R-:W-:-:S05]  /*27f80*/  @P0 IMAD.HI.U32 R4, R2, R4, RZ ;  /* 0x0000000402040227 */ /* 0x004fca00078e00ff */
[----:B------:R-:W-:-:S04]  /*27f90*/  @P0 SHF.R.U32.HI R2, RZ, R5, R4 ;  /* 0x00000005ff020219 */ /* 0x000fc80000011604 */
[----:B------:R-:W-:Y:S01]  /*27fa0*/  LOP3.LUT R2, RZ, R2, RZ, 0x33, !PT ;  /* 0x00000002ff027212 */ /* 0x000fe200078e33ff */
[----:B------:R-:W-:Y:S06]  /*27fb0*/  BRA `(.L_x_2110) ;  /* 0x0000000000107947 */ /* 0x000fec0003800000 */
.L_x_2109:
[----:B------:R-:W-:-:S13]  /*27fc0*/  ISETP.NE.AND P0, PT, R3, 0x1, PT ;  /* 0x000000010300780c */ /* 0x000fda0003f05270 */
[----:B------:R-:W2:Y:S02]  /*27fd0*/  @P0 LDC.64 R4, c[0x0][0x9e8] ;  /* 0x00027a00ff040b82 */ /* 0x000ea40000000a00 */
[----:B--2---:R-:W-:-:S05]  /*27fe0*/  @P0 IMAD.HI.U32 R4, R2, R4, RZ ;  /* 0x0000000402040227 */ /* 0x004fca00078e00ff */
[----:B------:R-:W-:-:S07]  /*27ff0*/  @P0 SHF.R.U32.HI R2, RZ, R5, R4 ;  /* 0x00000005ff020219 */ /* 0x000fce0000011604 */
.L_x_2110:
[----:B------:R-:W-:Y:S05]  /*28000*/  BSYNC B0 ;  /* 0x0000000000007941 */ /* 0x000fea0003800000 */
.L_x_2108:
[----:B------:R-:W-:-:S05]  /*28010*/  IMAD R3, R2, R3, RZ ;  /* 0x0000000302037224 */ /* 0x000fca00078e02ff */
[----:B------:R-:W-:-:S07]  /*28020*/  VIMNMX R0, R0, R3, !PT ;  /* 0x0000000300007248 */ /* 0x000fce0007fe0100 */
.L_x_2107:
[----:B------:R-:W-:Y:S01]  /*28030*/  ISETP.NE.AND P1, PT, R6, RZ, PT ;  /* 0x000000ff0600720c */ /* 0x000fe20003f25270 */
[----:B------:R-:W-:Y:S01]  /*28040*/  IMAD.HI R0, R0, 0x66666667, RZ ;  /* 0x6666666700007827 */ /* 0x000fe200078e02ff */
[----:B------:R-:W-:Y:S04]  /*28050*/  BSSY B0, `(.L_x_2111) ;  /* 0x0000023000007945 */ /* 0x000fe80003800000 */
[----:B------:R-:W-:-:S04]  /*28060*/  SHF.R.U32.HI R3, RZ, 0x1f, R0 ;  /* 0x0000001fff037819 */ /* 0x000fc80000011600 */
[----:B------:R-:W-:Y:S01]  /*28070*/  LEA.HI.SX32 R0, R0, R3, 0x1a ;  /* 0x0000000300007211 */ /* 0x000fe200078fd2ff */
[----:B------:R-:W-:Y:S02]  /*28080*/  IMAD.MOV.U32 R3, RZ, RZ, RZ ;  /* 0x000000ffff037224 */ /* 0x000fe400078e00ff */
[----:B------:R-:W2:Y:S01]  /*28090*/  @!P1 LDC R6, c[0x0][0x9f0] ;  /* 0x00027c00ff069b82 */ /* 0x000ea20000000800 */
[----:B------:R-:W-:-:S04]  /*280a0*/  VIMNMX R0, RZ, R0, !PT ;  /* 0x00000000ff007248 */ /* 0x000fc80007fe0100 */
[----:B------:R-:W-:-:S13]  /*280b0*/  ISETP.GT.AND P0, PT, R20, R0, PT ;  /* 0x000000001400720c */ /* 0x000fda0003f04270 */
[----:B------:R-:W-:Y:S05]  /*280c0*/  @!P0 BRA `(.L_x_2112) ;  /* 0x00000000006c8947 */ /* 0x000fea0003800000 */
[-C--:B--2---:R-:W-:Y:S02]  /*280d0*/  IABS R4, R6.reuse ;  /* 0x0000000600047213 */ /* 0x084fe40000000000 */
[----:B01----:R-:W-:Y:S02]  /*280e0*/  IABS R7, R6 ;  /* 0x0000000600077213 */ /* 0x003fe40000000000 */
[----:B------:R-:W0:Y:S03]  /*280f0*/  I2F.RP R8, R4 ;  /* 0x0000000400087306 */ /* 0x000e260000209400 */
[----:B------:R-:W-:-:S05]  /*28100*/  IMAD.MOV R7, RZ, RZ, -R7 ;  /* 0x000000ffff077224 */ /* 0x000fca00078e0a07 */
[----:B0-----:R-:W0:Y:S02]  /*28110*/  MUFU.RCP R8, R8 ;  /* 0x0000000800087308 */ /* 0x001e240000001000 */
[----:B0-----:R-:W-:-:S06]  /*28120*/  VIADD R9, R8, 0xffffffe ;  /* 0x0ffffffe08097836 */ /* 0x001fcc0000000000 */
[----:B------:R-:W0:Y:S02]  /*28130*/  F2I.FTZ.U32.TRUNC.NTZ R3, R9 ;  /* 0x0000000900037305 */ /* 0x000e24000021f000 */
[----:B0-----:R-:W-:-:S04]  /*28140*/  IMAD.MOV R2, RZ, RZ, -R3 ;  /* 0x000000ffff027224 */ /* 0x001fc800078e0a03 */
[----:B------:R-:W-:Y:S02]  /*28150*/  IMAD R5, R2, R4, RZ ;  /* 0x0000000402057224 */ /* 0x000fe400078e02ff */
[----:B------:R-:W-:-:S04]  /*28160*/  IMAD.MOV.U32 R2, RZ, RZ, RZ ;  /* 0x000000ffff027224 */ /* 0x000fc800078e00ff */
[----:B------:R-:W-:Y:S01]  /*28170*/  IMAD.HI.U32 R5, R3, R5, R2 ;  /* 0x0000000503057227 */ /* 0x000fe200078e0002 */
[----:B------:R-:W-:-:S05]  /*28180*/  IADD3 R3, R6, -0x1, R20 ;  /* 0xffffffff06037810 */ /* 0x000fca0007ffe014 */
[----:B------:R-:W-:-:S05]  /*28190*/  IMAD.IADD R3, R3, 0x1, -R0 ;  /* 0x0000000103037824 */ /* 0x000fca00078e0a00 */
        /* <DEDUP_REMOVED lines=14> */
.L_x_2112:
[----:B------:R-:W-:Y:S05]  /*28280*/  BSYNC B0 ;  /* 0x0000000000007941 */ /* 0x000fea0003800000 */
.L_x_2111:
[----:B------:R-:W-:-:S05]  /*28290*/  IMAD R0, R19, R3, R0 ;  /* 0x0000000313007224 */ /* 0x000fca00078e0200 */
[----:B------:R3:W-:Y:S01]  /*282a0*/  STL [R1+0xc], R0 ;  /* 0x00000c0001007387 */ /* 0x0007e20000100800 */
[----:B------:R-:W-:-:S04]  /*282b0*/  VIADDMNMX R28, R0, R3, R20, PT ;  /* 0x00000003001c7246 */ /* 0x000fc80003800114 */
[----:B------:R-:W-:-:S13]  /*282c0*/  ISETP.GT.AND P0, PT, R28, R0, PT ;  /* 0x000000001c00720c */ /* 0x000fda0003f04270 */
[----:B---3--:R-:W-:Y:S05]  /*282d0*/  @P0 BRA `(.L_x_2113) ;  /* 0x0000000000440947 */ /* 0x008fea0003800000 */
[----:B------:R-:W3:Y:S02]  /*282e0*/  S2R R2, SR_TID.X ;  /* 0x0000000000027919 */ /* 0x000ee40000002100 */
[----:B---3--:R-:W-:-:S04]  /*282f0*/  LOP3.LUT R2, R2, 0x7f, RZ, 0xc0, !PT ;  /* 0x0000007f02027812 */ /* 0x008fc800078ec0ff */
[----:B------:R-:W-:-:S13]  /*28300*/  ISETP.NE.AND P0, PT, R2, RZ, PT ;  /* 0x000000ff0200720c */ /* 0x000fda0003f05270 */
[----:B------:R-:W-:Y:S05]  /*28310*/  @P0 BRA `(.L_x_2114) ;  /* 0x0000004800380947 */ /* 0x000fea0003800000 */
[----:B------:R-:W3:Y:S01]  /*28320*/  S2R R5, SR_LANEID ;  /* 0x0000000000057919 */ /* 0x000ee20000000000 */
[----:B------:R-:W-:Y:S01]  /*28330*/  VOTEU.ANY UR4, UPT, PT ;  /* 0x0000000000047886 */ /* 0x000fe200038e0100 */
[----:B------:R-:W4:Y:S01]  /*28340*/  LDC.64 R2, c[0x0][0xc60] ;  /* 0x00031800ff027b82 */ /* 0x000f220000000a00 */
[----:B------:R-:W3:Y:S02]  /*28350*/  FLO.U32 R0, UR4 ;  /* 0x0000000400007d00 */ /* 0x000ee400080e0000 */
[----:B---3--:R-:W-:-:S06]  /*28360*/  ISETP.EQ.U32.AND P0, PT, R0, R5, PT ;  /* 0x000000050000720c */ /* 0x008fcc0003f02070 */
[----:B------:R-:W4:Y:S07]  /*28370*/  POPC R5, UR4 ;  /* 0x0000000400057d09 */ /* 0x000f2e0008000000 */
[----:B----4-:R-:W3:Y:S01]  /*28380*/  @P0 ATOMG.E.ADD.STRONG.GPU PT, R3, desc[UR60][R2.64], R5 ;  /* 0x00000005020309a8 */ /* 0x010ee200081ee1fc */
[----:B------:R-:W4:Y:S02]  /*28390*/  S2R R4, SR_LTMASK ;  /* 0x0000000000047919 */ /* 0x000f240000003900 */
[----:B----4-:R-:W-:-:S04]  /*283a0*/  LOP3.LUT R4, R4, UR4, RZ, 0xc0, !PT ;  /* 0x0000000404047c12 */ /* 0x010fc8000f8ec0ff */
[----:B01----:R-:W0:Y:S01]  /*283b0*/  POPC R7, R4 ;  /* 0x0000000400077309 */ /* 0x003e220000000000 */
[----:B---3--:R-:W0:Y:S02]  /*283c0*/  SHFL.IDX PT, R0, R3, R0, 0x1f ;  /* 0x00001f0003007589 */ /* 0x008e2400000e0000 */
[----:B0-----:R-:W-:Y:S01]  /*283d0*/  IADD3 R24, R0, UR37, R7 ;  /* 0x0000002500187c10 */ /* 0x001fe2000fffe007 */
[----:B------:R-:W-:Y:S06]  /*283e0*/  BRA `(.L_x_2114) ;  /* 0x0000004800047947 */ /* 0x000fec0003800000 */
.L_x_2113:
        /* <DEDUP_REMOVED lines=9> */
[----:B------:R-:W3:Y:S01]  /*28480*/  LDC.64 R2, c[0x4][R2] ;  /* 0x0100000002027b82 */ /* 0x000ee20000000a00 */
[----:B------:R-:W-:Y:S02]  /*28490*/  IMAD.U32 R5, RZ, RZ, UR7 ;  /* 0x00000007ff057e24 */ /* 0x000fe4000f8e00ff */
[----:B--2---:R-:W-:Y:S02]  /*284a0*/  IMAD.U32 R6, RZ, RZ, UR8 ;  /* 0x00000008ff067e24 */ /* 0x004fe4000f8e00ff */
[----:B01----:R-:W-:-:S02]  /*284b0*/  IMAD.U32 R7, RZ, RZ, UR9 ;  /* 0x00000009ff077e24 */ /* 0x003fc4000f8e00ff */
[----:B------:R-:W-:Y:S02]  /*284c0*/  IMAD.U32 R10, RZ, RZ, UR4 ;  /* 0x00000004ff0a7e24 */ /* 0x000fe4000f8e00ff */
[----:B------:R-:W-:Y:S02]  /*284d0*/  IMAD.U32 R11, RZ, RZ, UR5 ;  /* 0x00000005ff0b7e24 */ /* 0x000fe4000f8e00ff */
[----:B------:R-:W-:Y:S02]  /*284e0*/  IMAD.MOV.U32 R8, RZ, RZ, 0x70 ;  /* 0x00000070ff087424 */ /* 0x000fe400078e00ff */
[----:B------:R-:W-:Y:S02]  /*284f0*/  IMAD.MOV.U32 R12, RZ, RZ, 0x1 ;  /* 0x00000001ff0c7424 */ /* 0x000fe400078e00ff */
[----:B------:R-:W-:-:S07]  /*28500*/  IMAD.MOV.U32 R13, RZ, RZ, RZ ;  /* 0x000000ffff0d7224 */ /* 0x000fce00078e00ff */
[----:B------:R-:W-:-:S07]  /*28510*/  LEPC R20, `(.L_x_2116) ;  /* 0x000000001014794e */ /* 0x000fce0000000000 */
[----:B---3--:R-:W-:Y:S05]  /*28520*/  CALL.ABS.NOINC R2 ;  /* 0x0000000002007343 */ /* 0x008fea0003c00000 */
.L_x_2116:
[----:B------:R-:W-:Y:S05]  /*28530*/  BSYNC B6 ;  /* 0x0000000000067941 */ /* 0x000fea0003800000 */
.L_x_2115:
        /* <DEDUP_REMOVED lines=22> */
.L_x_2118:
[----:B------:R-:W-:Y:S05]  /*286a0*/  BSYNC B6 ;  /* 0x0000000000067941 */ /* 0x000fea0003800000 */
.L_x_2117:
        /* <DEDUP_REMOVED lines=20> */
.L_x_2120:
[----:B------:R-:W-:Y:S05]  /*287f0*/  BSYNC B6 ;  /* 0x0000000000067941 */ /* 0x000fea0003800000 */
.L_x_2119:
        /* <DEDUP_REMOVED lines=19> */
.L_x_2122:
[----:B------:R-:W-:Y:S05]  /*28930*/  BSYNC B6 ;  /* 0x0000000000067941 */ /* 0x000fea0003800000 */
.L_x_2121:
[----:B------:R-:W-:Y:S01]  /*28940*/  ULDC.64 UR4, c[0x0][0x9f8] ;  /* 0x00027e0000047ab9 */ /* 0x000fe20000000a00 */
[----:B------:R-:W3:Y:S01]  /*28950*/  LDL R20, [R1+0x4] ;  /* 0x0000040001147983 */ /* 0x000ee20000100800 */
[----:B------:R-:W-:Y:S01]  /*28960*/  ISETP.NE.U32.AND P0, PT, RZ, UR4, PT ;  /* 0x00000004ff007c0c */ /* 0x000fe2000bf05070 */
[----:B------:R-:W-:Y:S01]  /*28970*/  IMAD.MOV.U32 R36, RZ, RZ, R27 ;  /* 0x000000ffff247224 */ /* 0x000fe200078e001b */
[----:B------:R-:W4:Y:S01]  /*28980*/  LDC R9, c[0x0][0x430] ;  /* 0x00010c00ff097b82 */ /* 0x000f220000000800 */
[----:B------:R-:W0:Y:S01]  /*28990*/  S2R R19, SR_TID.X ;  /* 0x0000000000137919 */ /* 0x000e220000002100 */
[----:B------:R-:W-:-:S13]  /*289a0*/  ISETP.NE.AND.EX P0, PT, RZ, UR5, PT, P0 ;  /* 0x00000005ff007c0c */ /* 0x000fda000bf05300 */
[----:B------:R-:W1:Y:S01]  /*289b0*/  @P0 LDC.64 R2, c[0x0][0x9f8] ;  /* 0x00027e00ff020b82 */ /* 0x000e620000000a00 */
[----:B------:R-:W-:Y:S01]  /*289c0*/  IMAD.MOV.U32 R5, RZ, RZ, 0xa0 ;  /* 0x000000a0ff057424 */ /* 0x000fe200078e00ff */
[----:B----4-:R-:W-:Y:S02]  /*289d0*/  ISETP.NE.AND P2, PT, R9, 0x1, PT ;  /* 0x000000010900780c */ /* 0x010fe40003f45270 */
[----:B0-----:R-:W-:Y:S01]  /*289e0*/  LOP3.LUT R21, R19, 0x7f, RZ, 0xc0, !PT ;  /* 0x0000007f13157812 */ /* 0x001fe200078ec0ff */
[----:B-1----:R-:W-:-:S03]  /*289f0*/  @P0 IMAD.WIDE R2, R27, 0x4, R2 ;  /* 0x000000041b020825 */ /* 0x002fc600078e0202 */
[----:B------:R-:W-:-:S07]  /*28a00*/  SHF.R.U32.HI R21, RZ, 0x3, R21 ;  /* 0x00000003ff157819 */ /* 0x000fce0000011615 */
[----:B------:R-:W0:Y:S01]  /*28a10*/  @P2 LDC R4, c[0x0][0x438] ;  /* 0x00010e00ff042b82 */ /* 0x000e220000000800 */
[----:B------:R1:W4:Y:S01]  /*28a20*/  @P0 LDG.E R36, desc[UR60][R2.64] ;  /* 0x0000003c02240981 */ /* 0x000322000c1e1900 */
[----:B------:R-:W-:Y:S02]  /*28a30*/  IMAD.SHL.U32 R19, R19, 0x10, RZ ;  /* 0x0000001013137824 */ /* 0x000fe400078e00ff */
[----:B------:R-:W-:-:S04]  /*28a40*/  IMAD R0, R28, R5, -0xa0 ;  /* 0xffffff601c007424 */ /* 0x000fc800078e0205 */
[----:B------:R-:W2:Y:S01]  /*28a50*/  @P2 LDC R5, c[0x0][0x434] ;  /* 0x00010d00ff052b82 */ /* 0x000ea20000000800 */
[----:B------:R-:W-:-:S05]  /*28a60*/  LOP3.LUT R19, R21, 0x70, R19, 0xf8, !PT ;  /* 0x0000007015137812 */ /* 0x000fca00078ef813 */
[----:B------:R-:W-:Y:S02]  /*28a70*/  IMAD.IADD R7, R19, 0x1, R0 ;  /* 0x0000000113077824 */ /* 0x000fe400078e0200 */
[----:B------:R-:W0:Y:S03]  /*28a80*/  S2R R19, SR_TID.X ;  /* 0x0000000000137919 */ /* 0x000e260000002100 */
[----:B------:R-:W-:-:S13]  /*28a90*/  ISETP.GE.AND P0, PT, R7, R18, PT ;  /* 0x000000120700720c */ /* 0x000fda0003f06270 */
[----:B-1----:R-:W1:Y:S01]  /*28aa0*/  @!P0 LDC.64 R2, c[0x0][0x428] ;  /* 0x00010a00ff028b82 */ /* 0x002e620000000a00 */
[C---:B0-----:R-:W-:Y:S01]  /*28ab0*/  LOP3.LUT R21, R19.reuse, 0x7f, RZ, 0xc0, !PT ;  /* 0x0000007f13157812 */ /* 0x041fe200078ec0ff */
[----:B------:R-:W-:-:S03]  /*28ac0*/  IMAD.SHL.U32 R19, R19, 0x10, RZ ;  /* 0x0000001013137824 */ /* 0x000fc600078e00ff */
[----:B------:R-:W-:-:S04]  /*28ad0*/  SHF.R.U32.HI R21, RZ, 0x3, R21 ;  /* 0x00000003ff157819 */ /* 0x000fc80000011615 */
[----:B------:R-:W-:-:S04]  /*28ae0*/  LOP3.LUT R19, R21, 0x70, R19, 0xf8, !PT ;  /* 0x0000007015137812 */ /* 0x000fc800078ef813 */
[----:B------:R-:W-:-:S05]  /*28af0*/  LOP3.LUT R19, R19, 0x80, RZ, 0xfc, !PT ;  /* 0x0000008013137812 */ /* 0x000fca00078efcff */
[----:B------:R-:W-:Y:S01]  /*28b00*/  IMAD.IADD R0, R19, 0x1, R0 ;  /* 0x0000000113007824 */ /* 0x000fe200078e0200 */
[----:B------:R-:W-:Y:S01]  /*28b10*/  LOP3.LUT R16, R16, 0xfffffffb, RZ, 0xc0, !PT ;  /* 0xfffffffb10107812 */ /* 0x000fe200078ec0ff */
[----:B------:R-:W-:-:S03]  /*28b20*/  UMOV UR4, 0xffffffff ;  /* 0xffffffff00047882 */ /* 0x000fc60000000000 */
[----:B------:R-:W-:Y:S01]  /*28b30*/  LOP3.LUT R16, R16, 0xfffffffd, RZ, 0xc0, !PT ;  /* 0xfffffffd10107812 */ /* 0x000fe200078ec0ff */
[----:B---3--:R-:W-:-:S04]  /*28b40*/  IMAD.IADD R7, R7, 0x1, R20 ;  /* 0x0000000107077824 */ /* 0x008fc800078e0214 */
[----:B--2---:R-:W-:-:S04]  /*28b50*/  @P2 IMAD.HI.U32 R5, R7, R5, RZ ;  /* 0x0000000507052227 */ /* 0x004fc800078e00ff */
[----:B------:R-:W-:Y:S01]  /*28b60*/  IMAD.MOV.U32 R8, RZ, RZ, R7 ;  /* 0x000000ffff087224 */ /* 0x000fe200078e0007 */
[----:B------:R-:W-:-:S04]  /*28b70*/  @P2 SHF.R.U32.HI R8, RZ, R4, R5 ;  /* 0x00000004ff082219 */ /* 0x000fc80000011605 */
[--C-:B------:R-:W-:Y:S01]  /*28b80*/  @!P0 SHF.R.S32.HI R5, RZ, 0x1f, R8.reuse ;  /* 0x0000001fff058819 */ /* 0x100fe20000011408 */
[----:B------:R-:W-:Y:S01]  /*28b90*/  @!P0 IMAD.MOV.U32 R4, RZ, RZ, R8 ;  /* 0x000000ffff048224 */ /* 0x000fe200078e0008 */
[----:B----4-:R-:W-:-:S03]  /*28ba0*/  SHF.R.S32.HI R12, RZ, 0x1f, R36 ;  /* 0x0000001fff0c7819 */ /* 0x010fc60000011424 */
[----:B-1----:R-:W-:-:S04]  /*28bb0*/  @!P0 IMAD.WIDE.U32 R4, R36, R2, R4 ;  /* 0x0000000224048225 */ /* 0x002fc800078e0004 */
[----:B------:R-:W-:Y:S01]  /*28bc0*/  @!P0 IMAD R6, R12, R2, RZ ;  /* 0x000000020c068224 */ /* 0x000fe200078e02ff */
[----:B------:R0:W-:Y:S03]  /*28bd0*/  STL [R1+0x8], R12 ;  /* 0x0000080c01007387 */ /* 0x0001e60000100800 */
[----:B------:R-:W-:Y:S02]  /*28be0*/  @!P0 IMAD R6, R36, R3, R6 ;  /* 0x0000000324068224 */ /* 0x000fe400078e0206 */
[----:B------:R-:W1:Y:S02]  /*28bf0*/  @!P0 LDC.64 R2, c[0x0][0x418] ;  /* 0x00010600ff028b82 */ /* 0x000e640000000a00 */
[----:B------:R-:W-:-:S06]  /*28c00*/  @!P0 IMAD.IADD R6, R5, 0x1, R6 ;  /* 0x0000000105068824 */ /* 0x000fcc00078e0206 */
[----:B------:R-:W2:Y:S01]  /*28c10*/  @P2 LDC R5, c[0x0][0x434] ;  /* 0x00010d00ff052b82 */ /* 0x000ea20000000800 */
[----:B-1----:R-:W-:-:S04]  /*28c20*/  @!P0 LEA R2, P1, R4, R2, 0x2 ;  /* 0x0000000204028211 */ /* 0x002fc800078210ff */
[----:B------:R-:W-:Y:S01]  /*28c30*/  @!P0 LEA.HI.X R3, R4, R3, R6, 0x2, P1 ;  /* 0x0000000304038211 */ /* 0x000fe200008f1406 */
[----:B------:R-:W-:Y:S02]  /*28c40*/  IMAD.MOV.U32 R6, RZ, RZ, RZ ;  /* 0x000000ffff067224 */ /* 0x000fe400078e00ff */
[----:B------:R-:W1:Y:S04]  /*28c50*/  @P2 LDC R4, c[0x0][0x438] ;  /* 0x00010e00ff042b82 */ /* 0x000e680000000800 */
[----:B------:R3:W5:Y:S01]  /*28c60*/  @!P0 LDG.E R6, desc[UR60][R2.64] ;  /* 0x0000003c02068981 */ /* 0x000762000c1e1900 */
[C---:B------:R-:W-:Y:S01]  /*28c70*/  ISETP.GE.AND P0, PT, R0.reuse, R18, PT ;  /* 0x000000120000720c */ /* 0x040fe20003f06270 */
[----:B------:R-:W-:-:S03]  /*28c80*/  IMAD.IADD R0, R0, 0x1, R20 ;  /* 0x0000000100007824 */ /* 0x000fc600078e0214 */
[----:B------:R-:W-:Y:S01]  /*28c90*/  ISETP.GT.U32.OR P0, PT, R19, 0x9f, P0 ;  /* 0x0000009f1300780c */ /* 0x000fe20000704470 */
[----:B--2---:R-:W-:-:S04]  /*28ca0*/  @P2 IMAD.HI.U32 R5, R0, R5, RZ ;  /* 0x0000000500052227 */ /* 0x004fc800078e00ff */
[----:B---3--:R-:W-:Y:S02]  /*28cb0*/  IMAD.MOV R2, RZ, RZ, -R8 ;  /* 0x000000ffff027224 */ /* 0x008fe400078e0a08 */
[----:B------:R-:W-:Y:S02]  /*28cc0*/  IMAD.MOV.U32 R10, RZ, RZ, R0 ;  /* 0x000000ffff0a7224 */ /* 0x000fe400078e0000 */
[----:B------:R-:W-:-:S04]  /*28cd0*/  IMAD R7, R9, R2, R7 ;  /* 0x0000000209077224 */ /* 0x000fc800078e0207 */
[----:B------:R-:W2:Y:S01]  /*28ce0*/  @!P0 LDC.64 R2, c[0x0][0x428] ;  /* 0x00010a00ff028b82 */ /* 0x000ea20000000a00 */
[----:B-1----:R-:W-:-:S04]  /*28cf0*/  @P2 SHF.R.U32.HI R10, RZ, R4, R5 ;  /* 0x00000004ff0a2219 */ /* 0x002fc80000011605 */
[--C-:B------:R-:W-:Y:S01]  /*28d00*/  @!P0 SHF.R.S32.HI R11, RZ, 0x1f, R10.reuse ;  /* 0x0000001fff0b8819 */ /* 0x100fe2000001140a */
[----:B------:R-:W-:Y:S02]  /*28d10*/  IMAD.MOV R8, RZ, RZ, -R10 ;  /* 0x000000ffff087224 */ /* 0x000fe400078e0a0a */
[----:B------:R-:W1:Y:S02]  /*28d20*/  @!P0 LDC.64 R4, c[0x0][0x418] ;  /* 0x00010600ff048b82 */ /* 0x000e640000000a00 */
[----:B------:R-:W-:Y:S02]  /*28d30*/  IMAD R8, R9, R8, R0 ;  /* 0x0000000809087224 */ /* 0x000fe400078e0200 */
[----:B--2---:R-:W-:-:S04]  /*28d40*/  @!P0 IMAD.WIDE.U32 R10, R36, R2, R10 ;  /* 0x00000002240a8225 */ /* 0x004fc800078e000a */
        /* <DEDUP_REMOVED lines=13> */
.L_x_2382:
[----:B------:R-:W-:Y:S01]  /*28e20*/  VIADD R9, R28, 0xffffffff ;  /* 0xffffffff1c097836 */ /* 0x000fe20000000000 */
[----:B------:R-:W-:Y:S06]  /*28e30*/  @!P3 BRA `(.L_x_2124) ;  /* 0x000000000004b947 */ /* 0x000fec0003800000 */
[----:B------:R-:W-:Y:S01]  /*28e40*/  BPT.TRAP 0x1 ;  /* 0x000000040000795c */ /* 0x000fe20000300000 */
.L_x_2124:
[----:B------:R-:W-:Y:S01]  /*28e50*/  IMAD R4, R33, 0x8, R17 ;  /* 0x0000000821047824 */ /* 0x000fe200078e0211 */
[----:B------:R-:W-:Y:S01]  /*28e60*/  SHF.L.U32 R0, R37, 0x1f, RZ ;  /* 0x0000001f25007819 */ /* 0x000fe200000006ff */
[----:B------:R-:W-:Y:S01]  /*28e70*/  BSSY B0, `(.L_x_2125) ;  /* 0x0000005000007945 */ /* 0x000fe20003800000 */
[----:B------:R-:W-:Y:S02]  /*28e80*/  SHF.R.S32.HI R30, RZ, 0x1f, R7 ;  /* 0x0000001fff1e7819 */ /* 0x000fe40000011407 */
[----:B------:R-:W0:Y:S01]  /*28e90*/  SYNCS.PHASECHK.TRANS64.TRYWAIT P0, [R4+URZ+0x22880], R0 ;  /* 0x02288000040075a7 */ /* 0x000e22000800017f */
[----:B------:R1:W-:Y:S02]  /*28ea0*/  STL [R1+0x28], R0 ;  /* 0x0000280001007387 */ /* 0x0003e40000100800 */
[----:B01----:R-:W-:Y:S05]  /*28eb0*/  @!P0 BRA `(.L_x_2126) ;  /* 0x0000009400508947 */ /* 0x003fea0003800000 */
.L_x_2383:
[----:B------:R-:W-:Y:S05]  /*28ec0*/  BSYNC B0 ;  /* 0x0000000000007941 */ /* 0x000fea0003800000 */
.L_x_2125:
[----:B------:R-:W2:Y:S01]  /*28ed0*/  LDL R14, [R1+0x14] ;  /* 0x00001400010e7983 */ /* 0x000ea20000100800 */
[----:B------:R-:W1:Y:S01]  /*28ee0*/  LDC R12, c[0x0][0x2f4] ;  /* 0x0000bd00ff0c7b82 */ /* 0x000e620000000800 */
[----:B------:R-:W-:Y:S01]  /*28ef0*/  ULDC.64 UR4, c[0x0][0x328] ;  /* 0x0000ca0000047ab9 */ /* 0x000fe20000000a00 */
[----:B-----5:R-:W-:Y:S01]  /*28f00*/  SHF.R.S32.HI R34, RZ, 0x1f, R6 ;  /* 0x0000001fff227819 */ /* 0x020fe20000011406 */
[----:B0-----:R-:W-:Y:S01]  /*28f10*/  IMAD R0, R30, UR4, RZ ;  /* 0x000000041e007c24 */ /* 0x001fe2000f8e02ff */
[----:B------:R-:W-:Y:S01]  /*28f20*/  ULDC.64 UR6, c[0x0][0x338] ;  /* 0x0000ce0000067ab9 */ /* 0x000fe20000000a00 */
[C---:B------:R-:W-:Y:S01]  /*28f30*/  IMAD.WIDE.U32 R2, R7.reuse, UR4, RZ ;  /* 0x0000000407027c25 */ /* 0x040fe2000f8e00ff */
[----:B------:R-:W-:Y:S02]  /*28f40*/  SHF.R.S32.HI R31, RZ, 0x1f, R8 ;  /* 0x0000001fff1f7819 */ /* 0x000fe40000011408 */
[----:B------:R-:W-:Y:S01]  /*28f50*/  LOP3.LUT R16, R16, 0xfffffffe, RZ, 0xc0, !PT ;  /* 0xfffffffe10107812 */ /* 0x000fe200078ec0ff */
[----:B------:R-:W-:-:S02]  /*28f60*/  IMAD R0, R7, UR5, R0 ;  /* 0x0000000507007c24 */ /* 0x000fc4000f8e0200 */
[----:B------:R-:W-:Y:S01]  /*28f70*/  IMAD R18, R9, -0xa0, R18 ;  /* 0xffffff6009127824 */ /* 0x000fe200078e0212 */
[----:B------:R-:W-:Y:S01]  /*28f80*/  SHF.R.S32.HI R9, RZ, 0x1f, R5 ;  /* 0x0000001fff097819 */ /* 0x000fe20000011405 */
[----:B------:R-:W-:Y:S02]  /*28f90*/  IMAD.IADD R3, R3, 0x1, R0 ;  /* 0x0000000103037824 */ /* 0x000fe400078e0200 */
[----:B------:R-:W-:Y:S02]  /*28fa0*/  IMAD R0, R34, UR6, RZ ;  /* 0x0000000622007c24 */ /* 0x000fe4000f8e02ff */
[C---:B------:R-:W-:Y:S01]  /*28fb0*/  IMAD.WIDE.U32 R2, R6.reuse, UR6, R2 ;  /* 0x0000000606027c25 */ /* 0x040fe2000f8e0002 */
[----:B------:R0:W-:Y:S03]  /*28fc0*/  STL [R1+0x24], R9 ;  /* 0x0000240901007387 */ /* 0x0001e60000100800 */
[----:B------:R-:W-:-:S02]  /*28fd0*/  IMAD R0, R6, UR7, R0 ;  /* 0x0000000706007c24 */ /* 0x000fc4000f8e0200 */
[----:B------:R-:W-:Y:S01]  /*28fe0*/  IMAD.MOV.U32 R10, RZ, RZ, R2 ;  /* 0x000000ffff0a7224 */ /* 0x000fe200078e0002 */
[CC--:B-1----:R-:W-:Y:S01]  /*28ff0*/  ISETP.GE.AND P1, PT, R32.reuse, R12.reuse, PT ;  /* 0x0000000c2000720c */ /* 0x0c2fe20003f26270 */
[----:B------:R-:W-:Y:S01]  /*29000*/  IMAD.IADD R11, R3, 0x1, R0 ;  /* 0x00000001030b7824 */ /* 0x000fe200078e0200 */
[----:B------:R-:W-:Y:S01]  /*29010*/  ISETP.GE.AND P0, PT, R32, R12, PT ;  /* 0x0000000c2000720c */ /* 0x000fe20003f06270 */
[----:B------:R-:W-:Y:S01]  /*29020*/  IMAD R0, R31, UR4, RZ ;  /* 0x000000041f007c24 */ /* 0x000fe2000f8e02ff */
[----:B------:R-:W1:Y:S01]  /*29030*/  S2R R12, SR_TID.X ;  /* 0x00000000000c7919 */ /* 0x000e620000002100 */
[----:B------:R-:W-:-:S04]  /*29040*/  IMAD.WIDE.U32 R2, R8, UR4, RZ ;  /* 0x0000000408027c25 */ /* 0x000fc8000f8e00ff */
[----:B------:R-:W-:Y:S01]  /*29050*/  IMAD R0, R8, UR5, R0 ;  /* 0x0000000508007c24 */ /* 0x000fe2000f8e0200 */
[----:B------:R-:W-:Y:S02]  /*29060*/  ULDC.64 UR4, c[0x0][0x330] ;  /* 0x0000cc0000047ab9 */ /* 0x000fe40000000a00 */
[----:B------:R-:W-:Y:S01]  /*29070*/  IMAD.WIDE.U32 R10, R26, UR4, R10 ;  /* 0x000000041a0a7c25 */ /* 0x000fe2000f8e000a */
[----:B------:R-:W-:-:S03]  /*29080*/  @P1 LOP3.LUT R16, R16, 0x1, RZ, 0xfc, !PT ;  /* 0x0000000110101812 */ /* 0x000fc600078efcff */
[----:B------:R-:W-:Y:S01]  /*29090*/  IMAD.IADD R3, R3, 0x1, R0 ;  /* 0x0000000103037824 */ /* 0x000fe200078e0200 */
[----:B------:R-:W-:Y:S01]  /*290a0*/  LOP3.LUT R16, R16, 0xffffffbf, RZ, 0xc0, !PT ;  /* 0xffffffbf10107812 */ /* 0x000fe200078ec0ff */
[----:B------:R-:W-:Y:S02]  /*290b0*/  IMAD R0, R9, UR6, RZ ;  /* 0x0000000609007c24 */ /* 0x000fe4000f8e02ff */
[----:B------:R-:W-:-:S04]  /*290c0*/  IMAD.WIDE.U32 R2, R5, UR6, R2 ;  /* 0x0000000605027c25 */ /* 0x000fc8000f8e0002 */
[----:B------:R-:W-:Y:S01]  /*290d0*/  IMAD R0, R5, UR7, R0 ;  /* 0x0000000705007c24 */ /* 0x000fe2000f8e0200 */
[----:B------:R-:W-:Y:S02]  /*290e0*/  ULDC.64 UR6, c[0x0][0x318] ;  /* 0x0000c60000067ab9 */ /* 0x000fe40000000a00 */
[----:B------:R-:W-:Y:S01]  /*290f0*/  IADD3 R10, P1, R10, UR6, RZ ;  /* 0x000000060a0a7c10 */ /* 0x000fe2000ff3e0ff */
[----:B------:R-:W-:Y:S02]  /*29100*/  IMAD.IADD R3, R3, 0x1, R0 ;  /* 0x0000000103037824 */ /* 0x000fe400078e0200 */
        /* <DEDUP_REMOVED lines=22> */
[----:B------:R-:W-:Y:S01]  /*29270*/  ISETP.LT.OR P1, PT, R18, 0x1, P0 ;  /* 0x000000011200780c */ /* 0x000fe20000721670 */
[----:B------:R-:W-:Y:S02]  /*29280*/  IMAD.IADD R0, R17, 0x1, R19 ;  /* 0x0000000111007824 */ /* 0x000fe400078e0213 */
[----:B------:R-:W-:Y:S10]  /*29290*/  SHFL.IDX PT, R19, R9, 0x1, 0x181f ;  /* 0x00381f0009137f89 */ /* 0x000ff400000e0000 */
        /* <DEDUP_REMOVED lines=34> */
[----:B0-----:R-:W-:-:S05]  /*294c0*/  IADD3 R12, P1, R32, R12, RZ ;  /* 0x0000000c200c7210 */ /* 0x001fca0007f3e0ff */
[----:B------:R-:W-:Y:S01]  /*294d0*/  IMAD.X R13, RZ, RZ, R19, P1 ;  /* 0x000000ffff0d7224 */ /* 0x000fe200008e0613 */
        /* <DEDUP_REMOVED lines=28> */
.L_x_2405:
        /* <DEDUP_REMOVED lines=9> */
.L_x_2128:
        /* <DEDUP_REMOVED lines=10> */
.L_x_2129:
[----:B------:R1:W-:Y:S01]  /*297d0*/  SYNCS.ARRIVE.TRANS64.A1T0 RZ, [R4+URZ+0x22870], RZ ;  /* 0x022870ff04ff79a7 */ /* 0x0003e2000810003f */
[----:B------:R-:W-:Y:S05]  /*297e0*/  @!P6 BRA `(.L_x_2130) ;  /* 0x000000000004e947 */ /* 0x000fea0003800000 */
[----:B------:R-:W-:Y:S01]  /*297f0*/  BPT.TRAP 0x1 ;  /* 0x000000040000795c */ /* 0x000fe20000300000 */
.L_x_2130:
[----:B0-----:R-:W2:Y:S01]  /*29800*/  LDL R2, [R1+0x28] ;  /* 0x0000280001027983 */ /* 0x001ea20000100800 */
[----:B------:R-:W-:Y:S01]  /*29810*/  BSSY B0, `(.L_x_2131) ;  /* 0x0000003000007945 */ /* 0x000fe20003800000 */
[----:B--2---:R-:W0:Y:S03]  /*29820*/  SYNCS.PHASECHK.TRANS64.TRYWAIT P0, [R4+URZ+0x22840], R2 ;  /* 0x02284002040075a7 */ /* 0x004e26000800017f */
[----:B0-----:R-:W-:Y:S05]  /*29830*/  @!P0 BRA `(.L_x_2132) ;  /* 0x00000098002c8947 */ /* 0x001fea0003800000 */
.L_x_2406:
[----:B------:R-:W-:Y:S05]  /*29840*/  BSYNC B0 ;  /* 0x0000000000007941 */ /* 0x000fea0003800000 */
.L_x_2131:
        /* <DEDUP_REMOVED lines=12> */
[----:B------:R-:W-:Y:S02]  /*29910*/  IMAD R9, R8, UR5, R9 ;  /* 0x0000000508097c24 */ /* 0x000fe4000f8e0209 */
[----:B------:R-:W-:Y:S02]  /*29920*/  IMAD.IADD R7, R3, 0x1, R6 ;  /* 0x0000000103077824 */ /* 0x000fe400078e0206 */
[----:B------:R-:W-:Y:S01]  /*29930*/  IMAD.MOV.U32 R6, RZ, RZ, R2 ;  /* 0x000000ffff067224 */ /* 0x000fe200078e0002 */
[----:B---3--:R-:W-:Y:S01]  /*29940*/  ISETP.GE.AND P3, PT, R32, R11, PT ;  /* 0x0000000b2000720c */ /* 0x008fe20003f66270 */
[----:B------:R-:W-:Y:S01]  /*29950*/  IMAD.WIDE.U32 R2, R8, UR4, RZ ;  /* 0x0000000408027c25 */ /* 0x000fe2000f8e00ff */
[----:B------:R-:W-:-:S03]  /*29960*/  ULDC.64 UR4, c[0x0][0x308] ;  /* 0x0000c20000047ab9 */ /* 0x000fc60000000a00 */
[----:B------:R-:W-:Y:S02]  /*29970*/  IMAD.IADD R3, R3, 0x1, R9 ;  /* 0x0000000103037824 */ /* 0x000fe400078e0209 */
        /* <DEDUP_REMOVED lines=15> */
[----:B------:R-:W-:Y:S02]  /*29a70*/  LOP3.LUT R22, R22, 0xfffffeff, RZ, 0xc0, !PT ;  /* 0xfffffeff16167812 */ /* 0x000fe400078ec0ff */
[----:B------:R-:W-:Y:S01]  /*29a80*/  LOP3.LUT P6, RZ, R16, 0x80, RZ, 0xc0, !PT ;  /* 0x0000008010ff7812 */ /* 0x000fe200078cc0ff */
[----:B------:R-:W2:Y:S01]  /*29a90*/  SHFL.IDX PT, R2, R7, RZ, 0x181f ;  /* 0x00181fff07027589 */ /* 0x000ea200000e0000 */
[----:B------:R-:W-:Y:S02]  /*29aa0*/  @P4 LOP3.LUT R22, R22, 0x100, RZ, 0xfc, !PT ;  /* 0x0000010016164812 */ /* 0x000fe400078efcff */
[----:B------:R-:W-:Y:S02]  /*29ab0*/  LOP3.LUT P4, RZ, R16, 0x40, RZ, 0xc0, !PT ;  /* 0x0000004010ff7812 */ /* 0x000fe4000788c0ff */
[----:B------:R-:W-:-:S04]  /*29ac0*/  LOP3.LUT R22, R22, 0xffffff7f, RZ, 0xc0, !PT ;  /* 0xffffff7f16167812 */ /* 0x000fc800078ec0ff */
[----:B------:R-:W-:Y:S02]  /*29ad0*/  @P1 LOP3.LUT R22, R22, 0x80, RZ, 0xfc, !PT ;  /* 0x0000008016161812 */ /* 0x000fe400078efcff */
[----:B------:R-:W-:Y:S02]  /*29ae0*/  LOP3.LUT P1, RZ, R16, 0x10, RZ, 0xc0, !PT ;  /* 0x0000001010ff7812 */ /* 0x000fe4000782c0ff */
[----:B------:R-:W-:-:S04]  /*29af0*/  LOP3.LUT R22, R22, 0xffffffbf, RZ, 0xc0, !PT ;  /* 0xffffffbf16167812 */ /* 0x000fc800078ec0ff */
[----:B------:R-:W-:Y:S02]  /*29b00*/  @P2 LOP3.LUT R22, R22, 0x40, RZ, 0xfc, !PT ;  /* 0x0000004016162812 */ /* 0x000fe400078efcff */
[----:B------:R-:W-:Y:S02]  /*29b10*/  LOP3.LUT P2, RZ, R16, 0x8, RZ, 0xc0, !PT ;  /* 0x0000000810ff7812 */ /* 0x000fe4000784c0ff */
[----:B0-----:R-:W-:-:S05]  /*29b20*/  @P4 IADD3 R3, P0, R32, R3, RZ ;  /* 0x0000000320034210 */ /* 0x001fca0007f1e0ff */
[----:B--2---:R-:W-:-:S05]  /*29b30*/  @P4 IMAD.X R2, RZ, RZ, R2, P0 ;  /* 0x000000ffff024224 */ /* 0x004fca00000e0602 */
        /* <DEDUP_REMOVED lines=69> */
.L_x_2428:
[----:B------:R-:W-:-:S13]  /*29f90*/  LOP3.LUT P1, RZ, R16, 0x100, RZ, 0xc0, !PT ;  /* 0x0000010010ff7812 */ /* 0x000fda000782c0ff */
[----:B0-----:R-:W-:-:S05]  /*29fa0*/  @P1 IADD3 R2, P0, R32, R5, RZ ;  /* 0x0000000520021210 */ /* 0x001fca0007f1e0ff */
[----:B---3--:R-:W-:Y:S01]  /*29fb0*/  @P1 IMAD.X R3, RZ, RZ, R6, P0 ;  /* 0x000000ffff031224 */ /* 0x008fe200000e0606 */
[----:B------:R-:W-:-:S04]  /*29fc0*/  PLOP3.LUT P0, PT, PT, PT, PT, 0x80, 0x0 ;  /* 0x000000000000781c */ /* 0x000fc80003f0f070 */
[----:B------:R-:W-:Y:S01]  /*29fd0*/  @!PT LDS RZ, [RZ] ;  /* 0x00000000fffff984 */ /* 0x000fe20000000800 */
[----:B------:R-:W-:Y:S01]  /*29fe0*/  @!PT LDS RZ, [RZ] ;  /* 0x00000000fffff984 */ /* 0x000fe20000000800 */
[----:B------:R-:W-:Y:S01]  /*29ff0*/  @!PT LDS RZ, [RZ] ;  /* 0x00000000fffff984 */ /* 0x000fe20000000800 */
[----:B------:R0:W-:Y:S01]  /*2a000*/  @P1 LDGSTS.E.BYPASS.LTC128B.128 [R0+0x1cc00], desc[UR60][R2.64], !P3 ;  /* 0x1cc0000002001fae */ /* 0x0001e2000d901d7c */
[----:B------:R-:W-:-:S08]  /*2a010*/  NOP ;  /* 0x0000000000007918 */ /* 0x000fd00000000000 */
.L_x_2134:
        /* <DEDUP_REMOVED lines=10> */
.L_x_2135:
[----:B0-----:R-:W-:Y:S01]  /*2a0c0*/  VIADD R2, R17, 0x14400 ;  /* 0x0001440011027836 */ /* 0x001fe20000000000 */
[----:B------:R-:W-:Y:S01]  /*2a0d0*/  SHF.R.S32.HI R0, RZ, 0x1f, R29 ;  /* 0x0000001fff007819 */ /* 0x000fe2000001141d */
[----:B------:R0:W-:Y:S06]  /*2a0e0*/  SYNCS.ARRIVE.TRANS64.A1T0 RZ, [R4+URZ+0x22830], RZ ;  /* 0x022830ff04ff79a7 */ /* 0x0001ec000810003f */
[----:B------:R-:W-:Y:S05]  /*2a0f0*/  WARPSYNC.ALL ;  /* 0x0000000000007948 */ /* 0x000fea0003800000 */
[----:B------:R-:W-:Y:S01]  /*2a100*/  BAR.SYNC.DEFER_BLOCKING 0x8, 0x180 ;  /* 0x0206000000007b1d */ /* 0x000fe20000010000 */
[----:B------:R-:W-:Y:S02]  /*2a110*/  LOP3.LUT P1, RZ, R2, 0x3ff, RZ, 0xc0, !PT ;  /* 0x000003ff02ff7812 */ /* 0x000fe4000782c0ff */
[----:B------:R-:W-:-:S03]  /*2a120*/  SHF.R.S32.HI R31, RZ, 0x1f, R27 ;  /* 0x0000001fff1f7819 */ /* 0x000fc6000001141b */
        /* <DEDUP_REMOVED lines=10> */
[----:B------:R-:W-:Y:S01]  /*2a1d0*/  SEL R29, R27, RZ, !P0 ;  /* 0x000000ff1b1d7207 */ /* 0x000fe20004000000 */
[----:B------:R-:W-:Y:S06]  /*2a1e0*/  @!P1 BRA `(.L_x_2137) ;  /* 0x0000000000409947 */ /* 0x000fec0003800000 */
[----:B------:R-:W-:Y:S01]  /*2a1f0*/  MOV R2, 0x0 ;  /* 0x0000000000027802 */ /* 0x000fe20000000f00 */
[----:B------:R-:W-:Y:S01]  /*2a200*/  ULDC.64 UR4, c[0x4][0x98] ;  /* 0x0100260000047ab9 */ /* 0x000fe20000000a00 */
[----:B------:R-:W-:Y:S01]  /*2a210*/  ULDC.64 UR6, c[0x4][0xa0] ;  /* 0x0100280000067ab9 */ /* 0x000fe20000000a00 */
[----:B------:R-:W-:Y:S01]  /*2a220*/  ULDC.64 UR8, c[0x4][0x28] ;  /* 0x01000a0000087ab9 */ /* 0x000fe20000000a00 */
[----:B01----:R-:W-:Y:S02]  /*2a230*/  IMAD.U32 R4, RZ, RZ, UR4 ;  /* 0x00000004ff047e24 */ /* 0x003fe4000f8e00ff */
        /* <DEDUP_REMOVED lines=11> */
.L_x_2137:
[----:B------:R-:W-:Y:S05]  /*2a2f0*/  BSYNC B6 ;  /* 0x0000000000067941 */ /* 0x000fea0003800000 */
.L_x_2136:
[----:B------:R2:W5:Y:S01]  /*2a300*/  LDL R8, [R1+0x2c] ;  /* 0x00002c0001087983 */ /* 0x0005620000100800 */
[----:B------:R-:W3:Y:S01]  /*2a310*/  LDC R7, c[0x0][0x448] ;  /* 0x00011200ff077b82 */ /* 0x000ee20000000800 */
[----:B------:R-:W-:Y:S01]  /*2a320*/  IMAD.MOV.U32 R2, RZ, RZ, R18 ;  /* 0x000000ffff027224 */ /* 0x000fe200078e0012 */
[----:B------:R-:W-:Y:S01]  /*2a330*/  ULDC.64 UR4, c[0x0][0x2d8] ;  /* 0x0000b60000047ab9 */ /* 0x000fe20000000a00 */
[----:B------:R-:W4:Y:S01]  /*2a340*/  S2R R20, SR_TID.X ;  /* 0x0000000000147919 */ /* 0x000f220000002100 */
[----:B------:R-:W-:Y:S01]  /*2a350*/  IMAD.MOV.U32 R3, RZ, RZ, R30 ;  /* 0x000000ffff037224 */ /* 0x000fe200078e001e */
[----:B------:R-:W-:Y:S01]  /*2a360*/  ULDC.64 UR6, c[0x0][0x280] ;  /* 0x0000a00000067ab9 */ /* 0x000fe20000000a00 */
        /* <DEDUP_REMOVED lines=8> */
[----:B------:R-:W-:Y:S01]  /*2a3f0*/  IMAD.IADD R3, R3, 0x1, R0 ;  /* 0x0000000103037824 */ /* 0x000fe200078e0200 */
[C---:B----4-:R-:W-:Y:S01]  /*2a400*/  LOP3.LUT R21, R20.reuse, 0x7f, RZ, 0xc0, !PT ;  /* 0x0000007f14157812 */ /* 0x050fe200078ec0ff */
[----:B------:R-:W-:-:S09]  /*2a410*/  IMAD.SHL.U32 R20, R20, 0x10, RZ ;  /* 0x0000001014147824 */ /* 0x000fd200078e00ff */
[----:B------:R-:W3:Y:S01]  /*2a420*/  @P0 LDC R6, c[0x0][0x44c] ;  /* 0x00011300ff060b82 */ /* 0x000ee20000000800 */
[----:B------:R-:W-:-:S04]  /*2a430*/  SHF.R.U32.HI R21, RZ, 0x3, R21 ;  /* 0x00000003ff157819 */ /* 0x000fc80000011615 */
[----:B------:R-:W-:-:S03]  /*2a440*/  LOP3.LUT R20, R21, 0x70, R20, 0xf8, !PT ;  /* 0x0000007015147812 */ /* 0x000fc600078ef814 */
[----:B------:R-:W4:Y:S02]  /*2a450*/  @P0 LDC R0, c[0x0][0x450] ;  /* 0x00011400ff000b82 */ /* 0x000f240000000800 */
[----:B------:R-:W-:-:S04]  /*2a460*/  IMAD.IADD R5, R20, 0x1, R25 ;  /* 0x0000000114057824 */ /* 0x000fc800078e0219 */
[----:B01----:R-:W-:Y:S01]  /*2a470*/  IMAD.MOV.U32 R4, RZ, RZ, R5 ;  /* 0x000000ffff047224 */ /* 0x003fe200078e0005 */
[----:B------:R-:W0:Y:S01]  /*2a480*/  S2R R20, SR_TID.X ;  /* 0x0000000000147919 */ /* 0x000e220000002100 */
[----:B---3--:R-:W-:-:S05]  /*2a490*/  @P0 IMAD.HI.U32 R6, R5, R6, RZ ;  /* 0x0000000605060227 */ /* 0x008fca00078e00ff */
[----:B----4-:R-:W-:-:S05]  /*2a4a0*/  @P0 SHF.R.U32.HI R4, RZ, R0, R6 ;  /* 0x00000000ff040219 */ /* 0x010fca0000011606 */
[----:B------:R-:W-:-:S04]  /*2a4b0*/  IMAD.MOV R0, RZ, RZ, -R4 ;  /* 0x000000ffff007224 */ /* 0x000fc800078e0a04 */
        /* <DEDUP_REMOVED lines=15> */
[----:B0-----:R-:W-:Y:S02]  /*2a5b0*/  LOP3.LUT R20, R20, 0x7f, RZ, 0xc0, !PT ;  /* 0x0000007f14147812 */ /* 0x001fe400078ec0ff */
[----:B------:R-:W-:Y:S02]  /*2a5c0*/  IADD3.X R4, R3, UR7, R4, P1, !PT ;  /* 0x0000000703047c10 */ /* 0x000fe40008ffe404 */
[----:B------:R-:W-:Y:S01]  /*2a5d0*/  SHF.R.U32.HI R9, RZ, 0x3, R20 ;  /* 0x00000003ff097819 */ /* 0x000fe20000011614 */
[----:B--2---:R-:W-:Y:S06]  /*2a5e0*/  BRA.DIV UR4, `(.L_x_2138) ;  /* 0x0000009604f07947 */ /* 0x004fec000b800000 */
[----:B------:R-:W0:Y:S01]  /*2a5f0*/  SHFL.IDX PT, R3, R0, RZ, 0x181f ;  /* 0x00181fff00037589 */ /* 0x000e2200000e0000 */
[----:B------:R-:W-:Y:S02]  /*2a600*/  IMAD R23, R23, R7, RZ ;  /* 0x0000000717177224 */ /* 0x000fe400078e02ff */
[----:B------:R-:W-:Y:S01]  /*2a610*/  IMAD.IADD R25, R9, 0x1, R25 ;  /* 0x0000000109197824 */ /* 0x000fe200078e0219 */
[----:B------:R-:W1:Y:S03]  /*2a620*/  SHFL.IDX PT, R2, R4, RZ, 0x181f ;  /* 0x00181fff04027589 */ /* 0x000e6600000e0000 */
[C---:B------:R-:W-:Y:S01]  /*2a630*/  VIADD R5, R25.reuse, 0x10 ;  /* 0x0000001019057836 */ /* 0x040fe20000000000 */
[-C--:B------:R-:W-:Y:S01]  /*2a640*/  ISETP.GE.AND P2, PT, R25, R23.reuse, PT ;  /* 0x000000171900720c */ /* 0x080fe20003f46270 */
[----:B------:R-:W-:Y:S03]  /*2a650*/  SHFL.IDX PT, R14, R0, 0x7, 0x181f ;  /* 0x00f81f00000e7f89 */ /* 0x000fe600000e0000 */
[----:B------:R-:W-:-:S02]  /*2a660*/  ISETP.GE.AND P3, PT, R5, R23, PT ;  /* 0x000000170500720c */ /* 0x000fc40003f66270 */
[----:B------:R-:W2:Y:S07]  /*2a670*/  SHFL.IDX PT, R5, R0, 0x1, 0x181f ;  /* 0x00381f0000057f89 */ /* 0x000eae00000e0000 */
[----:B0-----:R-:W-:-:S05]  /*2a680*/  @!P2 IADD3 R3, P1, R32, R3, RZ ;  /* 0x000000032003a210 */ /* 0x001fca0007f3e0ff */
[----:B-1----:R-:W-:Y:S02]  /*2a690*/  @!P2 IMAD.X R7, RZ, RZ, R2, P1 ;  /* 0x000000ffff07a224 */ /* 0x002fe400008e0602 */
[----:B------:R-:W0:Y:S01]  /*2a6a0*/  SHFL.IDX PT, R2, R4, 0x1, 0x181f ;  /* 0x00381f0004027f89 */ /* 0x000e2200000e0000 */
[----:B--2---:R-:W-:-:S05]  /*2a6b0*/  @!P3 IADD3 R5, P1, R32, R5, RZ ;  /* 0x000000052005b210 */ /* 0x004fca0007f3e0ff */
[----:B0-----:R-:W-:Y:S02]  /*2a6c0*/  @!P3 IMAD.X R6, RZ, RZ, R2, P1 ;  /* 0x000000ffff06b224 */ /* 0x001fe400008e0602 */
[----:B------:R-:W-:Y:S02]  /*2a6d0*/  @!P2 IMAD.MOV.U32 R2, RZ, RZ, R3 ;  /* 0x000000ffff02a224 */ /* 0x000fe400078e0003 */
[----:B------:R-:W-:-:S05]  /*2a6e0*/  @!P2 IMAD.MOV.U32 R3, RZ, RZ, R7 ;  /* 0x000000ffff03a224 */ /* 0x000fca00078e0007 */
[----:B-----5:R0:W-:Y:S02]  /*2a6f0*/  @!P2 LDGSTS.E.BYPASS.LTC128B.128 [R8+0x14400], desc[UR60][R2.64], !P0 ;  /* 0x144000000208afae */ /* 0x0201e4000c101d7c */
[----:B0-----:R-:W-:Y:S02]  /*2a700*/  @!P3 IMAD.MOV.U32 R2, RZ, RZ, R5 ;  /* 0x000000ffff02b224 */ /* 0x001fe400078e0005 */
[----:B------:R-:W-:Y:S02]  /*2a710*/  @!P3 IMAD.MOV.U32 R3, RZ, RZ, R6 ;  /* 0x000000ffff03b224 */ /* 0x000fe400078e0006 */
[----:B------:R-:W-:-:S03]  /*2a720*/  VIADD R5, R25, 0x20 ;  /* 0x0000002019057836 */ /* 0x000fc60000000000 */
[----:B------:R0:W-:Y:S02]  /*2a730*/  @!P3 LDGSTS.E.BYPASS.LTC128B.128 [R8+0x14c00], desc[UR60][R2.64], !P0 ;  /* 0x14c000000208bfae */ /* 0x0001e4000c101d7c */
[----:B------:R-:W-:Y:S02]  /*2a740*/  ISETP.GE.AND P1, PT, R5, R23, PT ;  /* 0x000000170500720c */ /* 0x000fe40003f26270 */
[----:B0-----:R-:W0:Y:S04]  /*2a750*/  SHFL.IDX PT, R3, R0, 0x2, 0x181f ;  /* 0x00581f0000037f89 */ /* 0x001e2800000e0000 */
[----:B------:R-:W1:Y:S07]  /*2a760*/  SHFL.IDX PT, R2, R4, 0x2, 0x181f ;  /* 0x00581f0004027f89 */ /* 0x000e6e00000e0000 */
[----:B0-----:R-:W-:-:S05]  /*2a770*/  @!P1 IADD3 R5, P2, R32, R3, RZ ;  /* 0x0000000320059210 */ /* 0x001fca0007f5e0ff */
[----:B-1----:R-:W-:Y:S02]  /*2a780*/  @!P1 IMAD.X R6, RZ, RZ, R2, P2 ;  /* 0x000000ffff069224 */ /* 0x002fe400010e0602 */
[----:B------:R-:W-:Y:S02]  /*2a790*/  @!P1 IMAD.MOV.U32 R2, RZ, RZ, R5 ;  /* 0x000000ffff029224 */ /* 0x000fe400078e0005 */
        /* <DEDUP_REMOVED lines=29> */
[----:B------:R-:W1:Y:S04]  /*2a970*/  SHFL.IDX PT, R2, R4, 0x6, 0x181f ;  /* 0x00d81f0004027f89 */ /* 0x000e6800000e0000 */
[----:B------:R-:W2:Y:S03]  /*2a980*/  SHFL.IDX PT, R4, R4, 0x7, 0x181f ;  /* 0x00f81f0004047f89 */ /* 0x000ea600000e0000 */
[----:B0-----:R-:W-:-:S05]  /*2a990*/  @!P2 IADD3 R5, P1, R32, R3, RZ ;  /* 0x000000032005a210 */ /* 0x001fca0007f3e0ff */
[----:B-1----:R-:W-:Y:S02]  /*2a9a0*/  @!P2 IMAD.X R3, RZ, RZ, R2, P1 ;  /* 0x000000ffff03a224 */ /* 0x002fe400008e0602 */
[----:B------:R-:W-:-:S05]  /*2a9b0*/  @!P2 IMAD.MOV.U32 R2, RZ, RZ, R5 ;  /* 0x000000ffff02a224 */ /* 0x000fca00078e0005 */
[----:B--2---:R0:W-:Y:S02]  /*2a9c0*/  @!P2 LDGSTS.E.BYPASS.LTC128B.128 [R8+0x17400], desc[UR60][R2.64], !P0 ;  /* 0x174000000208afae */ /* 0x0041e4000c101d7c */
.L_x_2445:
[----:B------:R-:W-:-:S05]  /*2a9d0*/  VIADD R0, R25, 0x70 ;  /* 0x0000007019007836 */ /* 0x000fca0000000000 */
[----:B------:R-:W-:-:S13]  /*2a9e0*/  ISETP.GE.AND P1, PT, R0, R23, PT ;  /* 0x000000170000720c */ /* 0x000fda0003f26270 */
[----:B0-----:R-:W-:-:S05]  /*2a9f0*/  @!P1 IADD3 R2, P2, R32, R14, RZ ;  /* 0x0000000e20029210 */ /* 0x001fca0007f5e0ff */
[----:B------:R-:W-:-:S05]  /*2aa00*/  @!P1 IMAD.X R3, RZ, RZ, R4, P2 ;  /* 0x000000ffff039224 */ /* 0x000fca00010e0604 */
[----:B------:R-:W-:Y:S01]  /*2aa10*/  @!PT LDS RZ, [RZ] ;  /* 0x00000000fffff984 */ /* 0x000fe20000000800 */
[----:B------:R-:W-:Y:S01]  /*2aa20*/  @!PT LDS RZ, [RZ] ;  /* 0x00000000fffff984 */ /* 0x000fe20000000800 */
[----:B------:R-:W-:Y:S01]  /*2aa30*/  @!PT LDS RZ, [RZ] ;  /* 0x00000000fffff984 */ /* 0x000fe20000000800 */
[----:B------:R0:W-:Y:S01]  /*2aa40*/  @!P1 LDGSTS.E.BYPASS.LTC128B.128 [R8+0x17c00], desc[UR60][R2.64], !P0 ;  /* 0x17c0000002089fae */ /* 0x0001e2000c101d7c */
[----:B------:R-:W-:Y:S01]  /*2aa50*/  PLOP3.LUT P0, PT, PT, PT, PT, 0x80, 0x0 ;  /* 0x000000000000781c */ /* 0x000fe20003f0f070 */
[----:B------:R-:W-:-:S12]  /*2aa60*/  NOP ;  /* 0x0000000000007918 */ /* 0x000fd80000000000 */
.L_x_2139:
        /* <DEDUP_REMOVED lines=16> */
[----:B------:R-:W-:Y:S01]  /*2ab70*/  VIADD R34, R28, 0xfffffffe ;  /* 0xfffffffe1c227836 */ /* 0x000fe20000000000 */
[----:B------:R-:W-:Y:S01]  /*2ab80*/  BSSY B0, `(.L_x_2140) ;  /* 0x0000004000007945 */ /* 0x000fe20003800000 */
[----:B------:R-:W1:Y:S03]  /*2ab90*/  SYNCS.PHASECHK.TRANS64.TRYWAIT P0, [R17+URZ+0x22820], R0 ;  /* 0x02282000110075a7 */ /* 0x000e66000800017f */
[----:B--2---:R-:W-:Y:S01]  /*2aba0*/  ISETP.GE.AND P1, PT, R34, R2, PT ;  /* 0x000000022200720c */ /* 0x004fe20003f26270 */
[----:B01----:R-:W-:-:S12]  /*2abb0*/  @!P0 BRA `(.L_x_2141) ;  /* 0x0000009800f08947 */ /* 0x003fd80003800000 */
.L_x_2446:
[----:B------:R-:W-:Y:S05]  /*2abc0*/  BSYNC B0 ;  /* 0x0000000000007941 */ /* 0x000fea0003800000 */
.L_x_2140:
[----:B------:R-:W-:Y:S05]  /*2abd0*/  @!P1 BRA `(.L_x_2142) ;  /* 0x00000018000c9947 */ /* 0x000fea0003800000 */
[----:B------:R-:W-:Y:S02]  /*2abe0*/  IMAD.MOV.U32 R20, RZ, RZ, R33 ;  /* 0x000000ffff147224 */ /* 0x000fe400078e0021 */
[----:B------:R-:W-:-:S07]  /*2abf0*/  IMAD.MOV.U32 R21, RZ, RZ, R37 ;  /* 0x000000ffff157224 */ /* 0x000fce00078e0025 */
.L_x_2162:
[----:B0-----:R-:W2:Y:S01]  /*2ac00*/  LDL R0, [R1+0x4] ;  /* 0x0000040001007983 */ /* 0x001ea20000100800 */
[----:B------:R-:W0:Y:S03]  /*2ac10*/  LDC R7, c[0x0][0x430] ;  /* 0x00010c00ff077b82 */ /* 0x000e260000000800 */
[----:B------:R-:W3:Y:S01]  /*2ac20*/  LDL R10, [R1+0x8] ;  /* 0x00000800010a7983 */ /* 0x000ee20000100800 */
[----:B-1----:R-:W1:Y:S01]  /*2ac30*/  S2R R2, SR_TID.X ;  /* 0x0000000000027919 */ /* 0x002e620000002100 */
[----:B------:R-:W4:Y:S02]  /*2ac40*/  S2R R8, SR_TID.X ;  /* 0x0000000000087919 */ /* 0x000f240000002100 */
[----:B------:R-:W3:Y:S01]  /*2ac50*/  LDL R12, [R1+0xc] ;  /* 0x00000c00010c7983 */ /* 0x000ee20000100800 */
[----:B0-----:R-:W-:-:S13]  /*2ac60*/  ISETP.NE.AND P0, PT, R7, 0x1, PT ;  /* 0x000000010700780c */ /* 0x001fda0003f05270 */
[----:B------:R-:W0:Y:S01]  /*2ac70*/  @P0 LDC R4, c[0x0][0x434] ;  /* 0x00010d00ff040b82 */ /* 0x000e220000000800 */
[C---:B-1----:R-:W-:Y:S01]  /*2ac80*/  LOP3.LUT R3, R2.reuse, 0x7f, RZ, 0xc0, !PT ;  /* 0x0000007f02037812 */ /* 0x042fe200078ec0ff */
[----:B------:R-:W-:-:S03]  /*2ac90*/  IMAD.SHL.U32 R5, R2, 0x10, RZ ;  /* 0x0000001002057824 */ /* 0x000fc600078e00ff */
[----:B------:R-:W-:-:S03]  /*2aca0*/  SHF.R.U32.HI R3, RZ, 0x3, R3 ;  /* 0x00000003ff037819 */ /* 0x000fc60000011603 */
[----:B------:R-:W1:Y:S01]  /*2acb0*/  @P0 LDC R9, c[0x0][0x434] ;  /* 0x00010d00ff090b82 */ /* 0x000e620000000800 */
[----:B------:R-:W-:-:S07]  /*2acc0*/  LOP3.LUT R5, R3, 0x70, R5, 0xf8, !PT ;  /* 0x0000007003057812 */ /* 0x000fce00078ef805 */
[----:B------:R-:W1:Y:S01]  /*2acd0*/  @P0 LDC R3, c[0x0][0x438] ;  /* 0x00010e00ff030b82 */ /* 0x000e620000000800 */
[----:B------:R-:W-:-:S04]  /*2ace0*/  LOP3.LUT R2, R2, 0x7f, RZ, 0xc0, !PT ;  /* 0x0000007f02027812 */ /* 0x000fc800078ec0ff */
[----:B------:R-:W-:Y:S01]  /*2acf0*/  SHF.R.U32.HI R6, RZ, 0x3, R2 ;  /* 0x00000003ff067819 */ /* 0x000fe20000011602 */
[----:B----4-:R-:W-:-:S05]  /*2ad00*/  IMAD.SHL.U32 R8, R8, 0x10, RZ ;  /* 0x0000001008087824 */ /* 0x010fca00078e00ff */
[----:B------:R-:W-:-:S04]  /*2ad10*/  LOP3.LUT R8, R6, 0x70, R8, 0xf8, !PT ;  /* 0x0000007006087812 */ /* 0x000fc800078ef808 */
[----:B------:R-:W-:Y:S01]  /*2ad20*/  LOP3.LUT R8, R8, 0x80, RZ, 0xfc, !PT ;  /* 0x0000008008087812 */ /* 0x000fe200078efcff */
[----:B------:R-:W-:Y:S05]  /*2ad30*/  YIELD ;  /* 0x0000000000007946 */ /* 0x000fea0003800000 */
[----:B------:R-:W-:Y:S01]  /*2ad40*/  ULDC.64 UR4, c[0x0][0x428] ;  /* 0x00010a0000047ab9 */ /* 0x000fe20000000a00 */
[----:B------:R-:W-:Y:S01]  /*2ad50*/  ULDC.64 UR6, c[0x0][0x418] ;  /* 0x0001060000067ab9 */ /* 0x000fe20000000a00 */
[----:B--2---:R-:W-:-:S04]  /*2ad60*/  IMAD R0, R34, 0xa0, R0 ;  /* 0x000000a022007824 */ /* 0x004fc800078e0200 */
[----:B------:R-:W-:-:S04]  /*2ad70*/  IMAD.IADD R5, R5, 0x1, R0 ;  /* 0x0000000105057824 */ /* 0x000fc800078e0200 */
[----:B0-----:R-:W-:-:S04]  /*2ad80*/  @P0 IMAD.HI.U32 R4, R5, R4, RZ ;  /* 0x0000000405040227 */ /* 0x001fc800078e00ff */
[----:B------:R-:W-:Y:S01]  /*2ad90*/  IMAD.MOV.U32 R2, RZ, RZ, R5 ;  /* 0x000000ffff027224 */ /* 0x000fe200078e0005 */
[----:B-1----:R-:W-:Y:S02]  /*2ada0*/  @P0 SHF.R.U32.HI R2, RZ, R3, R4 ;  /* 0x00000003ff020219 */ /* 0x002fe40000011604 */
[----:B------:R-:W0:Y:S01]  /*2adb0*/  @P0 LDC R3, c[0x0][0x438] ;  /* 0x00010e00ff030b82 */ /* 0x000e220000000800 */
[----:B------:R-:W-:-:S04]  /*2adc0*/  IMAD.IADD R0, R8, 0x1, R0 ;  /* 0x0000000108007824 */ /* 0x000fc800078e0200 */
[----:B------:R-:W-:-:S04]  /*2add0*/  @P0 IMAD.HI.U32 R6, R0, R9, RZ ;  /* 0x0000000900060227 */ /* 0x000fc800078e00ff */
[----:B------:R-:W-:Y:S02]  /*2ade0*/  IMAD.MOV.U32 R4, RZ, RZ, R0 ;  /* 0x000000ffff047224 */ /* 0x000fe400078e0000 */
[----:B------:R-:W-:-:S04]  /*2adf0*/  IMAD.MOV R9, RZ, RZ, -R2 ;  /* 0x000000ffff097224 */ /* 0x000fc800078e0a02 */
[----:B------:R-:W-:Y:S01]  /*2ae00*/  IMAD R9, R7, R9, R5 ;  /* 0x0000000907097224 */ /* 0x000fe200078e0205 */
[----:B0-----:R-:W-:-:S05]  /*2ae10*/  @P0 SHF.R.U32.HI R4, RZ, R3, R6 ;  /* 0x00000003ff040219 */ /* 0x001fca0000011606 */
[----:B------:R-:W-:-:S04]  /*2ae20*/  IMAD.MOV R3, RZ, RZ, -R4 ;  /* 0x000000ffff037224 */ /* 0x000fc800078e0a04 */
[----:B------:R-:W-:Y:S01]  /*2ae30*/  IMAD R7, R7, R3, R0 ;  /* 0x0000000307077224 */ /* 0x000fe200078e0200 */
[----:B------:R-:W-:Y:S01]  /*2ae40*/  SHF.R.S32.HI R3, RZ, 0x1f, R2 ;  /* 0x0000001fff037819 */ /* 0x000fe20000011402 */
[----:B---3--:R-:W-:-:S04]  /*2ae50*/  IMAD R0, R10, UR4, RZ ;  /* 0x000000040a007c24 */ /* 0x008fc8000f8e02ff */
[C---:B------:R-:W-:Y:S02]  /*2ae60*/  IMAD R0, R36.reuse, UR5, R0 ;  /* 0x0000000524007c24 */ /* 0x040fe4000f8e0200 */
[----:B------:R-:W-:-:S04]  /*2ae70*/  IMAD.WIDE.U32 R2, R36, UR4, R2 ;  /* 0x0000000424027c25 */ /* 0x000fc8000f8e0002 */
[----:B------:R-:W-:Y:S01]  /*2ae80*/  IMAD.IADD R3, R0, 0x1, R3 ;  /* 0x0000000100037824 */ /* 0x000fe200078e0203 */
[----:B------:R-:W-:-:S04]  /*2ae90*/  LEA R10, P0, R2, UR6, 0x2 ;  /* 0x00000006020a7c11 */ /* 0x000fc8000f8010ff */
[----:B------:R-:W-:-:S05]  /*2aea0*/  LEA.HI.X R11, R2, UR7, R3, 0x2, P0 ;  /* 0x00000007020b7c11 */ /* 0x000fca00080f1403 */
[----:B------:R-:W2:Y:S01]  /*2aeb0*/  LDG.E R10, desc[UR60][R10.64] ;  /* 0x0000003c0a0a7981 */ /* 0x000ea2000c1e1900 */
[----:B------:R-:W-:Y:S02]  /*2aec0*/  ISETP.GT.U32.AND P1, PT, R8, 0x9f, PT ;  /* 0x0000009f0800780c */ /* 0x000fe40003f24070 */
[----:B------:R-:W-:Y:S01]  /*2aed0*/  LOP3.LUT P2, RZ, R16, 0x4, RZ, 0xc0, !PT ;  /* 0x0000000410ff7812 */ /* 0x000fe2000784c0ff */
[----:B------:R-:W-:-:S10]  /*2aee0*/  VIADD R33, R20, 0x1 ;  /* 0x0000000114217836 */ /* 0x000fd40000000000 */
[--C-:B------:R-:W-:Y:S01]  /*2aef0*/  @!P1 SHF.R.S32.HI R3, RZ, 0x1f, R4.reuse ;  /* 0x0000001fff039819 */ /* 0x100fe20000011404 */
[----:B------:R-:W-:-:S04]  /*2af00*/  @!P1 IMAD.MOV.U32 R2, RZ, RZ, R4 ;  /* 0x000000ffff029224 */ /* 0x000fc800078e0004 */
[----:B------:R-:W-:-:S04]  /*2af10*/  @!P1 IMAD.WIDE.U32 R2, R36, UR4, R2 ;  /* 0x0000000424029c25 */ /* 0x000fc8000f8e0002 */
[----:B------:R-:W-:Y:S01]  /*2af20*/  @!P1 IMAD.IADD R0, R0, 0x1, R3 ;  /* 0x0000000100009824 */ /* 0x000fe200078e0203 */
[----:B------:R-:W-:Y:S01]  /*2af30*/  @!P1 LEA R4, P0, R2, UR6, 0x2 ;  /* 0x0000000602049c11 */ /* 0x000fe2000f8010ff */
[----:B------:R-:W-:-:S03]  /*2af40*/  IMAD.MOV.U32 R8, RZ, RZ, RZ ;  /* 0x000000ffff087224 */ /* 0x000fc600078e00ff */
        /* <DEDUP_REMOVED lines=11> */
.L_x_2143:
[----:B------:R-:W-:Y:S01]  /*2b000*/  IMAD R0, R33, 0x8, R17 ;  /* 0x0000000821007824 */ /* 0x000fe200078e0211 */
[----:B------:R-:W-:Y:S01]  /*2b010*/  SHF.L.U32 R30, R37, 0x1f, RZ ;  /* 0x0000001f251e7819 */ /* 0x000fe200000006ff */
[----:B------:R-:W-:Y:S01]  /*2b020*/  BSSY B0, `(.L_x_2144) ;  /* 0x0000004000007945 */ /* 0x000fe20003800000 */
[----:B------:R-:W-:Y:S02]  /*2b030*/  SHF.R.S32.HI R23, RZ, 0x1f, R9 ;  /* 0x0000001fff177819 */ /* 0x000fe40000011409 */
[----:B------:R-:W0:Y:S02]  /*2b040*/  SYNCS.PHASECHK.TRANS64.TRYWAIT P0, [R0+URZ+0x22880], R30 ;  /* 0x0228801e000075a7 */ /* 0x000e24000800017f */
[----:B0-----:R-:W-:Y:S05]  /*2b050*/  @!P0 BRA `(.L_x_2145) ;  /* 0x0000009400dc8947 */ /* 0x001fea0003800000 */
.L_x_2447:
[----:B------:R-:W-:Y:S05]  /*2b060*/  BSYNC B0 ;  /* 0x0000000000007941 */ /* 0x000fea0003800000 */
.L_x_2144:
        /* <DEDUP_REMOVED lines=84> */
.L_x_2469:
        /* <DEDUP_REMOVED lines=8> */
.L_x_2147:
        /* <DEDUP_REMOVED lines=10> */
.L_x_2148:
[----:B------:R3:W-:Y:S01]  /*2b6d0*/  SYNCS.ARRIVE.TRANS64.A1T0 RZ, [R0+URZ+0x22870], RZ ;  /* 0x022870ff00ff79a7 */ /* 0x0007e2000810003f */
[----:B------:R-:W-:Y:S05]  /*2b6e0*/  @!P3 BRA `(.L_x_2149) ;  /* 0x000000000004b947 */ /* 0x000fea0003800000 */
[----:B------:R-:W-:Y:S01]  /*2b6f0*/  BPT.TRAP 0x1 ;  /* 0x000000040000795c */ /* 0x000fe20000300000 */
.L_x_2149:
[----:B------:R-:W4:Y:S01]  /*2b700*/  SYNCS.PHASECHK.TRANS64.TRYWAIT P0, [R0+URZ+0x22840], R30 ;  /* 0x0228401e000075a7 */ /* 0x000f22000800017f */
[----:B------:R-:W-:Y:S04]  /*2b710*/  BSSY B0, `(.L_x_2150) ;  /* 0x0000002000007945 */ /* 0x000fe80003800000 */
[----:B----4-:R-:W-:Y:S05]  /*2b720*/  @!P0 BRA `(.L_x_2151) ;  /* 0x0000009800f88947 */ /* 0x010fea0003800000 */
.L_x_2470:
[----:B------:R-:W-:Y:S05]  /*2b730*/  BSYNC B0 ;  /* 0x0000000000007941 */ /* 0x000fea0003800000 */
.L_x_2150:
        /* <DEDUP_REMOVED lines=13> */
[C---:B------:R-:W-:Y:S01]  /*2b810*/  IMAD R9, R7.reuse, UR5, R9 ;  /* 0x0000000507097c24 */ /* 0x040fe2000f8e0209 */
[----:B-----5:R-:W-:Y:S01]  /*2b820*/  ISETP.GE.AND P2, PT, R32, R11, PT ;  /* 0x0000000b2000720c */ /* 0x020fe20003f46270 */
        /* <DEDUP_REMOVED lines=64> */
.L_x_2492:
        /* <DEDUP_REMOVED lines=8> */
.L_x_2153:
        /* <DEDUP_REMOVED lines=10> */
.L_x_2154:
[----:B------:R3:W-:Y:S02]  /*2bd50*/  SYNCS.ARRIVE.TRANS64.A1T0 RZ, [R0+URZ+0x22830], RZ ;  /* 0x022830ff00ff79a7 */ /* 0x0007e4000810003f */
[----:B---34-:R-:W-:-:S05]  /*2bd60*/  IMAD.U32 R0, RZ, RZ, UR36 ;  /* 0x00000024ff007e24 */ /* 0x018fca000f8e00ff */
[----:B------:R-:W-:-:S13]  /*2bd70*/  ISETP.NE.AND P0, PT, R0, 0x3, PT ;  /* 0x000000030000780c */ /* 0x000fda0003f05270 */
[----:B------:R-:W-:Y:S05]  /*2bd80*/  @!P0 BRA `(.L_x_2155) ;  /* 0x0000000000048947 */ /* 0x000fea0003800000 */
[----:B------:R-:W-:Y:S01]  /*2bd90*/  BPT.TRAP 0x1 ;  /* 0x000000040000795c */ /* 0x000fe20000300000 */
.L_x_2155:
[----:B------:R-:W-:Y:S01]  /*2bda0*/  LOP3.LUT R0, R21, 0x1, RZ, 0x3c, !PT ;  /* 0x0000000115007812 */ /* 0x000fe200078e3cff */
[----:B0-----:R-:W-:Y:S01]  /*2bdb0*/  IMAD R3, R20, 0x8, R17 ;  /* 0x0000000814037824 */ /* 0x001fe200078e0211 */
[----:B------:R-:W-:Y:S02]  /*2bdc0*/  BSSY B0, `(.L_x_2156) ;  /* 0x0000004000007945 */ /* 0x000fe40003800000 */
[----:B------:R-:W-:-:S04]  /*2bdd0*/  SHF.L.U32 R0, R0, 0x1f, RZ ;  /* 0x0000001f00007819 */ /* 0x000fc800000006ff */
[----:B------:R-:W0:Y:S02]  /*2bde0*/  SYNCS.PHASECHK.TRANS64.TRYWAIT P2, [R3+URZ+0x22870], R0 ;  /* 0x02287000030075a7 */ /* 0x000e24000804017f */
[----:B0-----:R-:W-:Y:S05]  /*2bdf0*/  @!P2 BRA `(.L_x_2157) ;  /* 0x000000a00004a947 */ /* 0x001fea0003800000 */
.L_x_2493:
[----:B------:R-:W-:Y:S05]  /*2be00*/  BSYNC B0 ;  /* 0x0000000000007941 */ /* 0x000fea0003800000 */
.L_x_2156:
[----:B------:R-:W-:-:S13]  /*2be10*/  LOP3.LUT P2, RZ, R16, 0x4, RZ, 0xc0, !PT ;  /* 0x0000000410ff7812 */ /* 0x000fda000784c0ff */
[----:B------:R-:W-:Y:S05]  /*2be20*/  @!P2 BRA `(.L_x_2158) ;  /* 0x000000000004a947 */ /* 0x000fea0003800000 */
[----:B------:R-:W-:Y:S01]  /*2be30*/  BPT.TRAP 0x1 ;  /* 0x000000040000795c */ /* 0x000fe20000300000 */
.L_x_2158:
[----:B0-----:R-:W-:Y:S01]  /*2be40*/  SHF.L.U32 R0, R21, 0x1f, RZ ;  /* 0x0000001f15007819 */ /* 0x001fe200000006ff */
[----:B------:R-:W-:-:S03]  /*2be50*/  IMAD R12, R20, 0x5000, RZ ;  /* 0x00005000140c7824 */ /* 0x000fc600078e02ff */
[----:B------:R-:W0:Y:S02]  /*2be60*/  SYNCS.PHASECHK.TRANS64.TRYWAIT P2, [R3+URZ+0x22860], R0 ;  /* 0x02286000030075a7 */ /* 0x000e24000804017f */
[----:B0-----:R-:W-:Y:S05]  /*2be70*/  @!P2 BRA `(.L_x_2159) ;  /* 0x0000009c00f8a947 */ /* 0x001fea0003800000 */
.L_x_2494:
        /* <DEDUP_REMOVED lines=78> */
.L_x_2160:
[----:B-1----:R1:W-:Y:S01]  /*2c360*/  SYNCS.ARRIVE.TRANS64.A1T0 RZ, [R3+URZ+0x22850], RZ ;  /* 0x022850ff03ff79a7 */ /* 0x0023e2000810003f */
[----:B------:R-:W-:Y:S06]  /*2c370*/  BAR.SYNC.DEFER_BLOCKING 0x2, 0x80 ;  /* 0x0082000000007b1d */ /* 0x000fec0000010000 */
[----:B------:R-:W-:Y:S05]  /*2c380*/  @!P0 BRA `(.L_x_2161) ;  /* 0x0000000000048947 */ /* 0x000fea0003800000 */
[----:B------:R-:W-:Y:S01]  /*2c390*/  BPT.TRAP 0x1 ;  /* 0x000000040000795c */ /* 0x000fe20000300000 */
.L_x_2161:
[----:B------:R-:W2:Y:S01]  /*2c3a0*/  LDL R0, [R1+0x10] ;  /* 0x0000100001007983 */ /* 0x000ea20000100800 */
[----:B-1----:R-:W-:Y:S02]  /*2c3b0*/  VIADD R3, R3, 0x22880 ;  /* 0x0002288003037836 */ /* 0x002fe40000000000 */
[----:B------:R-:W-:Y:S02]  /*2c3c0*/  IMAD.MOV.U32 R20, RZ, RZ, R33 ;  /* 0x000000ffff147224 */ /* 0x000fe400078e0021 */
[----:B------:R-:W-:Y:S01]  /*2c3d0*/  IMAD.MOV.U32 R21, RZ, RZ, R37 ;  /* 0x000000ffff157224 */ /* 0x000fe200078e0025 */
[----:B--2---:R-:W-:-:S04]  /*2c3e0*/  PRMT R3, R0, 0x654, R3 ;  /* 0x0000065400037816 */ /* 0x004fc80000000003 */
[----:B------:R1:W-:Y:S01]  /*2c3f0*/  SYNCS.ARRIVE.TRANS64.RED.A1T0 RZ, [R3+URZ], RZ ;  /* 0x000000ff03ff79a7 */ /* 0x0003e2000810043f */
[----:B------:R-:W-:Y:S05]  /*2c400*/  @P1 BRA `(.L_x_2162) ;  /* 0xffffffe400fc1947 */ /* 0x000fea000383ffff */
.L_x_2142:
        /* <DEDUP_REMOVED lines=19> */
.L_x_2164:
[----:B------:R-:W-:Y:S05]  /*2c540*/  BSYNC B0 ;  /* 0x0000000000007941 */ /* 0x000fea0003800000 */
.L_x_2163:
[----:B------:R-:W-:Y:S05]  /*2c550*/  @!P0 BRA `(.L_x_2165) ;  /* 0x0000000000048947 */ /* 0x000fea0003800000 */
[----:B------:R-:W-:Y:S01]  /*2c560*/  BPT.TRAP 0x1 ;  /* 0x000000040000795c */ /* 0x000fe20000300000 */
.L_x_2165:
[----:B-1----:R-:W-:Y:S01]  /*2c570*/  LOP3.LUT R3, R37, 0x1, RZ, 0x3c, !PT ;  /* 0x0000000125037812 */ /* 0x002fe200078e3cff */
[----:B------:R-:W-:Y:S01]  /*2c580*/  IMAD R18, R33, 0x8, R17 ;  /* 0x0000000821127824 */ /* 0x000fe200078e0211 */
[----:B------:R-:W-:Y:S02]  /*2c590*/  BSSY B0, `(.L_x_2166) ;  /* 0x0000004000007945 */ /* 0x000fe40003800000 */
[----:B------:R-:W-:-:S04]  /*2c5a0*/  SHF.L.U32 R3, R3, 0x1f, RZ ;  /* 0x0000001f03037819 */ /* 0x000fc800000006ff */
[----:B------:R-:W0:Y:S02]  /*2c5b0*/  SYNCS.PHASECHK.TRANS64.TRYWAIT P1, [R18+URZ+0x22870], R3 ;  /* 0x02287003120075a7 */ /* 0x000e24000802017f */
[----:B0-----:R-:W-:Y:S05]  /*2c5c0*/  @!P1 BRA `(.L_x_2167) ;  /* 0x0000009800389947 */ /* 0x001fea0003800000 */
.L_x_2495:
[----:B------:R-:W-:Y:S05]  /*2c5d0*/  BSYNC B0 ;  /* 0x0000000000007941 */ /* 0x000fea0003800000 */
.L_x_2166:
[----:B------:R-:W-:-:S13]  /*2c5e0*/  LOP3.LUT P1, RZ, R16, 0x4, RZ, 0xc0, !PT ;  /* 0x0000000410ff7812 */ /* 0x000fda000782c0ff */
[----:B------:R-:W-:Y:S05]  /*2c5f0*/  @!P1 BRA `(.L_x_2168) ;  /* 0x0000000000049947 */ /* 0x000fea0003800000 */
[----:B------:R-:W-:Y:S01]  /*2c600*/  BPT.TRAP 0x1 ;  /* 0x000000040000795c */ /* 0x000fe20000300000 */
.L_x_2168:
[----:B0-----:R-:W-:-:S04]  /*2c610*/  SHF.L.U32 R3, R37, 0x1f, RZ ;  /* 0x0000001f25037819 */ /* 0x001fc800000006ff */
[----:B------:R-:W0:Y:S02]  /*2c620*/  SYNCS.PHASECHK.TRANS64.TRYWAIT P1, [R18+URZ+0x22860], R3 ;  /* 0x02286003120075a7 */ /* 0x000e24000802017f */
[----:B0-----:R-:W-:Y:S05]  /*2c630*/  @!P1 BRA `(.L_x_2169) ;  /* 0x0000009800309947 */ /* 0x001fea0003800000 */
.L_x_2496:
[----:B------:R-:W2:Y:S04]  /*2c640*/  LDL R2, [R1+0x1c] ;  /* 0x00001c0001027983 */ /* 0x000ea80000100800 */
[----:B------:R-:W0:Y:S04]  /*2c650*/  LDL R4, [R1+0x20] ;  /* 0x0000200001047983 */ /* 0x000e280000100800 */
[----:B------:R-:W3:Y:S01]  /*2c660*/  LDL R14, [R1+0x18] ;  /* 0x00001800010e7983 */ /* 0x000ee20000100800 */
[----:B------:R-:W-:Y:S01]  /*2c670*/  IMAD R0, R33, 0x5000, RZ ;  /* 0x0000500021007824 */ /* 0x000fe200078e02ff */
[----:B------:R-:W-:Y:S05]  /*2c680*/  WARPSYNC.ALL ;  /* 0x0000000000007948 */ /* 0x000fea0003800000 */
[----:B------:R-:W-:-:S02]  /*2c690*/  LOP3.LUT P1, RZ, R16, 0x4, RZ, 0xc0, !PT ;  /* 0x0000000410ff7812 */ /* 0x000fc4000782c0ff */
[----:B--2---:R-:W-:-:S05]  /*2c6a0*/  LOP3.LUT R2, R0, R2, RZ, 0xfc, !PT ;  /* 0x0000000200027212 */ /* 0x004fca00078efcff */
[----:B------:R-:W-:Y:S01]  /*2c6b0*/  IMAD.IADD R2, R17, 0x1, R2 ;  /* 0x0000000111027824 */ /* 0x000fe200078e0202 */
[----:B---3--:R-:W-:-:S03]  /*2c6c0*/  LOP3.LUT R0, R0, R14, RZ, 0xfc, !PT ;  /* 0x0000000e00007212 */ /* 0x008fc600078efcff */
[----:B0-----:R-:W-:Y:S01]  /*2c6d0*/  IMAD.IADD R3, R4, 0x1, R2 ;  /* 0x0000000104037824 */ /* 0x001fe200078e0202 */
        /* <DEDUP_REMOVED lines=69> */
.L_x_2170:
[----:B-1----:R1:W-:Y:S01]  /*2cb30*/  SYNCS.ARRIVE.TRANS64.A1T0 RZ, [R18+URZ+0x22850], RZ ;  /* 0x022850ff12ff79a7 */ /* 0x0023e2000810003f */
[----:B------:R-:W-:Y:S06]  /*2cb40*/  BAR.SYNC.DEFER_BLOCKING 0x2, 0x80 ;  /* 0x0082000000007b1d */ /* 0x000fec0000010000 */
[----:B------:R-:W-:Y:S05]  /*2cb50*/  @!P0 BRA `(.L_x_2171) ;  /* 0x0000000000048947 */ /* 0x000fea0003800000 */
[----:B------:R-:W-:Y:S01]  /*2cb60*/  BPT.TRAP 0x1 ;  /* 0x000000040000795c */ /* 0x000fe20000300000 */
.L_x_2171:
[----:B0-----:R-:W2:Y:S01]  /*2cb70*/  LDL R0, [R1+0x10] ;  /* 0x0000100001007983 */ /* 0x001ea20000100800 */
[----:B-1----:R-:W-:Y:S02]  /*2cb80*/  VIADD R18, R18, 0x22880 ;  /* 0x0002288012127836 */ /* 0x002fe40000000000 */
[----:B------:R-:W-:-:S05]  /*2cb90*/  VIADD R33, R33, 0x1 ;  /* 0x0000000121217836 */ /* 0x000fca0000000000 */
[----:B------:R-:W-:-:S04]  /*2cba0*/  ISETP.NE.AND P0, PT, R33, 0x2, PT ;  /* 0x000000022100780c */ /* 0x000fc80003f05270 */
[----:B------:R-:W-:Y:S02]  /*2cbb0*/  SEL R33, R33, RZ, P0 ;  /* 0x000000ff21217207 */ /* 0x000fe40000000000 */
[----:B--2---:R-:W-:Y:S02]  /*2cbc0*/  PRMT R18, R0, 0x654, R18 ;  /* 0x0000065400127816 */ /* 0x004fe40000000012 */
[----:B------:R-:W-:Y:S02]  /*2cbd0*/  SEL R0, RZ, 0x1, P0 ;  /* 0x00000001ff007807 */ /* 0x000fe40000000000 */
[----:B------:R0:W-:Y:S02]  /*2cbe0*/  SYNCS.ARRIVE.TRANS64.RED.A1T0 RZ, [R18+URZ], RZ ;  /* 0x000000ff12ff79a7 */ /* 0x0001e4000810043f */
[----:B------:R-:W-:-:S07]  /*2cbf0*/  LOP3.LUT R37, R37, R0, RZ, 0x3c, !PT ;  /* 0x0000000025257212 */ /* 0x000fce00078e3cff */
.L_x_2114:
[----:B------:R-:W-:-:S13]  /*2cc00*/  LOP3.LUT P0, RZ, R16, 0x200, RZ, 0xc0, !PT ;  /* 0x0000020010ff7812 */ /* 0x000fda000780c0ff */
[----:B------:R-:W-:Y:S05]  /*2cc10*/  @!P0 BRA `(.L_x_2172) ;  /* 0x0000000000288947 */ /* 0x000fea0003800000 */
[----:B------:R-:W-:Y:S05]  /*2cc20*/  WARPSYNC.ALL ;  /* 0x0000000000007948 */ /* 0x000fea0003800000 */
[----:B------:R-:W3:Y:S08]  /*2cc30*/  S2UR UR4, SR_CgaCtaId ;  /* 0x00000000000479c3 */ /* 0x000ef00000008800 */
[----:B------:R-:W-:Y:S01]  /*2cc40*/  BAR.SYNC.DEFER_BLOCKING 0x5, 0x180 ;  /* 0x0146000000007b1d */ /* 0x000fe20000010000 */
[----:B------:R-:W-:Y:S01]  /*2cc50*/  MOV R17, 0x400 ;  /* 0x0000040000117802 */ /* 0x000fe20000000f00 */
[----:B---3--:R-:W-:-:S05]  /*2cc60*/  IMAD.U32 R0, RZ, RZ, UR4 ;  /* 0x00000004ff007e24 */ /* 0x008fca000f8e00ff */
[----:B------:R-:W-:Y:S01]  /*2cc70*/  LEA R17, R0, R17, 0x18 ;  /* 0x0000001100117211 */ /* 0x000fe200078ec0ff */
[----:B------:R3:W-:Y:S04]  /*2cc80*/  STL [R1+0x10], R0 ;  /* 0x0000100001007387 */ /* 0x0007e80000100800 */
[----:B------:R3:W4:Y:S01]  /*2cc90*/  LDS.128 R24, [R17+0x228d0] ;  /* 0x0228d00011187984 */ /* 0x0007220000000c00 */
[----:B------:R-:W-:Y:S06]  /*2cca0*/  BAR.ARV 0x4, 0x180 ;  /* 0x0106000000007b1d */ /* 0x000fec0000002000 */
[----:B------:R-:W-:Y:S05]  /*2ccb0*/  BRA `(.L_x_2173) ;  /* 0x0000000c00dc7947 */ /* 0x000fea0003800000 */
.L_x_2172:
[----:B------:R-:W3:Y:S01]  /*2ccc0*/  S2R R0, SR_TID.X ;  /* 0x0000000000007919 */ /* 0x000ee20000002100 */
[----:B------:R-:W-:Y:S01]  /*2ccd0*/  UMOV UR4, 0xffffffff ;  /* 0xffffffff00047882 */ /* 0x000fe20000000000 */
[----:B---3--:R-:W-:-:S04]  /*2cce0*/  LOP3.LUT R8, R0, 0x1f, RZ, 0xc0, !PT ;  /* 0x0000001f00087812 */ /* 0x008fc800078ec0ff */
[----:B------:R-:W-:Y:S01]  /*2ccf0*/  ISETP.NE.AND P0, PT, R8, 0x1f, PT ;  /* 0x0000001f0800780c */ /* 0x000fe20003f05270 */
[----:B------:R-:W-:-:S12]  /*2cd00*/  BRA.DIV UR4, `(.L_x_2174) ;  /* 0x0000009204907947 */ /* 0x000fd8000b800000 */
[----:B------:R-:W-:Y:S01]  /*2cd10*/  IMAD.IADD R9, R27, 0x1, R8 ;  /* 0x000000011b097824 */ /* 0x000fe200078e0208 */
[----:B------:R-:W-:-:S04]  /*2cd20*/  ULDC UR4, c[0x0][0xc3c] ;  /* 0x00030f0000047ab9 */ /* 0x000fc80000000800 */
[----:B------:R-:W-:-:S13]  /*2cd30*/  ISETP.GE.OR P1, PT, R9, UR4, !P0 ;  /* 0x0000000409007c0c */ /* 0x000fda000c726670 */
[----:B------:R-:W3:Y:S08]  /*2cd40*/  @!P1 LDC.64 R2, c[0x0][0xc80] ;  /* 0x00032000ff029b82 */ /* 0x000ef00000000a00 */
[----:B------:R-:W4:Y:S01]  /*2cd50*/  @!P1 LDC.64 R4, c[0x0][0xc78] ;  /* 0x00031e00ff049b82 */ /* 0x000f220000000a00 */
[----:B---3--:R-:W-:-:S05]  /*2cd60*/  @!P1 IMAD.WIDE R2, R9, 0x4, R2 ;  /* 0x0000000409029825 */ /* 0x008fca00078e0202 */
[----:B01----:R4:W3:Y:S02]  /*2cd70*/  @!P1 LDG.E R7, desc[UR60][R2.64] ;  /* 0x0000003c02079981 */ /* 0x0038e4000c1e1900 */
[----:B----4-:R-:W-:-:S05]  /*2cd80*/  @!P1 IMAD.WIDE R2, R9, 0x4, R4 ;  /* 0x0000000409029825 */ /* 0x010fca00078e0204 */
[----:B------:R-:W4:Y:S01]  /*2cd90*/  @!P1 LDG.E R4, desc[UR60][R2.64] ;  /* 0x0000003c02049981 */ /* 0x000f22000c1e1900 */
[----:B------:R-:W-:Y:S01]  /*2cda0*/  IMAD.MOV.U32 R25, RZ, RZ, RZ ;  /* 0x000000ffff197224 */ /* 0x000fe200078e00ff */
[C---:B------:R-:W-:Y:S01]  /*2cdb0*/  ISETP.GE.U32.AND P2, PT, R8.reuse, 0x2, PT ;  /* 0x000000020800780c */ /* 0x040fe20003f46070 */
[----:B------:R-:W-:Y:S01]  /*2cdc0*/  IMAD.MOV.U32 R5, RZ, RZ, RZ ;  /* 0x000000ffff057224 */ /* 0x000fe200078e00ff */
[C---:B------:R-:W-:Y:S01]  /*2cdd0*/  ISETP.GE.U32.AND P3, PT, R8.reuse, 0x4, PT ;  /* 0x000000040800780c */ /* 0x040fe20003f66070 */
[----:B------:R-:W-:Y:S01]  /*2cde0*/  SHFL.IDX PT, R0, R24, RZ, 0x1f ;  /* 0x00001fff18007589 */ /* 0x000fe200000e0000 */
[C---:B------:R-:W-:Y:S02]  /*2cdf0*/  ISETP.GE.U32.AND P4, PT, R8.reuse, 0x8, PT ;  /* 0x000000080800780c */ /* 0x040fe40003f86070 */
[----:B------:R-:W-:Y:S01]  /*2ce00*/  ISETP.GE.U32.AND P5, PT, R8, 0x10, PT ;  /* 0x000000100800780c */ /* 0x000fe20003fa6070 */
[----:B--2---:R0:W-:Y:S02]  /*2ce10*/  SHFL.IDX PT, R6, R24, 0x1, 0x1f ;  /* 0x00201f0018067f89 */ /* 0x0041e400000e0000 */
[----:B0-----:R-:W-:-:S02]  /*2ce20*/  IMAD.MOV.U32 R24, RZ, RZ, RZ ;  /* 0x000000ffff187224 */ /* 0x001fc400078e00ff */
[----:B---3--:R-:W-:Y:S02]  /*2ce30*/  @!P1 IMAD.MOV.U32 R25, RZ, RZ, R7 ;  /* 0x000000ffff199224 */ /* 0x008fe400078e0007 */
[----:B----4-:R-:W-:Y:S01]  /*2ce40*/  @!P1 IMAD.MOV.U32 R5, RZ, RZ, R4 ;  /* 0x000000ffff059224 */ /* 0x010fe200078e0004 */
[----:B------:R-:W-:-:S03]  /*2ce50*/  ISETP.NE.AND P1, PT, R8, RZ, PT ;  /* 0x000000ff0800720c */ /* 0x000fc60003f25270 */
[----:B------:R-:W-:-:S05]  /*2ce60*/  IMAD R13, R5, R25, RZ ;  /* 0x00000019050d7224 */ /* 0x000fca00078e02ff */
        /* <DEDUP_REMOVED lines=15> */
[----:B------:R0:W1:Y:S02]  /*2cf60*/  SHFL.IDX PT, R14, R2, 0x1f, 0x1f ;  /* 0x03e01f00020e7f89 */ /* 0x00006400000e0000 */
.L_x_2506:
[----:B------:R-:W-:Y:S02]  /*2cf70*/  ULDC UR4, c[0x0][0xc38] ;  /* 0x00030e0000047ab9 */ /* 0x000fe40000000800 */
[----:B------:R-:W-:-:S04]  /*2cf80*/  IMAD.U32 R4, RZ, RZ, UR4 ;  /* 0x00000004ff047e24 */ /* 0x000fc8000f8e00ff */
[----:B-1----:R-:W-:-:S04]  /*2cf90*/  IMAD R3, R14, R4, RZ ;  /* 0x000000040e037224 */ /* 0x002fc800078e02ff */
[----:B------:R-:W-:-:S05]  /*2cfa0*/  IMAD.IADD R6, R6, 0x1, R3 ;  /* 0x0000000106067824 */ /* 0x000fca00078e0203 */
[----:B------:R-:W-:-:S13]  /*2cfb0*/  ISETP.GT.AND P6, PT, R6, R0, PT ;  /* 0x000000000600720c */ /* 0x000fda0003fc4270 */
[----:B------:R-:W-:Y:S05]  /*2cfc0*/  @P6 BRA `(.L_x_2175) ;  /* 0x0000000000a46947 */ /* 0x000fea0003800000 */
.L_x_2178:
[----:B0-----:R-:W0:Y:S01]  /*2cfd0*/  LDC R2, c[0x0][0xc3c] ;  /* 0x00030f00ff027b82 */ /* 0x001e220000000800 */
[----:B------:R-:W-:-:S05]  /*2cfe0*/  VIADD R27, R27, 0x1f ;  /* 0x0000001f1b1b7836 */ /* 0x000fca0000000000 */
[----:B0-----:R-:W-:-:S13]  /*2cff0*/  ISETP.GE.AND P6, PT, R27, R2, PT ;  /* 0x000000021b00720c */ /* 0x001fda0003fc6270 */
[----:B------:R-:W-:Y:S05]  /*2d000*/  @P6 BRA `(.L_x_2176) ;  /* 0x0000000800bc6947 */ /* 0x000fea0003800000 */
[----:B------:R-:W0:Y:S01]  /*2d010*/  S2R R3, SR_TID.X ;  /* 0x0000000000037919 */ /* 0x000e220000002100 */
[----:B------:R-:W-:Y:S01]  /*2d020*/  IMAD.MOV.U32 R25, RZ, RZ, RZ ;  /* 0x000000ffff197224 */ /* 0x000fe200078e00ff */
[----:B0-----:R-:W-:-:S05]  /*2d030*/  LOP3.LUT R3, R3, 0x1f, RZ, 0xc0, !PT ;  /* 0x0000001f03037812 */ /* 0x001fca00078ec0ff */
[----:B------:R-:W-:-:S05]  /*2d040*/  IMAD.IADD R7, R27, 0x1, R3 ;  /* 0x000000011b077824 */ /* 0x000fca00078e0203 */
[----:B------:R-:W-:-:S13]  /*2d050*/  ISETP.GE.OR P6, PT, R7, R2, !P0 ;  /* 0x000000020700720c */ /* 0x000fda00047c6670 */
[----:B------:R-:W0:Y:S08]  /*2d060*/  @!P6 LDC.64 R2, c[0x0][0xc80] ;  /* 0x00032000ff02eb82 */ /* 0x000e300000000a00 */
[----:B------:R-:W1:Y:S01]  /*2d070*/  @!P6 LDC.64 R4, c[0x0][0xc78] ;  /* 0x00031e00ff04eb82 */ /* 0x000e620000000a00 */
[----:B0-----:R-:W-:-:S05]  /*2d080*/  @!P6 IMAD.WIDE R2, R7, 0x4, R2 ;  /* 0x000000040702e825 */ /* 0x001fca00078e0202 */
[----:B------:R1:W2:Y:S02]  /*2d090*/  @!P6 LDG.E R25, desc[UR60][R2.64] ;  /* 0x0000003c0219e981 */ /* 0x0002a4000c1e1900 */
[----:B-1----:R-:W-:-:S04]  /*2d0a0*/  @!P6 IMAD.WIDE R2, R7, 0x4, R4 ;  /* 0x000000040702e825 */ /* 0x002fc800078e0204 */
[----:B------:R-:W-:-:S06]  /*2d0b0*/  IMAD.MOV.U32 R5, RZ, RZ, RZ ;  /* 0x000000ffff057224 */ /* 0x000fcc00078e00ff */
[----:B------:R-:W2:Y:S01]  /*2d0c0*/  @!P6 LDG.E R5, desc[UR60][R2.64] ;  /* 0x0000003c0205e981 */ /* 0x000ea2000c1e1900 */
[----:B------:R-:W-:Y:S01]  /*2d0d0*/  UMOV UR4, 0xffffffff ;  /* 0xffffffff00047882 */ /* 0x000fe20000000000 */
[----:B--2---:R-:W-:Y:S02]  /*2d0e0*/  IMAD R13, R5, R25, RZ ;  /* 0x00000019050d7224 */ /* 0x004fe400078e02ff */
[----:B------:R-:W-:Y:S05]  /*2d0f0*/  BRA.DIV UR4, `(.L_x_2177) ;  /* 0x0000009204cc7947 */ /* 0x000fea000b800000 */
        /* <DEDUP_REMOVED lines=16> */
.L_x_2514:
[----:B------:R-:W-:Y:S02]  /*2d200*/  ULDC UR4, c[0x0][0xc38] ;  /* 0x00030e0000047ab9 */ /* 0x000fe40000000800 */
[----:B------:R-:W-:-:S04]  /*2d210*/  IMAD.U32 R4, RZ, RZ, UR4 ;  /* 0x00000004ff047e24 */ /* 0x000fc8000f8e00ff */
[----:B-1----:R-:W-:-:S04]  /*2d220*/  IMAD R3, R14, R4, RZ ;  /* 0x000000040e037224 */ /* 0x002fc800078e02ff */
[----:B------:R-:W-:-:S05]  /*2d230*/  IMAD.IADD R6, R3, 0x1, R6 ;  /* 0x0000000103067824 */ /* 0x000fca00078e0206 */
[----:B------:R-:W-:-:S13]  /*2d240*/  ISETP.GT.AND P6, PT, R6, R0, PT ;  /* 0x000000000600720c */ /* 0x000fda0003fc4270 */
[----:B------:R-:W-:Y:S05]  /*2d250*/  @!P6 BRA `(.L_x_2178) ;  /* 0xfffffffc005ce947 */ /* 0x000fea000383ffff */
.L_x_2175:
[----:B------:R-:W-:Y:S01]  /*2d260*/  IMAD.IADD R6, R6, 0x1, -R3 ;  /* 0x0000000106067824 */ /* 0x000fe200078e0a03 */
[----:B------:R-:W-:-:S03]  /*2d270*/  UMOV UR4, 0xffffffff ;  /* 0xffffffff00047882 */ /* 0x000fc60000000000 */
[----:B------:R-:W-:-:S05]  /*2d280*/  IMAD R3, R2, R4, R6 ;  /* 0x0000000402037224 */ /* 0x000fca00078e0206 */
[----:B------:R-:W-:Y:S01]  /*2d290*/  ISETP.GT.AND P6, PT, R3, R0, PT ;  /* 0x000000000300720c */ /* 0x000fe20003fc4270 */
[----:B------:R-:W-:-:S12]  /*2d2a0*/  BRA.DIV UR4, `(.L_x_2179) ;  /* 0x0000009604187947 */ /* 0x000fd8000b800000 */
[----:B------:R-:W-:-:S04]  /*2d2b0*/  VOTE.ANY R3, PT, !P6 ;  /* 0x0000000000037806 */ /* 0x000fc800070e0100 */
[----:B------:R-:W1:Y:S02]  /*2d2c0*/  POPC R7, R3 ;  /* 0x0000000300077309 */ /* 0x000e640000000000 */
[----:B-1----:R1:W2:Y:S01]  /*2d2d0*/  SHFL.IDX PT, R25, R25, R7, 0x1f ;  /* 0x00001f0719197589 */ /* 0x0022a200000e0000 */
[----:B------:R-:W-:-:S03]  /*2d2e0*/  IMAD.IADD R27, R7, 0x1, R27 ;  /* 0x00000001071b7824 */ /* 0x000fc600078e021b */
[----:B------:R1:W3:Y:S04]  /*2d2f0*/  SHFL.IDX PT, R5, R5, R7, 0x1f ;  /* 0x00001f0705057589 */ /* 0x0002e800000e0000 */
.L_x_2519:
[----:B------:R-:W-:-:S13]  /*2d300*/  ISETP.NE.AND P0, PT, R3, RZ, PT ;  /* 0x000000ff0300720c */ /* 0x000fda0003f05270 */
[----:B------:R-:W-:Y:S05]  /*2d310*/  @!P0 BRA `(.L_x_2180) ;  /* 0x0000000000108947 */ /* 0x000fea0003800000 */
[----:B------:R-:W-:Y:S01]  /*2d320*/  UMOV UR4, 0xffffffff ;  /* 0xffffffff00047882 */ /* 0x000fe20000000000 */
[----:B------:R-:W-:Y:S02]  /*2d330*/  VIADD R12, R7, 0xffffffff ;  /* 0xffffffff070c7836 */ /* 0x000fe40000000000 */
[----:B------:R-:W-:Y:S05]  /*2d340*/  BRA.DIV UR4, `(.L_x_2181) ;  /* 0x0000009604507947 */ /* 0x000fea000b800000 */
[----:B------:R4:W0:Y:S02]  /*2d350*/  SHFL.IDX PT, R24, R2, R12, 0x1f ;  /* 0x00001f0c02187589 */ /* 0x00082400000e0000 */
.L_x_2180:
[----:B---3--:R-:W-:Y:S01]  /*2d360*/  ISETP.NE.AND P0, PT, R5, 0x1, PT ;  /* 0x000000010500780c */ /* 0x008fe20003f05270 */
[----:B0-----:R-:W-:-:S04]  /*2d370*/  IMAD R24, R24, R4, R6 ;  /* 0x0000000418187224 */ /* 0x001fc800078e0206 */
[----:B------:R-:W-:-:S08]  /*2d380*/  IMAD.IADD R0, R0, 0x1, -R24 ;  /* 0x0000000100007824 */ /* 0x000fd000078e0a18 */
[----:B------:R-:W-:Y:S05]  /*2d390*/  @!P0 BRA `(.L_x_2182) ;  /* 0x0000000000dc8947 */ /* 0x000fea0003800000 */
[----:B--2---:R-:W-:Y:S01]  /*2d3a0*/  IABS R4, R25 ;  /* 0x0000001900047213 */ /* 0x004fe20000000000 */
[----:B----4-:R-:W-:Y:S01]  /*2d3b0*/  IMAD.MOV.U32 R2, RZ, RZ, RZ ;  /* 0x000000ffff027224 */ /* 0x010fe200078e00ff */
[----:B------:R-:W-:Y:S02]  /*2d3c0*/  IABS R6, R5 ;  /* 0x0000000500067213 */ /* 0x000fe40000000000 */
[----:B-1----:R-:W0:Y:S08]  /*2d3d0*/  I2F.RP R7, R4 ;  /* 0x0000000400077306 */ /* 0x002e300000209400 */
[----:B------:R-:W-:Y:S08]  /*2d3e0*/  I2F.RP R10, R6 ;  /* 0x00000006000a7306 */ /* 0x000ff00000209400 */
[----:B0-----:R-:W0:Y:S02]  /*2d3f0*/  MUFU.RCP R7, R7 ;  /* 0x0000000700077308 */ /* 0x001e240000001000 */
[----:B0-----:R-:W-:-:S06]  /*2d400*/  VIADD R3, R7, 0xffffffe ;  /* 0x0ffffffe07037836 */ /* 0x001fcc0000000000 */
[----:B------:R-:W0:Y:S02]  /*2d410*/  F2I.FTZ.U32.TRUNC.NTZ R3, R3 ;  /* 0x0000000300037305 */ /* 0x000e24000021f000 */
[----:B0-----:R-:W-:-:S04]  /*2d420*/  IMAD.MOV R9, RZ, RZ, -R3 ;  /* 0x000000ffff097224 */ /* 0x001fc800078e0a03 */
[----:B------:R-:W-:-:S04]  /*2d430*/  IMAD R9, R9, R4, RZ ;  /* 0x0000000409097224 */ /* 0x000fc800078e02ff */
[----:B------:R-:W-:Y:S01]  /*2d440*/  IMAD.HI.U32 R8, R3, R9, R2 ;  /* 0x0000000903087227 */ /* 0x000fe200078e0002 */
[----:B------:R-:W-:Y:S01]  /*2d450*/  IABS R9, R0 ;  /* 0x0000000000097213 */ /* 0x000fe20000000000 */
[----:B------:R-:W0:Y:S01]  /*2d460*/  MUFU.RCP R2, R10 ;  /* 0x0000000a00027308 */ /* 0x000e220000001000 */
[----:B------:R-:W-:-:S03]  /*2d470*/  IABS R3, R25 ;  /* 0x0000001900037213 */ /* 0x000fc60000000000 */
[----:B------:R-:W-:-:S04]  /*2d480*/  IMAD.HI.U32 R7, R8, R9, RZ ;  /* 0x0000000908077227 */ /* 0x000fc800078e00ff */
[----:B------:R-:W-:-:S04]  /*2d490*/  IMAD.MOV R12, RZ, RZ, -R3 ;  /* 0x000000ffff0c7224 */ /* 0x000fc800078e0a03 */
[----:B------:R-:W-:Y:S02]  /*2d4a0*/  IMAD R9, R7, R12, R9 ;  /* 0x0000000c07097224 */ /* 0x000fe400078e0209 */
[----:B0-----:R-:W-:-:S03]  /*2d4b0*/  VIADD R3, R2, 0xffffffe ;  /* 0x0ffffffe02037836 */ /* 0x001fc60000000000 */
[----:B------:R-:W-:Y:S01]  /*2d4c0*/  ISETP.GT.U32.AND P1, PT, R4, R9, PT ;  /* 0x000000090400720c */ /* 0x000fe20003f24070 */
[----:B------:R-:W-:Y:S02]  /*2d4d0*/  IMAD.MOV.U32 R2, RZ, RZ, RZ ;  /* 0x000000ffff027224 */ /* 0x000fe400078e00ff */
        /* <DEDUP_REMOVED lines=11> */
[----:B------:R-:W-:-:S05]  /*2d590*/  IABS R2, R5 ;  /* 0x0000000500027213 */ /* 0x000fca0000000000 */
        /* <DEDUP_REMOVED lines=12> */
[----:B------:R-:W-:Y:S01]  /*2d660*/  ISETP.GE.U32.AND P0, PT, R3, R6, PT ;  /* 0x000000060300720c */ /* 0x000fe20003f06070 */
[----:B------:R-:W-:-:S04]  /*2d670*/  IMAD.MOV R3, RZ, RZ, -R7 ;  /* 0x000000ffff037224 */ /* 0x000fc800078e0a07 */
[----:B------:R-:W-:-:S08]  /*2d680*/  IMAD R3, R25, R3, R0 ;  /* 0x0000000319037224 */ /* 0x000fd000078e0200 */
[----:B------:R-:W-:-:S04]  /*2d690*/  @P0 VIADD R4, R4, 0x1 ;  /* 0x0000000104040836 */ /* 0x000fc80000000000 */
[----:B------:R-:W-:Y:S01]  /*2d6a0*/  @!P2 IMAD.MOV R4, RZ, RZ, -R4 ;  /* 0x000000ffff04a224 */ /* 0x000fe200078e0a04 */
[----:B------:R-:W-:-:S05]  /*2d6b0*/  @!P1 LOP3.LUT R4, RZ, R5, RZ, 0x33, !PT ;  /* 0x00000005ff049212 */ /* 0x000fca00078e33ff */
[--C-:B------:R-:W-:Y:S02]  /*2d6c0*/  IMAD.MOV R2, RZ, RZ, -R4.reuse ;  /* 0x000000ffff027224 */ /* 0x100fe400078e0a04 */
[C---:B------:R-:W-:Y:S02]  /*2d6d0*/  IMAD R4, R5.reuse, 0x1000000, R4 ;  /* 0x0100000005047824 */ /* 0x040fe400078e0204 */
[----:B------:R-:W-:-:S04]  /*2d6e0*/  IMAD R5, R5, R2, R7 ;  /* 0x0000000205057224 */ /* 0x000fc800078e0207 */
[----:B------:R-:W-:Y:S01]  /*2d6f0*/  IMAD R26, R5, 0x10000, R4 ;  /* 0x00010000051a7824 */ /* 0x000fe200078e0204 */
[----:B------:R-:W-:Y:S06]  /*2d700*/  BRA `(.L_x_2183) ;  /* 0x0000000000f07947 */ /* 0x000fec0003800000 */
.L_x_2182:
[----:B----4-:R-:W0:Y:S02]  /*2d710*/  LDC.64 R2, c[0x0][0xc90] ;  /* 0x00032400ff027b82 */ /* 0x010e240000000a00 */
[----:B0-----:R-:W-:-:S05]  /*2d720*/  IMAD.WIDE R2, R27, 0x4, R2 ;  /* 0x000000041b027825 */ /* 0x001fca00078e0202 */
[----:B------:R0:W2:Y:S02]  /*2d730*/  LDG.E R6, desc[UR60][R2.64] ;  /* 0x0000003c02067981 */ /* 0x0000a4000c1e1900 */
[----:B0-----:R-:W-:Y:S02]  /*2d740*/  IMAD.MOV.U32 R2, RZ, RZ, RZ ;  /* 0x000000ffff027224 */ /* 0x001fe400078e00ff */
[----:B--2---:R-:W-:-:S05]  /*2d750*/  IMAD R5, R25, R6, RZ ;  /* 0x0000000619057224 */ /* 0x004fca00078e02ff */
[----:B-1----:R-:W-:-:S04]  /*2d760*/  IABS R7, R5 ;  /* 0x0000000500077213 */ /* 0x002fc80000000000 */
[----:B------:R-:W0:Y:S08]  /*2d770*/  I2F.RP R8, R7 ;  /* 0x0000000700087306 */ /* 0x000e300000209400 */
[----:B0-----:R-:W0:Y:S02]  /*2d780*/  MUFU.RCP R8, R8 ;  /* 0x0000000800087308 */ /* 0x001e240000001000 */
[----:B0-----:R-:W-:-:S06]  /*2d790*/  VIADD R9, R8, 0xffffffe ;  /* 0x0ffffffe08097836 */ /* 0x001fcc0000000000 */
[----:B------:R-:W0:Y:S02]  /*2d7a0*/  F2I.FTZ.U32.TRUNC.NTZ R3, R9 ;  /* 0x0000000900037305 */ /* 0x000e24000021f000 */
[----:B0-----:R-:W-:-:S04]  /*2d7b0*/  IMAD.MOV R10, RZ, RZ, -R3 ;  /* 0x000000ffff0a7224 */ /* 0x001fc800078e0a03 */
[----:B------:R-:W-:Y:S01]  /*2d7c0*/  IMAD R11, R10, R7, RZ ;  /* 0x000000070a0b7224 */ /* 0x000fe200078e02ff */
[----:B------:R-:W-:-:S03]  /*2d7d0*/  IABS R10, R5 ;  /* 0x00000005000a7213 */ /* 0x000fc60000000000 */
[----:B------:R-:W-:Y:S01]  /*2d7e0*/  IMAD.HI.U32 R2, R3, R11, R2 ;  /* 0x0000000b03027227 */ /* 0x000fe200078e0002 */
[----:B------:R-:W-:-:S03]  /*2d7f0*/  IABS R3, R0 ;  /* 0x0000000000037213 */ /* 0x000fc60000000000 */
        /* <DEDUP_REMOVED lines=16> */
[----:B------:R-:W-:-:S03]  /*2d900*/  IMAD R0, R5, R9, R0 ;  /* 0x0000000905007224 */ /* 0x000fc600078e0200 */
[----:B------:R-:W-:-:S04]  /*2d910*/  VIADDMNMX R4, R3, R4, R6, PT ;  /* 0x0000000403047246 */ /* 0x000fc80003800106 */
[----:B------:R-:W-:-:S04]  /*2d920*/  IABS R6, R4 ;  /* 0x0000000400067213 */ /* 0x000fc80000000000 */
[----:B------:R-:W0:Y:S08]  /*2d930*/  I2F.RP R8, R6 ;  /* 0x0000000600087306 */ /* 0x000e300000209400 */
[----:B0-----:R-:W0:Y:S02]  /*2d940*/  MUFU.RCP R8, R8 ;  /* 0x0000000800087308 */ /* 0x001e240000001000 */
[----:B0-----:R-:W-:Y:S01]  /*2d950*/  VIADD R2, R8, 0xffffffe ;  /* 0x0ffffffe08027836 */ /* 0x001fe20000000000 */
[----:B------:R-:W-:-:S05]  /*2d960*/  IABS R8, R0 ;  /* 0x0000000000087213 */ /* 0x000fca0000000000 */
[----:B------:R0:W1:Y:S02]  /*2d970*/  F2I.FTZ.U32.TRUNC.NTZ R3, R2 ;  /* 0x0000000200037305 */ /* 0x000064000021f000 */
[----:B0-----:R-:W-:Y:S02]  /*2d980*/  IMAD.MOV.U32 R2, RZ, RZ, RZ ;  /* 0x000000ffff027224 */ /* 0x001fe400078e00ff */
[----:B-1----:R-:W-:-:S04]  /*2d990*/  IMAD.MOV R5, RZ, RZ, -R3 ;  /* 0x000000ffff057224 */ /* 0x002fc800078e0a03 */
[----:B------:R-:W-:-:S04]  /*2d9a0*/  IMAD R5, R5, R6, RZ ;  /* 0x0000000605057224 */ /* 0x000fc800078e02ff */
[----:B------:R-:W-:Y:S01]  /*2d9b0*/  IMAD.HI.U32 R3, R3, R5, R2 ;  /* 0x0000000503037227 */ /* 0x000fe200078e0002 */
[-C--:B------:R-:W-:Y:S02]  /*2d9c0*/  IABS R5, R4.reuse ;  /* 0x0000000400057213 */ /* 0x080fe40000000000 */
[----:B------:R-:W-:Y:S02]  /*2d9d0*/  LOP3.LUT R2, R0, R4, RZ, 0x3c, !PT ;  /* 0x0000000400027212 */ /* 0x000fe400078e3cff */
[----:B------:R-:W-:Y:S01]  /*2d9e0*/  IADD3 R0, R7, 0x1000000, R0 ;  /* 0x0100000007007810 */ /* 0x000fe20007ffe000 */
[----:B------:R-:W-:Y:S01]  /*2d9f0*/  IMAD.MOV R5, RZ, RZ, -R5 ;  /* 0x000000ffff057224 */ /* 0x000fe200078e0a05 */
[----:B------:R-:W-:Y:S01]  /*2da00*/  ISETP.GE.AND P2, PT, R2, RZ, PT ;  /* 0x000000ff0200720c */ /* 0x000fe20003f46270 */
        /* <DEDUP_REMOVED lines=9> */
[----:B------:R-:W-:Y:S01]  /*2daa0*/  @!P1 LOP3.LUT R3, RZ, R4, RZ, 0x33, !PT ;  /* 0x00000004ff039212 */ /* 0x000fe200078e33ff */
[----:B------:R-:W-:-:S04]  /*2dab0*/  IMAD.MOV R4, RZ, RZ, -R4 ;  /* 0x000000ffff047224 */ /* 0x000fc800078e0a04 */
[----:B------:R-:W-:-:S07]  /*2dac0*/  IMAD R26, R3, R4, R0 ;  /* 0x00000004031a7224 */ /* 0x000fce00078e0200 */
.L_x_2183:
[----:B------:R-:W-:-:S05]  /*2dad0*/  LOP3.LUT R0, RZ, R3, RZ, 0x33, !PT ;  /* 0x00000003ff007212 */ /* 0x000fca00078e33ff */
[----:B------:R-:W-:Y:S01]  /*2dae0*/  IMAD.IADD R25, R25, 0x1, R0 ;  /* 0x0000000119197824 */ /* 0x000fe200078e0200 */
[----:B------:R-:W-:Y:S06]  /*2daf0*/  BRA `(.L_x_2184) ;  /* 0x00000000001c7947 */ /* 0x000fec0003800000 */
.L_x_2176:
[----:B------:R-:W-:Y:S01]  /*2db00*/  UMOV UR4, URZ ;  /* 0x0000003f00047c82 */ /* 0x000fe20008000000 */
[----:B------:R-:W-:Y:S01]  /*2db10*/  UMOV UR5, URZ ;  /* 0x0000003f00057c82 */ /* 0x000fe20008000000 */
[----:B------:R-:W-:Y:S01]  /*2db20*/  ULDC UR6, c[0x0][0xc3c] ;  /* 0x00030f0000067ab9 */ /* 0x000fe20000000800 */
[----:B------:R-:W-:Y:S02]  /*2db30*/  IMAD.MOV.U32 R24, RZ, RZ, R0 ;  /* 0x000000ffff187224 */ /* 0x000fe400078e0000 */
[----:B------:R-:W-:Y:S02]  /*2db40*/  IMAD.U32 R25, RZ, RZ, UR4 ;  /* 0x00000004ff197e24 */ /* 0x000fe4000f8e00ff */
[----:B------:R-:W-:Y:S02]  /*2db50*/  IMAD.U32 R26, RZ, RZ, UR5 ;  /* 0x00000005ff1a7e24 */ /* 0x000fe4000f8e00ff */
[----:B------:R-:W-:-:S07]  /*2db60*/  IMAD.U32 R27, RZ, RZ, UR6 ;  /* 0x00000006ff1b7e24 */ /* 0x000fce000f8e00ff */
.L_x_2184:
[----:B------:R0:W2:Y:S01]  /*2db70*/  LDL R2, [R1+0x10] ;  /* 0x0000100001027983 */ /* 0x0000a20000100800 */
[----:B------:R-:W1:Y:S01]  /*2db80*/  S2R R0, SR_TID.X ;  /* 0x0000000000007919 */ /* 0x000e620000002100 */
[----:B------:R-:W-:Y:S05]  /*2db90*/  WARPSYNC.ALL ;  /* 0x0000000000007948 */ /* 0x000fea0003800000 */
[----:B-1----:R-:W-:Y:S01]  /*2dba0*/  LOP3.LUT R0, R0, 0x1f, RZ, 0xc0, !PT ;  /* 0x0000001f00007812 */ /* 0x002fe200078ec0ff */
[----:B------:R-:W-:Y:S03]  /*2dbb0*/  BAR.SYNC.DEFER_BLOCKING 0x4, 0x180 ;  /* 0x0106000000007b1d */ /* 0x000fe60000010000 */
[----:B------:R-:W-:-:S13]  /*2dbc0*/  ISETP.NE.AND P0, PT, R0, RZ, PT ;  /* 0x000000ff0000720c */ /* 0x000fda0003f05270 */
[----:B------:R-:W-:Y:S01]  /*2dbd0*/  @!P0 MOV R0, 0x400 ;  /* 0x0000040000008802 */ /* 0x000fe20000000f00 */
[----:B--2---:R-:W1:Y:S03]  /*2dbe0*/  @!P0 S2R R2, SR_CgaCtaId ;  /* 0x0000000000028919 */ /* 0x004e660000008800 */
[----:B-1----:R-:W-:Y:S01]  /*2dbf0*/  @!P0 LEA R17, R2, R0, 0x18 ;  /* 0x0000000002118211 */ /* 0x002fe200078ec0ff */
[----:B------:R0:W-:Y:S04]  /*2dc00*/  @!P0 STL [R1+0x10], R2 ;  /* 0x0000100201008387 */ /* 0x0001e80000100800 */
[----:B------:R0:W-:Y:S01]  /*2dc10*/  @!P0 STS.128 [R17+0x228d0], R24 ;  /* 0x0228d01811008388 */ /* 0x0001e20000000c00 */
[----:B------:R-:W-:Y:S06]  /*2dc20*/  BAR.ARV 0x5, 0x180 ;  /* 0x0146000000007b1d */ /* 0x000fec0000002000 */
.L_x_2173:
[----:B------:R-:W-:Y:S02]  /*2dc30*/  ULDC UR4, c[0x0][0xc3c] ;  /* 0x00030f0000047ab9 */ /* 0x000fe40000000800 */
[----:B----4-:R-:W-:-:S13]  /*2dc40*/  ISETP.GE.AND P0, PT, R27, UR4, PT ;  /* 0x000000041b007c0c */ /* 0x010fda000bf06270 */
[----:B------:R-:W-:Y:S05]  /*2dc50*/  @!P0 BRA `(.L_x_2185) ;  /* 0xffffff8400b08947 */ /* 0x000fea000383ffff */
[----:B------:R-:W-:Y:S05]  /*2dc60*/  BSYNC B7 ;  /* 0x0000000000077941 */ /* 0x000fea0003800000 */
.L_x_2057:
[----:B--23--:R-:W2:Y:S01]  /*2dc70*/  LDL.LU R0, [R1+0x30] ;  /* 0x0000300001007983 */ /* 0x00cea20000300800 */
[----:B------:R-:W-:Y:S01]  /*2dc80*/  BSSY B0, `(.L_x_2186) ;  /* 0x000000b000007945 */ /* 0x000fe20003800000 */
[----:B------:R-:W3:Y:S01]  /*2dc90*/  S2R R5, SR_CgaCtaId ;  /* 0x0000000000057919 */ /* 0x000ee20000008800 */
[----:B--2---:R-:W-:-:S05]  /*2dca0*/  VIADD R0, R0, 0x1 ;  /* 0x0000000100007836 */ /* 0x004fca0000000000 */
[----:B0-----:R-:W-:-:S04]  /*2dcb0*/  LEA.HI R2, R0, R0, RZ, 0x1 ;  /* 0x0000000000027211 */ /* 0x001fc800078f08ff */
[----:B------:R-:W-:Y:S02]  /*2dcc0*/  LOP3.LUT R3, R2, 0xfffffffe, RZ, 0xc0, !PT ;  /* 0xfffffffe02037812 */ /* 0x000fe400078ec0ff */
[----:B------:R-:W-:-:S03]  /*2dcd0*/  MOV R2, 0x400 ;  /* 0x0000040000027802 */ /* 0x000fc60000000f00 */
[----:B------:R-:W-:Y:S01]  /*2dce0*/  IMAD.IADD R0, R0, 0x1, -R3 ;  /* 0x0000000100007824 */ /* 0x000fe200078e0a03 */
[----:B---3--:R-:W-:-:S04]  /*2dcf0*/  LEA R5, R5, R2, 0x18 ;  /* 0x0000000205057211 */ /* 0x008fc800078ec0ff */
[----:B------:R-:W-:-:S04]  /*2dd00*/  SHF.L.U32 R0, R0, 0x1f, RZ ;  /* 0x0000001f00007819 */ /* 0x000fc800000006ff */
[----:B------:R-:W0:Y:S02]  /*2dd10*/  SYNCS.PHASECHK.TRANS64.TRYWAIT P0, [R5+URZ+0x22820], R0 ;  /* 0x02282000050075a7 */ /* 0x000e24000800017f */
[----:B0-----:R-:W-:Y:S05]  /*2dd20*/  @!P0 BRA `(.L_x_2187) ;  /* 0x0000008c00008947 */ /* 0x001fea0003800000 */
.L_x_2522:
[----:B------:R-:W-:Y:S05]  /*2dd30*/  BSYNC B0 ;  /* 0x0000000000007941 */ /* 0x000fea0003800000 */
.L_x_2186:
[----:B------:R-:W-:-:S03]  /*2dd40*/  UMOV UR4, 0xffffffff ;  /* 0xffffffff00047882 */ /* 0x000fc60000000000 */
[----:B------:R-:W-:Y:S05]  /*2dd50*/  BRA.DIV UR4, `(.L_x_2188) ;  /* 0x0000008e04087947 */ /* 0x000fea000b800000 */
[----:B0-----:R-:W0:Y:S02]  /*2dd60*/  S2R R0, SR_TID.X ;  /* 0x0000000000007919 */ /* 0x001e240000002100 */
[----:B0-----:R-:W-:-:S04]  /*2dd70*/  SHF.R.U32.HI R0, RZ, 0x5, R0 ;  /* 0x00000005ff007819 */ /* 0x001fc80000011600 */
[----:B------:R-:W-:-:S05]  /*2dd80*/  LOP3.LUT R0, R0, 0x3, RZ, 0xc0, !PT ;  /* 0x0000000300007812 */ /* 0x000fca00078ec0ff */
[----:B------:R0:W2:Y:S02]  /*2dd90*/  SHFL.IDX PT, R14, R0, RZ, 0x1f ;  /* 0x00001fff000e7589 */ /* 0x0000a400000e0000 */
.L_x_2525:
[----:B--2---:R-:W-:-:S13]  /*2dda0*/  ISETP.NE.AND P0, PT, R14, RZ, PT ;  /* 0x000000ff0e00720c */ /* 0x004fda0003f05270 */
[----:B------:R-:W-:Y:S05]  /*2ddb0*/  @P0 BRA `(.L_x_1794) ;  /* 0x0000000000b00947 */ /* 0x000fea0003800000 */
[----:B------:R-:W-:-:S03]  /*2ddc0*/  UMOV UR4, 0xffffffff ;  /* 0xffffffff00047882 */ /* 0x000fc60000000000 */
[----:B------:R-:W-:Y:S05]  /*2ddd0*/  BRA.DIV UR4, `(.L_x_2189) ;  /* 0x0000008e041c7947 */ /* 0x000fea000b800000 */
[----:B------:R-:W-:-:S13]  /*2dde0*/  ELECT P6, URZ, PT ;  /* 0x00000000003f782f */ /* 0x000fda00038c0000 */
.L_x_2528:
        /* <DEDUP_REMOVED lines=8> */
.L_x_2190:
[----:B------:R-:W-:Y:S01]  /*2de70*/  IMAD R3, R33, 0x8, R5 ;  /* 0x0000000821037824 */ /* 0x000fe200078e0205 */
[----:B------:R-:W-:Y:S01]  /*2de80*/  SHF.L.U32 R2, R37, 0x1f, RZ ;  /* 0x0000001f25027819 */ /* 0x000fe200000006ff */
[----:B------:R-:W-:-:S03]  /*2de90*/  VIADD R33, R33, 0x1 ;  /* 0x0000000121217836 */ /* 0x000fc60000000000 */
[----:B------:R-:W0:Y:S02]  /*2dea0*/  SYNCS.PHASECHK.TRANS64.TRYWAIT P1, [R3+URZ+0x22840], R2 ;  /* 0x02284002030075a7 */ /* 0x000e24000802017f */
[----:B------:R-:W-:-:S04]  /*2deb0*/  ISETP.NE.AND P2, PT, R33, 0x2, PT ;  /* 0x000000022100780c */ /* 0x000fc80003f45270 */
[----:B------:R-:W-:Y:S01]  /*2dec0*/  SEL R0, RZ, 0x1, P2 ;  /* 0x00000001ff007807 */ /* 0x000fe20001000000 */
[----:B0-----:R-:W-:Y:S08]  /*2ded0*/  @!P1 BRA `(.L_x_2191) ;  /* 0x0000008800fc9947 */ /* 0x001ff00003800000 */
.L_x_2529:
[----:B------:R-:W-:Y:S02]  /*2dee0*/  SEL R33, R33, RZ, P2 ;  /* 0x000000ff21217207 */ /* 0x000fe40001000000 */
[----:B------:R-:W-:Y:S01]  /*2def0*/  LOP3.LUT R0, R37, R0, RZ, 0x3c, !PT ;  /* 0x0000000025007212 */ /* 0x000fe200078e3cff */
[----:B------:R-:W-:Y:S06]  /*2df00*/  @!P0 BRA `(.L_x_2192) ;  /* 0x0000000000048947 */ /* 0x000fec0003800000 */
[----:B------:R-:W-:Y:S01]  /*2df10*/  BPT.TRAP 0x1 ;  /* 0x000000040000795c */ /* 0x000fe20000300000 */
.L_x_2192:
[----:B------:R-:W-:Y:S01]  /*2df20*/  IMAD R33, R33, 0x8, R5 ;  /* 0x0000000821217824 */ /* 0x000fe200078e0205 */
[----:B------:R-:W-:-:S04]  /*2df30*/  SHF.L.U32 R0, R0, 0x1f, RZ ;  /* 0x0000001f00007819 */ /* 0x000fc800000006ff */
[----:B------:R-:W2:Y:S02]  /*2df40*/  SYNCS.PHASECHK.TRANS64.TRYWAIT P1, [R33+URZ+0x22840], R0 ;  /* 0x02284000210075a7 */ /* 0x000ea4000802017f */
[----:B--2---:R-:W-:Y:S05]  /*2df50*/  @!P1 BRA `(.L_x_2193) ;  /* 0x0000008800f09947 */ /* 0x004fea0003800000 */
.L_x_2530:
[----:B------:R-:W-:Y:S05]  /*2df60*/  @!P0 BRA `(.L_x_2194) ;  /* 0x0000000000048947 */ /* 0x000fea0003800000 */
[----:B------:R-:W-:Y:S01]  /*2df70*/  BPT.TRAP 0x1 ;  /* 0x000000040000795c */ /* 0x000fe20000300000 */
.L_x_2194:
[----:B------:R-:W3:Y:S02]  /*2df80*/  SYNCS.PHASECHK.TRANS64.TRYWAIT P1, [R3+URZ+0x22860], R2 ;  /* 0x02286002030075a7 */ /* 0x000ee4000802017f */
[----:B---3--:R-:W-:Y:S05]  /*2df90*/  @!P1 BRA `(.L_x_2195) ;  /* 0x0000008800f49947 */ /* 0x008fea0003800000 */
.L_x_2531:
[----:B------:R-:W-:Y:S05]  /*2dfa0*/  @!P0 BRA `(.L_x_2196) ;  /* 0x0000000000048947 */ /* 0x000fea0003800000 */
[----:B------:R-:W-:Y:S01]  /*2dfb0*/  BPT.TRAP 0x1 ;  /* 0x000000040000795c */ /* 0x000fe20000300000 */
.L_x_2196:
[----:B------:R-:W4:Y:S02]  /*2dfc0*/  SYNCS.PHASECHK.TRANS64.TRYWAIT P1, [R33+URZ+0x22860], R0 ;  /* 0x02286000210075a7 */ /* 0x000f24000802017f */
[----:B----4-:R-:W-:Y:S05]  /*2dfd0*/  @!P1 BRA `(.L_x_2197) ;  /* 0x0000008800f89947 */ /* 0x010fea0003800000 */
.L_x_2532:
[----:B------:R-:W-:Y:S05]  /*2dfe0*/  @!P0 BRA `(.L_x_2198) ;  /* 0x0000000000048947 */ /* 0x000fea0003800000 */
[----:B------:R-:W-:Y:S01]  /*2dff0*/  BPT.TRAP 0x1 ;  /* 0x000000040000795c */ /* 0x000fe20000300000 */
.L_x_2198:
[----:B------:R-:W5:Y:S02]  /*2e000*/  SYNCS.PHASECHK.TRANS64.TRYWAIT P1, [R3+URZ+0x22880], R2 ;  /* 0x02288002030075a7 */ /* 0x000f64000802017f */
[----:B-----5:R-:W-:Y:S05]  /*2e010*/  @!P1 BRA `(.L_x_2199) ;  /* 0x0000008800fc9947 */ /* 0x020fea0003800000 */
.L_x_2533:
[----:B------:R-:W-:Y:S05]  /*2e020*/  @!P0 BRA `(.L_x_2200) ;  /* 0x0000000000048947 */ /* 0x000fea0003800000 */
[----:B------:R-:W-:Y:S01]  /*2e030*/  BPT.TRAP 0x1 ;  /* 0x000000040000795c */ /* 0x000fe20000300000 */
.L_x_2200:
[----:B------:R0:W0:Y:S02]  /*2e040*/  SYNCS.PHASECHK.TRANS64.TRYWAIT P0, [R33+URZ+0x22880], R0 ;  /* 0x02288000210075a7 */ /* 0x000024000800017f */
[----:B0-----:R-:W-:Y:S05]  /*2e050*/  @!P0 NANOSLEEP.SYNCS 0x989680 ;  /* 0x009896800000895d */ /* 0x001fea0003900000 */
[----:B------:R-:W0:Y:S02]  /*2e060*/  @!P0 SYNCS.PHASECHK.TRANS64 P0, [R33+URZ+0x22880], R0 ;  /* 0x02288000210085a7 */ /* 0x000e24000800007f */
[----:B0-----:R-:W-:Y:S05]  /*2e070*/  @!P0 BRA `(.L_x_2200) ;  /* 0xfffffffc00f08947 */ /* 0x001fea000383ffff */
.L_x_1794:
[----:B------:R-:W-:Y:S05]  /*2e080*/  BSYNC B8 ;  /* 0x0000000000087941 */ /* 0x000fea0003800000 */
.L_x_1791:
[----:B------:R-:W-:Y:S05]  /*2e090*/  EXIT ;  /* 0x000000000000794d */ /* 0x000fea0003800000 */
.L_x_1824:
[----:B0-----:R0:W1:Y:S02]  /*2e0a0*/  SYNCS.PHASECHK.TRANS64.TRYWAIT P6, [R86+URZ+0x22890], R98 ;  /* 0x02289062560075a7 */ /* 0x00106400080c017f */
[----:B-1----:R-:W-:Y:S05]  /*2e0b0*/  @!P6 NANOSLEEP.SYNCS 0x989680 ;  /* 0x009896800000e95d */ /* 0x002fea0003900000 */
[----:B------:R-:W1:Y:S02]  /*2e0c0*/  @!P6 SYNCS.PHASECHK.TRANS64 P6, [R86+URZ+0x22890], R98 ;  /* 0x022890625600e5a7 */ /* 0x000e6400080c007f */
[----:B-1----:R-:W-:Y:S05]  /*2e0d0*/  @!P6 BRA `(.L_x_1824) ;  /* 0xfffffffc00f0e947 */ /* 0x002fea000383ffff */
[----:B------:R-:W-:Y:S05]  /*2e0e0*/  BRA `(.L_x_2201) ;  /* 0xfffffd4c00fc7947 */ /* 0x000fea000383ffff */
.L_x_1825:
        /* <DEDUP_REMOVED lines=8> */
.L_x_2203:
[----:B------:R-:W-:Y:S05]  /*2e170*/  BSYNC B1 ;  /* 0x0000000000017941 */ /* 0x000fea0003800000 */
.L_x_2202:
        /* <DEDUP_REMOVED lines=8> */
.L_x_2204:
[----:B------:R-:W-:Y:S05]  /*2e200*/  BRA `(.L_x_2205) ;  /* 0xfffffd4c00c87947 */ /* 0x000fea000383ffff */
.L_x_1834:
[----:B------:R-:W-:Y:S01]  /*2e210*/  BSSY B1, `(.L_x_2206) ;  /* 0x0000008000017945 */ /* 0x000fe20003800000 */
[----:B------:R-:W-:Y:S02]  /*2e220*/  IMAD.MOV.U32 R13, RZ, RZ, R99 ;  /* 0x000000ffff0d7224 */ /* 0x000fe400078e0063 */
[----:B------:R-:W-:Y:S02]  /*2e230*/  IMAD.MOV.U32 R12, RZ, RZ, 0x1 ;  /* 0x00000001ff0c7424 */ /* 0x000fe400078e00ff */
[----:B0---4-:R-:W-:Y:S02]  /*2e240*/  IMAD.MOV.U32 R11, RZ, RZ, 0x1c1f ;  /* 0x00001c1fff0b7424 */ /* 0x011fe400078e00ff */
[----:B------:R-:W-:-:S07]  /*2e250*/  IMAD.MOV.U32 R15, RZ, RZ, -0x1 ;  /* 0xffffffffff0f7424 */ /* 0x000fce00078e00ff */
[----:B-123--:R-:W-:Y:S05]  /*2e260*/  WARPSYNC.COLLECTIVE R15, `(.L_x_2207) ;  /* 0x000000000f087348 */ /* 0x00efea0003c00000 */
[----:B---3--:R0:W3:Y:S02]  /*2e270*/  SHFL.IDX P6, R14, R13, R12, R11 ;  /* 0x0000000c0d0e7389 */ /* 0x0080e400000c000b */
[----:B0123--:R-:W-:Y:S01]  /*2e280*/  ENDCOLLECTIVE ;  /* 0x000000000000791b */ /* 0x00ffe20003800000 */
.L_x_2207:
[----:B------:R-:W-:Y:S05]  /*2e290*/  BSYNC B1 ;  /* 0x0000000000017941 */ /* 0x000fea0003800000 */
.L_x_2206:
        /* <DEDUP_REMOVED lines=8> */
.L_x_2208:
[----:B------:R-:W-:Y:S05]  /*2e320*/  BRA `(.L_x_2209) ;  /* 0xfffffd5c00307947 */ /* 0x000fea000383ffff */
.L_x_1843:
[----:B------:R-:W-:Y:S01]  /*2e330*/  BSSY B1, `(.L_x_2210) ;  /* 0x0000008000017945 */ /* 0x000fe20003800000 */
[----:B------:R-:W-:Y:S02]  /*2e340*/  IMAD.MOV.U32 R13, RZ, RZ, R99 ;  /* 0x000000ffff0d7224 */ /* 0x000fe400078e0063 */
[----:B------:R-:W-:Y:S02]  /*2e350*/  IMAD.MOV.U32 R12, RZ, RZ, 0x2 ;  /* 0x00000002ff0c7424 */ /* 0x000fe400078e00ff */
[----:B0---4-:R-:W-:Y:S02]  /*2e360*/  IMAD.MOV.U32 R11, RZ, RZ, 0x1c1f ;  /* 0x00001c1fff0b7424 */ /* 0x011fe400078e00ff */
[----:B------:R-:W-:-:S07]  /*2e370*/  IMAD.MOV.U32 R15, RZ, RZ, -0x1 ;  /* 0xffffffffff0f7424 */ /* 0x000fce00078e00ff */
[----:B-123--:R-:W-:Y:S05]  /*2e380*/  WARPSYNC.COLLECTIVE R15, `(.L_x_2211) ;  /* 0x000000000f087348 */ /* 0x00efea0003c00000 */
[----:B------:R0:W4:Y:S02]  /*2e390*/  SHFL.IDX P6, R14, R13, R12, R11 ;  /* 0x0000000c0d0e7389 */ /* 0x00012400000c000b */
[----:B01234-:R-:W-:Y:S01]  /*2e3a0*/  ENDCOLLECTIVE ;  /* 0x000000000000791b */ /* 0x01ffe20003800000 */
.L_x_2211:
[----:B------:R-:W-:Y:S05]  /*2e3b0*/  BSYNC B1 ;  /* 0x0000000000017941 */ /* 0x000fea0003800000 */
.L_x_2210:
        /* <DEDUP_REMOVED lines=8> */
.L_x_2212:
[----:B------:R-:W-:Y:S05]  /*2e440*/  BRA `(.L_x_2213) ;  /* 0xfffffd68009c7947 */ /* 0x000fea000383ffff */
.L_x_1853:
[----:B-1----:R1:W2:Y:S02]  /*2e450*/  SYNCS.PHASECHK.TRANS64.TRYWAIT P3, [R86+URZ+0x22890], R98 ;  /* 0x02289062560075a7 */ /* 0x0022a4000806017f */
[----:B--2---:R-:W-:Y:S05]  /*2e460*/  @!P3 NANOSLEEP.SYNCS 0x989680 ;  /* 0x009896800000b95d */ /* 0x004fea0003900000 */
[----:B------:R-:W2:Y:S02]  /*2e470*/  @!P3 SYNCS.PHASECHK.TRANS64 P3, [R86+URZ+0x22890], R98 ;  /* 0x022890625600b5a7 */ /* 0x000ea4000806007f */
[----:B--2---:R-:W-:Y:S05]  /*2e480*/  @!P3 BRA `(.L_x_1853) ;  /* 0xfffffffc00f0b947 */ /* 0x004fea000383ffff */
[----:B------:R-:W-:Y:S05]  /*2e490*/  BRA `(.L_x_2214) ;  /* 0xfffffd7c005c7947 */ /* 0x000fea000383ffff */
.L_x_1854:
[----:B------:R-:W-:Y:S01]  /*2e4a0*/  BSSY B1, `(.L_x_2215) ;  /* 0x0000008000017945 */ /* 0x000fe20003800000 */
[----:B------:R-:W-:Y:S02]  /*2e4b0*/  IMAD.MOV.U32 R13, RZ, RZ, R99 ;  /* 0x000000ffff0d7224 */ /* 0x000fe400078e0063 */
[----:B------:R-:W-:Y:S02]  /*2e4c0*/  IMAD.MOV.U32 R12, RZ, RZ, RZ ;  /* 0x000000ffff0c7224 */ /* 0x000fe400078e00ff */
[----:B------:R-:W-:Y:S02]  /*2e4d0*/  IMAD.MOV.U32 R11, RZ, RZ, 0x1c1f ;  /* 0x00001c1fff0b7424 */ /* 0x000fe400078e00ff */
[----:B------:R-:W-:-:S07]  /*2e4e0*/  IMAD.MOV.U32 R15, RZ, RZ, -0x1 ;  /* 0xffffffffff0f7424 */ /* 0x000fce00078e00ff */
[----:B-1----:R-:W-:Y:S05]  /*2e4f0*/  WARPSYNC.COLLECTIVE R15, `(.L_x_2216) ;  /* 0x000000000f087348 */ /* 0x002fea0003c00000 */
[----:B------:R0:W2:Y:S02]  /*2e500*/  SHFL.IDX P6, R14, R13, R12, R11 ;  /* 0x0000000c0d0e7389 */ /* 0x0000a400000c000b */
[----:B012---:R-:W-:Y:S01]  /*2e510*/  ENDCOLLECTIVE ;  /* 0x000000000000791b */ /* 0x007fe20003800000 */
.L_x_2216:
[----:B------:R-:W-:Y:S05]  /*2e520*/  BSYNC B1 ;  /* 0x0000000000017941 */ /* 0x000fea0003800000 */
.L_x_2215:
        /* <DEDUP_REMOVED lines=8> */
.L_x_2217:
[----:B------:R-:W-:Y:S01]  /*2e5b0*/  IMAD.MOV.U32 R101, RZ, RZ, R14 ;  /* 0x000000ffff657224 */ /* 0x000fe200078e000e */
[----:B------:R-:W-:Y:S06]  /*2e5c0*/  BRA `(.L_x_2218) ;  /* 0xfffffd7c00287947 */ /* 0x000fec000383ffff */
.L_x_1859:
[----:B------:R-:W-:Y:S01]  /*2e5d0*/  BSSY B1, `(.L_x_2219) ;  /* 0x0000008000017945 */ /* 0x000fe20003800000 */
[----:B----4-:R-:W-:Y:S02]  /*2e5e0*/  IMAD.MOV.U32 R13, RZ, RZ, R99 ;  /* 0x000000ffff0d7224 */ /* 0x010fe400078e0063 */
[----:B------:R-:W-:Y:S02]  /*2e5f0*/  IMAD.MOV.U32 R12, RZ, RZ, 0x1 ;  /* 0x00000001ff0c7424 */ /* 0x000fe400078e00ff */
[----:B------:R-:W-:Y:S02]  /*2e600*/  IMAD.MOV.U32 R11, RZ, RZ, 0x1c1f ;  /* 0x00001c1fff0b7424 */ /* 0x000fe400078e00ff */
[----:B------:R-:W-:-:S07]  /*2e610*/  IMAD.MOV.U32 R15, RZ, RZ, -0x1 ;  /* 0xffffffffff0f7424 */ /* 0x000fce00078e00ff */
[----:B0123--:R-:W-:Y:S05]  /*2e620*/  WARPSYNC.COLLECTIVE R15, `(.L_x_2220) ;  /* 0x000000000f087348 */ /* 0x00ffea0003c00000 */
[----:B------:R4:W0:Y:S02]  /*2e630*/  SHFL.IDX P6, R14, R13, R12, R11 ;  /* 0x0000000c0d0e7389 */ /* 0x00082400000c000b */
[----:B01234-:R-:W-:Y:S01]  /*2e640*/  ENDCOLLECTIVE ;  /* 0x000000000000791b */ /* 0x01ffe20003800000 */
.L_x_2220:
[----:B------:R-:W-:Y:S05]  /*2e650*/  BSYNC B1 ;  /* 0x0000000000017941 */ /* 0x000fea0003800000 */
.L_x_2219:
        /* <DEDUP_REMOVED lines=8> */
.L_x_2221:
[----:B------:R-:W-:Y:S05]  /*2e6e0*/  BRA `(.L_x_2222) ;  /* 0xfffffd8800987947 */ /* 0x000fea000383ffff */
.L_x_1864:
        /* <DEDUP_REMOVED lines=8> */
.L_x_2224:
[----:B------:R-:W-:Y:S05]  /*2e770*/  BSYNC B1 ;  /* 0x0000000000017941 */ /* 0x000fea0003800000 */
.L_x_2223:
        /* <DEDUP_REMOVED lines=8> */
.L_x_2225:
[----:B------:R-:W-:Y:S05]  /*2e800*/  BRA `(.L_x_2226) ;  /* 0xfffffd9800287947 */ /* 0x000fea000383ffff */
.L_x_1869:
[----:B0-----:R0:W1:Y:S02]  /*2e810*/  SYNCS.PHASECHK.TRANS64.TRYWAIT P2, [R86+URZ+0x22890], R98 ;  /* 0x02289062560075a7 */ /* 0x001064000804017f */
[----:B-1----:R-:W-:Y:S05]  /*2e820*/  @!P2 NANOSLEEP.SYNCS 0x989680 ;  /* 0x009896800000a95d */ /* 0x002fea0003900000 */
[----:B------:R-:W1:Y:S02]  /*2e830*/  @!P2 SYNCS.PHASECHK.TRANS64 P2, [R86+URZ+0x22890], R98 ;  /* 0x022890625600a5a7 */ /* 0x000e64000804007f */
[----:B-1----:R-:W-:Y:S05]  /*2e840*/  @!P2 BRA `(.L_x_1869) ;  /* 0xfffffffc00f0a947 */ /* 0x002fea000383ffff */
[----:B------:R-:W-:Y:S05]  /*2e850*/  BRA `(.L_x_2227) ;  /* 0xfffffda800087947 */ /* 0x000fea000383ffff */
.L_x_1870:
        /* <DEDUP_REMOVED lines=8> */
.L_x_2229:
[----:B------:R-:W-:Y:S05]  /*2e8e0*/  BSYNC B1 ;  /* 0x0000000000017941 */ /* 0x000fea0003800000 */
.L_x_2228:
        /* <DEDUP_REMOVED lines=8> */
.L_x_2230:
[----:B------:R-:W-:Y:S05]  /*2e970*/  BRA `(.L_x_2231) ;  /* 0xfffffda800287947 */ /* 0x000fea000383ffff */
.L_x_1873:
[----:B------:R-:W-:Y:S01]  /*2e980*/  BSSY B1, `(.L_x_2232) ;  /* 0x0000008000017945 */ /* 0x000fe20003800000 */
[----:B------:R-:W-:Y:S02]  /*2e990*/  IMAD.MOV.U32 R13, RZ, RZ, R9 ;  /* 0x000000ffff0d7224 */ /* 0x000fe400078e0009 */
[----:B------:R-:W-:Y:S02]  /*2e9a0*/  IMAD.MOV.U32 R12, RZ, RZ, 0x1 ;  /* 0x00000001ff0c7424 */ /* 0x000fe400078e00ff */
[----:B------:R-:W-:Y:S02]  /*2e9b0*/  IMAD.MOV.U32 R11, RZ, RZ, 0x1c1f ;  /* 0x00001c1fff0b7424 */ /* 0x000fe400078e00ff */
[----:B----4-:R-:W-:-:S07]  /*2e9c0*/  IMAD.MOV.U32 R15, RZ, RZ, -0x1 ;  /* 0xffffffffff0f7424 */ /* 0x010fce00078e00ff */
[----:B0123--:R-:W-:Y:S05]  /*2e9d0*/  WARPSYNC.COLLECTIVE R15, `(.L_x_2233) ;  /* 0x000000000f087348 */ /* 0x00ffea0003c00000 */
[----:B---3--:R3:W4:Y:S02]  /*2e9e0*/  SHFL.IDX P6, R14, R13, R12, R11 ;  /* 0x0000000c0d0e7389 */ /* 0x00872400000c000b */
[----:B01234-:R-:W-:Y:S01]  /*2e9f0*/  ENDCOLLECTIVE ;  /* 0x000000000000791b */ /* 0x01ffe20003800000 */
.L_x_2233:
[----:B------:R-:W-:Y:S05]  /*2ea00*/  BSYNC B1 ;  /* 0x0000000000017941 */ /* 0x000fea0003800000 */
.L_x_2232:
        /* <DEDUP_REMOVED lines=8> */
.L_x_2234:
[----:B------:R-:W-:Y:S05]  /*2ea90*/  BRA `(.L_x_2235) ;  /* 0xfffffda800287947 */ /* 0x000fea000383ffff */
.L_x_1876:
[----:B------:R-:W-:Y:S01]  /*2eaa0*/  BSSY B1, `(.L_x_2236) ;  /* 0x0000008000017945 */ /* 0x000fe20003800000 */
[----:B------:R-:W-:Y:S02]  /*2eab0*/  IMAD.MOV.U32 R13, RZ, RZ, R9 ;  /* 0x000000ffff0d7224 */ /* 0x000fe400078e0009 */
[----:B------:R-:W-:Y:S02]  /*2eac0*/  IMAD.MOV.U32 R12, RZ, RZ, 0x2 ;  /* 0x00000002ff0c7424 */ /* 0x000fe400078e00ff */
[----:B------:R-:W-:Y:S02]  /*2ead0*/  IMAD.MOV.U32 R11, RZ, RZ, 0x1c1f ;  /* 0x00001c1fff0b7424 */ /* 0x000fe400078e00ff */
[----:B---3--:R-:W-:-:S07]  /*2eae0*/  IMAD.MOV.U32 R15, RZ, RZ, -0x1 ;  /* 0xffffffffff0f7424 */ /* 0x008fce00078e00ff */
[----:B012-4-:R-:W-:Y:S05]  /*2eaf0*/  WARPSYNC.COLLECTIVE R15, `(.L_x_2237) ;  /* 0x000000000f087348 */ /* 0x017fea0003c00000 */
[----:B------:R3:W0:Y:S02]  /*2eb00*/  SHFL.IDX P6, R14, R13, R12, R11 ;  /* 0x0000000c0d0e7389 */ /* 0x00062400000c000b */
[----:B01234-:R-:W-:Y:S01]  /*2eb10*/  ENDCOLLECTIVE ;  /* 0x000000000000791b */ /* 0x01ffe20003800000 */
.L_x_2237:
[----:B------:R-:W-:Y:S05]  /*2eb20*/  BSYNC B1 ;  /* 0x0000000000017941 */ /* 0x000fea0003800000 */
.L_x_2236:
        /* <DEDUP_REMOVED lines=8> */
.L_x_2238:
[----:B------:R-:W-:Y:S05]  /*2ebb0*/  BRA `(.L_x_2239) ;  /* 0xfffffda8002c7947 */ /* 0x000fea000383ffff */
.L_x_1880:
[----:B------:R0:W0:Y:S02]  /*2ebc0*/  SYNCS.PHASECHK.TRANS64.TRYWAIT P3, [R86+URZ+0x228b0], R98 ;  /* 0x0228b062560075a7 */ /* 0x000024000806017f */
[----:B0-----:R-:W-:Y:S05]  /*2ebd0*/  @!P3 NANOSLEEP.SYNCS 0x989680 ;  /* 0x009896800000b95d */ /* 0x001fea0003900000 */
[----:B------:R-:W0:Y:S02]  /*2ebe0*/  @!P3 SYNCS.PHASECHK.TRANS64 P3, [R86+URZ+0x228b0], R98 ;  /* 0x0228b0625600b5a7 */ /* 0x000e24000806007f */
[----:B0-----:R-:W-:Y:S05]  /*2ebf0*/  @!P3 BRA `(.L_x_1880) ;  /* 0xfffffffc00f0b947 */ /* 0x001fea000383ffff */
[----:B------:R-:W-:Y:S05]  /*2ec00*/  BRA `(.L_x_2240) ;  /* 0xfffffda800a07947 */ /* 0x000fea000383ffff */
.L_x_1900:
        /* <DEDUP_REMOVED lines=13> */
.L_x_2242:
[----:B------:R-:W-:Y:S05]  /*2ece0*/  BSYNC B0 ;  /* 0x0000000000007941 */ /* 0x000fea0003800000 */
.L_x_2241:
[----:B------:R-:W-:Y:S01]  /*2ecf0*/  IMAD.MOV.U32 R202, RZ, RZ, R14 ;  /* 0x000000ffffca7224 */ /* 0x000fe200078e000e */
[----:B------:R-:W-:Y:S06]  /*2ed00*/  BRA `(.L_x_2243) ;  /* 0xfffffdb800e47947 */ /* 0x000fec000383ffff */
.L_x_1912:
        /* <DEDUP_REMOVED lines=8> */
.L_x_2245:
[----:B------:R-:W-:Y:S05]  /*2ed90*/  BSYNC B1 ;  /* 0x0000000000017941 */ /* 0x000fea0003800000 */
.L_x_2244:
        /* <DEDUP_REMOVED lines=8> */
.L_x_2246:
[----:B------:R-:W-:Y:S02]  /*2ee20*/  IMAD.MOV.U32 R13, RZ, RZ, R8 ;  /* 0x000000ffff0d7224 */ /* 0x000fe400078e0008 */
[----:B------:R-:W-:-:S07]  /*2ee30*/  IMAD.MOV.U32 R3, RZ, RZ, R14 ;  /* 0x000000ffff037224 */ /* 0x000fce00078e000e */
[----:B------:R-:W-:Y:S05]  /*2ee40*/  WARPSYNC.COLLECTIVE R15, `(.L_x_2247) ;  /* 0x000000000f087348 */ /* 0x000fea0003c00000 */
[----:B------:R0:W1:Y:S02]  /*2ee50*/  SHFL.IDX P6, R14, R13, R12, R11 ;  /* 0x0000000c0d0e7389 */ /* 0x00006400000c000b */
[----:B01----:R-:W-:Y:S01]  /*2ee60*/  ENDCOLLECTIVE ;  /* 0x000000000000791b */ /* 0x003fe20003800000 */
.L_x_2247:
[----:B------:R-:W-:Y:S02]  /*2ee70*/  IMAD.MOV.U32 R13, RZ, RZ, R7 ;  /* 0x000000ffff0d7224 */ /* 0x000fe400078e0007 */
[----:B------:R-:W-:-:S07]  /*2ee80*/  IMAD.MOV.U32 R4, RZ, RZ, R14 ;  /* 0x000000ffff047224 */ /* 0x000fce00078e000e */
[----:B------:R-:W-:Y:S05]  /*2ee90*/  WARPSYNC.COLLECTIVE R15, `(.L_x_2248) ;  /* 0x000000000f087348 */ /* 0x000fea0003c00000 */
[----:B------:R0:W1:Y:S02]  /*2eea0*/  SHFL.IDX P6, R14, R13, R12, R11 ;  /* 0x0000000c0d0e7389 */ /* 0x00006400000c000b */
[----:B01----:R-:W-:Y:S01]  /*2eeb0*/  ENDCOLLECTIVE ;  /* 0x000000000000791b */ /* 0x003fe20003800000 */
.L_x_2248:
[----:B------:R-:W-:Y:S05]  /*2eec0*/  BRA `(.L_x_2249) ;  /* 0xfffffdc000487947 */ /* 0x000fea000383ffff */
.L_x_1915:
[----:B------:R-:W-:Y:S01]  /*2eed0*/  BSSY B1, `(.L_x_2250) ;  /* 0x0000008000017945 */ /* 0x000fe20003800000 */
[----:B------:R-:W-:Y:S02]  /*2eee0*/  IMAD.MOV.U32 R13, RZ, RZ, R6 ;  /* 0x000000ffff0d7224 */ /* 0x000fe400078e0006 */
[----:B------:R-:W-:Y:S02]  /*2eef0*/  IMAD.MOV.U32 R12, RZ, RZ, 0x1 ;  /* 0x00000001ff0c7424 */ /* 0x000fe400078e00ff */
[----:B------:R-:W-:Y:S02]  /*2ef00*/  IMAD.MOV.U32 R11, RZ, RZ, 0x1c1f ;  /* 0x00001c1fff0b7424 */ /* 0x000fe400078e00ff */
[----:B------:R-:W-:-:S07]  /*2ef10*/  IMAD.MOV.U32 R15, RZ, RZ, -0x1 ;  /* 0xffffffffff0f7424 */ /* 0x000fce00078e00ff */
[----:B0-2345:R-:W-:Y:S05]  /*2ef20*/  WARPSYNC.COLLECTIVE R15, `(.L_x_2251) ;  /* 0x000000000f087348 */ /* 0x03dfea0003c00000 */
[----:B----4-:R1:W4:Y:S02]  /*2ef30*/  SHFL.IDX P6, R14, R13, R12, R11 ;  /* 0x0000000c0d0e7389 */ /* 0x01032400000c000b */
[----:B012345:R-:W-:Y:S01]  /*2ef40*/  ENDCOLLECTIVE ;  /* 0x000000000000791b */ /* 0x03ffe20003800000 */
.L_x_2251:
[----:B------:R-:W-:Y:S05]  /*2ef50*/  BSYNC B1 ;  /* 0x0000000000017941 */ /* 0x000fea0003800000 */
.L_x_2250:
        /* <DEDUP_REMOVED lines=8> */
.L_x_2252:
[----:B------:R-:W-:Y:S02]  /*2efe0*/  IMAD.MOV.U32 R13, RZ, RZ, R8 ;  /* 0x000000ffff0d7224 */ /* 0x000fe400078e0008 */
[----:B------:R-:W-:-:S07]  /*2eff0*/  IMAD.MOV.U32 R3, RZ, RZ, R14 ;  /* 0x000000ffff037224 */ /* 0x000fce00078e000e */
[----:B------:R-:W-:Y:S05]  /*2f000*/  WARPSYNC.COLLECTIVE R15, `(.L_x_2253) ;  /* 0x000000000f087348 */ /* 0x000fea0003c00000 */
[----:B------:R0:W1:Y:S02]  /*2f010*/  SHFL.IDX P6, R14, R13, R12, R11 ;  /* 0x0000000c0d0e7389 */ /* 0x00006400000c000b */
[----:B01----:R-:W-:Y:S01]  /*2f020*/  ENDCOLLECTIVE ;  /* 0x000000000000791b */ /* 0x003fe20003800000 */
.L_x_2253:
[----:B------:R-:W-:Y:S02]  /*2f030*/  IMAD.MOV.U32 R13, RZ, RZ, R7 ;  /* 0x000000ffff0d7224 */ /* 0x000fe400078e0007 */
[----:B------:R-:W-:-:S07]  /*2f040*/  IMAD.MOV.U32 R4, RZ, RZ, R14 ;  /* 0x000000ffff047224 */ /* 0x000fce00078e000e */
[----:B------:R-:W-:Y:S05]  /*2f050*/  WARPSYNC.COLLECTIVE R15, `(.L_x_2254) ;  /* 0x000000000f087348 */ /* 0x000fea0003c00000 */
[----:B------:R0:W1:Y:S02]  /*2f060*/  SHFL.IDX P6, R14, R13, R12, R11 ;  /* 0x0000000c0d0e7389 */ /* 0x00006400000c000b */
[----:B01----:R-:W-:Y:S01]  /*2f070*/  ENDCOLLECTIVE ;  /* 0x000000000000791b */ /* 0x003fe20003800000 */
.L_x_2254:
[----:B------:R-:W-:Y:S05]  /*2f080*/  BRA `(.L_x_2255) ;  /* 0xfffffdc000687947 */ /* 0x000fea000383ffff */
.L_x_1919:
[----:B0-----:R0:W1:Y:S02]  /*2f090*/  SYNCS.PHASECHK.TRANS64.TRYWAIT P0, [R17+URZ+0x22800], R6 ;  /* 0x02280006110075a7 */ /* 0x001064000800017f */
[----:B-1----:R-:W-:Y:S05]  /*2f0a0*/  @!P0 NANOSLEEP.SYNCS 0x989680 ;  /* 0x009896800000895d */ /* 0x002fea0003900000 */
[----:B------:R-:W1:Y:S02]  /*2f0b0*/  @!P0 SYNCS.PHASECHK.TRANS64 P0, [R17+URZ+0x22800], R6 ;  /* 0x02280006110085a7 */ /* 0x000e64000800007f */
[----:B-1----:R-:W-:Y:S05]  /*2f0c0*/  @!P0 BRA `(.L_x_1919) ;  /* 0xfffffffc00f08947 */ /* 0x002fea000383ffff */
[----:B------:R-:W-:Y:S05]  /*2f0d0*/  BRA `(.L_x_2256) ;  /* 0xfffffdc400187947 */ /* 0x000fea000383ffff */
.L_x_1927:
[----:B------:R-:W0:Y:S01]  /*2f0e0*/  LDC R39, c[0x0][0x3f4] ;  /* 0x0000fd00ff277b82 */ /* 0x000e220000000800 */
        /* <DEDUP_REMOVED lines=8> */
.L_x_2258:
[----:B------:R-:W-:Y:S05]  /*2f170*/  BSYNC B1 ;  /* 0x0000000000017941 */ /* 0x000fea0003800000 */
.L_x_2257:
[----:B------:R-:W-:Y:S01]  /*2f180*/  IMAD.MOV.U32 R13, RZ, RZ, R35 ;  /* 0x000000ffff0d7224 */ /* 0x000fe200078e0023 */
[----:B------:R-:W-:Y:S01]  /*2f190*/  ISETP.GE.AND P0, PT, R18, R39, PT ;  /* 0x000000271200720c */ /* 0x000fe20003f06270 */
[----:B------:R-:W-:Y:S02]  /*2f1a0*/  IMAD.MOV.U32 R12, RZ, RZ, RZ ;  /* 0x000000ffff0c7224 */ /* 0x000fe400078e00ff */
[----:B------:R-:W-:Y:S02]  /*2f1b0*/  IMAD.MOV.U32 R11, RZ, RZ, 0x1c1f ;  /* 0x00001c1fff0b7424 */ /* 0x000fe400078e00ff */
[----:B------:R-:W-:Y:S02]  /*2f1c0*/  IMAD.MOV.U32 R15, RZ, RZ, -0x1 ;  /* 0xffffffffff0f7424 */ /* 0x000fe400078e00ff */
[----:B------:R-:W-:Y:S02]  /*2f1d0*/  IMAD.MOV.U32 R3, RZ, RZ, R14 ;  /* 0x000000ffff037224 */ /* 0x000fe400078e000e */
[----:B------:R-:W-:-:S07]  /*2f1e0*/  IMAD R34, R197, R34, RZ ;  /* 0x00000022c5227224 */ /* 0x000fce00078e02ff */
[----:B------:R-:W-:Y:S05]  /*2f1f0*/  WARPSYNC.COLLECTIVE R15, `(.L_x_2259) ;  /* 0x000000000f087348 */ /* 0x000fea0003c00000 */
[----:B------:R0:W1:Y:S02]  /*2f200*/  SHFL.IDX P6, R14, R13, R12, R11 ;  /* 0x0000000c0d0e7389 */ /* 0x00006400000c000b */
[----:B01----:R-:W-:Y:S01]  /*2f210*/  ENDCOLLECTIVE ;  /* 0x000000000000791b */ /* 0x003fe20003800000 */
.L_x_2259:
[----:B------:R-:W-:Y:S01]  /*2f220*/  ISETP.GE.OR P1, PT, R41, R34, P0 ;  /* 0x000000222900720c */ /* 0x000fe20000726670 */
[----:B------:R-:W-:Y:S02]  /*2f230*/  IMAD.MOV.U32 R13, RZ, RZ, R37 ;  /* 0x000000ffff0d7224 */ /* 0x000fe400078e0025 */
[----:B------:R-:W-:-:S10]  /*2f240*/  IMAD.MOV.U32 R5, RZ, RZ, R14 ;  /* 0x000000ffff057224 */ /* 0x000fd400078e000e */
[----:B------:R-:W-:Y:S05]  /*2f250*/  WARPSYNC.COLLECTIVE R15, `(.L_x_2260) ;  /* 0x000000000f087348 */ /* 0x000fea0003c00000 */
[----:B------:R0:W1:Y:S02]  /*2f260*/  SHFL.IDX P6, R14, R13, R12, R11 ;  /* 0x0000000c0d0e7389 */ /* 0x00006400000c000b */
[----:B01----:R-:W-:Y:S01]  /*2f270*/  ENDCOLLECTIVE ;  /* 0x000000000000791b */ /* 0x003fe20003800000 */
.L_x_2260:
[----:B------:R-:W-:-:S05]  /*2f280*/  @!P1 IADD3 R0, P2, R18, R5, RZ ;  /* 0x0000000512009210 */ /* 0x000fca0007f5e0ff */
[----:B------:R-:W-:Y:S02]  /*2f290*/  @!P1 IMAD.X R5, R3, 0x1, R19, P2 ;  /* 0x0000000103059824 */ /* 0x000fe400010e0613 */
[----:B------:R-:W-:Y:S02]  /*2f2a0*/  @!P1 IMAD.MOV.U32 R4, RZ, RZ, R0 ;  /* 0x000000ffff049224 */ /* 0x000fe400078e0000 */
[----:B------:R-:W-:Y:S02]  /*2f2b0*/  IMAD.MOV.U32 R13, RZ, RZ, R9 ;  /* 0x000000ffff0d7224 */ /* 0x000fe400078e0009 */
[----:B------:R-:W-:-:S07]  /*2f2c0*/  IMAD.MOV.U32 R7, RZ, RZ, R14 ;  /* 0x000000ffff077224 */ /* 0x000fce00078e000e */
[----:B------:R-:W-:Y:S05]  /*2f2d0*/  WARPSYNC.COLLECTIVE R15, `(.L_x_2261) ;  /* 0x000000000f087348 */ /* 0x000fea0003c00000 */
[----:B------:R0:W1:Y:S02]  /*2f2e0*/  SHFL.IDX P6, R14, R13, R12, R11 ;  /* 0x0000000c0d0e7389 */ /* 0x00006400000c000b */
[----:B01----:R-:W-:Y:S01]  /*2f2f0*/  ENDCOLLECTIVE ;  /* 0x000000000000791b */ /* 0x003fe20003800000 */
.L_x_2261:
[----:B------:R-:W-:-:S05]  /*2f300*/  @!P1 IADD3 R14, P3, R18, R14, RZ ;  /* 0x0000000e120e9210 */ /* 0x000fca0007f7e0ff */
[----:B------:R-:W-:Y:S02]  /*2f310*/  @!P1 IMAD.X R3, R7, 0x1, R19, P3 ;  /* 0x0000000107039824 */ /* 0x000fe400018e0613 */
[----:B------:R-:W-:Y:S01]  /*2f320*/  @!P1 IMAD.MOV.U32 R24, RZ, RZ, R14 ;  /* 0x000000ffff189224 */ /* 0x000fe200078e000e */
[----:B------:R-:W5:Y:S01]  /*2f330*/  @!P1 LD.E.128 R4, desc[UR60][R4.64] ;  /* 0x0000003c04049980 */ /* 0x000f62000c101d00 */
[----:B------:R-:W-:-:S06]  /*2f340*/  @!P1 IMAD.MOV.U32 R25, RZ, RZ, R3 ;  /* 0x000000ffff199224 */ /* 0x000fcc00078e0003 */
[----:B------:R-:W5:Y:S01]  /*2f350*/  @!P1 LD.E.128 R24, desc[UR60][R24.64] ;  /* 0x0000003c18189980 */ /* 0x000f62000c101d00 */
[----:B------:R-:W-:Y:S01]  /*2f360*/  IMAD.MOV.U32 R13, RZ, RZ, R8 ;  /* 0x000000ffff0d7224 */ /* 0x000fe200078e0008 */
[----:B------:R-:W-:Y:S01]  /*2f370*/  CS2R R32, SRZ ;  /* 0x0000000000207805 */ /* 0x000fe2000001ff00 */
[----:B------:R-:W-:Y:S01]  /*2f380*/  IMAD.MOV.U32 R12, RZ, RZ, 0x1 ;  /* 0x00000001ff0c7424 */ /* 0x000fe200078e00ff */
[----:B------:R-:W-:Y:S02]  /*2f390*/  CS2R R30, SRZ ;  /* 0x00000000001e7805 */ /* 0x000fe4000001ff00 */
[----:B------:R-:W-:Y:S02]  /*2f3a0*/  CS2R R28, SRZ ;  /* 0x00000000001c7805 */ /* 0x000fe4000001ff00 */
[----:B------:R-:W-:-:S07]  /*2f3b0*/  CS2R R20, SRZ ;  /* 0x0000000000147805 */ /* 0x000fce000001ff00 */
[----:B-----5:R-:W-:Y:S05]  /*2f3c0*/  WARPSYNC.COLLECTIVE R15, `(.L_x_2262) ;  /* 0x000000000f087348 */ /* 0x020fea0003c00000 */
[----:B------:R0:W1:Y:S02]  /*2f3d0*/  SHFL.IDX P6, R14, R13, R12, R11 ;  /* 0x0000000c0d0e7389 */ /* 0x00006400000c000b */
[----:B01---5:R-:W-:Y:S01]  /*2f3e0*/  ENDCOLLECTIVE ;  /* 0x000000000000791b */ /* 0x023fe20003800000 */
.L_x_2262:
[----:B------:R-:W-:Y:S02]  /*2f3f0*/  IMAD.MOV.U32 R13, RZ, RZ, R35 ;  /* 0x000000ffff0d7224 */ /* 0x000fe400078e0023 */
[----:B------:R-:W-:-:S07]  /*2f400*/  IMAD.MOV.U32 R3, RZ, RZ, R14 ;  /* 0x000000ffff037224 */ /* 0x000fce00078e000e */
[----:B------:R-:W-:Y:S05]  /*2f410*/  WARPSYNC.COLLECTIVE R15, `(.L_x_2263) ;  /* 0x000000000f087348 */ /* 0x000fea0003c00000 */
[----:B------:R0:W1:Y:S02]  /*2f420*/  SHFL.IDX P6, R14, R13, R12, R11 ;  /* 0x0000000c0d0e7389 */ /* 0x00006400000c000b */
[----:B01----:R-:W-:Y:S01]  /*2f430*/  ENDCOLLECTIVE ;  /* 0x000000000000791b */ /* 0x003fe20003800000 */
.L_x_2263:
[----:B------:R-:W-:Y:S02]  /*2f440*/  IMAD.MOV.U32 R13, RZ, RZ, R37 ;  /* 0x000000ffff0d7224 */ /* 0x000fe400078e0025 */
[----:B------:R-:W-:-:S07]  /*2f450*/  IMAD.MOV.U32 R35, RZ, RZ, R14 ;  /* 0x000000ffff237224 */ /* 0x000fce00078e000e */
[----:B------:R-:W-:Y:S05]  /*2f460*/  WARPSYNC.COLLECTIVE R15, `(.L_x_2264) ;  /* 0x000000000f087348 */ /* 0x000fea0003c00000 */
[----:B------:R0:W1:Y:S02]  /*2f470*/  SHFL.IDX P6, R14, R13, R12, R11 ;  /* 0x0000000c0d0e7389 */ /* 0x00006400000c000b */
[----:B01----:R-:W-:Y:S01]  /*2f480*/  ENDCOLLECTIVE ;  /* 0x000000000000791b */ /* 0x003fe20003800000 */
.L_x_2264:
[----:B------:R-:W-:Y:S02]  /*2f490*/  IMAD.MOV.U32 R13, RZ, RZ, R9 ;  /* 0x000000ffff0d7224 */ /* 0x000fe400078e0009 */
[----:B------:R-:W-:-:S07]  /*2f4a0*/  IMAD.MOV.U32 R37, RZ, RZ, R14 ;  /* 0x000000ffff257224 */ /* 0x000fce00078e000e */
[----:B------:R-:W-:Y:S05]  /*2f4b0*/  WARPSYNC.COLLECTIVE R15, `(.L_x_2265) ;  /* 0x000000000f087348 */ /* 0x000fea0003c00000 */
[----:B------:R0:W1:Y:S02]  /*2f4c0*/  SHFL.IDX P6, R14, R13, R12, R11 ;  /* 0x0000000c0d0e7389 */ /* 0x00006400000c000b */
[----:B01----:R-:W-:Y:S01]  /*2f4d0*/  ENDCOLLECTIVE ;  /* 0x000000000000791b */ /* 0x003fe20003800000 */
.L_x_2265:
[----:B------:R-:W-:Y:S02]  /*2f4e0*/  @!P1 IMAD.MOV.U32 R32, RZ, RZ, R4 ;  /* 0x000000ffff209224 */ /* 0x000fe400078e0004 */
[----:B------:R-:W-:Y:S01]  /*2f4f0*/  @!P1 IMAD.MOV.U32 R33, RZ, RZ, R5 ;  /* 0x000000ffff219224 */ /* 0x000fe200078e0005 */
[----:B------:R-:W-:Y:S01]  /*2f500*/  CS2R R4, SRZ ;  /* 0x0000000000047805 */ /* 0x000fe2000001ff00 */
[----:B------:R-:W-:Y:S02]  /*2f510*/  @!P1 IMAD.MOV.U32 R30, RZ, RZ, R6 ;  /* 0x000000ffff1e9224 */ /* 0x000fe400078e0006 */
[----:B------:R-:W-:Y:S02]  /*2f520*/  @!P1 IMAD.MOV.U32 R31, RZ, RZ, R7 ;  /* 0x000000ffff1f9224 */ /* 0x000fe400078e0007 */
[----:B------:R-:W-:Y:S02]  /*2f530*/  @!P1 IMAD.MOV.U32 R28, RZ, RZ, R24 ;  /* 0x000000ffff1c9224 */ /* 0x000fe400078e0018 */
[----:B------:R-:W-:-:S02]  /*2f540*/  @!P1 IMAD.MOV.U32 R29, RZ, RZ, R25 ;  /* 0x000000ffff1d9224 */ /* 0x000fc400078e0019 */
[----:B------:R-:W-:Y:S02]  /*2f550*/  @!P1 IMAD.MOV.U32 R20, RZ, RZ, R26 ;  /* 0x000000ffff149224 */ /* 0x000fe400078e001a */
[----:B------:R-:W-:Y:S01]  /*2f560*/  @!P1 IMAD.MOV.U32 R21, RZ, RZ, R27 ;  /* 0x000000ffff159224 */ /* 0x000fe200078e001b */
[----:B------:R-:W-:Y:S06]  /*2f570*/  BRA `(.L_x_2266) ;  /* 0xfffffde000c47947 */ /* 0x000fec000383ffff */
.L_x_1931:
[----:B0-----:R0:W1:Y:S02]  /*2f580*/  SYNCS.PHASECHK.TRANS64.TRYWAIT P1, [R17+URZ+0x22800], R0 ;  /* 0x02280000110075a7 */ /* 0x001064000802017f */
[----:B-1----:R-:W-:Y:S05]  /*2f590*/  @!P1 NANOSLEEP.SYNCS 0x989680 ;  /* 0x009896800000995d */ /* 0x002fea0003900000 */
[----:B------:R-:W1:Y:S02]  /*2f5a0*/  @!P1 SYNCS.PHASECHK.TRANS64 P1, [R17+URZ+0x22800], R0 ;  /* 0x02280000110095a7 */ /* 0x000e64000802007f */
[----:B-1----:R-:W-:Y:S05]  /*2f5b0*/  @!P1 BRA `(.L_x_1931) ;  /* 0xfffffffc00f09947 */ /* 0x002fea000383ffff */
[----:B------:R-:W-:Y:S05]  /*2f5c0*/  BRA `(.L_x_2267) ;  /* 0xfffffde400307947 */ /* 0x000fea000383ffff */
.L_x_1937:
[----:B-1----:R1:W2:Y:S02]  /*2f5d0*/  SYNCS.PHASECHK.TRANS64.TRYWAIT P1, [R14+URZ+0x22830], R3 ;  /* 0x022830030e0075a7 */ /* 0x0022a4000802017f */
[----:B--2---:R-:W-:Y:S05]  /*2f5e0*/  @!P1 NANOSLEEP.SYNCS 0x989680 ;  /* 0x009896800000995d */ /* 0x004fea0003900000 */
[----:B------:R-:W2:Y:S02]  /*2f5f0*/  @!P1 SYNCS.PHASECHK.TRANS64 P1, [R14+URZ+0x22830], R3 ;  /* 0x022830030e0095a7 */ /* 0x000ea4000802007f */
[----:B--2---:R-:W-:Y:S05]  /*2f600*/  @!P1 BRA `(.L_x_1937) ;  /* 0xfffffffc00f09947 */ /* 0x004fea000383ffff */
[----:B------:R-:W-:Y:S05]  /*2f610*/  BRA `(.L_x_1936) ;  /* 0xfffffe0400607947 */ /* 0x000fea000383ffff */
.L_x_1956:
[----:B-1----:R1:W2:Y:S02]  /*2f620*/  SYNCS.PHASECHK.TRANS64.TRYWAIT P2, [R21+URZ+0x22830], R20 ;  /* 0x02283014150075a7 */ /* 0x0022a4000804017f */
[----:B--2---:R-:W-:Y:S05]  /*2f630*/  @!P2 NANOSLEEP.SYNCS 0x989680 ;  /* 0x009896800000a95d */ /* 0x004fea0003900000 */
[----:B------:R-:W2:Y:S02]  /*2f640*/  @!P2 SYNCS.PHASECHK.TRANS64 P2, [R21+URZ+0x22830], R20 ;  /* 0x022830141500a5a7 */ /* 0x000ea4000804007f */
[----:B--2---:R-:W-:Y:S05]  /*2f650*/  @!P2 BRA `(.L_x_1956) ;  /* 0xfffffffc00f0a947 */ /* 0x004fea000383ffff */
[----:B------:R-:W-:Y:S05]  /*2f660*/  BRA `(.L_x_1955) ;  /* 0xfffffe4800947947 */ /* 0x000fea000383ffff */
.L_x_1960:
[----:B-1----:R1:W2:Y:S02]  /*2f670*/  SYNCS.PHASECHK.TRANS64.TRYWAIT P1, [R21+URZ+0x22850], R20 ;  /* 0x02285014150075a7 */ /* 0x0022a4000802017f */
[----:B--2---:R-:W-:Y:S05]  /*2f680*/  @!P1 NANOSLEEP.SYNCS 0x989680 ;  /* 0x009896800000995d */ /* 0x004fea0003900000 */
[----:B------:R-:W2:Y:S02]  /*2f690*/  @!P1 SYNCS.PHASECHK.TRANS64 P1, [R21+URZ+0x22850], R20 ;  /* 0x02285014150095a7 */ /* 0x000ea4000802007f */
[----:B--2---:R-:W-:Y:S05]  /*2f6a0*/  @!P1 BRA `(.L_x_1960) ;  /* 0xfffffffc00f09947 */ /* 0x004fea000383ffff */
[----:B------:R-:W-:Y:S05]  /*2f6b0*/  BRA `(.L_x_1957) ;  /* 0xfffffe5400ac7947 */ /* 0x000fea000383ffff */
.L_x_1981:
[----:B-1----:R1:W2:Y:S02]  /*2f6c0*/  SYNCS.PHASECHK.TRANS64.TRYWAIT P2, [R0+URZ+0x22830], R3 ;  /* 0x02283003000075a7 */ /* 0x0022a4000804017f */
[----:B--2---:R-:W-:Y:S05]  /*2f6d0*/  @!P2 NANOSLEEP.SYNCS 0x989680 ;  /* 0x009896800000a95d */ /* 0x004fea0003900000 */
[----:B------:R-:W2:Y:S02]  /*2f6e0*/  @!P2 SYNCS.PHASECHK.TRANS64 P2, [R0+URZ+0x22830], R3 ;  /* 0x022830030000a5a7 */ /* 0x000ea4000804007f */
[----:B--2---:R-:W-:Y:S05]  /*2f6f0*/  @!P2 BRA `(.L_x_1981) ;  /* 0xfffffffc00f0a947 */ /* 0x004fea000383ffff */
[----:B------:R-:W-:Y:S05]  /*2f700*/  BRA `(.L_x_1980) ;  /* 0xfffffe9400e07947 */ /* 0x000fea000383ffff */
.L_x_1985:
[----:B-1----:R1:W2:Y:S02]  /*2f710*/  SYNCS.PHASECHK.TRANS64.TRYWAIT P1, [R3+URZ+0x22850], R0 ;  /* 0x02285000030075a7 */ /* 0x0022a4000802017f */
[----:B--2---:R-:W-:Y:S05]  /*2f720*/  @!P1 NANOSLEEP.SYNCS 0x989680 ;  /* 0x009896800000995d */ /* 0x004fea0003900000 */
[----:B------:R-:W2:Y:S02]  /*2f730*/  @!P1 SYNCS.PHASECHK.TRANS64 P1, [R3+URZ+0x22850], R0 ;  /* 0x02285000030095a7 */ /* 0x000ea4000802007f */
[----:B--2---:R-:W-:Y:S05]  /*2f740*/  @!P1 BRA `(.L_x_1985) ;  /* 0xfffffffc00f09947 */ /* 0x004fea000383ffff */
[----:B------:R-:W-:Y:S05]  /*2f750*/  BRA `(.L_x_1982) ;  /* 0xfffffea400047947 */ /* 0x000fea000383ffff */
.L_x_1994:
[----:B-1----:R1:W2:Y:S02]  /*2f760*/  SYNCS.PHASECHK.TRANS64.TRYWAIT P2, [R0+URZ+0x22830], R3 ;  /* 0x02283003000075a7 */ /* 0x0022a4000804017f */
[----:B--2---:R-:W-:Y:S05]  /*2f770*/  @!P2 NANOSLEEP.SYNCS 0x989680 ;  /* 0x009896800000a95d */ /* 0x004fea0003900000 */
[----:B------:R-:W2:Y:S02]  /*2f780*/  @!P2 SYNCS.PHASECHK.TRANS64 P2, [R0+URZ+0x22830], R3 ;  /* 0x022830030000a5a7 */ /* 0x000ea4000804007f */
[----:B--2---:R-:W-:Y:S05]  /*2f790*/  @!P2 BRA `(.L_x_1994) ;  /* 0xfffffffc00f0a947 */ /* 0x004fea000383ffff */
[----:B------:R-:W-:Y:S05]  /*2f7a0*/  BRA `(.L_x_1993) ;  /* 0xfffffec400487947 */ /* 0x000fea000383ffff */
.L_x_1998:
[----:B-1----:R1:W2:Y:S02]  /*2f7b0*/  SYNCS.PHASECHK.TRANS64.TRYWAIT P1, [R3+URZ+0x22850], R0 ;  /* 0x02285000030075a7 */ /* 0x0022a4000802017f */
[----:B--2---:R-:W-:Y:S05]  /*2f7c0*/  @!P1 NANOSLEEP.SYNCS 0x989680 ;  /* 0x009896800000995d */ /* 0x004fea0003900000 */
[----:B------:R-:W2:Y:S02]  /*2f7d0*/  @!P1 SYNCS.PHASECHK.TRANS64 P1, [R3+URZ+0x22850], R0 ;  /* 0x02285000030095a7 */ /* 0x000ea4000802007f */
[----:B--2---:R-:W-:Y:S05]  /*2f7e0*/  @!P1 BRA `(.L_x_1998) ;  /* 0xfffffffc00f09947 */ /* 0x004fea000383ffff */
[----:B------:R-:W-:Y:S05]  /*2f7f0*/  BRA `(.L_x_1995) ;  /* 0xfffffed0006c7947 */ /* 0x000fea000383ffff */
.L_x_2013:
[----:B-1----:R1:W2:Y:S02]  /*2f800*/  SYNCS.PHASECHK.TRANS64.TRYWAIT P1, [R13+URZ+0x22850], R4 ;  /* 0x022850040d0075a7 */ /* 0x0022a4000802017f */
[----:B--2---:R-:W-:Y:S05]  /*2f810*/  @!P1 NANOSLEEP.SYNCS 0x989680 ;  /* 0x009896800000995d */ /* 0x004fea0003900000 */
[----:B------:R-:W2:Y:S02]  /*2f820*/  @!P1 SYNCS.PHASECHK.TRANS64 P1, [R13+URZ+0x22850], R4 ;  /* 0x022850040d0095a7 */ /* 0x000ea4000802007f */
[----:B--2---:R-:W-:Y:S05]  /*2f830*/  @!P1 BRA `(.L_x_2013) ;  /* 0xfffffffc00f09947 */ /* 0x004fea000383ffff */
[----:B------:R-:W-:Y:S05]  /*2f840*/  BRA `(.L_x_2012) ;  /* 0xffffff0c00c87947 */ /* 0x000fea000383ffff */
.L_x_2017:
[----:B------:R-:W-:Y:S01]  /*2f850*/  SEL R123, R15, R72, P0 ;  /* 0x000000480f7b7207 */ /* 0x000fe20000000000 */
[----:B------:R-:W-:Y:S01]  /*2f860*/  IMAD.MOV.U32 R11, RZ, RZ, 0x1c1f ;  /* 0x00001c1fff0b7424 */ /* 0x000fe200078e00ff */
[----:B------:R-:W-:Y:S01]  /*2f870*/  SEL R79, R72, R15, P0 ;  /* 0x0000000f484f7207 */ /* 0x000fe20000000000 */
[----:B------:R-:W-:Y:S01]  /*2f880*/  IMAD.MOV.U32 R15, RZ, RZ, -0x1 ;  /* 0xffffffffff0f7424 */ /* 0x000fe200078e00ff */
[----:B------:R-:W-:Y:S02]  /*2f890*/  SEL R87, R71, R12, P0 ;  /* 0x0000000c47577207 */ /* 0x000fe40000000000 */
[----:B------:R-:W-:Y:S01]  /*2f8a0*/  SEL R59, R12, R71, P0 ;  /* 0x000000470c3b7207 */ /* 0x000fe20000000000 */
[----:B-----5:R-:W-:Y:S01]  /*2f8b0*/  IMAD.MOV.U32 R12, RZ, RZ, R10 ;  /* 0x000000ffff0c7224 */ /* 0x020fe200078e000a */
[----:B------:R-:W-:Y:S02]  /*2f8c0*/  SEL R141, R14, R95, P0 ;  /* 0x0000005f0e8d7207 */ /* 0x000fe40000000000 */
[----:B------:R-:W-:-:S07]  /*2f8d0*/  SEL R51, R95, R14, P0 ;  /* 0x0000000e5f337207 */ /* 0x000fce0000000000 */
[----:B-12---:R-:W-:Y:S05]  /*2f8e0*/  WARPSYNC.COLLECTIVE R15, `(.L_x_2268) ;  /* 0x000000000f087348 */ /* 0x006fea0003c00000 */
[----:B------:R0:W3:Y:S02]  /*2f8f0*/  SHFL.IDX P6, R14, R13, R12, R11 ;  /* 0x0000000c0d0e7389 */ /* 0x0000e400000c000b */
[----:B0123--:R-:W-:Y:S01]  /*2f900*/  ENDCOLLECTIVE ;  /* 0x000000000000791b */ /* 0x00ffe20003800000 */
.L_x_2268:
[----:B------:R-:W-:Y:S02]  /*2f910*/  SEL R137, R68, R69, P0 ;  /* 0x0000004544897207 */ /* 0x000fe40000000000 */
[----:B------:R-:W-:Y:S02]  /*2f920*/  SEL R101, R69, R68, P0 ;  /* 0x0000004445657207 */ /* 0x000fe40000000000 */
[----:B------:R-:W-:Y:S02]  /*2f930*/  SEL R83, R39, R0, P0 ;  /* 0x0000000027537207 */ /* 0x000fe40000000000 */
[----:B------:R-:W-:Y:S02]  /*2f940*/  SEL R69, R0, R39, P0 ;  /* 0x0000002700457207 */ /* 0x000fe40000000000 */
[----:B------:R-:W-:Y:S02]  /*2f950*/  SEL R125, R53, R8, P0 ;  /* 0x00000008357d7207 */ /* 0x000fe40000000000 */
[----:B------:R-:W-:-:S02]  /*2f960*/  SEL R53, R8, R53, P0 ;  /* 0x0000003508357207 */ /* 0x000fc40000000000 */
[----:B------:R-:W-:Y:S01]  /*2f970*/  LOP3.LUT R8, R10, 0x2, RZ, 0x3c, !PT ;  /* 0x000000020a087812 */ /* 0x000fe200078e3cff */
[----:B------:R-:W-:Y:S01]  /*2f980*/  IMAD.MOV.U32 R13, RZ, RZ, R21 ;  /* 0x000000ffff0d7224 */ /* 0x000fe200078e0015 */
[----:B------:R-:W-:Y:S02]  /*2f990*/  SEL R143, R40, R37, P0 ;  /* 0x00000025288f7207 */ /* 0x000fe40000000000 */
        /* <DEDUP_REMOVED lines=9> */
.L_x_2269:
        /* <DEDUP_REMOVED lines=19> */
.L_x_2270:
        /* <DEDUP_REMOVED lines=18> */
.L_x_2271:
        /* <DEDUP_REMOVED lines=19> */
.L_x_2272:
[----:B------:R-:W-:Y:S02]  /*2fdb0*/  SEL R25, R25, R86, P0 ;  /* 0x0000005619197207 */ /* 0x000fe40000000000 */
[----:B------:R-:W-:Y:S02]  /*2fdc0*/  SEL R37, R4, R33, P0 ;  /* 0x0000002104257207 */ /* 0x000fe40000000000 */
[----:B------:R-:W-:Y:S02]  /*2fdd0*/  SEL R33, R33, R4, P0 ;  /* 0x0000000421217207 */ /* 0x000fe40000000000 */
[----:B------:R-:W-:Y:S02]  /*2fde0*/  SEL R3, R0, R5, P0 ;  /* 0x0000000500037207 */ /* 0x000fe40000000000 */
[----:B------:R-:W-:Y:S02]  /*2fdf0*/  SEL R5, R5, R0, P0 ;  /* 0x0000000005057207 */ /* 0x000fe40000000000 */
[----:B------:R-:W-:-:S02]  /*2fe00*/  SEL R90, R21, R2, P0 ;  /* 0x00000002155a7207 */ /* 0x000fc40000000000 */
[----:B------:R-:W-:Y:S01]  /*2fe10*/  SEL R92, R2, R21, P0 ;  /* 0x00000015025c7207 */ /* 0x000fe20000000000 */
[----:B------:R-:W-:Y:S02]  /*2fe20*/  IMAD.MOV.U32 R13, RZ, RZ, R141 ;  /* 0x000000ffff0d7224 */ /* 0x000fe400078e008d */
[----:B------:R-:W-:-:S07]  /*2fe30*/  IMAD.MOV.U32 R6, RZ, RZ, R14 ;  /* 0x000000ffff067224 */ /* 0x000fce00078e000e */
[----:B------:R-:W-:Y:S05]  /*2fe40*/  WARPSYNC.COLLECTIVE R15, `(.L_x_2273) ;  /* 0x000000000f087348 */ /* 0x000fea0003c00000 */
[----:B------:R0:W1:Y:S02]  /*2fe50*/  SHFL.IDX P6, R14, R13, R12, R11 ;  /* 0x0000000c0d0e7389 */ /* 0x00006400000c000b */
[----:B01----:R-:W-:Y:S01]  /*2fe60*/  ENDCOLLECTIVE ;  /* 0x000000000000791b */ /* 0x003fe20003800000 */
.L_x_2273:
[----:B------:R-:W-:Y:S02]  /*2fe70*/  IMAD.MOV.U32 R13, RZ, RZ, R49 ;  /* 0x000000ffff0d7224 */ /* 0x000fe400078e0031 */
[----:B------:R-:W-:Y:S02]  /*2fe80*/  IMAD.MOV.U32 R12, RZ, RZ, R8 ;  /* 0x000000ffff0c7224 */ /* 0x000fe400078e0008 */
[----:B------:R-:W-:-:S07]  /*2fe90*/  IMAD.MOV.U32 R20, RZ, RZ, R14 ;  /* 0x000000ffff147224 */ /* 0x000fce00078e000e */
[----:B------:R-:W-:Y:S05]  /*2fea0*/  WARPSYNC.COLLECTIVE R15, `(.L_x_2274) ;  /* 0x000000000f087348 */ /* 0x000fea0003c00000 */
[----:B------:R0:W1:Y:S02]  /*2feb0*/  SHFL.IDX P6, R14, R13, R12, R11 ;  /* 0x0000000c0d0e7389 */ /* 0x00006400000c000b */
[----:B01----:R-:W-:Y:S01]  /*2fec0*/  ENDCOLLECTIVE ;  /* 0x000000000000791b */ /* 0x003fe20003800000 */
.L_x_2274:
[----:B------:R-:W-:Y:S02]  /*2fed0*/  IMAD.MOV.U32 R13, RZ, RZ, R51 ;  /* 0x000000ffff0d7224 */ /* 0x000fe400078e0033 */
[----:B------:R-:W-:-:S07]  /*2fee0*/  IMAD.MOV.U32 R49, RZ, RZ, R14 ;  /* 0x000000ffff317224 */ /* 0x000fce00078e000e */
[----:B------:R-:W-:Y:S05]  /*2fef0*/  WARPSYNC.COLLECTIVE R15, `(.L_x_2275) ;  /* 0x000000000f087348 */ /* 0x000fea0003c00000 */
[----:B------:R0:W1:Y:S02]  /*2ff00*/  SHFL.IDX P6, R14, R13, R12, R11 ;  /* 0x0000000c0d0e7389 */ /* 0x00006400000c000b */
[----:B01----:R-:W-:Y:S01]  /*2ff10*/  ENDCOLLECTIVE ;  /* 0x000000000000791b */ /* 0x003fe20003800000 */
.L_x_2275:
[----:B------:R-:W-:Y:S02]  /*2ff20*/  IMAD.MOV.U32 R13, RZ, RZ, R125 ;  /* 0x000000ffff0d7224 */ /* 0x000fe400078e007d */
[----:B------:R-:W-:Y:S02]  /*2ff30*/  IMAD.MOV.U32 R12, RZ, RZ, R10 ;  /* 0x000000ffff0c7224 */ /* 0x000fe400078e000a */
[----:B------:R-:W-:-:S07]  /*2ff40*/  IMAD.MOV.U32 R51, RZ, RZ, R14 ;  /* 0x000000ffff337224 */ /* 0x000fce00078e000e */
[----:B------:R-:W-:Y:S05]  /*2ff50*/  WARPSYNC.COLLECTIVE R15, `(.L_x_2276) ;  /* 0x000000000f087348 */ /* 0x000fea0003c00000 */
[----:B------:R0:W1:Y:S02]  /*2ff60*/  SHFL.IDX P6, R14, R13, R12, R11 ;  /* 0x0000000c0d0e7389 */ /* 0x00006400000c000b */
[----:B01----:R-:W-:Y:S01]  /*2ff70*/  ENDCOLLECTIVE ;  /* 0x000000000000791b */ /* 0x003fe20003800000 */
.L_x_2276:
[----:B------:R-:W-:Y:S02]  /*2ff80*/  SEL R94, R20, R51, P0 ;  /* 0x00000033145e7207 */ /* 0x000fe40000000000 */
[----:B------:R-:W-:Y:S01]  /*2ff90*/  SEL R96, R51, R20, P0 ;  /* 0x0000001433607207 */ /* 0x000fe20000000000 */
[----:B------:R-:W-:Y:S01]  /*2ffa0*/  IMAD.MOV.U32 R13, RZ, RZ, R121 ;  /* 0x000000ffff0d7224 */ /* 0x000fe200078e0079 */
[----:B------:R-:W-:Y:S01]  /*2ffb0*/  SEL R121, R49, R6, P0 ;  /* 0x0000000631797207 */ /* 0x000fe20000000000 */
[----:B------:R-:W-:-:S07]  /*2ffc0*/  IMAD.MOV.U32 R24, RZ, RZ, R14 ;  /* 0x000000ffff187224 */ /* 0x000fce00078e000e */
[----:B------:R-:W-:Y:S05]  /*2ffd0*/  WARPSYNC.COLLECTIVE R15, `(.L_x_2277) ;  /* 0x000000000f087348 */ /* 0x000fea0003c00000 */
[----:B------:R0:W1:Y:S02]  /*2ffe0*/  SHFL.IDX P6, R14, R13, R12, R11 ;  /* 0x0000000c0d0e7389 */ /* 0x00006400000c000b */
[----:B01----:R-:W-:Y:S01]  /*2fff0*/  ENDCOLLECTIVE ;  /* 0x000000000000791b */ /* 0x003fe20003800000 */
.L_x_2277:
[----:B------:R-:W-:Y:S02]  /*30000*/  IMAD.MOV.U32 R13, RZ, RZ, R53 ;  /* 0x000000ffff0d7224 */ /* 0x000fe400078e0035 */
[----:B------:R-:W-:Y:S02]  /*30010*/  IMAD.MOV.U32 R12, RZ, RZ, R8 ;  /* 0x000000ffff0c7224 */ /* 0x000fe400078e0008 */
[----:B------:R-:W-:-:S07]  /*30020*/  IMAD.MOV.U32 R26, RZ, RZ, R14 ;  /* 0x000000ffff1a7224 */ /* 0x000fce00078e000e */
[----:B------:R-:W-:Y:S05]  /*30030*/  WARPSYNC.COLLECTIVE R15, `(.L_x_2278) ;  /* 0x000000000f087348 */ /* 0x000fea0003c00000 */
[----:B------:R0:W1:Y:S02]  /*30040*/  SHFL.IDX P6, R14, R13, R12, R11 ;  /* 0x0000000c0d0e7389 */ /* 0x00006400000c000b */
[----:B01----:R-:W-:Y:S01]  /*30050*/  ENDCOLLECTIVE ;  /* 0x000000000000791b */ /* 0x003fe20003800000 */
.L_x_2278:
[----:B------:R-:W-:Y:S02]  /*30060*/  IMAD.MOV.U32 R13, RZ, RZ, R91 ;  /* 0x000000ffff0d7224 */ /* 0x000fe400078e005b */
[----:B------:R-:W-:-:S07]  /*30070*/  IMAD.MOV.U32 R53, RZ, RZ, R14 ;  /* 0x000000ffff357224 */ /* 0x000fce00078e000e */
[----:B------:R-:W-:Y:S05]  /*30080*/  WARPSYNC.COLLECTIVE R15, `(.L_x_2279) ;  /* 0x000000000f087348 */ /* 0x000fea0003c00000 */
[----:B------:R0:W1:Y:S02]  /*30090*/  SHFL.IDX P6, R14, R13, R12, R11 ;  /* 0x0000000c0d0e7389 */ /* 0x00006400000c000b */
[----:B01----:R-:W-:Y:S01]  /*300a0*/  ENDCOLLECTIVE ;  /* 0x000000000000791b */ /* 0x003fe20003800000 */
.L_x_2279:
[----:B------:R-:W-:Y:S01]  /*300b0*/  SEL R125, R24, R53, P0 ;  /* 0x00000035187d7207 */ /* 0x000fe20000000000 */
[----:B------:R-:W-:Y:S01]  /*300c0*/  IMAD.MOV.U32 R13, RZ, RZ, R119 ;  /* 0x000000ffff0d7224 */ /* 0x000fe200078e0077 */
[----:B------:R-:W-:Y:S01]  /*300d0*/  SEL R119, R6, R49, P0 ;  /* 0x0000003106777207 */ /* 0x000fe20000000000 */
[----:B------:R-:W-:Y:S02]  /*300e0*/  IMAD.MOV.U32 R12, RZ, RZ, R10 ;  /* 0x000000ffff0c7224 */ /* 0x000fe400078e000a */
[----:B------:R-:W-:-:S07]  /*300f0*/  IMAD.MOV.U32 R91, RZ, RZ, R14 ;  /* 0x000000ffff5b7224 */ /* 0x000fce00078e000e */
[----:B------:R-:W-:Y:S05]  /*30100*/  WARPSYNC.COLLECTIVE R15, `(.L_x_2280) ;  /* 0x000000000f087348 */ /* 0x000fea0003c00000 */
[----:B------:R0:W1:Y:S02]  /*30110*/  SHFL.IDX P6, R14, R13, R12, R11 ;  /* 0x0000000c0d0e7389 */ /* 0x00006400000c000b */
[----:B01----:R-:W-:Y:S01]  /*30120*/  ENDCOLLECTIVE ;  /* 0x000000000000791b */ /* 0x003fe20003800000 */
.L_x_2280:
[----:B------:R-:W-:Y:S02]  /*30130*/  SEL R0, R26, R91, P0 ;  /* 0x0000005b1a007207 */ /* 0x000fe40000000000 */
[----:B------:R-:W-:Y:S01]  /*30140*/  SEL R6, R91, R26, P0 ;  /* 0x0000001a5b067207 */ /* 0x000fe20000000000 */
[----:B------:R-:W-:Y:S02]  /*30150*/  IMAD.MOV.U32 R13, RZ, RZ, R95 ;  /* 0x000000ffff0d7224 */ /* 0x000fe400078e005f */
[----:B------:R-:W-:-:S07]  /*30160*/  IMAD.MOV.U32 R28, RZ, RZ, R14 ;  /* 0x000000ffff1c7224 */ /* 0x000fce00078e000e */
[----:B------:R-:W-:Y:S05]  /*30170*/  WARPSYNC.COLLECTIVE R15, `(.L_x_2281) ;  /* 0x000000000f087348 */ /* 0x000fea0003c00000 */
[----:B------:R0:W1:Y:S02]  /*30180*/  SHFL.IDX P6, R14, R13, R12, R11 ;  /* 0x0000000c0d0e7389 */ /* 0x00006400000c000b */
[----:B01----:R-:W-:Y:S01]  /*30190*/  ENDCOLLECTIVE ;  /* 0x000000000000791b */ /* 0x003fe20003800000 */
.L_x_2281:
[----:B------:R-:W-:Y:S02]  /*301a0*/  IMAD.MOV.U32 R13, RZ, RZ, R93 ;  /* 0x000000ffff0d7224 */ /* 0x000fe400078e005d */
[----:B------:R-:W-:Y:S02]  /*301b0*/  IMAD.MOV.U32 R12, RZ, RZ, R8 ;  /* 0x000000ffff0c7224 */ /* 0x000fe400078e0008 */
[----:B------:R-:W-:-:S07]  /*301c0*/  IMAD.MOV.U32 R30, RZ, RZ, R14 ;  /* 0x000000ffff1e7224 */ /* 0x000fce00078e000e */
[----:B------:R-:W-:Y:S05]  /*301d0*/  WARPSYNC.COLLECTIVE R15, `(.L_x_2282) ;  /* 0x000000000f087348 */ /* 0x000fea0003c00000 */
[----:B------:R0:W1:Y:S02]  /*301e0*/  SHFL.IDX P6, R14, R13, R12, R11 ;  /* 0x0000000c0d0e7389 */ /* 0x00006400000c000b */
[----:B01----:R-:W-:Y:S01]  /*301f0*/  ENDCOLLECTIVE ;  /* 0x000000000000791b */ /* 0x003fe20003800000 */
.L_x_2282:
[----:B------:R-:W-:Y:S01]  /*30200*/  IMAD.MOV.U32 R13, RZ, RZ, R7 ;  /* 0x000000ffff0d7224 */ /* 0x000fe200078e0007 */
[----:B------:R-:W-:Y:S01]  /*30210*/  SEL R7, R53, R24, P0 ;  /* 0x0000001835077207 */ /* 0x000fe20000000000 */
[----:B------:R-:W-:-:S07]  /*30220*/  IMAD.MOV.U32 R93, RZ, RZ, R14 ;  /* 0x000000ffff5d7224 */ /* 0x000fce00078e000e */
[----:B------:R-:W-:Y:S05]  /*30230*/  WARPSYNC.COLLECTIVE R15, `(.L_x_2283) ;  /* 0x000000000f087348 */ /* 0x000fea0003c00000 */
[----:B------:R0:W1:Y:S02]  /*30240*/  SHFL.IDX P6, R14, R13, R12, R11 ;  /* 0x0000000c0d0e7389 */ /* 0x00006400000c000b */
[----:B01----:R-:W-:Y:S01]  /*30250*/  ENDCOLLECTIVE ;  /* 0x000000000000791b */ /* 0x003fe20003800000 */
.L_x_2283:
[----:B------:R-:W-:Y:S01]  /*30260*/  SEL R21, R28, R93, P0 ;  /* 0x0000005d1c157207 */ /* 0x000fe20000000000 */
[----:B------:R-:W-:Y:S02]  /*30270*/  IMAD.MOV.U32 R13, RZ, RZ, R139 ;  /* 0x000000ffff0d7224 */ /* 0x000fe400078e008b */
[----:B------:R-:W-:Y:S02]  /*30280*/  IMAD.MOV.U32 R12, RZ, RZ, R10 ;  /* 0x000000ffff0c7224 */ /* 0x000fe400078e000a */
[----:B------:R-:W-:-:S07]  /*30290*/  IMAD.MOV.U32 R95, RZ, RZ, R14 ;  /* 0x000000ffff5f7224 */ /* 0x000fce00078e000e */
[----:B------:R-:W-:Y:S05]  /*302a0*/  WARPSYNC.COLLECTIVE R15, `(.L_x_2284) ;  /* 0x000000000f087348 */ /* 0x000fea0003c00000 */
[----:B------:R0:W1:Y:S02]  /*302b0*/  SHFL.IDX P6, R14, R13, R12, R11 ;  /* 0x0000000c0d0e7389 */ /* 0x00006400000c000b */
[----:B01----:R-:W-:Y:S01]  /*302c0*/  ENDCOLLECTIVE ;  /* 0x000000000000791b */ /* 0x003fe20003800000 */
.L_x_2284:
[----:B------:R-:W-:Y:S02]  /*302d0*/  SEL R20, R30, R95, P0 ;  /* 0x0000005f1e147207 */ /* 0x000fe40000000000 */
[----:B------:R-:W-:Y:S01]  /*302e0*/  SEL R2, R95, R30, P0 ;  /* 0x0000001e5f027207 */ /* 0x000fe20000000000 */
[----:B------:R-:W-:Y:S02]  /*302f0*/  IMAD.MOV.U32 R13, RZ, RZ, R99 ;  /* 0x000000ffff0d7224 */ /* 0x000fe400078e0063 */
[----:B------:R-:W-:-:S07]  /*30300*/  IMAD.MOV.U32 R32, RZ, RZ, R14 ;  /* 0x000000ffff207224 */ /* 0x000fce00078e000e */
[----:B------:R-:W-:Y:S05]  /*30310*/  WARPSYNC.COLLECTIVE R15, `(.L_x_2285) ;  /* 0x000000000f087348 */ /* 0x000fea0003c00000 */
[----:B------:R0:W1:Y:S02]  /*30320*/  SHFL.IDX P6, R14, R13, R12, R11 ;  /* 0x0000000c0d0e7389 */ /* 0x00006400000c000b */
[----:B01----:R-:W-:Y:S01]  /*30330*/  ENDCOLLECTIVE ;  /* 0x000000000000791b */ /* 0x003fe20003800000 */
.L_x_2285:
[----:B------:R-:W-:Y:S02]  /*30340*/  IMAD.MOV.U32 R13, RZ, RZ, R97 ;  /* 0x000000ffff0d7224 */ /* 0x000fe400078e0061 */
[----:B------:R-:W-:Y:S02]  /*30350*/  IMAD.MOV.U32 R12, RZ, RZ, R8 ;  /* 0x000000ffff0c7224 */ /* 0x000fe400078e0008 */
[----:B------:R-:W-:-:S07]  /*30360*/  IMAD.MOV.U32 R44, RZ, RZ, R14 ;  /* 0x000000ffff2c7224 */ /* 0x000fce00078e000e */
[----:B------:R-:W-:Y:S05]  /*30370*/  WARPSYNC.COLLECTIVE R15, `(.L_x_2286) ;  /* 0x000000000f087348 */ /* 0x000fea0003c00000 */
[----:B------:R0:W1:Y:S02]  /*30380*/  SHFL.IDX P6, R14, R13, R12, R11 ;  /* 0x0000000c0d0e7389 */ /* 0x00006400000c000b */
[----:B01----:R-:W-:Y:S01]  /*30390*/  ENDCOLLECTIVE ;  /* 0x000000000000791b */ /* 0x003fe20003800000 */
.L_x_2286:
[----:B------:R-:W-:Y:S01]  /*303a0*/  IMAD.MOV.U32 R13, RZ, RZ, R41 ;  /* 0x000000ffff0d7224 */ /* 0x000fe200078e0029 */
[----:B------:R-:W-:Y:S01]  /*303b0*/  SEL R41, R93, R28, P0 ;  /* 0x0000001c5d297207 */ /* 0x000fe20000000000 */
[----:B------:R-:W-:-:S07]  /*303c0*/  IMAD.MOV.U32 R97, RZ, RZ, R14 ;  /* 0x000000ffff617224 */ /* 0x000fce00078e000e */
[----:B------:R-:W-:Y:S05]  /*303d0*/  WARPSYNC.COLLECTIVE R15, `(.L_x_2287) ;  /* 0x000000000f087348 */ /* 0x000fea0003c00000 */
[----:B------:R0:W1:Y:S02]  /*303e0*/  SHFL.IDX P6, R14, R13, R12, R11 ;  /* 0x0000000c0d0e7389 */ /* 0x00006400000c000b */
[----:B01----:R-:W-:Y:S01]  /*303f0*/  ENDCOLLECTIVE ;  /* 0x000000000000791b */ /* 0x003fe20003800000 */
.L_x_2287:
[----:B------:R-:W-:Y:S02]  /*30400*/  IMAD.MOV.U32 R13, RZ, RZ, R137 ;  /* 0x000000ffff0d7224 */ /* 0x000fe400078e0089 */
[----:B------:R-:W-:Y:S02]  /*30410*/  IMAD.MOV.U32 R12, RZ, RZ, R10 ;  /* 0x000000ffff0c7224 */ /* 0x000fe400078e000a */
[----:B------:R-:W-:-:S07]  /*30420*/  IMAD.MOV.U32 R99, RZ, RZ, R14 ;  /* 0x000000ffff637224 */ /* 0x000fce00078e000e */
[----:B------:R-:W-:Y:S05]  /*30430*/  WARPSYNC.COLLECTIVE R15, `(.L_x_2288) ;  /* 0x000000000f087348 */ /* 0x000fea0003c00000 */
[----:B------:R0:W1:Y:S02]  /*30440*/  SHFL.IDX P6, R14, R13, R12, R11 ;  /* 0x0000000c0d0e7389 */ /* 0x00006400000c000b */
[----:B01----:R-:W-:Y:S01]  /*30450*/  ENDCOLLECTIVE ;  /* 0x000000000000791b */ /* 0x003fe20003800000 */
.L_x_2288:
[----:B------:R-:W-:Y:S02]  /*30460*/  SEL R42, R44, R99, P0 ;  /* 0x000000632c2a7207 */ /* 0x000fe40000000000 */
[----:B------:R-:W-:Y:S01]  /*30470*/  SEL R44, R99, R44, P0 ;  /* 0x0000002c632c7207 */ /* 0x000fe20000000000 */
[----:B------:R-:W-:Y:S02]  /*30480*/  IMAD.MOV.U32 R13, RZ, RZ, R103 ;  /* 0x000000ffff0d7224 */ /* 0x000fe400078e0067 */
[----:B------:R-:W-:-:S07]  /*30490*/  IMAD.MOV.U32 R34, RZ, RZ, R14 ;  /* 0x000000ffff227224 */ /* 0x000fce00078e000e */
[----:B------:R-:W-:Y:S05]  /*304a0*/  WARPSYNC.COLLECTIVE R15, `(.L_x_2289) ;  /* 0x000000000f087348 */ /* 0x000fea0003c00000 */
[----:B------:R0:W1:Y:S02]  /*304b0*/  SHFL.IDX P6, R14, R13, R12, R11 ;  /* 0x0000000c0d0e7389 */ /* 0x00006400000c000b */
[----:B01----:R-:W-:Y:S01]  /*304c0*/  ENDCOLLECTIVE ;  /* 0x000000000000791b */ /* 0x003fe20003800000 */
.L_x_2289:
[----:B------:R-:W-:Y:S02]  /*304d0*/  IMAD.MOV.U32 R13, RZ, RZ, R101 ;  /* 0x000000ffff0d7224 */ /* 0x000fe400078e0065 */
[----:B------:R-:W-:Y:S02]  /*304e0*/  IMAD.MOV.U32 R12, RZ, RZ, R8 ;  /* 0x000000ffff0c7224 */ /* 0x000fe400078e0008 */
[----:B------:R-:W-:-:S07]  /*304f0*/  IMAD.MOV.U32 R46, RZ, RZ, R14 ;  /* 0x000000ffff2e7224 */ /* 0x000fce00078e000e */
[----:B------:R-:W-:Y:S05]  /*30500*/  WARPSYNC.COLLECTIVE R15, `(.L_x_2290) ;  /* 0x000000000f087348 */ /* 0x000fea0003c00000 */
[----:B------:R0:W1:Y:S02]  /*30510*/  SHFL.IDX P6, R14, R13, R12, R11 ;  /* 0x0000000c0d0e7389 */ /* 0x00006400000c000b */
[----:B01----:R-:W-:Y:S01]  /*30520*/  ENDCOLLECTIVE ;  /* 0x000000000000791b */ /* 0x003fe20003800000 */
.L_x_2290:
[----:B------:R-:W-:Y:S01]  /*30530*/  IMAD.MOV.U32 R13, RZ, RZ, R43 ;  /* 0x000000ffff0d7224 */ /* 0x000fe200078e002b */
[----:B------:R-:W-:Y:S01]  /*30540*/  SEL R43, R32, R97, P0 ;  /* 0x00000061202b7207 */ /* 0x000fe20000000000 */
[----:B------:R-:W-:-:S07]  /*30550*/  IMAD.MOV.U32 R101, RZ, RZ, R14 ;  /* 0x000000ffff657224 */ /* 0x000fce00078e000e */
[----:B------:R-:W-:Y:S05]  /*30560*/  WARPSYNC.COLLECTIVE R15, `(.L_x_2291) ;  /* 0x000000000f087348 */ /* 0x000fea0003c00000 */
[----:B------:R0:W1:Y:S02]  /*30570*/  SHFL.IDX P6, R14, R13, R12, R11 ;  /* 0x0000000c0d0e7389 */ /* 0x00006400000c000b */
[----:B01----:R-:W-:Y:S01]  /*30580*/  ENDCOLLECTIVE ;  /* 0x000000000000791b */ /* 0x003fe20003800000 */
.L_x_2291:
[----:B------:R-:W-:Y:S01]  /*30590*/  SEL R49, R101, R34, P0 ;  /* 0x0000002265317207 */ /* 0x000fe20000000000 */
[----:B------:R-:W-:Y:S02]  /*305a0*/  IMAD.MOV.U32 R13, RZ, RZ, R135 ;  /* 0x000000ffff0d7224 */ /* 0x000fe400078e0087 */
[----:B------:R-:W-:Y:S02]  /*305b0*/  IMAD.MOV.U32 R12, RZ, RZ, R10 ;  /* 0x000000ffff0c7224 */ /* 0x000fe400078e000a */
[----:B------:R-:W-:-:S07]  /*305c0*/  IMAD.MOV.U32 R103, RZ, RZ, R14 ;  /* 0x000000ffff677224 */ /* 0x000fce00078e000e */
[----:B------:R-:W-:Y:S05]  /*305d0*/  WARPSYNC.COLLECTIVE R15, `(.L_x_2292) ;  /* 0x000000000f087348 */ /* 0x000fea0003c00000 */
[----:B------:R0:W1:Y:S02]  /*305e0*/  SHFL.IDX P6, R14, R13, R12, R11 ;  /* 0x0000000c0d0e7389 */ /* 0x00006400000c000b */
[----:B01----:R-:W-:Y:S01]  /*305f0*/  ENDCOLLECTIVE ;  /* 0x000000000000791b */ /* 0x003fe20003800000 */
.L_x_2292:
[----:B------:R-:W-:Y:S02]  /*30600*/  SEL R40, R46, R103, P0 ;  /* 0x000000672e287207 */ /* 0x000fe40000000000 */
[----:B------:R-:W-:Y:S01]  /*30610*/  SEL R46, R103, R46, P0 ;  /* 0x0000002e672e7207 */ /* 0x000fe20000000000 */
[----:B------:R-:W-:Y:S02]  /*30620*/  IMAD.MOV.U32 R13, RZ, RZ, R107 ;  /* 0x000000ffff0d7224 */ /* 0x000fe400078e006b */
[----:B------:R-:W-:-:S07]  /*30630*/  IMAD.MOV.U32 R36, RZ, RZ, R14 ;  /* 0x000000ffff247224 */ /* 0x000fce00078e000e */
[----:B------:R-:W-:Y:S05]  /*30640*/  WARPSYNC.COLLECTIVE R15, `(.L_x_2293) ;  /* 0x000000000f087348 */ /* 0x000fea0003c00000 */
[----:B------:R0:W1:Y:S02]  /*30650*/  SHFL.IDX P6, R14, R13, R12, R11 ;  /* 0x0000000c0d0e7389 */ /* 0x00006400000c000b */
[----:B01----:R-:W-:Y:S01]  /*30660*/  ENDCOLLECTIVE ;  /* 0x000000000000791b */ /* 0x003fe20003800000 */
.L_x_2293:
[----:B------:R-:W-:Y:S02]  /*30670*/  IMAD.MOV.U32 R13, RZ, RZ, R105 ;  /* 0x000000ffff0d7224 */ /* 0x000fe400078e0069 */
[----:B------:R-:W-:Y:S02]  /*30680*/  IMAD.MOV.U32 R12, RZ, RZ, R8 ;  /* 0x000000ffff0c7224 */ /* 0x000fe400078e0008 */
[----:B------:R-:W-:-:S07]  /*30690*/  IMAD.MOV.U32 R38, RZ, RZ, R14 ;  /* 0x000000ffff267224 */ /* 0x000fce00078e000e */
[----:B------:R-:W-:Y:S05]  /*306a0*/  WARPSYNC.COLLECTIVE R15, `(.L_x_2294) ;  /* 0x000000000f087348 */ /* 0x000fea0003c00000 */
[----:B------:R0:W1:Y:S02]  /*306b0*/  SHFL.IDX P6, R14, R13, R12, R11 ;  /* 0x0000000c0d0e7389 */ /* 0x00006400000c000b */
[----:B01----:R-:W-:Y:S01]  /*306c0*/  ENDCOLLECTIVE ;  /* 0x000000000000791b */ /* 0x003fe20003800000 */
.L_x_2294:
[----:B------:R-:W-:Y:S01]  /*306d0*/  IMAD.MOV.U32 R13, RZ, RZ, R45 ;  /* 0x000000ffff0d7224 */ /* 0x000fe200078e002d */
[----:B------:R-:W-:Y:S01]  /*306e0*/  SEL R45, R97, R32, P0 ;  /* 0x00000020612d7207 */ /* 0x000fe20000000000 */
[----:B------:R-:W-:-:S07]  /*306f0*/  IMAD.MOV.U32 R105, RZ, RZ, R14 ;  /* 0x000000ffff697224 */ /* 0x000fce00078e000e */
[----:B------:R-:W-:Y:S05]  /*30700*/  WARPSYNC.COLLECTIVE R15, `(.L_x_2295) ;  /* 0x000000000f087348 */ /* 0x000fea0003c00000 */
[----:B------:R0:W1:Y:S02]  /*30710*/  SHFL.IDX P6, R14, R13, R12, R11 ;  /* 0x0000000c0d0e7389 */ /* 0x00006400000c000b */
[----:B01----:R-:W-:Y:S01]  /*30720*/  ENDCOLLECTIVE ;  /* 0x000000000000791b */ /* 0x003fe20003800000 */
.L_x_2295:
        /* <DEDUP_REMOVED lines=8> */
.L_x_2296:
[----:B------:R-:W-:Y:S02]  /*307b0*/  SEL R48, R38, R107, P0 ;  /* 0x0000006b26307207 */ /* 0x000fe40000000000 */
[----:B------:R-:W-:Y:S01]  /*307c0*/  SEL R110, R107, R38, P0 ;  /* 0x000000266b6e7207 */ /* 0x000fe20000000000 */
[----:B------:R-:W-:Y:S02]  /*307d0*/  IMAD.MOV.U32 R13, RZ, RZ, R131 ;  /* 0x000000ffff0d7224 */ /* 0x000fe400078e0083 */
[----:B------:R-:W-:-:S07]  /*307e0*/  IMAD.MOV.U32 R50, RZ, RZ, R14 ;  /* 0x000000ffff327224 */ /* 0x000fce00078e000e */
[----:B------:R-:W-:Y:S05]  /*307f0*/  WARPSYNC.COLLECTIVE R15, `(.L_x_2297) ;  /* 0x000000000f087348 */ /* 0x000fea0003c00000 */
[----:B------:R0:W1:Y:S02]  /*30800*/  SHFL.IDX P6, R14, R13, R12, R11 ;  /* 0x0000000c0d0e7389 */ /* 0x00006400000c000b */
[----:B01----:R-:W-:Y:S01]  /*30810*/  ENDCOLLECTIVE ;  /* 0x000000000000791b */ /* 0x003fe20003800000 */
.L_x_2297:
[----:B------:R-:W-:Y:S02]  /*30820*/  IMAD.MOV.U32 R13, RZ, RZ, R109 ;  /* 0x000000ffff0d7224 */ /* 0x000fe400078e006d */
[----:B------:R-:W-:Y:S02]  /*30830*/  IMAD.MOV.U32 R12, RZ, RZ, R8 ;  /* 0x000000ffff0c7224 */ /* 0x000fe400078e0008 */
[----:B------:R-:W-:-:S07]  /*30840*/  IMAD.MOV.U32 R52, RZ, RZ, R14 ;  /* 0x000000ffff347224 */ /* 0x000fce00078e000e */
[----:B------:R-:W-:Y:S05]  /*30850*/  WARPSYNC.COLLECTIVE R15, `(.L_x_2298) ;  /* 0x000000000f087348 */ /* 0x000fea0003c00000 */
[----:B------:R0:W1:Y:S02]  /*30860*/  SHFL.IDX P6, R14, R13, R12, R11 ;  /* 0x0000000c0d0e7389 */ /* 0x00006400000c000b */
[----:B01----:R-:W-:Y:S01]  /*30870*/  ENDCOLLECTIVE ;  /* 0x000000000000791b */ /* 0x003fe20003800000 */
.L_x_2298:
[----:B------:R-:W-:Y:S02]  /*30880*/  IMAD.MOV.U32 R13, RZ, RZ, R111 ;  /* 0x000000ffff0d7224 */ /* 0x000fe400078e006f */
[----:B------:R-:W-:-:S07]  /*30890*/  IMAD.MOV.U32 R109, RZ, RZ, R14 ;  /* 0x000000ffff6d7224 */ /* 0x000fce00078e000e */
[----:B------:R-:W-:Y:S05]  /*308a0*/  WARPSYNC.COLLECTIVE R15, `(.L_x_2299) ;  /* 0x000000000f087348 */ /* 0x000fea0003c00000 */
[----:B------:R0:W1:Y:S02]  /*308b0*/  SHFL.IDX P6, R14, R13, R12, R11 ;  /* 0x0000000c0d0e7389 */ /* 0x00006400000c000b */
[----:B01----:R-:W-:Y:S01]  /*308c0*/  ENDCOLLECTIVE ;  /* 0x000000000000791b */ /* 0x003fe20003800000 */
.L_x_2299:
        /* <DEDUP_REMOVED lines=8> */
.L_x_2300:
[----:B------:R-:W-:Y:S02]  /*30950*/  SEL R112, R52, R111, P0 ;  /* 0x0000006f34707207 */ /* 0x000fe40000000000 */
[----:B------:R-:W-:Y:S01]  /*30960*/  SEL R114, R111, R52, P0 ;  /* 0x000000346f727207 */ /* 0x000fe20000000000 */
[----:B------:R-:W-:Y:S02]  /*30970*/  IMAD.MOV.U32 R13, RZ, RZ, R115 ;  /* 0x000000ffff0d7224 */ /* 0x000fe400078e0073 */
[----:B------:R-:W-:-:S07]  /*30980*/  IMAD.MOV.U32 R54, RZ, RZ, R14 ;  /* 0x000000ffff367224 */ /* 0x000fce00078e000e */
[----:B------:R-:W-:Y:S05]  /*30990*/  WARPSYNC.COLLECTIVE R15, `(.L_x_2301) ;  /* 0x000000000f087348 */ /* 0x000fea0003c00000 */
[----:B------:R0:W1:Y:S02]  /*309a0*/  SHFL.IDX P6, R14, R13, R12, R11 ;  /* 0x0000000c0d0e7389 */ /* 0x00006400000c000b */
[----:B01----:R-:W-:Y:S01]  /*309b0*/  ENDCOLLECTIVE ;  /* 0x000000000000791b */ /* 0x003fe20003800000 */
.L_x_2301:
[----:B------:R-:W-:Y:S02]  /*309c0*/  IMAD.MOV.U32 R13, RZ, RZ, R113 ;  /* 0x000000ffff0d7224 */ /* 0x000fe400078e0071 */
[----:B------:R-:W-:Y:S02]  /*309d0*/  IMAD.MOV.U32 R12, RZ, RZ, R8 ;  /* 0x000000ffff0c7224 */ /* 0x000fe400078e0008 */
[----:B------:R-:W-:-:S07]  /*309e0*/  IMAD.MOV.U32 R56, RZ, RZ, R14 ;  /* 0x000000ffff387224 */ /* 0x000fce00078e000e */
[----:B------:R-:W-:Y:S05]  /*309f0*/  WARPSYNC.COLLECTIVE R15, `(.L_x_2302) ;  /* 0x000000000f087348 */ /* 0x000fea0003c00000 */
[----:B------:R0:W1:Y:S02]  /*30a00*/  SHFL.IDX P6, R14, R13, R12, R11 ;  /* 0x0000000c0d0e7389 */ /* 0x00006400000c000b */
[----:B01----:R-:W-:Y:S01]  /*30a10*/  ENDCOLLECTIVE ;  /* 0x000000000000791b */ /* 0x003fe20003800000 */
.L_x_2302:
[----:B------:R-:W-:Y:S01]  /*30a20*/  IMAD.MOV.U32 R13, RZ, RZ, R47 ;  /* 0x000000ffff0d7224 */ /* 0x000fe200078e002f */
[----:B------:R-:W-:Y:S01]  /*30a30*/  SEL R47, R34, R101, P0 ;  /* 0x00000065222f7207 */ /* 0x000fe20000000000 */
[----:B------:R-:W-:-:S07]  /*30a40*/  IMAD.MOV.U32 R113, RZ, RZ, R14 ;  /* 0x000000ffff717224 */ /* 0x000fce00078e000e */
[----:B------:R-:W-:Y:S05]  /*30a50*/  WARPSYNC.COLLECTIVE R15, `(.L_x_2303) ;  /* 0x000000000f087348 */ /* 0x000fea0003c00000 */
[----:B------:R0:W1:Y:S02]  /*30a60*/  SHFL.IDX P6, R14, R13, R12, R11 ;  /* 0x0000000c0d0e7389 */ /* 0x00006400000c000b */
[----:B01----:R-:W-:Y:S01]  /*30a70*/  ENDCOLLECTIVE ;  /* 0x000000000000791b */ /* 0x003fe20003800000 */
.L_x_2303:
        /* <DEDUP_REMOVED lines=8> */
.L_x_2304:
[----:B------:R-:W-:Y:S02]  /*30b00*/  SEL R50, R56, R115, P0 ;  /* 0x0000007338327207 */ /* 0x000fe40000000000 */
[----:B------:R-:W-:Y:S01]  /*30b10*/  SEL R52, R115, R56, P0 ;  /* 0x0000003873347207 */ /* 0x000fe20000000000 */
[----:B------:R-:W-:Y:S02]  /*30b20*/  IMAD.MOV.U32 R13, RZ, RZ, R123 ;  /* 0x000000ffff0d7224 */ /* 0x000fe400078e007b */
[----:B------:R-:W-:-:S07]  /*30b30*/  IMAD.MOV.U32 R60, RZ, RZ, R14 ;  /* 0x000000ffff3c7224 */ /* 0x000fce00078e000e */
[----:B------:R-:W-:Y:S05]  /*30b40*/  WARPSYNC.COLLECTIVE R15, `(.L_x_2305) ;  /* 0x000000000f087348 */ /* 0x000fea0003c00000 */
[----:B------:R0:W1:Y:S02]  /*30b50*/  SHFL.IDX P6, R14, R13, R12, R11 ;  /* 0x0000000c0d0e7389 */ /* 0x00006400000c000b */
[----:B01----:R-:W-:Y:S01]  /*30b60*/  ENDCOLLECTIVE ;  /* 0x000000000000791b */ /* 0x003fe20003800000 */
.L_x_2305:
[----:B------:R-:W-:Y:S02]  /*30b70*/  IMAD.MOV.U32 R13, RZ, RZ, R117 ;  /* 0x000000ffff0d7224 */ /* 0x000fe400078e0075 */
[----:B------:R-:W-:Y:S02]  /*30b80*/  IMAD.MOV.U32 R12, RZ, RZ, R8 ;  /* 0x000000ffff0c7224 */ /* 0x000fe400078e0008 */
[----:B------:R-:W-:-:S07]  /*30b90*/  IMAD.MOV.U32 R58, RZ, RZ, R14 ;  /* 0x000000ffff3a7224 */ /* 0x000fce00078e000e */
[----:B------:R-:W-:Y:S05]  /*30ba0*/  WARPSYNC.COLLECTIVE R15, `(.L_x_2306) ;  /* 0x000000000f087348 */ /* 0x000fea0003c00000 */
[----:B------:R0:W1:Y:S02]  /*30bb0*/  SHFL.IDX P6, R14, R13, R12, R11 ;  /* 0x0000000c0d0e7389 */ /* 0x00006400000c000b */
[----:B01----:R-:W-:Y:S01]  /*30bc0*/  ENDCOLLECTIVE ;  /* 0x000000000000791b */ /* 0x003fe20003800000 */
.L_x_2306:
[----:B------:R-:W-:Y:S02]  /*30bd0*/  IMAD.MOV.U32 R13, RZ, RZ, R79 ;  /* 0x000000ffff0d7224 */ /* 0x000fe400078e004f */
[----:B------:R-:W-:-:S07]  /*30be0*/  IMAD.MOV.U32 R117, RZ, RZ, R14 ;  /* 0x000000ffff757224 */ /* 0x000fce00078e000e */
[----:B------:R-:W-:Y:S05]  /*30bf0*/  WARPSYNC.COLLECTIVE R15, `(.L_x_2307) ;  /* 0x000000000f087348 */ /* 0x000fea0003c00000 */
[----:B------:R0:W1:Y:S02]  /*30c00*/  SHFL.IDX P6, R14, R13, R12, R11 ;  /* 0x0000000c0d0e7389 */ /* 0x00006400000c000b */
[----:B01----:R-:W-:Y:S01]  /*30c10*/  ENDCOLLECTIVE ;  /* 0x000000000000791b */ /* 0x003fe20003800000 */
.L_x_2307:
[----:B------:R-:W-:Y:S02]  /*30c20*/  IMAD.MOV.U32 R13, RZ, RZ, R87 ;  /* 0x000000ffff0d7224 */ /* 0x000fe400078e0057 */
[----:B------:R-:W-:Y:S02]  /*30c30*/  IMAD.MOV.U32 R12, RZ, RZ, R10 ;  /* 0x000000ffff0c7224 */ /* 0x000fe400078e000a */
[----:B------:R-:W-:-:S07]  /*30c40*/  IMAD.MOV.U32 R79, RZ, RZ, R14 ;  /* 0x000000ffff4f7224 */ /* 0x000fce00078e000e */
[----:B------:R-:W-:Y:S05]  /*30c50*/  WARPSYNC.COLLECTIVE R15, `(.L_x_2308) ;  /* 0x000000000f087348 */ /* 0x000fea0003c00000 */
[----:B------:R0:W1:Y:S02]  /*30c60*/  SHFL.IDX P6, R14, R13, R12, R11 ;  /* 0x0000000c0d0e7389 */ /* 0x00006400000c000b */
[----:B01----:R-:W-:Y:S01]  /*30c70*/  ENDCOLLECTIVE ;  /* 0x000000000000791b */ /* 0x003fe20003800000 */
.L_x_2308:
[----:B------:R-:W-:Y:S02]  /*30c80*/  SEL R56, R58, R79, P0 ;  /* 0x0000004f3a387207 */ /* 0x000fe40000000000 */
[----:B------:R-:W-:Y:S01]  /*30c90*/  SEL R58, R79, R58, P0 ;  /* 0x0000003a4f3a7207 */ /* 0x000fe20000000000 */
[----:B------:R-:W-:Y:S02]  /*30ca0*/  IMAD.MOV.U32 R13, RZ, RZ, R85 ;  /* 0x000000ffff0d7224 */ /* 0x000fe400078e0055 */
[----:B------:R-:W-:-:S07]  /*30cb0*/  IMAD.MOV.U32 R87, RZ, RZ, R14 ;  /* 0x000000ffff577224 */ /* 0x000fce00078e000e */
[----:B------:R-:W-:Y:S05]  /*30cc0*/  WARPSYNC.COLLECTIVE R15, `(.L_x_2309) ;  /* 0x000000000f087348 */ /* 0x000fea0003c00000 */
[----:B------:R0:W1:Y:S02]  /*30cd0*/  SHFL.IDX P6, R14, R13, R12, R11 ;  /* 0x0000000c0d0e7389 */ /* 0x00006400000c000b */
[----:B01----:R-:W-:Y:S01]  /*30ce0*/  ENDCOLLECTIVE ;  /* 0x000000000000791b */ /* 0x003fe20003800000 */
.L_x_2309:
[----:B------:R-:W-:Y:S01]  /*30cf0*/  IMAD.MOV.U32 R13, RZ, RZ, R59 ;  /* 0x000000ffff0d7224 */ /* 0x000fe200078e003b */
[----:B------:R-:W-:Y:S01]  /*30d00*/  SEL R59, R117, R60, P0 ;  /* 0x0000003c753b7207 */ /* 0x000fe20000000000 */
[----:B------:R-:W-:Y:S02]  /*30d10*/  IMAD.MOV.U32 R12, RZ, RZ, R8 ;  /* 0x000000ffff0c7224 */ /* 0x000fe400078e0008 */
[----:B------:R-:W-:-:S07]  /*30d20*/  IMAD.MOV.U32 R85, RZ, RZ, R14 ;  /* 0x000000ffff557224 */ /* 0x000fce00078e000e */
[----:B------:R-:W-:Y:S05]  /*30d30*/  WARPSYNC.COLLECTIVE R15, `(.L_x_2310) ;  /* 0x000000000f087348 */ /* 0x000fea0003c00000 */
[----:B------:R0:W1:Y:S02]  /*30d40*/  SHFL.IDX P6, R14, R13, R12, R11 ;  /* 0x0000000c0d0e7389 */ /* 0x00006400000c000b */
[----:B01----:R-:W-:Y:S01]  /*30d50*/  ENDCOLLECTIVE ;  /* 0x000000000000791b */ /* 0x003fe20003800000 */
.L_x_2310:
[----:B------:R-:W-:Y:S01]  /*30d60*/  IMAD.MOV.U32 R13, RZ, RZ, R57 ;  /* 0x000000ffff0d7224 */ /* 0x000fe200078e0039 */
[----:B------:R-:W-:Y:S01]  /*30d70*/  SEL R57, R60, R117, P0 ;  /* 0x000000753c397207 */ /* 0x000fe20000000000 */
[----:B------:R-:W-:-:S07]  /*30d80*/  IMAD.MOV.U32 R64, RZ, RZ, R14 ;  /* 0x000000ffff407224 */ /* 0x000fce00078e000e */
[----:B------:R-:W-:Y:S05]  /*30d90*/  WARPSYNC.COLLECTIVE R15, `(.L_x_2311) ;  /* 0x000000000f087348 */ /* 0x000fea0003c00000 */
[----:B------:R0:W1:Y:S02]  /*30da0*/  SHFL.IDX P6, R14, R13, R12, R11 ;  /* 0x0000000c0d0e7389 */ /* 0x00006400000c000b */
[----:B01----:R-:W-:Y:S01]  /*30db0*/  ENDCOLLECTIVE ;  /* 0x000000000000791b */ /* 0x003fe20003800000 */
.L_x_2311:
[----:B------:R-:W-:Y:S02]  /*30dc0*/  IMAD.MOV.U32 R13, RZ, RZ, R83 ;  /* 0x000000ffff0d7224 */ /* 0x000fe400078e0053 */
[----:B------:R-:W-:Y:S02]  /*30dd0*/  IMAD.MOV.U32 R12, RZ, RZ, R10 ;  /* 0x000000ffff0c7224 */ /* 0x000fe400078e000a */
[----:B------:R-:W-:-:S07]  /*30de0*/  IMAD.MOV.U32 R66, RZ, RZ, R14 ;  /* 0x000000ffff427224 */ /* 0x000fce00078e000e */
[----:B------:R-:W-:Y:S05]  /*30df0*/  WARPSYNC.COLLECTIVE R15, `(.L_x_2312) ;  /* 0x000000000f087348 */ /* 0x000fea0003c00000 */
[----:B------:R0:W1:Y:S02]  /*30e00*/  SHFL.IDX P6, R14, R13, R12, R11 ;  /* 0x0000000c0d0e7389 */ /* 0x00006400000c000b */
[----:B01----:R-:W-:Y:S01]  /*30e10*/  ENDCOLLECTIVE ;  /* 0x000000000000791b */ /* 0x003fe20003800000 */
.L_x_2312:
[----:B------:R-:W-:Y:S02]  /*30e20*/  SEL R54, R85, R66, P0 ;  /* 0x0000004255367207 */ /* 0x000fe40000000000 */
[----:B------:R-:W-:Y:S01]  /*30e30*/  SEL R60, R66, R85, P0 ;  /* 0x00000055423c7207 */ /* 0x000fe20000000000 */
[----:B------:R-:W-:Y:S02]  /*30e40*/  IMAD.MOV.U32 R13, RZ, RZ, R81 ;  /* 0x000000ffff0d7224 */ /* 0x000fe400078e0051 */
[----:B------:R-:W-:-:S07]  /*30e50*/  IMAD.MOV.U32 R83, RZ, RZ, R14 ;  /* 0x000000ffff537224 */ /* 0x000fce00078e000e */
[----:B------:R-:W-:Y:S05]  /*30e60*/  WARPSYNC.COLLECTIVE R15, `(.L_x_2313) ;  /* 0x000000000f087348 */ /* 0x000fea0003c00000 */
[----:B------:R0:W1:Y:S02]  /*30e70*/  SHFL.IDX P6, R14, R13, R12, R11 ;  /* 0x0000000c0d0e7389 */ /* 0x00006400000c000b */
[----:B01----:R-:W-:Y:S01]  /*30e80*/  ENDCOLLECTIVE ;  /* 0x000000000000791b */ /* 0x003fe20003800000 */
.L_x_2313:
[----:B------:R-:W-:Y:S02]  /*30e90*/  IMAD.MOV.U32 R13, RZ, RZ, R69 ;  /* 0x000000ffff0d7224 */ /* 0x000fe400078e0045 */
[----:B------:R-:W-:Y:S02]  /*30ea0*/  IMAD.MOV.U32 R12, RZ, RZ, R8 ;  /* 0x000000ffff0c7224 */ /* 0x000fe400078e0008 */
[----:B------:R-:W-:-:S07]  /*30eb0*/  IMAD.MOV.U32 R81, RZ, RZ, R14 ;  /* 0x000000ffff517224 */ /* 0x000fce00078e000e */
[----:B------:R-:W-:Y:S05]  /*30ec0*/  WARPSYNC.COLLECTIVE R15, `(.L_x_2314) ;  /* 0x000000000f087348 */ /* 0x000fea0003c00000 */
[----:B------:R0:W1:Y:S02]  /*30ed0*/  SHFL.IDX P6, R14, R13, R12, R11 ;  /* 0x0000000c0d0e7389 */ /* 0x00006400000c000b */
[----:B01----:R-:W-:Y:S01]  /*30ee0*/  ENDCOLLECTIVE ;  /* 0x000000000000791b */ /* 0x003fe20003800000 */
.L_x_2314:
[----:B------:R-:W-:Y:S02]  /*30ef0*/  IMAD.MOV.U32 R13, RZ, RZ, R67 ;  /* 0x000000ffff0d7224 */ /* 0x000fe400078e0043 */
[----:B------:R-:W-:-:S07]  /*30f00*/  IMAD.MOV.U32 R68, RZ, RZ, R14 ;  /* 0x000000ffff447224 */ /* 0x000fce00078e000e */
[----:B------:R-:W-:Y:S05]  /*30f10*/  WARPSYNC.COLLECTIVE R15, `(.L_x_2315) ;  /* 0x000000000f087348 */ /* 0x000fea0003c00000 */
[----:B------:R0:W1:Y:S02]  /*30f20*/  SHFL.IDX P6, R14, R13, R12, R11 ;  /* 0x0000000c0d0e7389 */ /* 0x00006400000c000b */
[----:B01----:R-:W-:Y:S01]  /*30f30*/  ENDCOLLECTIVE ;  /* 0x000000000000791b */ /* 0x003fe20003800000 */
.L_x_2315:
[----:B------:R-:W-:Y:S01]  /*30f40*/  SEL R67, R68, R83, P0 ;  /* 0x0000005344437207 */ /* 0x000fe20000000000 */
[----:B------:R-:W-:Y:S02]  /*30f50*/  IMAD.MOV.U32 R13, RZ, RZ, R77 ;  /* 0x000000ffff0d7224 */ /* 0x000fe400078e004d */
[----:B------:R-:W-:Y:S02]  /*30f60*/  IMAD.MOV.U32 R12, RZ, RZ, R10 ;  /* 0x000000ffff0c7224 */ /* 0x000fe400078e000a */
[----:B------:R-:W-:-:S07]  /*30f70*/  IMAD.MOV.U32 R70, RZ, RZ, R14 ;  /* 0x000000ffff467224 */ /* 0x000fce00078e000e */
[----:B------:R-:W-:Y:S05]  /*30f80*/  WARPSYNC.COLLECTIVE R15, `(.L_x_2316) ;  /* 0x000000000f087348 */ /* 0x000fea0003c00000 */
[----:B------:R0:W1:Y:S02]  /*30f90*/  SHFL.IDX P6, R14, R13, R12, R11 ;  /* 0x0000000c0d0e7389 */ /* 0x00006400000c000b */
[----:B01----:R-:W-:Y:S01]  /*30fa0*/  ENDCOLLECTIVE ;  /* 0x000000000000791b */ /* 0x003fe20003800000 */
.L_x_2316:
[----:B------:R-:W-:Y:S01]  /*30fb0*/  SEL R66, R70, R81, P0 ;  /* 0x0000005146427207 */ /* 0x000fe20000000000 */
[----:B------:R-:W-:Y:S02]  /*30fc0*/  IMAD.MOV.U32 R13, RZ, RZ, R75 ;  /* 0x000000ffff0d7224 */ /* 0x000fe400078e004b */
[----:B------:R-:W-:-:S07]  /*30fd0*/  IMAD.MOV.U32 R77, RZ, RZ, R14 ;  /* 0x000000ffff4d7224 */ /* 0x000fce00078e000e */
[----:B------:R-:W-:Y:S05]  /*30fe0*/  WARPSYNC.COLLECTIVE R15, `(.L_x_2317) ;  /* 0x000000000f087348 */ /* 0x000fea0003c00000 */
[----:B------:R0:W1:Y:S02]  /*30ff0*/  SHFL.IDX P6, R14, R13, R12, R11 ;  /* 0x0000000c0d0e7389 */ /* 0x00006400000c000b */
[----:B01----:R-:W-:Y:S01]  /*31000*/  ENDCOLLECTIVE ;  /* 0x000000000000791b */ /* 0x003fe20003800000 */
.L_x_2317:
[----:B------:R-:W-:Y:S01]  /*31010*/  IMAD.MOV.U32 R13, RZ, RZ, R65 ;  /* 0x000000ffff0d7224 */ /* 0x000fe200078e0041 */
[----:B------:R-:W-:Y:S01]  /*31020*/  SEL R65, R83, R68, P0 ;  /* 0x0000004453417207 */ /* 0x000fe20000000000 */
[----:B------:R-:W-:Y:S02]  /*31030*/  IMAD.MOV.U32 R12, RZ, RZ, R8 ;  /* 0x000000ffff0c7224 */ /* 0x000fe400078e0008 */
[----:B------:R-:W-:Y:S02]  /*31040*/  IMAD.MOV.U32 R83, RZ, RZ, RZ ;  /* 0x000000ffff537224 */ /* 0x000fe400078e00ff */
[----:B------:R-:W-:-:S07]  /*31050*/  IMAD.MOV.U32 R75, RZ, RZ, R14 ;  /* 0x000000ffff4b7224 */ /* 0x000fce00078e000e */
[----:B------:R-:W-:Y:S05]  /*31060*/  WARPSYNC.COLLECTIVE R15, `(.L_x_2318) ;  /* 0x000000000f087348 */ /* 0x000fea0003c00000 */
[----:B------:R0:W1:Y:S02]  /*31070*/  SHFL.IDX P6, R14, R13, R12, R11 ;  /* 0x0000000c0d0e7389 */ /* 0x00006400000c000b */
[----:B01----:R-:W-:Y:S01]  /*31080*/  ENDCOLLECTIVE ;  /* 0x000000000000791b */ /* 0x003fe20003800000 */
.L_x_2318:
[----:B------:R-:W-:Y:S01]  /*31090*/  IMAD.MOV.U32 R13, RZ, RZ, R61 ;  /* 0x000000ffff0d7224 */ /* 0x000fe200078e003d */
[----:B------:R-:W-:Y:S01]  /*310a0*/  SEL R61, R64, R87, P0 ;  /* 0x00000057403d7207 */ /* 0x000fe20000000000 */
[----:B------:R-:W-:-:S07]  /*310b0*/  IMAD.MOV.U32 R72, RZ, RZ, R14 ;  /* 0x000000ffff487224 */ /* 0x000fce00078e000e */
[----:B------:R-:W-:Y:S05]  /*310c0*/  WARPSYNC.COLLECTIVE R15, `(.L_x_2319) ;  /* 0x000000000f087348 */ /* 0x000fea0003c00000 */
[----:B------:R0:W1:Y:S02]  /*310d0*/  SHFL.IDX P6, R14, R13, R12, R11 ;  /* 0x0000000c0d0e7389 */ /* 0x00006400000c000b */
[----:B01----:R-:W-:Y:S01]  /*310e0*/  ENDCOLLECTIVE ;  /* 0x000000000000791b */ /* 0x003fe20003800000 */
.L_x_2319:
[----:B------:R-:W-:Y:S01]  /*310f0*/  SEL R69, R77, R72, P0 ;  /* 0x000000484d457207 */ /* 0x000fe20000000000 */
[----:B------:R-:W-:Y:S02]  /*31100*/  IMAD.MOV.U32 R13, RZ, RZ, R73 ;  /* 0x000000ffff0d7224 */ /* 0x000fe400078e0049 */
[----:B------:R-:W-:Y:S02]  /*31110*/  IMAD.MOV.U32 R12, RZ, RZ, R10 ;  /* 0x000000ffff0c7224 */ /* 0x000fe400078e000a */
[----:B------:R-:W-:-:S07]  /*31120*/  IMAD.MOV.U32 R74, RZ, RZ, R14 ;  /* 0x000000ffff4a7224 */ /* 0x000fce00078e000e */
[----:B------:R-:W-:Y:S05]  /*31130*/  WARPSYNC.COLLECTIVE R15, `(.L_x_2320) ;  /* 0x000000000f087348 */ /* 0x000fea0003c00000 */
[----:B------:R0:W1:Y:S02]  /*31140*/  SHFL.IDX P6, R14, R13, R12, R11 ;  /* 0x0000000c0d0e7389 */ /* 0x00006400000c000b */
[----:B01----:R-:W-:Y:S01]  /*31150*/  ENDCOLLECTIVE ;  /* 0x000000000000791b */ /* 0x003fe20003800000 */
.L_x_2320:
[----:B------:R-:W-:Y:S01]  /*31160*/  SEL R68, R75, R74, P0 ;  /* 0x0000004a4b447207 */ /* 0x000fe20000000000 */
[----:B------:R-:W-:Y:S01]  /*31170*/  IMAD.MOV.U32 R13, RZ, RZ, R71 ;  /* 0x000000ffff0d7224 */ /* 0x000fe200078e0047 */
[----:B------:R-:W-:Y:S01]  /*31180*/  SEL R71, R72, R77, P0 ;  /* 0x0000004d48477207 */ /* 0x000fe20000000000 */
[----:B------:R-:W-:-:S07]  /*31190*/  IMAD.MOV.U32 R76, RZ, RZ, R14 ;  /* 0x000000ffff4c7224 */ /* 0x000fce00078e000e */
[----:B------:R-:W-:Y:S05]  /*311a0*/  WARPSYNC.COLLECTIVE R15, `(.L_x_2321) ;  /* 0x000000000f087348 */ /* 0x000fea0003c00000 */
[----:B------:R0:W1:Y:S02]  /*311b0*/  SHFL.IDX P6, R14, R13, R12, R11 ;  /* 0x0000000c0d0e7389 */ /* 0x00006400000c000b */
[----:B01----:R-:W-:Y:S01]  /*311c0*/  ENDCOLLECTIVE ;  /* 0x000000000000791b */ /* 0x003fe20003800000 */
.L_x_2321:
[----:B------:R-:W-:Y:S01]  /*311d0*/  IMAD.MOV.U32 R13, RZ, RZ, R55 ;  /* 0x000000ffff0d7224 */ /* 0x000fe200078e0037 */
[----:B------:R-:W-:Y:S01]  /*311e0*/  SEL R55, R87, R64, P0 ;  /* 0x0000004057377207 */ /* 0x000fe20000000000 */
[----:B------:R-:W-:Y:S01]  /*311f0*/  IMAD.MOV.U32 R12, RZ, RZ, R8 ;  /* 0x000000ffff0c7224 */ /* 0x000fe200078e0008 */
[----:B------:R-:W-:Y:S02]  /*31200*/  SEL R64, R81, R70, P0 ;  /* 0x0000004651407207 */ /* 0x000fe40000000000 */
[----:B------:R-:W-:Y:S01]  /*31210*/  SEL R70, R74, R75, P0 ;  /* 0x0000004b4a467207 */ /* 0x000fe20000000000 */
[----:B------:R-:W-:-:S07]  /*31220*/  IMAD.MOV.U32 R86, RZ, RZ, R14 ;  /* 0x000000ffff567224 */ /* 0x000fce00078e000e */
[----:B------:R-:W-:Y:S05]  /*31230*/  WARPSYNC.COLLECTIVE R15, `(.L_x_2322) ;  /* 0x000000000f087348 */ /* 0x000fea0003c00000 */
[----:B------:R0:W1:Y:S02]  /*31240*/  SHFL.IDX P6, R14, R13, R12, R11 ;  /* 0x0000000c0d0e7389 */ /* 0x00006400000c000b */
[----:B01----:R-:W-:Y:S01]  /*31250*/  ENDCOLLECTIVE ;  /* 0x000000000000791b */ /* 0x003fe20003800000 */
.L_x_2322:
[----:B------:R-:W-:Y:S02]  /*31260*/  IMAD.MOV.U32 R13, RZ, RZ, R35 ;  /* 0x000000ffff0d7224 */ /* 0x000fe400078e0023 */
[----:B------:R-:W-:-:S07]  /*31270*/  IMAD.MOV.U32 R123, RZ, RZ, R14 ;  /* 0x000000ffff7b7224 */ /* 0x000fce00078e000e */
[----:B------:R-:W-:Y:S05]  /*31280*/  WARPSYNC.COLLECTIVE R15, `(.L_x_2323) ;  /* 0x000000000f087348 */ /* 0x000fea0003c00000 */
[----:B------:R0:W1:Y:S02]  /*31290*/  SHFL.IDX P6, R14, R13, R12, R11 ;  /* 0x0000000c0d0e7389 */ /* 0x00006400000c000b */
[----:B01----:R-:W-:Y:S01]  /*312a0*/  ENDCOLLECTIVE ;  /* 0x000000000000791b */ /* 0x003fe20003800000 */
.L_x_2323:
        /* <DEDUP_REMOVED lines=8> */
.L_x_2324:
[----:B------:R-:W-:Y:S02]  /*31330*/  SEL R72, R86, R35, P0 ;  /* 0x0000002356487207 */ /* 0x000fe40000000000 */
[----:B------:R-:W-:Y:S01]  /*31340*/  SEL R122, R35, R86, P0 ;  /* 0x00000056237a7207 */ /* 0x000fe20000000000 */
[----:B------:R-:W-:Y:S02]  /*31350*/  IMAD.MOV.U32 R13, RZ, RZ, R39 ;  /* 0x000000ffff0d7224 */ /* 0x000fe400078e0027 */
[----:B------:R-:W-:-:S07]  /*31360*/  IMAD.MOV.U32 R37, RZ, RZ, R14 ;  /* 0x000000ffff257224 */ /* 0x000fce00078e000e */
[----:B------:R-:W-:Y:S05]  /*31370*/  WARPSYNC.COLLECTIVE R15, `(.L_x_2325) ;  /* 0x000000000f087348 */ /* 0x000fea0003c00000 */
[----:B------:R0:W1:Y:S02]  /*31380*/  SHFL.IDX P6, R14, R13, R12, R11 ;  /* 0x0000000c0d0e7389 */ /* 0x00006400000c000b */
[----:B01----:R-:W-:Y:S01]  /*31390*/  ENDCOLLECTIVE ;  /* 0x000000000000791b */ /* 0x003fe20003800000 */
.L_x_2325:
[----:B------:R-:W-:Y:S02]  /*313a0*/  IMAD.MOV.U32 R13, RZ, RZ, R33 ;  /* 0x000000ffff0d7224 */ /* 0x000fe400078e0021 */
[----:B------:R-:W-:Y:S02]  /*313b0*/  IMAD.MOV.U32 R12, RZ, RZ, R8 ;  /* 0x000000ffff0c7224 */ /* 0x000fe400078e0008 */
[----:B------:R-:W-:-:S07]  /*313c0*/  IMAD.MOV.U32 R39, RZ, RZ, R14 ;  /* 0x000000ffff277224 */ /* 0x000fce00078e000e */
[----:B------:R-:W-:Y:S05]  /*313d0*/  WARPSYNC.COLLECTIVE R15, `(.L_x_2326) ;  /* 0x000000000f087348 */ /* 0x000fea0003c00000 */
[----:B------:R0:W1:Y:S02]  /*313e0*/  SHFL.IDX P6, R14, R13, R12, R11 ;  /* 0x0000000c0d0e7389 */ /* 0x00006400000c000b */
[----:B01----:R-:W-:Y:S01]  /*313f0*/  ENDCOLLECTIVE ;  /* 0x000000000000791b */ /* 0x003fe20003800000 */
.L_x_2326:
[----:B------:R-:W-:Y:S02]  /*31400*/  IMAD.MOV.U32 R13, RZ, RZ, R31 ;  /* 0x000000ffff0d7224 */ /* 0x000fe400078e001f */
[----:B------:R-:W-:-:S07]  /*31410*/  IMAD.MOV.U32 R106, RZ, RZ, R14 ;  /* 0x000000ffff6a7224 */ /* 0x000fce00078e000e */
[----:B------:R-:W-:Y:S05]  /*31420*/  WARPSYNC.COLLECTIVE R15, `(.L_x_2327) ;  /* 0x000000000f087348 */ /* 0x000fea0003c00000 */
[----:B------:R0:W1:Y:S02]  /*31430*/  SHFL.IDX P6, R14, R13, R12, R11 ;  /* 0x0000000c0d0e7389 */ /* 0x00006400000c000b */
[----:B01----:R-:W-:Y:S01]  /*31440*/  ENDCOLLECTIVE ;  /* 0x000000000000791b */ /* 0x003fe20003800000 */
.L_x_2327:
        /* <DEDUP_REMOVED lines=8> */
.L_x_2328:
[----:B------:R-:W-:Y:S02]  /*314d0*/  SEL R116, R39, R108, P0 ;  /* 0x0000006c27747207 */ /* 0x000fe40000000000 */
[----:B------:R-:W-:Y:S01]  /*314e0*/  SEL R108, R108, R39, P0 ;  /* 0x000000276c6c7207 */ /* 0x000fe20000000000 */
[----:B------:R-:W-:Y:S02]  /*314f0*/  IMAD.MOV.U32 R13, RZ, RZ, R27 ;  /* 0x000000ffff0d7224 */ /* 0x000fe400078e001b */
[----:B------:R-:W-:-:S07]  /*31500*/  IMAD.MOV.U32 R29, RZ, RZ, R14 ;  /* 0x000000ffff1d7224 */ /* 0x000fce00078e000e */
[----:B------:R-:W-:Y:S05]  /*31510*/  WARPSYNC.COLLECTIVE R15, `(.L_x_2329) ;  /* 0x000000000f087348 */ /* 0x000fea0003c00000 */
[----:B------:R0:W1:Y:S02]  /*31520*/  SHFL.IDX P6, R14, R13, R12, R11 ;  /* 0x0000000c0d0e7389 */ /* 0x00006400000c000b */
[----:B01----:R-:W-:Y:S01]  /*31530*/  ENDCOLLECTIVE ;  /* 0x000000000000791b */ /* 0x003fe20003800000 */
.L_x_2329:
[----:B------:R-:W-:Y:S02]  /*31540*/  IMAD.MOV.U32 R13, RZ, RZ, R25 ;  /* 0x000000ffff0d7224 */ /* 0x000fe400078e0019 */
[----:B------:R-:W-:Y:S02]  /*31550*/  IMAD.MOV.U32 R12, RZ, RZ, R8 ;  /* 0x000000ffff0c7224 */ /* 0x000fe400078e0008 */
[----:B------:R-:W-:-:S07]  /*31560*/  IMAD.MOV.U32 R4, RZ, RZ, R14 ;  /* 0x000000ffff047224 */ /* 0x000fce00078e000e */
[----:B------:R-:W-:Y:S05]  /*31570*/  WARPSYNC.COLLECTIVE R15, `(.L_x_2330) ;  /* 0x000000000f087348 */ /* 0x000fea0003c00000 */
[----:B------:R0:W1:Y:S02]  /*31580*/  SHFL.IDX P6, R14, R13, R12, R11 ;  /* 0x0000000c0d0e7389 */ /* 0x00006400000c000b */
[----:B01----:R-:W-:Y:S01]  /*31590*/  ENDCOLLECTIVE ;  /* 0x000000000000791b */ /* 0x003fe20003800000 */
.L_x_2330:
[----:B------:R-:W-:Y:S02]  /*315a0*/  IMAD.MOV.U32 R13, RZ, RZ, R9 ;  /* 0x000000ffff0d7224 */ /* 0x000fe400078e0009 */
[----:B------:R-:W-:-:S07]  /*315b0*/  IMAD.MOV.U32 R10, RZ, RZ, R14 ;  /* 0x000000ffff0a7224 */ /* 0x000fce00078e000e */
[----:B------:R-:W-:Y:S05]  /*315c0*/  WARPSYNC.COLLECTIVE R15, `(.L_x_2331) ;  /* 0x000000000f087348 */ /* 0x000fea0003c00000 */
[----:B------:R0:W1:Y:S02]  /*315d0*/  SHFL.IDX P6, R14, R13, R12, R11 ;  /* 0x0000000c0d0e7389 */ /* 0x00006400000c000b */
[----:B01----:R-:W-:Y:S01]  /*315e0*/  ENDCOLLECTIVE ;  /* 0x000000000000791b */ /* 0x003fe20003800000 */
.L_x_2331:
[----:B------:R-:W-:Y:S05]  /*315f0*/  BRA `(.L_x_2332) ;  /* 0xffffff0c00187947 */ /* 0x000fea000383ffff */
.L_x_2020:
[----:B------:R-:W-:Y:S02]  /*31600*/  IMAD.MOV.U32 R13, RZ, RZ, R3 ;  /* 0x000000ffff0d7224 */ /* 0x000fe400078e0003 */
[----:B------:R-:W-:Y:S02]  /*31610*/  IMAD.MOV.U32 R12, RZ, RZ, RZ ;  /* 0x000000ffff0c7224 */ /* 0x000fe400078e00ff */
[----:B------:R-:W-:Y:S02]  /*31620*/  IMAD.MOV.U32 R11, RZ, RZ, 0x181f ;  /* 0x0000181fff0b7424 */ /* 0x000fe400078e00ff */
[----:B------:R-:W-:-:S07]  /*31630*/  IMAD.MOV.U32 R15, RZ, RZ, -0x1 ;  /* 0xffffffffff0f7424 */ /* 0x000fce00078e00ff */
[----:B-----5:R-:W-:Y:S05]  /*31640*/  WARPSYNC.COLLECTIVE R15, `(.L_x_2333) ;  /* 0x000000000f087348 */ /* 0x020fea0003c00000 */
[----:B------:R0:W1:Y:S02]  /*31650*/  SHFL.IDX P6, R14, R13, R12, R11 ;  /* 0x0000000c0d0e7389 */ /* 0x00006400000c000b */
[----:B01---5:R-:W-:Y:S01]  /*31660*/  ENDCOLLECTIVE ;  /* 0x000000000000791b */ /* 0x023fe20003800000 */
.L_x_2333:
[----:B------:R-:W-:Y:S02]  /*31670*/  IMAD.MOV.U32 R13, RZ, RZ, R2 ;  /* 0x000000ffff0d7224 */ /* 0x000fe400078e0002 */
[----:B------:R-:W-:-:S07]  /*31680*/  IMAD.MOV.U32 R0, RZ, RZ, R14 ;  /* 0x000000ffff007224 */ /* 0x000fce00078e000e */
[----:B------:R-:W-:Y:S05]  /*31690*/  WARPSYNC.COLLECTIVE R15, `(.L_x_2334) ;  /* 0x000000000f087348 */ /* 0x000fea0003c00000 */
[----:B------:R0:W1:Y:S02]  /*316a0*/  SHFL.IDX P6, R14, R13, R12, R11 ;  /* 0x0000000c0d0e7389 */ /* 0x00006400000c000b */
[----:B01----:R-:W-:Y:S01]  /*316b0*/  ENDCOLLECTIVE ;  /* 0x000000000000791b */ /* 0x003fe20003800000 */
.L_x_2334:
[----:B------:R-:W-:Y:S05]  /*316c0*/  BRA `(.L_x_2335) ;  /* 0xffffff18007c7947 */ /* 0x000fea000383ffff */
.L_x_2023:
[----:B------:R-:W-:Y:S01]  /*316d0*/  BSSY B1, `(.L_x_2336) ;  /* 0x0000008000017945 */ /* 0x000fe20003800000 */
[----:B------:R-:W-:Y:S02]  /*316e0*/  IMAD.MOV.U32 R13, RZ, RZ, R3 ;  /* 0x000000ffff0d7224 */ /* 0x000fe400078e0003 */
[----:B------:R-:W-:Y:S02]  /*316f0*/  IMAD.MOV.U32 R12, RZ, RZ, 0x1 ;  /* 0x00000001ff0c7424 */ /* 0x000fe400078e00ff */
[----:B------:R-:W-:Y:S02]  /*31700*/  IMAD.MOV.U32 R11, RZ, RZ, 0x181f ;  /* 0x0000181fff0b7424 */ /* 0x000fe400078e00ff */
[----:B---3--:R-:W-:-:S07]  /*31710*/  IMAD.MOV.U32 R15, RZ, RZ, -0x1 ;  /* 0xffffffffff0f7424 */ /* 0x008fce00078e00ff */
[----:B012--5:R-:W-:Y:S05]  /*31720*/  WARPSYNC.COLLECTIVE R15, `(.L_x_2337) ;  /* 0x000000000f087348 */ /* 0x027fea0003c00000 */
[----:B--2---:R2:W3:Y:S02]  /*31730*/  SHFL.IDX P6, R14, R13, R12, R11 ;  /* 0x0000000c0d0e7389 */ /* 0x0044e400000c000b */
[----:B0123-5:R-:W-:Y:S01]  /*31740*/  ENDCOLLECTIVE ;  /* 0x000000000000791b */ /* 0x02ffe20003800000 */
.L_x_2337:
[----:B------:R-:W-:Y:S05]  /*31750*/  BSYNC B1 ;  /* 0x0000000000017941 */ /* 0x000fea0003800000 */
.L_x_2336:
        /* <DEDUP_REMOVED lines=8> */
.L_x_2338:
[----:B------:R-:W-:Y:S05]  /*317e0*/  BRA `(.L_x_2339) ;  /* 0xffffff18007c7947 */ /* 0x000fea000383ffff */
.L_x_2026:
[----:B------:R-:W-:Y:S01]  /*317f0*/  BSSY B1, `(.L_x_2340) ;  /* 0x0000008000017945 */ /* 0x000fe20003800000 */
[----:B------:R-:W-:Y:S02]  /*31800*/  IMAD.MOV.U32 R13, RZ, RZ, R3 ;  /* 0x000000ffff0d7224 */ /* 0x000fe400078e0003 */
[----:B------:R-:W-:Y:S02]  /*31810*/  IMAD.MOV.U32 R12, RZ, RZ, 0x2 ;  /* 0x00000002ff0c7424 */ /* 0x000fe400078e00ff */
[----:B------:R-:W-:Y:S02]  /*31820*/  IMAD.MOV.U32 R11, RZ, RZ, 0x181f ;  /* 0x0000181fff0b7424 */ /* 0x000fe400078e00ff */
[----:B---3--:R-:W-:-:S07]  /*31830*/  IMAD.MOV.U32 R15, RZ, RZ, -0x1 ;  /* 0xffffffffff0f7424 */ /* 0x008fce00078e00ff */
[----:B012-45:R-:W-:Y:S05]  /*31840*/  WARPSYNC.COLLECTIVE R15, `(.L_x_2341) ;  /* 0x000000000f087348 */ /* 0x037fea0003c00000 */
[----:B--2---:R2:W3:Y:S02]  /*31850*/  SHFL.IDX P6, R14, R13, R12, R11 ;  /* 0x0000000c0d0e7389 */ /* 0x0044e400000c000b */
[----:B012345:R-:W-:Y:S01]  /*31860*/  ENDCOLLECTIVE ;  /* 0x000000000000791b */ /* 0x03ffe20003800000 */
.L_x_2341:
[----:B------:R-:W-:Y:S05]  /*31870*/  BSYNC B1 ;  /* 0x0000000000017941 */ /* 0x000fea0003800000 */
.L_x_2340:
        /* <DEDUP_REMOVED lines=8> */
.L_x_2342:
[----:B------:R-:W-:Y:S05]  /*31900*/  BRA `(.L_x_2343) ;  /* 0xffffff18007c7947 */ /* 0x000fea000383ffff */
.L_x_2029:
        /* <DEDUP_REMOVED lines=8> */
.L_x_2345:
[----:B------:R-:W-:Y:S05]  /*31990*/  BSYNC B1 ;  /* 0x0000000000017941 */ /* 0x000fea0003800000 */
.L_x_2344:
        /* <DEDUP_REMOVED lines=8> */
.L_x_2346:
[----:B------:R-:W-:Y:S05]  /*31a20*/  BRA `(.L_x_2347) ;  /* 0xffffff18007c7947 */ /* 0x000fea000383ffff */
.L_x_2031:
[----:B------:R-:W-:Y:S02]  /*31a30*/  IMAD.MOV.U32 R13, RZ, RZ, R8 ;  /* 0x000000ffff0d7224 */ /* 0x000fe400078e0008 */
[----:B------:R-:W-:Y:S02]  /*31a40*/  IMAD.MOV.U32 R12, RZ, RZ, RZ ;  /* 0x000000ffff0c7224 */ /* 0x000fe400078e00ff */
[----:B------:R-:W-:Y:S02]  /*31a50*/  IMAD.MOV.U32 R11, RZ, RZ, 0x1c1f ;  /* 0x00001c1fff0b7424 */ /* 0x000fe400078e00ff */
[----:B------:R-:W-:-:S07]  /*31a60*/  IMAD.MOV.U32 R15, RZ, RZ, -0x1 ;  /* 0xffffffffff0f7424 */ /* 0x000fce00078e00ff */
[----:B------:R-:W-:Y:S05]  /*31a70*/  WARPSYNC.COLLECTIVE R15, `(.L_x_2348) ;  /* 0x000000000f087348 */ /* 0x000fea0003c00000 */
[----:B------:R0:W1:Y:S02]  /*31a80*/  SHFL.IDX P6, R14, R13, R12, R11 ;  /* 0x0000000c0d0e7389 */ /* 0x00006400000c000b */
[----:B01----:R-:W-:Y:S01]  /*31a90*/  ENDCOLLECTIVE ;  /* 0x000000000000791b */ /* 0x003fe20003800000 */
.L_x_2348:
[----:B------:R-:W-:Y:S02]  /*31aa0*/  IMAD.MOV.U32 R13, RZ, RZ, R4 ;  /* 0x000000ffff0d7224 */ /* 0x000fe400078e0004 */
[----:B------:R-:W-:-:S07]  /*31ab0*/  IMAD.MOV.U32 R9, RZ, RZ, R14 ;  /* 0x000000ffff097224 */ /* 0x000fce00078e000e */
[----:B------:R-:W-:Y:S05]  /*31ac0*/  WARPSYNC.COLLECTIVE R15, `(.L_x_2349) ;  /* 0x000000000f087348 */ /* 0x000fea0003c00000 */
[----:B------:R0:W1:Y:S02]  /*31ad0*/  SHFL.IDX P6, R14, R13, R12, R11 ;  /* 0x0000000c0d0e7389 */ /* 0x00006400000c000b */
[----:B01----:R-:W-:Y:S01]  /*31ae0*/  ENDCOLLECTIVE ;  /* 0x000000000000791b */ /* 0x003fe20003800000 */
.L_x_2349:
[----:B------:R-:W-:Y:S05]  /*31af0*/  BRA `(.L_x_2350) ;  /* 0xffffff1c00b07947 */ /* 0x000fea000383ffff */
.L_x_2034:
[----:B------:R-:W-:Y:S01]  /*31b00*/  BSSY B1, `(.L_x_2351) ;  /* 0x0000008000017945 */ /* 0x000fe20003800000 */
[----:B----4-:R-:W-:Y:S02]  /*31b10*/  IMAD.MOV.U32 R13, RZ, RZ, R8 ;  /* 0x000000ffff0d7224 */ /* 0x010fe400078e0008 */
[----:B------:R-:W-:Y:S02]  /*31b20*/  IMAD.MOV.U32 R12, RZ, RZ, 0x1 ;  /* 0x00000001ff0c7424 */ /* 0x000fe400078e00ff */
[----:B------:R-:W-:Y:S02]  /*31b30*/  IMAD.MOV.U32 R11, RZ, RZ, 0x1c1f ;  /* 0x00001c1fff0b7424 */ /* 0x000fe400078e00ff */
[----:B------:R-:W-:-:S07]  /*31b40*/  IMAD.MOV.U32 R15, RZ, RZ, -0x1 ;  /* 0xffffffffff0f7424 */ /* 0x000fce00078e00ff */
[----:B012---:R-:W-:Y:S05]  /*31b50*/  WARPSYNC.COLLECTIVE R15, `(.L_x_2352) ;  /* 0x000000000f087348 */ /* 0x007fea0003c00000 */
[----:B--2---:R2:W3:Y:S02]  /*31b60*/  SHFL.IDX P6, R14, R13, R12, R11 ;  /* 0x0000000c0d0e7389 */ /* 0x0044e400000c000b */
[----:B0123--:R-:W-:Y:S01]  /*31b70*/  ENDCOLLECTIVE ;  /* 0x000000000000791b */ /* 0x00ffe20003800000 */
.L_x_2352:
[----:B------:R-:W-:Y:S05]  /*31b80*/  BSYNC B1 ;  /* 0x0000000000017941 */ /* 0x000fea0003800000 */
.L_x_2351:
        /* <DEDUP_REMOVED lines=8> */
.L_x_2353:
[----:B------:R-:W-:Y:S05]  /*31c10*/  BRA `(.L_x_2354) ;  /* 0xffffff2000d07947 */ /* 0x000fea000383ffff */
.L_x_2038:
[----:B------:R-:W-:Y:S02]  /*31c20*/  IMAD.MOV.U32 R13, RZ, RZ, R3 ;  /* 0x000000ffff0d7224 */ /* 0x000fe400078e0003 */
[----:B------:R-:W-:Y:S02]  /*31c30*/  IMAD.MOV.U32 R12, RZ, RZ, RZ ;  /* 0x000000ffff0c7224 */ /* 0x000fe400078e00ff */
[----:B------:R-:W-:Y:S02]  /*31c40*/  IMAD.MOV.U32 R11, RZ, RZ, 0x181f ;  /* 0x0000181fff0b7424 */ /* 0x000fe400078e00ff */
[----:B------:R-:W-:-:S07]  /*31c50*/  IMAD.MOV.U32 R15, RZ, RZ, -0x1 ;  /* 0xffffffffff0f7424 */ /* 0x000fce00078e00ff */
[----:B--2---:R-:W-:Y:S05]  /*31c60*/  WARPSYNC.COLLECTIVE R15, `(.L_x_2355) ;  /* 0x000000000f087348 */ /* 0x004fea0003c00000 */
[----:B------:R0:W1:Y:S02]  /*31c70*/  SHFL.IDX P6, R14, R13, R12, R11 ;  /* 0x0000000c0d0e7389 */ /* 0x00006400000c000b */
[----:B012---:R-:W-:Y:S01]  /*31c80*/  ENDCOLLECTIVE ;  /* 0x000000000000791b */ /* 0x007fe20003800000 */
.L_x_2355:
[----:B------:R-:W-:Y:S02]  /*31c90*/  IMAD.MOV.U32 R13, RZ, RZ, R2 ;  /* 0x000000ffff0d7224 */ /* 0x000fe400078e0002 */
[----:B------:R-:W-:-:S07]  /*31ca0*/  IMAD.MOV.U32 R0, RZ, RZ, R14 ;  /* 0x000000ffff007224 */ /* 0x000fce00078e000e */
[----:B------:R-:W-:Y:S05]  /*31cb0*/  WARPSYNC.COLLECTIVE R15, `(.L_x_2356) ;  /* 0x000000000f087348 */ /* 0x000fea0003c00000 */
[----:B------:R0:W1:Y:S02]  /*31cc0*/  SHFL.IDX P6, R14, R13, R12, R11 ;  /* 0x0000000c0d0e7389 */ /* 0x00006400000c000b */
[----:B01----:R-:W-:Y:S01]  /*31cd0*/  ENDCOLLECTIVE ;  /* 0x000000000000791b */ /* 0x003fe20003800000 */
.L_x_2356:
[----:B------:R-:W-:Y:S05]  /*31ce0*/  BRA `(.L_x_2357) ;  /* 0xffffff2c00b87947 */ /* 0x000fea000383ffff */
.L_x_2041:
        /* <DEDUP_REMOVED lines=8> */
.L_x_2359:
[----:B------:R-:W-:Y:S05]  /*31d70*/  BSYNC B1 ;  /* 0x0000000000017941 */ /* 0x000fea0003800000 */
.L_x_2358:
        /* <DEDUP_REMOVED lines=8> */
.L_x_2360:
[----:B------:R-:W-:Y:S05]  /*31e00*/  BRA `(.L_x_2361) ;  /* 0xffffff2c00bc7947 */ /* 0x000fea000383ffff */
.L_x_2044:
        /* <DEDUP_REMOVED lines=8> */
.L_x_2363:
[----:B------:R-:W-:Y:S05]  /*31e90*/  BSYNC B1 ;  /* 0x0000000000017941 */ /* 0x000fea0003800000 */
.L_x_2362:
        /* <DEDUP_REMOVED lines=8> */
.L_x_2364:
[----:B------:R-:W-:Y:S05]  /*31f20*/  BRA `(.L_x_2365) ;  /* 0xffffff2c00bc7947 */ /* 0x000fea000383ffff */
.L_x_2047:
[----:B------:R-:W-:Y:S01]  /*31f30*/  BSSY B1, `(.L_x_2366) ;  /* 0x0000008000017945 */ /* 0x000fe20003800000 */
[----:B------:R-:W-:Y:S02]  /*31f40*/  IMAD.MOV.U32 R13, RZ, RZ, R3 ;  /* 0x000000ffff0d7224 */ /* 0x000fe400078e0003 */
[----:B------:R-:W-:Y:S02]  /*31f50*/  IMAD.MOV.U32 R12, RZ, RZ, 0x3 ;  /* 0x00000003ff0c7424 */ /* 0x000fe400078e00ff */
[----:B------:R-:W-:Y:S02]  /*31f60*/  IMAD.MOV.U32 R11, RZ, RZ, 0x181f ;  /* 0x0000181fff0b7424 */ /* 0x000fe400078e00ff */
[----:B0-----:R-:W-:-:S07]  /*31f70*/  IMAD.MOV.U32 R15, RZ, RZ, -0x1 ;  /* 0xffffffffff0f7424 */ /* 0x001fce00078e00ff */
[----:B-1234-:R-:W-:Y:S05]  /*31f80*/  WARPSYNC.COLLECTIVE R15, `(.L_x_2367) ;  /* 0x000000000f087348 */ /* 0x01efea0003c00000 */
[----:B----4-:R0:W4:Y:S02]  /*31f90*/  SHFL.IDX P6, R14, R13, R12, R11 ;  /* 0x0000000c0d0e7389 */ /* 0x01012400000c000b */
[----:B01234-:R-:W-:Y:S01]  /*31fa0*/  ENDCOLLECTIVE ;  /* 0x000000000000791b */ /* 0x01ffe20003800000 */
.L_x_2367:
[----:B------:R-:W-:Y:S05]  /*31fb0*/  BSYNC B1 ;  /* 0x0000000000017941 */ /* 0x000fea0003800000 */
.L_x_2366:
        /* <DEDUP_REMOVED lines=8> */
.L_x_2368:
[----:B------:R-:W-:Y:S05]  /*32040*/  BRA `(.L_x_2369) ;  /* 0xffffff2c00bc7947 */ /* 0x000fea000383ffff */
.L_x_2073:
        /* <DEDUP_REMOVED lines=8> */
[----:B------:R-:W-:Y:S05]  /*320d0*/  WARPSYNC.COLLECTIVE R15, `(.L_x_2371) ;  /* 0x000000000f087348 */ /* 0x000fea0003c00000 */
[----:B------:R0:W1:Y:S02]  /*320e0*/  SHFL.IDX P6, R14, R13, R12, R11 ;  /* 0x0000000c0d0e7389 */ /* 0x00006400000c000b */
[----:B01----:R-:W-:Y:S01]  /*320f0*/  ENDCOLLECTIVE ;  /* 0x000000000000791b */ /* 0x003fe20003800000 */
.L_x_2371:
[----:B------:R-:W-:Y:S05]  /*32100*/  BSYNC B1 ;  /* 0x0000000000017941 */ /* 0x000fea0003800000 */
.L_x_2370:
[----:B------:R-:W-:Y:S05]  /*32110*/  BRA `(.L_x_2372) ;  /* 0xffffff4c00b87947 */ /* 0x000fea000383ffff */
.L_x_2075:
[----:B------:R-:W-:Y:S01]  /*32120*/  BSSY B1, `(.L_x_2373) ;  /* 0x0000006000017945 */ /* 0x000fe20003800000 */
[----:B------:R-:W-:-:S07]  /*32130*/  IMAD.MOV.U32 R15, RZ, RZ, -0x1 ;  /* 0xffffffffff0f7424 */ /* 0x000fce00078e00ff */
[----:B0-----:R-:W-:Y:S05]  /*32140*/  WARPSYNC.COLLECTIVE R15, `(.L_x_2374) ;  /* 0x000000000f0c7348 */ /* 0x001fea0003c00000 */
[----:B------:R-:W-:Y:S02]  /*32150*/  ELECT P6, UR62, PT ;  /* 0x00000000003e782f */ /* 0x000fe400038c0000 */
[----:B------:R-:W-:Y:S01]  /*32160*/  MOV R14, UR62 ;  /* 0x0000003e000e7c02 */ /* 0x000fe20008000f00 */
[----:B0-----:R-:W-:Y:S10]  /*32170*/  ENDCOLLECTIVE ;  /* 0x000000000000791b */ /* 0x001ff40003800000 */
.L_x_2374:
[----:B------:R-:W-:Y:S05]  /*32180*/  BSYNC B1 ;  /* 0x0000000000017941 */ /* 0x000fea0003800000 */
.L_x_2373:
[----:B------:R-:W-:Y:S05]  /*32190*/  BRA `(.L_x_2074) ;  /* 0xffffff4c00b07947 */ /* 0x000fea000383ffff */
.L_x_2077:
[----:B0-----:R0:W1:Y:S02]  /*321a0*/  SYNCS.PHASECHK.TRANS64.TRYWAIT P0, [R17+URZ+0x22820], R5 ;  /* 0x02282005110075a7 */ /* 0x001064000800017f */
[----:B-1----:R-:W-:Y:S05]  /*321b0*/  @!P0 NANOSLEEP.SYNCS 0x989680 ;  /* 0x009896800000895d */ /* 0x002fea0003900000 */
[----:B------:R-:W1:Y:S02]  /*321c0*/  @!P0 SYNCS.PHASECHK.TRANS64 P0, [R17+URZ+0x22820], R5 ;  /* 0x02282005110085a7 */ /* 0x000e64000800007f */
[----:B-1----:R-:W-:Y:S05]  /*321d0*/  @!P0 BRA `(.L_x_2077) ;  /* 0xfffffffc00f08947 */ /* 0x002fea000383ffff */
[----:B------:R-:W-:Y:S05]  /*321e0*/  BRA `(.L_x_2375) ;  /* 0xffffff4c00c07947 */ /* 0x000fea000383ffff */
.L_x_2081:
[----:B0-----:R0:W1:Y:S02]  /*321f0*/  SYNCS.PHASECHK.TRANS64.TRYWAIT P0, [R5+URZ+0x228a0], R7 ;  /* 0x0228a007050075a7 */ /* 0x001064000800017f */
[----:B-1----:R-:W-:Y:S05]  /*32200*/  @!P0 NANOSLEEP.SYNCS 0x989680 ;  /* 0x009896800000895d */ /* 0x002fea0003900000 */
[----:B------:R-:W1:Y:S02]  /*32210*/  @!P0 SYNCS.PHASECHK.TRANS64 P0, [R5+URZ+0x228a0], R7 ;  /* 0x0228a007050085a7 */ /* 0x000e64000800007f */
[----:B-1----:R-:W-:Y:S05]  /*32220*/  @!P0 BRA `(.L_x_2081) ;  /* 0xfffffffc00f08947 */ /* 0x002fea000383ffff */
[----:B------:R-:W-:Y:S05]  /*32230*/  BRA `(.L_x_2376) ;  /* 0xffffff4c00dc7947 */ /* 0x000fea000383ffff */
.L_x_2086:
[----:B-1----:R1:W2:Y:S02]  /*32240*/  SYNCS.PHASECHK.TRANS64.TRYWAIT P0, [R5+URZ+0x228c0], R7 ;  /* 0x0228c007050075a7 */ /* 0x0022a4000800017f */
[----:B--2---:R-:W-:Y:S05]  /*32250*/  @!P0 NANOSLEEP.SYNCS 0x989680 ;  /* 0x009896800000895d */ /* 0x004fea0003900000 */
[----:B------:R-:W2:Y:S02]  /*32260*/  @!P0 SYNCS.PHASECHK.TRANS64 P0, [R5+URZ+0x228c0], R7 ;  /* 0x0228c007050085a7 */ /* 0x000ea4000800007f */
[----:B--2---:R-:W-:Y:S05]  /*32270*/  @!P0 BRA `(.L_x_2086) ;  /* 0xfffffffc00f08947 */ /* 0x004fea000383ffff */
[----:B------:R-:W-:Y:S05]  /*32280*/  BRA `(.L_x_2377) ;  /* 0xffffff5000587947 */ /* 0x000fea000383ffff */
.L_x_2093:
[----:B0-----:R0:W1:Y:S02]  /*32290*/  SYNCS.PHASECHK.TRANS64.TRYWAIT P1, [R5+URZ+0x228a0], R7 ;  /* 0x0228a007050075a7 */ /* 0x001064000802017f */
[----:B-1----:R-:W-:Y:S05]  /*322a0*/  @!P1 NANOSLEEP.SYNCS 0x989680 ;  /* 0x009896800000995d */ /* 0x002fea0003900000 */
[----:B------:R-:W1:Y:S02]  /*322b0*/  @!P1 SYNCS.PHASECHK.TRANS64 P1, [R5+URZ+0x228a0], R7 ;  /* 0x0228a007050095a7 */ /* 0x000e64000802007f */
[----:B-1----:R-:W-:Y:S05]  /*322c0*/  @!P1 BRA `(.L_x_2093) ;  /* 0xfffffffc00f09947 */ /* 0x002fea000383ffff */
[----:B------:R-:W-:Y:S05]  /*322d0*/  BRA `(.L_x_2378) ;  /* 0xffffff5400207947 */ /* 0x000fea000383ffff */
.L_x_2098:
[----:B-1----:R1:W2:Y:S02]  /*322e0*/  SYNCS.PHASECHK.TRANS64.TRYWAIT P1, [R5+URZ+0x228c0], R7 ;  /* 0x0228c007050075a7 */ /* 0x0022a4000802017f */
[----:B--2---:R-:W-:Y:S05]  /*322f0*/  @!P1 NANOSLEEP.SYNCS 0x989680 ;  /* 0x009896800000995d */ /* 0x004fea0003900000 */
[----:B------:R-:W2:Y:S02]  /*32300*/  @!P1 SYNCS.PHASECHK.TRANS64 P1, [R5+URZ+0x228c0], R7 ;  /* 0x0228c007050095a7 */ /* 0x000ea4000802007f */
[----:B--2---:R-:W-:Y:S05]  /*32310*/  @!P1 BRA `(.L_x_2098) ;  /* 0xfffffffc00f09947 */ /* 0x004fea000383ffff */
[----:B------:R-:W-:Y:S05]  /*32320*/  BRA `(.L_x_2379) ;  /* 0xffffff5400987947 */ /* 0x000fea000383ffff */
.L_x_2123:
        /* <DEDUP_REMOVED lines=11> */
.L_x_2381:
[----:B------:R-:W-:Y:S05]  /*323e0*/  BSYNC B0 ;  /* 0x0000000000007941 */ /* 0x000fea0003800000 */
.L_x_2380:
[----:B------:R-:W-:Y:S05]  /*323f0*/  BRA `(.L_x_2382) ;  /* 0xffffff6800887947 */ /* 0x000fea000383ffff */
.L_x_2126:
[----:B0-----:R-:W2:Y:S02]  /*32400*/  LDL R0, [R1+0x28] ;  /* 0x0000280001007983 */ /* 0x001ea40000100800 */
[----:B--2---:R0:W1:Y:S02]  /*32410*/  SYNCS.PHASECHK.TRANS64.TRYWAIT P0, [R4+URZ+0x22880], R0 ;  /* 0x02288000040075a7 */ /* 0x004064000800017f */
[----:B-1----:R-:W-:Y:S05]  /*32420*/  @!P0 NANOSLEEP.SYNCS 0x989680 ;  /* 0x009896800000895d */ /* 0x002fea0003900000 */
[----:B------:R-:W1:Y:S02]  /*32430*/  @!P0 SYNCS.PHASECHK.TRANS64 P0, [R4+URZ+0x22880], R0 ;  /* 0x02288000040085a7 */ /* 0x000e64000800007f */
[----:B-1----:R-:W-:Y:S05]  /*32440*/  @!P0 BRA `(.L_x_2126) ;  /* 0xfffffffc00ec8947 */ /* 0x002fea000383ffff */
[----:B------:R-:W-:Y:S05]  /*32450*/  BRA `(.L_x_2383) ;  /* 0xffffff6800987947 */ /* 0x000fea000383ffff */
.L_x_2127:
        /* <DEDUP_REMOVED lines=8> */
.L_x_2385:
[----:B------:R-:W-:Y:S05]  /*324e0*/  BSYNC B0 ;  /* 0x0000000000007941 */ /* 0x000fea0003800000 */
.L_x_2384:
        /* <DEDUP_REMOVED lines=9> */
[----:B------:R-:W-:-:S13]  /*32580*/  ISETP.GE.AND P4, PT, R18, 0x61, PT ;  /* 0x000000611200780c */ /* 0x000fda0003f86270 */
[----:B------:R-:W-:Y:S05]  /*32590*/  WARPSYNC.COLLECTIVE R15, `(.L_x_2386) ;  /* 0x000000000f087348 */ /* 0x000fea0003c00000 */
[----:B------:R0:W1:Y:S02]  /*325a0*/  SHFL.IDX P6, R14, R13, R12, R11 ;  /* 0x0000000c0d0e7389 */ /* 0x00006400000c000b */
[----:B01----:R-:W-:Y:S01]  /*325b0*/  ENDCOLLECTIVE ;  /* 0x000000000000791b */ /* 0x003fe20003800000 */
.L_x_2386:
        /* <DEDUP_REMOVED lines=8> */
.L_x_2387:
[----:B------:R-:W-:Y:S01]  /*32640*/  IMAD.IADD R0, R17, 0x1, R19 ;  /* 0x0000000111007824 */ /* 0x000fe200078e0213 */
        /* <DEDUP_REMOVED lines=10> */
.L_x_2388:
        /* <DEDUP_REMOVED lines=8> */
.L_x_2389:
        /* <DEDUP_REMOVED lines=10> */
.L_x_2390:
        /* <DEDUP_REMOVED lines=8> */
.L_x_2391:
        /* <DEDUP_REMOVED lines=10> */
.L_x_2392:
        /* <DEDUP_REMOVED lines=8> */
.L_x_2393:
        /* <DEDUP_REMOVED lines=10> */
.L_x_2394:
        /* <DEDUP_REMOVED lines=8> */
.L_x_2395:
        /* <DEDUP_REMOVED lines=10> */
.L_x_2396:
        /* <DEDUP_REMOVED lines=8> */
.L_x_2397:
        /* <DEDUP_REMOVED lines=10> */
.L_x_2398:
        /* <DEDUP_REMOVED lines=8> */
.L_x_2399:
        /* <DEDUP_REMOVED lines=10> */
.L_x_2400:
[----:B------:R-:W-:Y:S02]  /*32db0*/  IMAD.MOV.U32 R13, RZ, RZ, R2 ;  /* 0x000000ffff0d7224 */ /* 0x000fe400078e0002 */
[----:B------:R-:W-:Y:S02]  /*32dc0*/  IMAD.MOV.U32 R12, RZ, RZ, RZ ;  /* 0x000000ffff0c7224 */ /* 0x000fe400078e00ff */
[----:B------:R-:W-:-:S07]  /*32dd0*/  IMAD.MOV.U32 R10, RZ, RZ, R14 ;  /* 0x000000ffff0a7224 */ /* 0x000fce00078e000e */
[----:B------:R-:W-:Y:S05]  /*32de0*/  WARPSYNC.COLLECTIVE R15, `(.L_x_2401) ;  /* 0x000000000f087348 */ /* 0x000fea0003c00000 */
[----:B------:R0:W1:Y:S02]  /*32df0*/  SHFL.IDX P6, R14, R13, R12, R11 ;  /* 0x0000000c0d0e7389 */ /* 0x00006400000c000b */
[----:B01----:R-:W-:Y:S01]  /*32e00*/  ENDCOLLECTIVE ;  /* 0x000000000000791b */ /* 0x003fe20003800000 */
.L_x_2401:
        /* <DEDUP_REMOVED lines=12> */
.L_x_2402:
[----:B------:R-:W-:Y:S02]  /*32ed0*/  IMAD.MOV.U32 R13, RZ, RZ, R2 ;  /* 0x000000ffff0d7224 */ /* 0x000fe400078e0002 */
[----:B------:R-:W-:Y:S02]  /*32ee0*/  IMAD.MOV.U32 R12, RZ, RZ, 0x1 ;  /* 0x00000001ff0c7424 */ /* 0x000fe400078e00ff */
[----:B------:R-:W-:-:S07]  /*32ef0*/  IMAD.MOV.U32 R10, RZ, RZ, R14 ;  /* 0x000000ffff0a7224 */ /* 0x000fce00078e000e */
[----:B------:R-:W-:Y:S05]  /*32f00*/  WARPSYNC.COLLECTIVE R15, `(.L_x_2403) ;  /* 0x000000000f087348 */ /* 0x000fea0003c00000 */
[----:B------:R0:W1:Y:S02]  /*32f10*/  SHFL.IDX P6, R14, R13, R12, R11 ;  /* 0x0000000c0d0e7389 */ /* 0x00006400000c000b */
[----:B01----:R-:W-:Y:S01]  /*32f20*/  ENDCOLLECTIVE ;  /* 0x000000000000791b */ /* 0x003fe20003800000 */
.L_x_2403:
        /* <DEDUP_REMOVED lines=13> */
.L_x_2404:
        /* <DEDUP_REMOVED lines=15> */
.L_x_2132:
[----:B0-----:R-:W2:Y:S02]  /*330f0*/  LDL R2, [R1+0x28] ;  /* 0x0000280001027983 */ /* 0x001ea40000100800 */
[----:B--2---:R0:W2:Y:S02]  /*33100*/  SYNCS.PHASECHK.TRANS64.TRYWAIT P0, [R4+URZ+0x22840], R2 ;  /* 0x02284002040075a7 */ /* 0x0040a4000800017f */
[----:B--2---:R-:W-:Y:S05]  /*33110*/  @!P0 NANOSLEEP.SYNCS 0x989680 ;  /* 0x009896800000895d */ /* 0x004fea0003900000 */
[----:B------:R-:W2:Y:S02]  /*33120*/  @!P0 SYNCS.PHASECHK.TRANS64 P0, [R4+URZ+0x22840], R2 ;  /* 0x02284002040085a7 */ /* 0x000ea4000800007f */
[----:B--2---:R-:W-:Y:S05]  /*33130*/  @!P0 BRA `(.L_x_2132) ;  /* 0xfffffffc00ec8947 */ /* 0x004fea000383ffff */
[----:B------:R-:W-:Y:S05]  /*33140*/  BRA `(.L_x_2406) ;  /* 0xffffff6400bc7947 */ /* 0x000fea000383ffff */
.L_x_2133:
        /* <DEDUP_REMOVED lines=8> */
.L_x_2408:
[----:B------:R-:W-:Y:S05]  /*331d0*/  BSYNC B0 ;  /* 0x0000000000007941 */ /* 0x000fea0003800000 */
.L_x_2407:
        /* <DEDUP_REMOVED lines=8> */
.L_x_2409:
        /* <DEDUP_REMOVED lines=16> */
.L_x_2410:
[----:B------:R-:W-:Y:S02]  /*33360*/  IMAD.MOV.U32 R13, RZ, RZ, R8 ;  /* 0x000000ffff0d7224 */ /* 0x000fe400078e0008 */
[----:B------:R-:W-:-:S07]  /*33370*/  IMAD.MOV.U32 R2, RZ, RZ, R14 ;  /* 0x000000ffff027224 */ /* 0x000fce00078e000e */
[----:B------:R-:W-:Y:S05]  /*33380*/  WARPSYNC.COLLECTIVE R15, `(.L_x_2411) ;  /* 0x000000000f087348 */ /* 0x000fea0003c00000 */
[----:B------:R0:W1:Y:S02]  /*33390*/  SHFL.IDX P6, R14, R13, R12, R11 ;  /* 0x0000000c0d0e7389 */ /* 0x00006400000c000b */
[----:B01----:R-:W-:Y:S01]  /*333a0*/  ENDCOLLECTIVE ;  /* 0x000000000000791b */ /* 0x003fe20003800000 */
.L_x_2411:
        /* <DEDUP_REMOVED lines=16> */
.L_x_2412:
[----:B------:R-:W-:Y:S02]  /*334b0*/  IMAD.MOV.U32 R13, RZ, RZ, R8 ;  /* 0x000000ffff0d7224 */ /* 0x000fe400078e0008 */
[----:B------:R-:W-:-:S07]  /*334c0*/  IMAD.MOV.U32 R2, RZ, RZ, R14 ;  /* 0x000000ffff027224 */ /* 0x000fce00078e000e */
[----:B------:R-:W-:Y:S05]  /*334d0*/  WARPSYNC.COLLECTIVE R15, `(.L_x_2413) ;  /* 0x000000000f087348 */ /* 0x000fea0003c00000 */
[----:B------:R0:W1:Y:S02]  /*334e0*/  SHFL.IDX P6, R14, R13, R12, R11 ;  /* 0x0000000c0d0e7389 */ /* 0x00006400000c000b */
[----:B01----:R-:W-:Y:S01]  /*334f0*/  ENDCOLLECTIVE ;  /* 0x000000000000791b */ /* 0x003fe20003800000 */
.L_x_2413:
        /* <DEDUP_REMOVED lines=16> */
.L_x_2414:
[----:B------:R-:W-:Y:S02]  /*33600*/  IMAD.MOV.U32 R13, RZ, RZ, R8 ;  /* 0x000000ffff0d7224 */ /* 0x000fe400078e0008 */
[----:B------:R-:W-:-:S07]  /*33610*/  IMAD.MOV.U32 R2, RZ, RZ, R14 ;  /* 0x000000ffff027224 */ /* 0x000fce00078e000e */
[----:B------:R-:W-:Y:S05]  /*33620*/  WARPSYNC.COLLECTIVE R15, `(.L_x_2415) ;  /* 0x000000000f087348 */ /* 0x000fea0003c00000 */
[----:B------:R0:W1:Y:S02]  /*33630*/  SHFL.IDX P6, R14, R13, R12, R11 ;  /* 0x0000000c0d0e7389 */ /* 0x00006400000c000b */
[----:B01----:R-:W-:Y:S01]  /*33640*/  ENDCOLLECTIVE ;  /* 0x000000000000791b */ /* 0x003fe20003800000 */
.L_x_2415:
[----:B------:R-:W-:Y:S02]  /*33650*/  IMAD.MOV.U32 R13, RZ, RZ, R7 ;  /* 0x000000ffff0d7224 */ /* 0x000fe400078e0007 */
[----:B------:R-:W-:Y:S02]  /*33660*/  IMAD.MOV.U32 R12, RZ, RZ, 0x4 ;  /* 0x00000004ff0c7424 */ /* 0x000fe400078e00ff */
[----:B------:R-:W-:-:S07]  /*33670*/  IMAD.MOV.U32 R3, RZ, RZ, R14 ;  /* 0x000000ffff037224 */ /* 0x000fce00078e000e */
[----:B------:R-:W-:Y:S05]  /*33680*/  WARPSYNC.COLLECTIVE R15, `(.L_x_2416) ;  /* 0x000000000f087348 */ /* 0x000fea0003c00000 */
[----:B------:R0:W1:Y:S02]  /*33690*/  SHFL.IDX P6, R14, R13, R12, R11 ;  /* 0x0000000c0d0e7389 */ /* 0x00006400000c000b */
[----:B01----:R-:W-:Y:S01]  /*336a0*/  ENDCOLLECTIVE ;  /* 0x000000000000791b */ /* 0x003fe20003800000 */
.L_x_2416:
        /* <DEDUP_REMOVED lines=15> */
.L_x_2417:
        /* <DEDUP_REMOVED lines=16> */
.L_x_2418:
[----:B------:R-:W-:Y:S02]  /*338a0*/  IMAD.MOV.U32 R13, RZ, RZ, R8 ;  /* 0x000000ffff0d7224 */ /* 0x000fe400078e0008 */
[----:B------:R-:W-:-:S07]  /*338b0*/  IMAD.MOV.U32 R2, RZ, RZ, R14 ;  /* 0x000000ffff027224 */ /* 0x000fce00078e000e */
[----:B------:R-:W-:Y:S05]  /*338c0*/  WARPSYNC.COLLECTIVE R15, `(.L_x_2419) ;  /* 0x000000000f087348 */ /* 0x000fea0003c00000 */
[----:B------:R0:W1:Y:S02]  /*338d0*/  SHFL.IDX P6, R14, R13, R12, R11 ;  /* 0x0000000c0d0e7389 */ /* 0x00006400000c000b */
[----:B01----:R-:W-:Y:S01]  /*338e0*/  ENDCOLLECTIVE ;  /* 0x000000000000791b */ /* 0x003fe20003800000 */
.L_x_2419:
[----:B------:R-:W-:Y:S02]  /*338f0*/  IMAD.MOV.U32 R13, RZ, RZ, R7 ;  /* 0x000000ffff0d7224 */ /* 0x000fe400078e0007 */
[----:B------:R-:W-:Y:S02]  /*33900*/  IMAD.MOV.U32 R12, RZ, RZ, 0x6 ;  /* 0x00000006ff0c7424 */ /* 0x000fe400078e00ff */
[----:B------:R-:W-:-:S07]  /*33910*/  IMAD.MOV.U32 R3, RZ, RZ, R14 ;  /* 0x000000ffff037224 */ /* 0x000fce00078e000e */
[----:B------:R-:W-:Y:S05]  /*33920*/  WARPSYNC.COLLECTIVE R15, `(.L_x_2420) ;  /* 0x000000000f087348 */ /* 0x000fea0003c00000 */
[----:B------:R0:W1:Y:S02]  /*33930*/  SHFL.IDX P6, R14, R13, R12, R11 ;  /* 0x0000000c0d0e7389 */ /* 0x00006400000c000b */
[----:B01----:R-:W-:Y:S01]  /*33940*/  ENDCOLLECTIVE ;  /* 0x000000000000791b */ /* 0x003fe20003800000 */
.L_x_2420:
        /* <DEDUP_REMOVED lines=14> */
.L_x_2421:
[----:B------:R-:W-:Y:S02]  /*33a30*/  IMAD.MOV.U32 R13, RZ, RZ, R7 ;  /* 0x000000ffff0d7224 */ /* 0x000fe400078e0007 */
[----:B------:R-:W-:Y:S02]  /*33a40*/  IMAD.MOV.U32 R12, RZ, RZ, 0x7 ;  /* 0x00000007ff0c7424 */ /* 0x000fe400078e00ff */
[----:B------:R-:W-:-:S07]  /*33a50*/  IMAD.MOV.U32 R3, RZ, RZ, R14 ;  /* 0x000000ffff037224 */ /* 0x000fce00078e000e */
[----:B------:R-:W-:Y:S05]  /*33a60*/  WARPSYNC.COLLECTIVE R15, `(.L_x_2422) ;  /* 0x000000000f087348 */ /* 0x000fea0003c00000 */
[----:B------:R0:W1:Y:S02]  /*33a70*/  SHFL.IDX P6, R14, R13, R12, R11 ;  /* 0x0000000c0d0e7389 */ /* 0x00006400000c000b */
[----:B01----:R-:W-:Y:S01]  /*33a80*/  ENDCOLLECTIVE ;  /* 0x000000000000791b */ /* 0x003fe20003800000 */
.L_x_2422:
[----:B------:R-:W-:-:S05]  /*33a90*/  @P4 IADD3 R3, P0, R32, R3, RZ ;  /* 0x0000000320034210 */ /* 0x000fca0007f1e0ff */
[----:B------:R-:W-:-:S05]  /*33aa0*/  @P4 IMAD.X R2, RZ, RZ, R2, P0 ;  /* 0x000000ffff024224 */ /* 0x000fca00000e0602 */
[----:B------:R-:W-:Y:S01]  /*33ab0*/  @P4 LOP3.LUT R3, R3, R2, RZ, 0x3c, !PT ;  /* 0x0000000203034212 */ /* 0x000fe200078e3cff */
[----:B------:R-:W-:-:S03]  /*33ac0*/  IMAD.MOV.U32 R13, RZ, RZ, R8 ;  /* 0x000000ffff0d7224 */ /* 0x000fc600078e0008 */
[----:B------:R-:W-:-:S04]  /*33ad0*/  @P4 LOP3.LUT R2, R3, R2, RZ, 0x3c, !PT ;  /* 0x0000000203024212 */ /* 0x000fc800078e3cff */
[----:B------:R-:W-:Y:S01]  /*33ae0*/  @P4 LOP3.LUT R3, R3, R2, RZ, 0x3c, !PT ;  /* 0x0000000203034212 */ /* 0x000fe200078e3cff */
[----:B------:R-:W-:-:S07]  /*33af0*/  IMAD.MOV.U32 R7, RZ, RZ, R14 ;  /* 0x000000ffff077224 */ /* 0x000fce00078e000e */
[----:B------:R-:W-:Y:S05]  /*33b00*/  WARPSYNC.COLLECTIVE R15, `(.L_x_2423) ;  /* 0x000000000f087348 */ /* 0x000fea0003c00000 */
[----:B------:R0:W1:Y:S02]  /*33b10*/  SHFL.IDX P6, R14, R13, R12, R11 ;  /* 0x0000000c0d0e7389 */ /* 0x00006400000c000b */
[----:B01----:R-:W-:Y:S01]  /*33b20*/  ENDCOLLECTIVE ;  /* 0x000000000000791b */ /* 0x003fe20003800000 */
.L_x_2423:
[----:B------:R-:W-:Y:S01]  /*33b30*/  @!PT LDS RZ, [RZ] ;  /* 0x00000000fffff984 */ /* 0x000fe20000000800 */
[----:B------:R-:W-:Y:S01]  /*33b40*/  @!PT LDS RZ, [RZ] ;  /* 0x00000000fffff984 */ /* 0x000fe20000000800 */
[----:B------:R-:W-:Y:S01]  /*33b50*/  @!PT LDS RZ, [RZ] ;  /* 0x00000000fffff984 */ /* 0x000fe20000000800 */
[----:B------:R0:W-:Y:S01]  /*33b60*/  @P4 LDGSTS.E.BYPASS.LTC128B.128 [R0+0x1b400], desc[UR60][R2.64], !P3 ;  /* 0x1b40000002004fae */ /* 0x0001e2000d901d7c */
[----:B------:R-:W-:Y:S02]  /*33b70*/  IMAD.MOV.U32 R13, RZ, RZ, R6 ;  /* 0x000000ffff0d7224 */ /* 0x000fe400078e0006 */
[----:B------:R-:W-:Y:S02]  /*33b80*/  IMAD.MOV.U32 R12, RZ, RZ, RZ ;  /* 0x000000ffff0c7224 */ /* 0x000fe400078e00ff */
[----:B0-----:R-:W-:-:S07]  /*33b90*/  IMAD.MOV.U32 R2, RZ, RZ, R14 ;  /* 0x000000ffff027224 */ /* 0x001fce00078e000e */
[----:B------:R-:W-:Y:S05]  /*33ba0*/  WARPSYNC.COLLECTIVE R15, `(.L_x_2424) ;  /* 0x000000000f087348 */ /* 0x000fea0003c00000 */
[----:B------:R0:W1:Y:S02]  /*33bb0*/  SHFL.IDX P6, R14, R13, R12, R11 ;  /* 0x0000000c0d0e7389 */ /* 0x00006400000c000b */
[----:B01----:R-:W-:Y:S01]  /*33bc0*/  ENDCOLLECTIVE ;  /* 0x000000000000791b */ /* 0x003fe20003800000 */
.L_x_2424:
        /* <DEDUP_REMOVED lines=11> */
.L_x_2425:
[----:B------:R-:W-:Y:S02]  /*33c80*/  IMAD.MOV.U32 R13, RZ, RZ, R6 ;  /* 0x000000ffff0d7224 */ /* 0x000fe400078e0006 */
[----:B------:R-:W-:Y:S02]  /*33c90*/  IMAD.MOV.U32 R12, RZ, RZ, 0x1 ;  /* 0x00000001ff0c7424 */ /* 0x000fe400078e00ff */
[----:B------:R-:W-:-:S07]  /*33ca0*/  IMAD.MOV.U32 R8, RZ, RZ, R14 ;  /* 0x000000ffff087224 */ /* 0x000fce00078e000e */
[----:B------:R-:W-:Y:S05]  /*33cb0*/  WARPSYNC.COLLECTIVE R15, `(.L_x_2426) ;  /* 0x000000000f087348 */ /* 0x000fea0003c00000 */
[----:B------:R0:W1:Y:S02]  /*33cc0*/  SHFL.IDX P6, R14, R13, R12, R11 ;  /* 0x0000000c0d0e7389 */ /* 0x00006400000c000b */
[----:B01----:R-:W-:Y:S01]  /*33cd0*/  ENDCOLLECTIVE ;  /* 0x000000000000791b */ /* 0x003fe20003800000 */
.L_x_2426:
        /* <DEDUP_REMOVED lines=11> */
.L_x_2427:
[----:B------:R-:W-:Y:S01]  /*33d90*/  IMAD.MOV.U32 R5, RZ, RZ, R14 ;  /* 0x000000ffff057224 */ /* 0x000fe200078e000e */
[----:B------:R-:W-:Y:S06]  /*33da0*/  BRA `(.L_x_2428) ;  /* 0xffffff6000787947 */ /* 0x000fec000383ffff */
.L_x_2138:
[----:B------:R-:W-:Y:S02]  /*33db0*/  IMAD.MOV.U32 R13, RZ, RZ, R4 ;  /* 0x000000ffff0d7224 */ /* 0x000fe400078e0004 */
[----:B------:R-:W-:Y:S02]  /*33dc0*/  IMAD.MOV.U32 R12, RZ, RZ, RZ ;  /* 0x000000ffff0c7224 */ /* 0x000fe400078e00ff */
[----:B------:R-:W-:Y:S02]  /*33dd0*/  IMAD.MOV.U32 R11, RZ, RZ, 0x181f ;  /* 0x0000181fff0b7424 */ /* 0x000fe400078e00ff */
[----:B------:R-:W-:Y:S02]  /*33de0*/  IMAD.MOV.U32 R15, RZ, RZ, -0x1 ;  /* 0xffffffffff0f7424 */ /* 0x000fe400078e00ff */
[----:B------:R-:W-:Y:S02]  /*33df0*/  IMAD R23, R23, R7, RZ ;  /* 0x0000000717177224 */ /* 0x000fe400078e02ff */
[----:B------:R-:W-:-:S07]  /*33e00*/  IMAD.IADD R25, R9, 0x1, R25 ;  /* 0x0000000109197824 */ /* 0x000fce00078e0219 */
[----:B-----5:R-:W-:Y:S05]  /*33e10*/  WARPSYNC.COLLECTIVE R15, `(.L_x_2429) ;  /* 0x000000000f087348 */ /* 0x020fea0003c00000 */
[----:B------:R0:W1:Y:S02]  /*33e20*/  SHFL.IDX P6, R14, R13, R12, R11 ;  /* 0x0000000c0d0e7389 */ /* 0x00006400000c000b */
[----:B01---5:R-:W-:Y:S01]  /*33e30*/  ENDCOLLECTIVE ;  /* 0x000000000000791b */ /* 0x023fe20003800000 */
.L_x_2429:
[C---:B------:R-:W-:Y:S01]  /*33e40*/  VIADD R6, R25.reuse, 0x10 ;  /* 0x0000001019067836 */ /* 0x040fe20000000000 */
[----:B------:R-:W-:Y:S01]  /*33e50*/  ISETP.GE.AND P2, PT, R25, R23, PT ;  /* 0x000000171900720c */ /* 0x000fe20003f46270 */
[----:B------:R-:W-:Y:S02]  /*33e60*/  IMAD.MOV.U32 R13, RZ, RZ, R0 ;  /* 0x000000ffff0d7224 */ /* 0x000fe400078e0000 */
[----:B------:R-:W-:-:S10]  /*33e70*/  IMAD.MOV.U32 R2, RZ, RZ, R14 ;  /* 0x000000ffff027224 */ /* 0x000fd400078e000e */
[----:B------:R-:W-:Y:S05]  /*33e80*/  WARPSYNC.COLLECTIVE R15, `(.L_x_2430) ;  /* 0x000000000f087348 */ /* 0x000fea0003c00000 */
[----:B------:R0:W1:Y:S02]  /*33e90*/  SHFL.IDX P6, R14, R13, R12, R11 ;  /* 0x0000000c0d0e7389 */ /* 0x00006400000c000b */
[----:B01----:R-:W-:Y:S01]  /*33ea0*/  ENDCOLLECTIVE ;  /* 0x000000000000791b */ /* 0x003fe20003800000 */
.L_x_2430:
[----:B------:R-:W-:Y:S02]  /*33eb0*/  IMAD.MOV.U32 R13, RZ, RZ, R4 ;  /* 0x000000ffff0d7224 */ /* 0x000fe400078e0004 */
[----:B------:R-:W-:Y:S02]  /*33ec0*/  IMAD.MOV.U32 R12, RZ, RZ, 0x1 ;  /* 0x00000001ff0c7424 */ /* 0x000fe400078e00ff */
[----:B------:R-:W-:-:S07]  /*33ed0*/  IMAD.MOV.U32 R3, RZ, RZ, R14 ;  /* 0x000000ffff037224 */ /* 0x000fce00078e000e */
[----:B------:R-:W-:Y:S05]  /*33ee0*/  WARPSYNC.COLLECTIVE R15, `(.L_x_2431) ;  /* 0x000000000f087348 */ /* 0x000fea0003c00000 */
[----:B------:R0:W1:Y:S02]  /*33ef0*/  SHFL.IDX P6, R14, R13, R12, R11 ;  /* 0x0000000c0d0e7389 */ /* 0x00006400000c000b */
[----:B01----:R-:W-:Y:S01]  /*33f00*/  ENDCOLLECTIVE ;  /* 0x000000000000791b */ /* 0x003fe20003800000 */
.L_x_2431:
[----:B------:R-:W-:-:S05]  /*33f10*/  @!P2 IADD3 R3, P1, R32, R3, RZ ;  /* 0x000000032003a210 */ /* 0x000fca0007f3e0ff */
        /* <DEDUP_REMOVED lines=9> */
[----:B0-----:R-:W-:-:S12]  /*33fb0*/  IMAD.MOV.U32 R2, RZ, RZ, R14 ;  /* 0x000000ffff027224 */ /* 0x001fd800078e000e */
[----:B------:R-:W-:Y:S05]  /*33fc0*/  WARPSYNC.COLLECTIVE R15, `(.L_x_2432) ;  /* 0x000000000f087348 */ /* 0x000fea0003c00000 */
[----:B------:R0:W1:Y:S02]  /*33fd0*/  SHFL.IDX P6, R14, R13, R12, R11 ;  /* 0x0000000c0d0e7389 */ /* 0x00006400000c000b */
[----:B01----:R-:W-:Y:S01]  /*33fe0*/  ENDCOLLECTIVE ;  /* 0x000000000000791b */ /* 0x003fe20003800000 */
.L_x_2432:
[----:B------:R-:W-:Y:S02]  /*33ff0*/  IMAD.MOV.U32 R13, RZ, RZ, R4 ;  /* 0x000000ffff0d7224 */ /* 0x000fe400078e0004 */
[----:B------:R-:W-:Y:S02]  /*34000*/  IMAD.MOV.U32 R12, RZ, RZ, 0x2 ;  /* 0x00000002ff0c7424 */ /* 0x000fe400078e00ff */
[----:B------:R-:W-:-:S07]  /*34010*/  IMAD.MOV.U32 R5, RZ, RZ, R14 ;  /* 0x000000ffff057224 */ /* 0x000fce00078e000e */
[----:B------:R-:W-:Y:S05]  /*34020*/  WARPSYNC.COLLECTIVE R15, `(.L_x_2433) ;  /* 0x000000000f087348 */ /* 0x000fea0003c00000 */
[----:B------:R0:W1:Y:S02]  /*34030*/  SHFL.IDX P6, R14, R13, R12, R11 ;  /* 0x0000000c0d0e7389 */ /* 0x00006400000c000b */
[----:B01----:R-:W-:Y:S01]  /*34040*/  ENDCOLLECTIVE ;  /* 0x000000000000791b */ /* 0x003fe20003800000 */
.L_x_2433:
[----:B------:R-:W-:-:S05]  /*34050*/  @!P2 IADD3 R5, P1, R32, R5, RZ ;  /* 0x000000052005a210 */ /* 0x000fca0007f3e0ff */
[----:B------:R-:W-:Y:S02]  /*34060*/  @!P2 IMAD.X R6, RZ, RZ, R2, P1 ;  /* 0x000000ffff06a224 */ /* 0x000fe400008e0602 */
[----:B------:R-:W-:Y:S02]  /*34070*/  @!P2 IMAD.MOV.U32 R2, RZ, RZ, R5 ;  /* 0x000000ffff02a224 */ /* 0x000fe400078e0005 */
[----:B------:R-:W-:Y:S02]  /*34080*/  @!P2 IMAD.MOV.U32 R3, RZ, RZ, R6 ;  /* 0x000000ffff03a224 */ /* 0x000fe400078e0006 */
[----:B------:R-:W-:Y:S02]  /*34090*/  IMAD.MOV.U32 R13, RZ, RZ, R0 ;  /* 0x000000ffff0d7224 */ /* 0x000fe400078e0000 */
[----:B------:R-:W-:Y:S01]  /*340a0*/  VIADD R6, R25, 0x20 ;  /* 0x0000002019067836 */ /* 0x000fe20000000000 */
[----:B------:R-:W-:Y:S01]  /*340b0*/  @!PT LDS RZ, [RZ] ;  /* 0x00000000fffff984 */ /* 0x000fe20000000800 */
[----:B------:R-:W-:Y:S01]  /*340c0*/  @!PT LDS RZ, [RZ] ;  /* 0x00000000fffff984 */ /* 0x000fe20000000800 */
[----:B------:R-:W-:Y:S01]  /*340d0*/  @!PT LDS RZ, [RZ] ;  /* 0x00000000fffff984 */ /* 0x000fe20000000800 */
[----:B------:R0:W-:Y:S04]  /*340e0*/  @!P2 LDGSTS.E.BYPASS.LTC128B.128 [R8+0x14c00], desc[UR60][R2.64], !P0 ;  /* 0x14c000000208afae */ /* 0x0001e8000c101d7c */
[----:B------:R-:W-:Y:S01]  /*340f0*/  ISETP.GE.AND P1, PT, R6, R23, PT ;  /* 0x000000170600720c */ /* 0x000fe20003f26270 */
[----:B0-----:R-:W-:-:S12]  /*34100*/  IMAD.MOV.U32 R2, RZ, RZ, R14 ;  /* 0x000000ffff027224 */ /* 0x001fd800078e000e */
[----:B------:R-:W-:Y:S05]  /*34110*/  WARPSYNC.COLLECTIVE R15, `(.L_x_2434) ;  /* 0x000000000f087348 */ /* 0x000fea0003c00000 */
[----:B------:R0:W1:Y:S02]  /*34120*/  SHFL.IDX P6, R14, R13, R12, R11 ;  /* 0x0000000c0d0e7389 */ /* 0x00006400000c000b */
[----:B01----:R-:W-:Y:S01]  /*34130*/  ENDCOLLECTIVE ;  /* 0x000000000000791b */ /* 0x003fe20003800000 */
.L_x_2434:
[----:B------:R-:W-:Y:S02]  /*34140*/  IMAD.MOV.U32 R13, RZ, RZ, R4 ;  /* 0x000000ffff0d7224 */ /* 0x000fe400078e0004 */
[----:B------:R-:W-:Y:S02]  /*34150*/  IMAD.MOV.U32 R12, RZ, RZ, 0x3 ;  /* 0x00000003ff0c7424 */ /* 0x000fe400078e00ff */
[----:B------:R-:W-:-:S07]  /*34160*/  IMAD.MOV.U32 R3, RZ, RZ, R14 ;  /* 0x000000ffff037224 */ /* 0x000fce00078e000e */
[----:B------:R-:W-:Y:S05]  /*34170*/  WARPSYNC.COLLECTIVE R15, `(.L_x_2435) ;  /* 0x000000000f087348 */ /* 0x000fea0003c00000 */
[----:B------:R0:W1:Y:S02]  /*34180*/  SHFL.IDX P6, R14, R13, R12, R11 ;  /* 0x0000000c0d0e7389 */ /* 0x00006400000c000b */
[----:B01----:R-:W-:Y:S01]  /*34190*/  ENDCOLLECTIVE ;  /* 0x000000000000791b */ /* 0x003fe20003800000 */
.L_x_2435:
[----:B------:R-:W-:-:S05]  /*341a0*/  @!P1 IADD3 R5, P2, R32, R3, RZ ;  /* 0x0000000320059210 */ /* 0x000fca0007f5e0ff */
[----:B------:R-:W-:Y:S02]  /*341b0*/  @!P1 IMAD.X R6, RZ, RZ, R2, P2 ;  /* 0x000000ffff069224 */ /* 0x000fe400010e0602 */
[----:B------:R-:W-:Y:S02]  /*341c0*/  @!P1 IMAD.MOV.U32 R2, RZ, RZ, R5 ;  /* 0x000000ffff029224 */ /* 0x000fe400078e0005 */
[----:B------:R-:W-:Y:S02]  /*341d0*/  @!P1 IMAD.MOV.U32 R3, RZ, RZ, R6 ;  /* 0x000000ffff039224 */ /* 0x000fe400078e0006 */
[----:B------:R-:W-:Y:S02]  /*341e0*/  IMAD.MOV.U32 R13, RZ, RZ, R0 ;  /* 0x000000ffff0d7224 */ /* 0x000fe400078e0000 */
[C---:B------:R-:W-:Y:S01]  /*341f0*/  VIADD R6, R25.reuse, 0x30 ;  /* 0x0000003019067836 */ /* 0x040fe20000000000 */
[----:B------:R-:W-:Y:S01]  /*34200*/  @!PT LDS RZ, [RZ] ;  /* 0x00000000fffff984 */ /* 0x000fe20000000800 */
[----:B------:R-:W-:Y:S01]  /*34210*/  @!PT LDS RZ, [RZ] ;  /* 0x00000000fffff984 */ /* 0x000fe20000000800 */
[----:B------:R-:W-:Y:S01]  /*34220*/  @!PT LDS RZ, [RZ] ;  /* 0x00000000fffff984 */ /* 0x000fe20000000800 */
[----:B------:R0:W-:Y:S04]  /*34230*/  @!P1 LDGSTS.E.BYPASS.LTC128B.128 [R8+0x15400], desc[UR60][R2.64], !P0 ;  /* 0x1540000002089fae */ /* 0x0001e8000c101d7c */
[----:B------:R-:W-:Y:S01]  /*34240*/  ISETP.GE.AND P1, PT, R6, R23, PT ;  /* 0x000000170600720c */ /* 0x000fe20003f26270 */
[----:B------:R-:W-:-:S02]  /*34250*/  VIADD R6, R25, 0x40 ;  /* 0x0000004019067836 */ /* 0x000fc40000000000 */
[----:B0-----:R-:W-:-:S10]  /*34260*/  IMAD.MOV.U32 R2, RZ, RZ, R14 ;  /* 0x000000ffff027224 */ /* 0x001fd400078e000e */
[----:B------:R-:W-:Y:S05]  /*34270*/  WARPSYNC.COLLECTIVE R15, `(.L_x_2436) ;  /* 0x000000000f087348 */ /* 0x000fea0003c00000 */
[----:B------:R0:W1:Y:S02]  /*34280*/  SHFL.IDX P6, R14, R13, R12, R11 ;  /* 0x0000000c0d0e7389 */ /* 0x00006400000c000b */
[----:B01----:R-:W-:Y:S01]  /*34290*/  ENDCOLLECTIVE ;  /* 0x000000000000791b */ /* 0x003fe20003800000 */
.L_x_2436:
[----:B------:R-:W-:Y:S02]  /*342a0*/  IMAD.MOV.U32 R13, RZ, RZ, R4 ;  /* 0x000000ffff0d7224 */ /* 0x000fe400078e0004 */
[----:B------:R-:W-:Y:S02]  /*342b0*/  IMAD.MOV.U32 R12, RZ, RZ, 0x4 ;  /* 0x00000004ff0c7424 */ /* 0x000fe400078e00ff */
[----:B------:R-:W-:-:S07]  /*342c0*/  IMAD.MOV.U32 R3, RZ, RZ, R14 ;  /* 0x000000ffff037224 */ /* 0x000fce00078e000e */
[----:B------:R-:W-:Y:S05]  /*342d0*/  WARPSYNC.COLLECTIVE R15, `(.L_x_2437) ;  /* 0x000000000f087348 */ /* 0x000fea0003c00000 */
[----:B------:R0:W1:Y:S02]  /*342e0*/  SHFL.IDX P6, R14, R13, R12, R11 ;  /* 0x0000000c0d0e7389 */ /* 0x00006400000c000b */
[----:B01----:R-:W-:Y:S01]  /*342f0*/  ENDCOLLECTIVE ;  /* 0x000000000000791b */ /* 0x003fe20003800000 */
.L_x_2437:
[----:B------:R-:W-:-:S05]  /*34300*/  @!P1 IADD3 R5, P2, R32, R3, RZ ;  /* 0x0000000320059210 */ /* 0x000fca0007f5e0ff */
[----:B------:R-:W-:Y:S02]  /*34310*/  @!P1 IMAD.X R3, RZ, RZ, R2, P2 ;  /* 0x000000ffff039224 */ /* 0x000fe400010e0602 */
[----:B------:R-:W-:Y:S02]  /*34320*/  @!P1 IMAD.MOV.U32 R2, RZ, RZ, R5 ;  /* 0x000000ffff029224 */ /* 0x000fe400078e0005 */
[----:B------:R-:W-:-:S03]  /*34330*/  IMAD.MOV.U32 R13, RZ, RZ, R0 ;  /* 0x000000ffff0d7224 */ /* 0x000fc600078e0000 */
[----:B------:R-:W-:Y:S01]  /*34340*/  @!PT LDS RZ, [RZ] ;  /* 0x00000000fffff984 */ /* 0x000fe20000000800 */
[----:B------:R-:W-:Y:S01]  /*34350*/  @!PT LDS RZ, [RZ] ;  /* 0x00000000fffff984 */ /* 0x000fe20000000800 */
[----:B------:R-:W-:Y:S01]  /*34360*/  @!PT LDS RZ, [RZ] ;  /* 0x00000000fffff984 */ /* 0x000fe20000000800 */
[----:B------:R0:W-:Y:S01]  /*34370*/  @!P1 LDGSTS.E.BYPASS.LTC128B.128 [R8+0x15c00], desc[UR60][R2.64], !P0 ;  /* 0x15c0000002089fae */ /* 0x0001e2000c101d7c */
[----:B------:R-:W-:Y:S01]  /*34380*/  ISETP.GE.AND P1, PT, R6, R23, PT ;  /* 0x000000170600720c */ /* 0x000fe20003f26270 */
[----:B------:R-:W-:Y:S02]  /*34390*/  VIADD R6, R25, 0x50 ;  /* 0x0000005019067836 */ /* 0x000fe40000000000 */
[----:B0-----:R-:W-:-:S10]  /*343a0*/  IMAD.MOV.U32 R2, RZ, RZ, R14 ;  /* 0x000000ffff027224 */ /* 0x001fd400078e000e */
[----:B------:R-:W-:Y:S05]  /*343b0*/  WARPSYNC.COLLECTIVE R15, `(.L_x_2438) ;  /* 0x000000000f087348 */ /* 0x000fea0003c00000 */
[----:B------:R0:W1:Y:S02]  /*343c0*/  SHFL.IDX P6, R14, R13, R12, R11 ;  /* 0x0000000c0d0e7389 */ /* 0x00006400000c000b */
[----:B01----:R-:W-:Y:S01]  /*343d0*/  ENDCOLLECTIVE ;  /* 0x000000000000791b */ /* 0x003fe20003800000 */
.L_x_2438:
[----:B------:R-:W-:Y:S02]  /*343e0*/  IMAD.MOV.U32 R13, RZ, RZ, R4 ;  /* 0x000000ffff0d7224 */ /* 0x000fe400078e0004 */
[----:B------:R-:W-:Y:S02]  /*343f0*/  IMAD.MOV.U32 R12, RZ, RZ, 0x5 ;  /* 0x00000005ff0c7424 */ /* 0x000fe400078e00ff */
[----:B------:R-:W-:-:S07]  /*34400*/  IMAD.MOV.U32 R3, RZ, RZ, R14 ;  /* 0x000000ffff037224 */ /* 0x000fce00078e000e */
[----:B------:R-:W-:Y:S05]  /*34410*/  WARPSYNC.COLLECTIVE R15, `(.L_x_2439) ;  /* 0x000000000f087348 */ /* 0x000fea0003c00000 */
[----:B------:R0:W1:Y:S02]  /*34420*/  SHFL.IDX P6, R14, R13, R12, R11 ;  /* 0x0000000c0d0e7389 */ /* 0x00006400000c000b */
[----:B01----:R-:W-:Y:S01]  /*34430*/  ENDCOLLECTIVE ;  /* 0x000000000000791b */ /* 0x003fe20003800000 */
.L_x_2439:
        /* <DEDUP_REMOVED lines=14> */
.L_x_2440:
[----:B------:R-:W-:Y:S02]  /*34520*/  IMAD.MOV.U32 R13, RZ, RZ, R4 ;  /* 0x000000ffff0d7224 */ /* 0x000fe400078e0004 */
[----:B------:R-:W-:Y:S02]  /*34530*/  IMAD.MOV.U32 R12, RZ, RZ, 0x6 ;  /* 0x00000006ff0c7424 */ /* 0x000fe400078e00ff */
[----:B------:R-:W-:-:S07]  /*34540*/  IMAD.MOV.U32 R3, RZ, RZ, R14 ;  /* 0x000000ffff037224 */ /* 0x000fce00078e000e */
[----:B------:R-:W-:Y:S05]  /*34550*/  WARPSYNC.COLLECTIVE R15, `(.L_x_2441) ;  /* 0x000000000f087348 */ /* 0x000fea0003c00000 */
[----:B------:R0:W1:Y:S02]  /*34560*/  SHFL.IDX P6, R14, R13, R12, R11 ;  /* 0x0000000c0d0e7389 */ /* 0x00006400000c000b */
[----:B01----:R-:W-:Y:S01]  /*34570*/  ENDCOLLECTIVE ;  /* 0x000000000000791b */ /* 0x003fe20003800000 */
.L_x_2441:
[----:B------:R-:W-:-:S05]  /*34580*/  @!P1 IADD3 R5, P2, R32, R3, RZ ;  /* 0x0000000320059210 */ /* 0x000fca0007f5e0ff */
[----:B------:R-:W-:Y:S01]  /*34590*/  @!P1 IMAD.X R3, RZ, RZ, R2, P2 ;  /* 0x000000ffff039224 */ /* 0x000fe200010e0602 */
[----:B------:R-:W-:Y:S01]  /*345a0*/  ISETP.GE.AND P2, PT, R6, R23, PT ;  /* 0x000000170600720c */ /* 0x000fe20003f46270 */
[----:B------:R-:W-:Y:S02]  /*345b0*/  @!P1 IMAD.MOV.U32 R2, RZ, RZ, R5 ;  /* 0x000000ffff029224 */ /* 0x000fe400078e0005 */
[----:B------:R-:W-:-:S03]  /*345c0*/  IMAD.MOV.U32 R13, RZ, RZ, R0 ;  /* 0x000000ffff0d7224 */ /* 0x000fc600078e0000 */
[----:B------:R-:W-:Y:S01]  /*345d0*/  @!PT LDS RZ, [RZ] ;  /* 0x00000000fffff984 */ /* 0x000fe20000000800 */
[----:B------:R-:W-:Y:S01]  /*345e0*/  @!PT LDS RZ, [RZ] ;  /* 0x00000000fffff984 */ /* 0x000fe20000000800 */
[----:B------:R-:W-:Y:S01]  /*345f0*/  @!PT LDS RZ, [RZ] ;  /* 0x00000000fffff984 */ /* 0x000fe20000000800 */
[----:B------:R0:W-:Y:S02]  /*34600*/  @!P1 LDGSTS.E.BYPASS.LTC128B.128 [R8+0x16c00], desc[UR60][R2.64], !P0 ;  /* 0x16c0000002089fae */ /* 0x0001e4000c101d7c */
[----:B0-----:R-:W-:-:S07]  /*34610*/  IMAD.MOV.U32 R2, RZ, RZ, R14 ;  /* 0x000000ffff027224 */ /* 0x001fce00078e000e */
[----:B------:R-:W-:Y:S05]  /*34620*/  WARPSYNC.COLLECTIVE R15, `(.L_x_2442) ;  /* 0x000000000f087348 */ /* 0x000fea0003c00000 */
[----:B------:R0:W1:Y:S02]  /*34630*/  SHFL.IDX P6, R14, R13, R12, R11 ;  /* 0x0000000c0d0e7389 */ /* 0x00006400000c000b */
[----:B01----:R-:W-:Y:S01]  /*34640*/  ENDCOLLECTIVE ;  /* 0x000000000000791b */ /* 0x003fe20003800000 */
.L_x_2442:
[----:B------:R-:W-:Y:S02]  /*34650*/  IMAD.MOV.U32 R13, RZ, RZ, R4 ;  /* 0x000000ffff0d7224 */ /* 0x000fe400078e0004 */
[----:B------:R-:W-:Y:S02]  /*34660*/  IMAD.MOV.U32 R12, RZ, RZ, 0x7 ;  /* 0x00000007ff0c7424 */ /* 0x000fe400078e00ff */
[----:B------:R-:W-:-:S07]  /*34670*/  IMAD.MOV.U32 R3, RZ, RZ, R14 ;  /* 0x000000ffff037224 */ /* 0x000fce00078e000e */
[----:B------:R-:W-:Y:S05]  /*34680*/  WARPSYNC.COLLECTIVE R15, `(.L_x_2443) ;  /* 0x000000000f087348 */ /* 0x000fea0003c00000 */
[----:B------:R0:W1:Y:S02]  /*34690*/  SHFL.IDX P6, R14, R13, R12, R11 ;  /* 0x0000000c0d0e7389 */ /* 0x00006400000c000b */
[----:B01----:R-:W-:Y:S01]  /*346a0*/  ENDCOLLECTIVE ;  /* 0x000000000000791b */ /* 0x003fe20003800000 */
.L_x_2443:
        /* <DEDUP_REMOVED lines=8> */
[----:B------:R-:W-:-:S07]  /*34730*/  IMAD.MOV.U32 R4, RZ, RZ, R14 ;  /* 0x000000ffff047224 */ /* 0x000fce00078e000e */
[----:B0-----:R-:W-:Y:S05]  /*34740*/  WARPSYNC.COLLECTIVE R15, `(.L_x_2444) ;  /* 0x000000000f087348 */ /* 0x001fea0003c00000 */
[----:B------:R1:W2:Y:S02]  /*34750*/  SHFL.IDX P6, R14, R13, R12, R11 ;  /* 0x0000000c0d0e7389 */ /* 0x0002a400000c000b */
[----:B012---:R-:W-:Y:S01]  /*34760*/  ENDCOLLECTIVE ;  /* 0x000000000000791b */ /* 0x007fe20003800000 */
.L_x_2444:
[----:B------:R-:W-:Y:S05]  /*34770*/  BRA `(.L_x_2445) ;  /* 0xffffff6000947947 */ /* 0x000fea000383ffff */
.L_x_2141:
[----:B0-----:R0:W1:Y:S02]  /*34780*/  SYNCS.PHASECHK.TRANS64.TRYWAIT P0, [R17+URZ+0x22820], R0 ;  /* 0x02282000110075a7 */ /* 0x001064000800017f */
[----:B-1----:R-:W-:Y:S05]  /*34790*/  @!P0 NANOSLEEP.SYNCS 0x989680 ;  /* 0x009896800000895d */ /* 0x002fea0003900000 */
[----:B------:R-:W1:Y:S02]  /*347a0*/  @!P0 SYNCS.PHASECHK.TRANS64 P0, [R17+URZ+0x22820], R0 ;  /* 0x02282000110085a7 */ /* 0x000e64000800007f */
[----:B-1----:R-:W-:Y:S05]  /*347b0*/  @!P0 BRA `(.L_x_2141) ;  /* 0xfffffffc00f08947 */ /* 0x002fea000383ffff */
[----:B------:R-:W-:Y:S05]  /*347c0*/  BRA `(.L_x_2446) ;  /* 0xffffff6000fc7947 */ /* 0x000fea000383ffff */
.L_x_2145:
[----:B0-----:R0:W1:Y:S02]  /*347d0*/  SYNCS.PHASECHK.TRANS64.TRYWAIT P0, [R0+URZ+0x22880], R30 ;  /* 0x0228801e000075a7 */ /* 0x001064000800017f */
[----:B-1----:R-:W-:Y:S05]  /*347e0*/  @!P0 NANOSLEEP.SYNCS 0x989680 ;  /* 0x009896800000895d */ /* 0x002fea0003900000 */
[----:B------:R-:W1:Y:S02]  /*347f0*/  @!P0 SYNCS.PHASECHK.TRANS64 P0, [R0+URZ+0x22880], R30 ;  /* 0x0228801e000085a7 */ /* 0x000e64000800007f */
[----:B-1----:R-:W-:Y:S05]  /*34800*/  @!P0 BRA `(.L_x_2145) ;  /* 0xfffffffc00f08947 */ /* 0x002fea000383ffff */
[----:B------:R-:W-:Y:S05]  /*34810*/  BRA `(.L_x_2447) ;  /* 0xffffff6800107947 */ /* 0x000fea000383ffff */
.L_x_2146:
        /* <DEDUP_REMOVED lines=8> */
.L_x_2449:
[----:B------:R-:W-:Y:S05]  /*348a0*/  BSYNC B0 ;  /* 0x0000000000007941 */ /* 0x000fea0003800000 */
.L_x_2448:
        /* <DEDUP_REMOVED lines=9> */
.L_x_2450:
[----:B------:R-:W-:Y:S02]  /*34940*/  IMAD.MOV.U32 R13, RZ, RZ, R5 ;  /* 0x000000ffff0d7224 */ /* 0x000fe400078e0005 */
[----:B------:R-:W-:Y:S02]  /*34950*/  IMAD.MOV.U32 R12, RZ, RZ, 0x1 ;  /* 0x00000001ff0c7424 */ /* 0x000fe400078e00ff */
[----:B------:R-:W-:-:S07]  /*34960*/  IMAD.MOV.U32 R2, RZ, RZ, R14 ;  /* 0x000000ffff027224 */ /* 0x000fce00078e000e */
[----:B------:R-:W-:Y:S05]  /*34970*/  WARPSYNC.COLLECTIVE R15, `(.L_x_2451) ;  /* 0x000000000f087348 */ /* 0x000fea0003c00000 */
[----:B------:R0:W1:Y:S02]  /*34980*/  SHFL.IDX P6, R14, R13, R12, R11 ;  /* 0x0000000c0d0e7389 */ /* 0x00006400000c000b */
[----:B01----:R-:W-:Y:S01]  /*34990*/  ENDCOLLECTIVE ;  /* 0x000000000000791b */ /* 0x003fe20003800000 */
.L_x_2451:
        /* <DEDUP_REMOVED lines=11> */
.L_x_2452:
        /* <DEDUP_REMOVED lines=9> */
.L_x_2453:
        /* <DEDUP_REMOVED lines=9> */
.L_x_2454:
[----:B------:R-:W-:Y:S02]  /*34b70*/  IMAD.MOV.U32 R13, RZ, RZ, R5 ;  /* 0x000000ffff0d7224 */ /* 0x000fe400078e0005 */
[----:B------:R-:W-:Y:S02]  /*34b80*/  IMAD.MOV.U32 R12, RZ, RZ, 0x3 ;  /* 0x00000003ff0c7424 */ /* 0x000fe400078e00ff */
[----:B------:R-:W-:-:S07]  /*34b90*/  IMAD.MOV.U32 R2, RZ, RZ, R14 ;  /* 0x000000ffff027224 */ /* 0x000fce00078e000e */
[----:B------:R-:W-:Y:S05]  /*34ba0*/  WARPSYNC.COLLECTIVE R15, `(.L_x_2455) ;  /* 0x000000000f087348 */ /* 0x000fea0003c00000 */
[----:B------:R0:W1:Y:S02]  /*34bb0*/  SHFL.IDX P6, R14, R13, R12, R11 ;  /* 0x0000000c0d0e7389 */ /* 0x00006400000c000b */
[----:B01----:R-:W-:Y:S01]  /*34bc0*/  ENDCOLLECTIVE ;  /* 0x000000000000791b */ /* 0x003fe20003800000 */
.L_x_2455:
        /* <DEDUP_REMOVED lines=11> */
.L_x_2456:
[----:B------:R-:W-:Y:S02]  /*34c80*/  IMAD.MOV.U32 R13, RZ, RZ, R5 ;  /* 0x000000ffff0d7224 */ /* 0x000fe400078e0005 */
[----:B------:R-:W-:Y:S02]  /*34c90*/  IMAD.MOV.U32 R12, RZ, RZ, 0x4 ;  /* 0x00000004ff0c7424 */ /* 0x000fe400078e00ff */
[----:B------:R-:W-:-:S07]  /*34ca0*/  IMAD.MOV.U32 R2, RZ, RZ, R14 ;  /* 0x000000ffff027224 */ /* 0x000fce00078e000e */
[----:B------:R-:W-:Y:S05]  /*34cb0*/  WARPSYNC.COLLECTIVE R15, `(.L_x_2457) ;  /* 0x000000000f087348 */ /* 0x000fea0003c00000 */
[----:B------:R0:W1:Y:S02]  /*34cc0*/  SHFL.IDX P6, R14, R13, R12, R11 ;  /* 0x0000000c0d0e7389 */ /* 0x00006400000c000b */
[----:B01----:R-:W-:Y:S01]  /*34cd0*/  ENDCOLLECTIVE ;  /* 0x000000000000791b */ /* 0x003fe20003800000 */
.L_x_2457:
        /* <DEDUP_REMOVED lines=11> */
.L_x_2458:
[----:B------:R-:W-:Y:S02]  /*34d90*/  IMAD.MOV.U32 R13, RZ, RZ, R5 ;  /* 0x000000ffff0d7224 */ /* 0x000fe400078e0005 */
[----:B------:R-:W-:Y:S02]  /*34da0*/  IMAD.MOV.U32 R12, RZ, RZ, 0x5 ;  /* 0x00000005ff0c7424 */ /* 0x000fe400078e00ff */
[----:B------:R-:W-:-:S07]  /*34db0*/  IMAD.MOV.U32 R2, RZ, RZ, R14 ;  /* 0x000000ffff027224 */ /* 0x000fce00078e000e */
[----:B------:R-:W-:Y:S05]  /*34dc0*/  WARPSYNC.COLLECTIVE R15, `(.L_x_2459) ;  /* 0x000000000f087348 */ /* 0x000fea0003c00000 */
[----:B------:R0:W1:Y:S02]  /*34dd0*/  SHFL.IDX P6, R14, R13, R12, R11 ;  /* 0x0000000c0d0e7389 */ /* 0x00006400000c000b */
[----:B01----:R-:W-:Y:S01]  /*34de0*/  ENDCOLLECTIVE ;  /* 0x000000000000791b */ /* 0x003fe20003800000 */
.L_x_2459:
        /* <DEDUP_REMOVED lines=11> */
.L_x_2460:
[----:B------:R-:W-:Y:S02]  /*34ea0*/  IMAD.MOV.U32 R13, RZ, RZ, R5 ;  /* 0x000000ffff0d7224 */ /* 0x000fe400078e0005 */
[----:B------:R-:W-:Y:S02]  /*34eb0*/  IMAD.MOV.U32 R12, RZ, RZ, 0x6 ;  /* 0x00000006ff0c7424 */ /* 0x000fe400078e00ff */
[----:B------:R-:W-:-:S07]  /*34ec0*/  IMAD.MOV.U32 R2, RZ, RZ, R14 ;  /* 0x000000ffff027224 */ /* 0x000fce00078e000e */
[----:B------:R-:W-:Y:S05]  /*34ed0*/  WARPSYNC.COLLECTIVE R15, `(.L_x_2461) ;  /* 0x000000000f087348 */ /* 0x000fea0003c00000 */
[----:B------:R0:W1:Y:S02]  /*34ee0*/  SHFL.IDX P6, R14, R13, R12, R11 ;  /* 0x0000000c0d0e7389 */ /* 0x00006400000c000b */
[----:B01----:R-:W-:Y:S01]  /*34ef0*/  ENDCOLLECTIVE ;  /* 0x000000000000791b */ /* 0x003fe20003800000 */
.L_x_2461:
        /* <DEDUP_REMOVED lines=11> */
.L_x_2462:
[----:B------:R-:W-:Y:S02]  /*34fb0*/  IMAD.MOV.U32 R13, RZ, RZ, R5 ;  /* 0x000000ffff0d7224 */ /* 0x000fe400078e0005 */
[----:B------:R-:W-:Y:S02]  /*34fc0*/  IMAD.MOV.U32 R12, RZ, RZ, 0x7 ;  /* 0x00000007ff0c7424 */ /* 0x000fe400078e00ff */
[----:B------:R-:W-:-:S07]  /*34fd0*/  IMAD.MOV.U32 R2, RZ, RZ, R14 ;  /* 0x000000ffff027224 */ /* 0x000fce00078e000e */
[----:B------:R-:W-:Y:S05]  /*34fe0*/  WARPSYNC.COLLECTIVE R15, `(.L_x_2463) ;  /* 0x000000000f087348 */ /* 0x000fea0003c00000 */
[----:B------:R0:W1:Y:S02]  /*34ff0*/  SHFL.IDX P6, R14, R13, R12, R11 ;  /* 0x0000000c0d0e7389 */ /* 0x00006400000c000b */
[----:B01----:R-:W-:Y:S01]  /*35000*/  ENDCOLLECTIVE ;  /* 0x000000000000791b */ /* 0x003fe20003800000 */
.L_x_2463:
        /* <DEDUP_REMOVED lines=11> */
.L_x_2464:
        /* <DEDUP_REMOVED lines=9> */
.L_x_2465:
        /* <DEDUP_REMOVED lines=9> */
.L_x_2466:
[----:B------:R-:W-:Y:S02]  /*351e0*/  IMAD.MOV.U32 R13, RZ, RZ, R19 ;  /* 0x000000ffff0d7224 */ /* 0x000fe400078e0013 */
[----:B------:R-:W-:Y:S02]  /*351f0*/  IMAD.MOV.U32 R12, RZ, RZ, 0x1 ;  /* 0x00000001ff0c7424 */ /* 0x000fe400078e00ff */
[----:B------:R-:W-:-:S07]  /*35200*/  IMAD.MOV.U32 R5, RZ, RZ, R14 ;  /* 0x000000ffff057224 */ /* 0x000fce00078e000e */
[----:B------:R-:W-:Y:S05]  /*35210*/  WARPSYNC.COLLECTIVE R15, `(.L_x_2467) ;  /* 0x000000000f087348 */ /* 0x000fea0003c00000 */
[----:B------:R0:W1:Y:S02]  /*35220*/  SHFL.IDX P6, R14, R13, R12, R11 ;  /* 0x0000000c0d0e7389 */ /* 0x00006400000c000b */
[----:B01----:R-:W-:Y:S01]  /*35230*/  ENDCOLLECTIVE ;  /* 0x000000000000791b */ /* 0x003fe20003800000 */
.L_x_2467:
        /* <DEDUP_REMOVED lines=11> */
.L_x_2468:
[----:B------:R-:W-:Y:S01]  /*352f0*/  IMAD.MOV.U32 R2, RZ, RZ, R14 ;  /* 0x000000ffff027224 */ /* 0x000fe200078e000e */
[----:B------:R-:W-:Y:S06]  /*35300*/  BRA `(.L_x_2469) ;  /* 0xffffff6000a87947 */ /* 0x000fec000383ffff */
.L_x_2151:
[----:B----4-:R4:W0:Y:S02]  /*35310*/  SYNCS.PHASECHK.TRANS64.TRYWAIT P0, [R0+URZ+0x22840], R30 ;  /* 0x0228401e000075a7 */ /* 0x010824000800017f */
[----:B0-----:R-:W-:Y:S05]  /*35320*/  @!P0 NANOSLEEP.SYNCS 0x989680 ;  /* 0x009896800000895d */ /* 0x001fea0003900000 */
[----:B------:R-:W0:Y:S02]  /*35330*/  @!P0 SYNCS.PHASECHK.TRANS64 P0, [R0+URZ+0x22840], R30 ;  /* 0x0228401e000085a7 */ /* 0x000e24000800007f */
[----:B0-----:R-:W-:Y:S05]  /*35340*/  @!P0 BRA `(.L_x_2151) ;  /* 0xfffffffc00f08947 */ /* 0x001fea000383ffff */
[----:B------:R-:W-:Y:S05]  /*35350*/  BRA `(.L_x_2470) ;  /* 0xffffff6000f47947 */ /* 0x000fea000383ffff */
.L_x_2152:
[----:B------:R-:W-:Y:S01]  /*35360*/  BSSY B0, `(.L_x_2471) ;  /* 0x0000008000007945 */ /* 0x000fe20003800000 */
[----:B------:R-:W-:Y:S02]  /*35370*/  IMAD.MOV.U32 R13, RZ, RZ, R5 ;  /* 0x000000ffff0d7224 */ /* 0x000fe400078e0005 */
[----:B------:R-:W-:Y:S02]  /*35380*/  IMAD.MOV.U32 R12, RZ, RZ, RZ ;  /* 0x000000ffff0c7224 */ /* 0x000fe400078e00ff */
[----:B------:R-:W-:Y:S02]  /*35390*/  IMAD.MOV.U32 R11, RZ, RZ, 0x181f ;  /* 0x0000181fff0b7424 */ /* 0x000fe400078e00ff */
[----:B------:R-:W-:-:S07]  /*353a0*/  IMAD.MOV.U32 R15, RZ, RZ, -0x1 ;  /* 0xffffffffff0f7424 */ /* 0x000fce00078e00ff */
[----:B01-34-:R-:W-:Y:S05]  /*353b0*/  WARPSYNC.COLLECTIVE R15, `(.L_x_2472) ;  /* 0x000000000f087348 */ /* 0x01bfea0003c00000 */
[----:B------:R2:W0:Y:S02]  /*353c0*/  SHFL.IDX P6, R14, R13, R12, R11 ;  /* 0x0000000c0d0e7389 */ /* 0x00042400000c000b */
[----:B01234-:R-:W-:Y:S01]  /*353d0*/  ENDCOLLECTIVE ;  /* 0x000000000000791b */ /* 0x01ffe20003800000 */
.L_x_2472:
[----:B------:R-:W-:Y:S05]  /*353e0*/  BSYNC B0 ;  /* 0x0000000000007941 */ /* 0x000fea0003800000 */
.L_x_2471:
        /* <DEDUP_REMOVED lines=8> */
.L_x_2473:
[----:B------:R-:W-:Y:S02]  /*35470*/  IMAD.MOV.U32 R13, RZ, RZ, R5 ;  /* 0x000000ffff0d7224 */ /* 0x000fe400078e0005 */
[----:B------:R-:W-:Y:S02]  /*35480*/  IMAD.MOV.U32 R12, RZ, RZ, 0x1 ;  /* 0x00000001ff0c7424 */ /* 0x000fe400078e00ff */
[----:B------:R-:W-:-:S07]  /*35490*/  IMAD.MOV.U32 R2, RZ, RZ, R14 ;  /* 0x000000ffff027224 */ /* 0x000fce00078e000e */
[----:B------:R-:W-:Y:S05]  /*354a0*/  WARPSYNC.COLLECTIVE R15, `(.L_x_2474) ;  /* 0x000000000f087348 */ /* 0x000fea0003c00000 */
[----:B------:R0:W1:Y:S02]  /*354b0*/  SHFL.IDX P6, R14, R13, R12, R11 ;  /* 0x0000000c0d0e7389 */ /* 0x00006400000c000b */
[----:B01----:R-:W-:Y:S01]  /*354c0*/  ENDCOLLECTIVE ;  /* 0x000000000000791b */ /* 0x003fe20003800000 */
.L_x_2474:
        /* <DEDUP_REMOVED lines=11> */
.L_x_2475:
[----:B------:R-:W-:Y:S02]  /*35580*/  IMAD.MOV.U32 R13, RZ, RZ, R5 ;  /* 0x000000ffff0d7224 */ /* 0x000fe400078e0005 */
[----:B------:R-:W-:Y:S02]  /*35590*/  IMAD.MOV.U32 R12, RZ, RZ, 0x2 ;  /* 0x00000002ff0c7424 */ /* 0x000fe400078e00ff */
[----:B------:R-:W-:-:S07]  /*355a0*/  IMAD.MOV.U32 R10, RZ, RZ, R14 ;  /* 0x000000ffff0a7224 */ /* 0x000fce00078e000e */
[----:B------:R-:W-:Y:S05]  /*355b0*/  WARPSYNC.COLLECTIVE R15, `(.L_x_2476) ;  /* 0x000000000f087348 */ /* 0x000fea0003c00000 */
[----:B------:R0:W1:Y:S02]  /*355c0*/  SHFL.IDX P6, R14, R13, R12, R11 ;  /* 0x0000000c0d0e7389 */ /* 0x00006400000c000b */
[----:B01----:R-:W-:Y:S01]  /*355d0*/  ENDCOLLECTIVE ;  /* 0x000000000000791b */ /* 0x003fe20003800000 */
.L_x_2476:
        /* <DEDUP_REMOVED lines=11> */
.L_x_2477:
[----:B------:R-:W-:Y:S02]  /*35690*/  IMAD.MOV.U32 R13, RZ, RZ, R5 ;  /* 0x000000ffff0d7224 */ /* 0x000fe400078e0005 */
[----:B------:R-:W-:Y:S02]  /*356a0*/  IMAD.MOV.U32 R12, RZ, RZ, 0x3 ;  /* 0x00000003ff0c7424 */ /* 0x000fe400078e00ff */
[----:B------:R-:W-:-:S07]  /*356b0*/  IMAD.MOV.U32 R2, RZ, RZ, R14 ;  /* 0x000000ffff027224 */ /* 0x000fce00078e000e */
[----:B------:R-:W-:Y:S05]  /*356c0*/  WARPSYNC.COLLECTIVE R15, `(.L_x_2478) ;  /* 0x000000000f087348 */ /* 0x000fea0003c00000 */
[----:B------:R0:W1:Y:S02]  /*356d0*/  SHFL.IDX P6, R14, R13, R12, R11 ;  /* 0x0000000c0d0e7389 */ /* 0x00006400000c000b */
[----:B01----:R-:W-:Y:S01]  /*356e0*/  ENDCOLLECTIVE ;  /* 0x000000000000791b */ /* 0x003fe20003800000 */
.L_x_2478:
        /* <DEDUP_REMOVED lines=11> */
.L_x_2479:
[----:B------:R-:W-:Y:S02]  /*357a0*/  IMAD.MOV.U32 R13, RZ, RZ, R5 ;  /* 0x000000ffff0d7224 */ /* 0x000fe400078e0005 */
[----:B------:R-:W-:Y:S02]  /*357b0*/  IMAD.MOV.U32 R12, RZ, RZ, 0x4 ;  /* 0x00000004ff0c7424 */ /* 0x000fe400078e00ff */
[----:B------:R-:W-:-:S07]  /*357c0*/  IMAD.MOV.U32 R2, RZ, RZ, R14 ;  /* 0x000000ffff027224 */ /* 0x000fce00078e000e */
[----:B------:R-:W-:Y:S05]  /*357d0*/  WARPSYNC.COLLECTIVE R15, `(.L_x_2480) ;  /* 0x000000000f087348 */ /* 0x000fea0003c00000 */
[----:B------:R0:W1:Y:S02]  /*357e0*/  SHFL.IDX P6, R14, R13, R12, R11 ;  /* 0x0000000c0d0e7389 */ /* 0x00006400000c000b */
[----:B01----:R-:W-:Y:S01]  /*357f0*/  ENDCOLLECTIVE ;  /* 0x000000000000791b */ /* 0x003fe20003800000 */
.L_x_2480:
        /* <DEDUP_REMOVED lines=11> */
.L_x_2481:
[----:B------:R-:W-:Y:S02]  /*358b0*/  IMAD.MOV.U32 R13, RZ, RZ, R5 ;  /* 0x000000ffff0d7224 */ /* 0x000fe400078e0005 */
[----:B------:R-:W-:Y:S02]  /*358c0*/  IMAD.MOV.U32 R12, RZ, RZ, 0x5 ;  /* 0x00000005ff0c7424 */ /* 0x000fe400078e00ff */
[----:B------:R-:W-:-:S07]  /*358d0*/  IMAD.MOV.U32 R2, RZ, RZ, R14 ;  /* 0x000000ffff027224 */ /* 0x000fce00078e000e */
[----:B------:R-:W-:Y:S05]  /*358e0*/  WARPSYNC.COLLECTIVE R15, `(.L_x_2482) ;  /* 0x000000000f087348 */ /* 0x000fea0003c00000 */
[----:B------:R0:W1:Y:S02]  /*358f0*/  SHFL.IDX P6, R14, R13, R12, R11 ;  /* 0x0000000c0d0e7389 */ /* 0x00006400000c000b */
[----:B01----:R-:W-:Y:S01]  /*35900*/  ENDCOLLECTIVE ;  /* 0x000000000000791b */ /* 0x003fe20003800000 */
.L_x_2482:
        /* <DEDUP_REMOVED lines=11> */
.L_x_2483:
[----:B------:R-:W-:Y:S02]  /*359c0*/  IMAD.MOV.U32 R13, RZ, RZ, R5 ;  /* 0x000000ffff0d7224 */ /* 0x000fe400078e0005 */
[----:B------:R-:W-:Y:S02]  /*359d0*/  IMAD.MOV.U32 R12, RZ, RZ, 0x6 ;  /* 0x00000006ff0c7424 */ /* 0x000fe400078e00ff */
[----:B------:R-:W-:-:S07]  /*359e0*/  IMAD.MOV.U32 R2, RZ, RZ, R14 ;  /* 0x000000ffff027224 */ /* 0x000fce00078e000e */
[----:B------:R-:W-:Y:S05]  /*359f0*/  WARPSYNC.COLLECTIVE R15, `(.L_x_2484) ;  /* 0x000000000f087348 */ /* 0x000fea0003c00000 */
[----:B------:R0:W1:Y:S02]  /*35a00*/  SHFL.IDX P6, R14, R13, R12, R11 ;  /* 0x0000000c0d0e7389 */ /* 0x00006400000c000b */
[----:B01----:R-:W-:Y:S01]  /*35a10*/  ENDCOLLECTIVE ;  /* 0x000000000000791b */ /* 0x003fe20003800000 */
.L_x_2484:
        /* <DEDUP_REMOVED lines=11> */
.L_x_2485:
[----:B------:R-:W-:Y:S02]  /*35ad0*/  IMAD.MOV.U32 R13, RZ, RZ, R5 ;  /* 0x000000ffff0d7224 */ /* 0x000fe400078e0005 */
[----:B------:R-:W-:Y:S02]  /*35ae0*/  IMAD.MOV.U32 R12, RZ, RZ, 0x7 ;  /* 0x00000007ff0c7424 */ /* 0x000fe400078e00ff */
[----:B------:R-:W-:-:S07]  /*35af0*/  IMAD.MOV.U32 R2, RZ, RZ, R14 ;  /* 0x000000ffff027224 */ /* 0x000fce00078e000e */
[----:B------:R-:W-:Y:S05]  /*35b00*/  WARPSYNC.COLLECTIVE R15, `(.L_x_2486) ;  /* 0x000000000f087348 */ /* 0x000fea0003c00000 */
[----:B------:R0:W1:Y:S02]  /*35b10*/  SHFL.IDX P6, R14, R13, R12, R11 ;  /* 0x0000000c0d0e7389 */ /* 0x00006400000c000b */
[----:B01----:R-:W-:Y:S01]  /*35b20*/  ENDCOLLECTIVE ;  /* 0x000000000000791b */ /* 0x003fe20003800000 */
.L_x_2486:
        /* <DEDUP_REMOVED lines=11> */
.L_x_2487:
[----:B------:R-:W-:Y:S02]  /*35be0*/  IMAD.MOV.U32 R13, RZ, RZ, R8 ;  /* 0x000000ffff0d7224 */ /* 0x000fe400078e0008 */
[----:B------:R-:W-:Y:S02]  /*35bf0*/  IMAD.MOV.U32 R12, RZ, RZ, RZ ;  /* 0x000000ffff0c7224 */ /* 0x000fe400078e00ff */
[----:B------:R-:W-:-:S07]  /*35c00*/  IMAD.MOV.U32 R10, RZ, RZ, R14 ;  /* 0x000000ffff0a7224 */ /* 0x000fce00078e000e */
[----:B------:R-:W-:Y:S05]  /*35c10*/  WARPSYNC.COLLECTIVE R15, `(.L_x_2488) ;  /* 0x000000000f087348 */ /* 0x000fea0003c00000 */
[----:B------:R0:W1:Y:S02]  /*35c20*/  SHFL.IDX P6, R14, R13, R12, R11 ;  /* 0x0000000c0d0e7389 */ /* 0x00006400000c000b */
[----:B01----:R-:W-:Y:S01]  /*35c30*/  ENDCOLLECTIVE ;  /* 0x000000000000791b */ /* 0x003fe20003800000 */
.L_x_2488:
        /* <DEDUP_REMOVED lines=11> */
.L_x_2489:
[----:B------:R-:W-:Y:S02]  /*35cf0*/  IMAD.MOV.U32 R13, RZ, RZ, R8 ;  /* 0x000000ffff0d7224 */ /* 0x000fe400078e0008 */
[----:B------:R-:W-:Y:S02]  /*35d00*/  IMAD.MOV.U32 R12, RZ, RZ, 0x1 ;  /* 0x00000001ff0c7424 */ /* 0x000fe400078e00ff */
[----:B------:R-:W-:-:S07]  /*35d10*/  IMAD.MOV.U32 R5, RZ, RZ, R14 ;  /* 0x000000ffff057224 */ /* 0x000fce00078e000e */
[----:B------:R-:W-:Y:S05]  /*35d20*/  WARPSYNC.COLLECTIVE R15, `(.L_x_2490) ;  /* 0x000000000f087348 */ /* 0x000fea0003c00000 */
[----:B------:R0:W1:Y:S02]  /*35d30*/  SHFL.IDX P6, R14, R13, R12, R11 ;  /* 0x0000000c0d0e7389 */ /* 0x00006400000c000b */
[----:B01----:R-:W-:Y:S01]  /*35d40*/  ENDCOLLECTIVE ;  /* 0x000000000000791b */ /* 0x003fe20003800000 */
.L_x_2490:
        /* <DEDUP_REMOVED lines=11> */
.L_x_2491:
[----:B------:R-:W-:Y:S05]  /*35e00*/  BRA `(.L_x_2492) ;  /* 0xffffff5c00887947 */ /* 0x000fea000383ffff */
.L_x_2157:
[----:B0-----:R0:W1:Y:S02]  /*35e10*/  SYNCS.PHASECHK.TRANS64.TRYWAIT P2, [R3+URZ+0x22870], R0 ;  /* 0x02287000030075a7 */ /* 0x001064000804017f */
[----:B-1----:R-:W-:Y:S05]  /*35e20*/  @!P2 NANOSLEEP.SYNCS 0x989680 ;  /* 0x009896800000a95d */ /* 0x002fea0003900000 */
[----:B------:R-:W1:Y:S02]  /*35e30*/  @!P2 SYNCS.PHASECHK.TRANS64 P2, [R3+URZ+0x22870], R0 ;  /* 0x022870000300a5a7 */ /* 0x000e64000804007f */
[----:B-1----:R-:W-:Y:S05]  /*35e40*/  @!P2 BRA `(.L_x_2157) ;  /* 0xfffffffc00f0a947 */ /* 0x002fea000383ffff */
[----:B------:R-:W-:Y:S05]  /*35e50*/  BRA `(.L_x_2493) ;  /* 0xffffff5c00e87947 */ /* 0x000fea000383ffff */
.L_x_2159:
[----:B0-----:R0:W1:Y:S02]  /*35e60*/  SYNCS.PHASECHK.TRANS64.TRYWAIT P2, [R3+URZ+0x22860], R0 ;  /* 0x02286000030075a7 */ /* 0x001064000804017f */
[----:B-1----:R-:W-:Y:S05]  /*35e70*/  @!P2 NANOSLEEP.SYNCS 0x989680 ;  /* 0x009896800000a95d */ /* 0x002fea0003900000 */
[----:B------:R-:W1:Y:S02]  /*35e80*/  @!P2 SYNCS.PHASECHK.TRANS64 P2, [R3+URZ+0x22860], R0 ;  /* 0x022860000300a5a7 */ /* 0x000e64000804007f */
[----:B-1----:R-:W-:Y:S05]  /*35e90*/  @!P2 BRA `(.L_x_2159) ;  /* 0xfffffffc00f0a947 */ /* 0x002fea000383ffff */
[----:B------:R-:W-:Y:S05]  /*35ea0*/  BRA `(.L_x_2494) ;  /* 0xffffff5c00f47947 */ /* 0x000fea000383ffff */
.L_x_2167:
[----:B0-----:R0:W1:Y:S02]  /*35eb0*/  SYNCS.PHASECHK.TRANS64.TRYWAIT P1, [R18+URZ+0x22870], R3 ;  /* 0x02287003120075a7 */ /* 0x001064000802017f */
[----:B-1----:R-:W-:Y:S05]  /*35ec0*/  @!P1 NANOSLEEP.SYNCS 0x989680 ;  /* 0x009896800000995d */ /* 0x002fea0003900000 */
[----:B------:R-:W1:Y:S02]  /*35ed0*/  @!P1 SYNCS.PHASECHK.TRANS64 P1, [R18+URZ+0x22870], R3 ;  /* 0x02287003120095a7 */ /* 0x000e64000802007f */
[----:B-1----:R-:W-:Y:S05]  /*35ee0*/  @!P1 BRA `(.L_x_2167) ;  /* 0xfffffffc00f09947 */ /* 0x002fea000383ffff */
[----:B------:R-:W-:Y:S05]  /*35ef0*/  BRA `(.L_x_2495) ;  /* 0xffffff6400b47947 */ /* 0x000fea000383ffff */
.L_x_2169:
[----:B0-----:R0:W1:Y:S02]  /*35f00*/  SYNCS.PHASECHK.TRANS64.TRYWAIT P1, [R18+URZ+0x22860], R3 ;  /* 0x02286003120075a7 */ /* 0x001064000802017f */
[----:B-1----:R-:W-:Y:S05]  /*35f10*/  @!P1 NANOSLEEP.SYNCS 0x989680 ;  /* 0x009896800000995d */ /* 0x002fea0003900000 */
[----:B------:R-:W1:Y:S02]  /*35f20*/  @!P1 SYNCS.PHASECHK.TRANS64 P1, [R18+URZ+0x22860], R3 ;  /* 0x02286003120095a7 */ /* 0x000e64000802007f */
[----:B-1----:R-:W-:Y:S05]  /*35f30*/  @!P1 BRA `(.L_x_2169) ;  /* 0xfffffffc00f09947 */ /* 0x002fea000383ffff */
[----:B------:R-:W-:Y:S05]  /*35f40*/  BRA `(.L_x_2496) ;  /* 0xffffff6400bc7947 */ /* 0x000fea000383ffff */
.L_x_2174:
        /* <DEDUP_REMOVED lines=8> */
.L_x_2498:
[----:B------:R-:W-:Y:S05]  /*35fd0*/  BSYNC B0 ;  /* 0x0000000000007941 */ /* 0x000fea0003800000 */
.L_x_2497:
[----:B------:R-:W-:Y:S02]  /*35fe0*/  IMAD.MOV.U32 R13, RZ, RZ, R24 ;  /* 0x000000ffff0d7224 */ /* 0x000fe400078e0018 */
[----:B------:R-:W-:Y:S02]  /*35ff0*/  IMAD.MOV.U32 R12, RZ, RZ, 0x1 ;  /* 0x00000001ff0c7424 */ /* 0x000fe400078e00ff */
[----:B------:R-:W-:Y:S02]  /*36000*/  IMAD.MOV.U32 R11, RZ, RZ, 0x1f ;  /* 0x0000001fff0b7424 */ /* 0x000fe400078e00ff */
[----:B------:R-:W-:Y:S02]  /*36010*/  IMAD.MOV.U32 R15, RZ, RZ, -0x1 ;  /* 0xffffffffff0f7424 */ /* 0x000fe400078e00ff */
[----:B------:R-:W-:Y:S02]  /*36020*/  IMAD.IADD R9, R27, 0x1, R8 ;  /* 0x000000011b097824 */ /* 0x000fe400078e0208 */
[----:B------:R-:W-:-:S07]  /*36030*/  IMAD.MOV.U32 R0, RZ, RZ, R14 ;  /* 0x000000ffff007224 */ /* 0x000fce00078e000e */
[----:B------:R-:W-:Y:S05]  /*36040*/  WARPSYNC.COLLECTIVE R15, `(.L_x_2499) ;  /* 0x000000000f087348 */ /* 0x000fea0003c00000 */
[----:B------:R0:W1:Y:S02]  /*36050*/  SHFL.IDX P6, R14, R13, R12, R11 ;  /* 0x0000000c0d0e7389 */ /* 0x00006400000c000b */
[----:B01----:R-:W-:Y:S01]  /*36060*/  ENDCOLLECTIVE ;  /* 0x000000000000791b */ /* 0x003fe20003800000 */
.L_x_2499:
[----:B------:R-:W-:Y:S02]  /*36070*/  ULDC UR4, c[0x0][0xc3c] ;  /* 0x00030f0000047ab9 */ /* 0x000fe40000000800 */
[----:B------:R-:W-:-:S13]  /*36080*/  ISETP.GE.OR P1, PT, R9, UR4, !P0 ;  /* 0x0000000409007c0c */ /* 0x000fda000c726670 */
[----:B------:R-:W0:Y:S08]  /*36090*/  @!P1 LDC.64 R2, c[0x0][0xc80] ;  /* 0x00032000ff029b82 */ /* 0x000e300000000a00 */
[----:B------:R-:W1:Y:S01]  /*360a0*/  @!P1 LDC.64 R4, c[0x0][0xc78] ;  /* 0x00031e00ff049b82 */ /* 0x000e620000000a00 */
[----:B------:R-:W-:Y:S01]  /*360b0*/  CS2R R24, SRZ ;  /* 0x0000000000187805 */ /* 0x000fe2000001ff00 */
[----:B------:R-:W-:-:S02]  /*360c0*/  IMAD.MOV.U32 R11, RZ, RZ, RZ ;  /* 0x000000ffff0b7224 */ /* 0x000fc400078e00ff */
[----:B------:R-:W-:Y:S02]  /*360d0*/  IMAD.MOV.U32 R6, RZ, RZ, R14 ;  /* 0x000000ffff067224 */ /* 0x000fe400078e000e */
[----:B0-----:R-:W-:-:S05]  /*360e0*/  @!P1 IMAD.WIDE R2, R9, 0x4, R2 ;  /* 0x0000000409029825 */ /* 0x001fca00078e0202 */
[----:B------:R1:W2:Y:S02]  /*360f0*/  @!P1 LDG.E R7, desc[UR60][R2.64] ;  /* 0x0000003c02079981 */ /* 0x0002a4000c1e1900 */
[----:B-1----:R-:W-:-:S05]  /*36100*/  @!P1 IMAD.WIDE R2, R9, 0x4, R4 ;  /* 0x0000000409029825 */ /* 0x002fca00078e0204 */
[----:B------:R-:W3:Y:S01]  /*36110*/  @!P1 LDG.E R4, desc[UR60][R2.64] ;  /* 0x0000003c02049981 */ /* 0x000ee2000c1e1900 */
[----:B------:R-:W-:Y:S01]  /*36120*/  IMAD.MOV.U32 R5, RZ, RZ, RZ ;  /* 0x000000ffff057224 */ /* 0x000fe200078e00ff */
[C---:B------:R-:W-:Y:S02]  /*36130*/  ISETP.GE.U32.AND P2, PT, R8.reuse, 0x2, PT ;  /* 0x000000020800780c */ /* 0x040fe40003f46070 */
[C---:B------:R-:W-:Y:S02]  /*36140*/  ISETP.GE.U32.AND P3, PT, R8.reuse, 0x4, PT ;  /* 0x000000040800780c */ /* 0x040fe40003f66070 */
[C---:B------:R-:W-:Y:S02]  /*36150*/  ISETP.GE.U32.AND P4, PT, R8.reuse, 0x8, PT ;  /* 0x000000080800780c */ /* 0x040fe40003f86070 */
[C---:B------:R-:W-:Y:S01]  /*36160*/  ISETP.GE.U32.AND P5, PT, R8.reuse, 0x10, PT ;  /* 0x000000100800780c */ /* 0x040fe20003fa6070 */
[----:B--2---:R-:W-:Y:S02]  /*36170*/  @!P1 IMAD.MOV.U32 R25, RZ, RZ, R7 ;  /* 0x000000ffff199224 */ /* 0x004fe400078e0007 */
[----:B---3--:R-:W-:Y:S01]  /*36180*/  @!P1 IMAD.MOV.U32 R5, RZ, RZ, R4 ;  /* 0x000000ffff059224 */ /* 0x008fe200078e0004 */
[----:B------:R-:W-:-:S03]  /*36190*/  ISETP.NE.AND P1, PT, R8, RZ, PT ;  /* 0x000000ff0800720c */ /* 0x000fc60003f25270 */
[----:B------:R-:W-:-:S10]  /*361a0*/  IMAD R13, R5, R25, RZ ;  /* 0x00000019050d7224 */ /* 0x000fd400078e02ff */
[----:B------:R-:W-:Y:S05]  /*361b0*/  WARPSYNC.COLLECTIVE R15, `(.L_x_2500) ;  /* 0x000000000f087348 */ /* 0x000fea0003c00000 */
[----:B------:R0:W1:Y:S02]  /*361c0*/  SHFL.UP P6, R14, R13, R12, R11 ;  /* 0x0400000c0d0e7389 */ /* 0x00006400000c000b */
[----:B01----:R-:W-:Y:S01]  /*361d0*/  ENDCOLLECTIVE ;  /* 0x000000000000791b */ /* 0x003fe20003800000 */
.L_x_2500:
[----:B------:R-:W-:Y:S01]  /*361e0*/  IMAD.MOV.U32 R12, RZ, RZ, 0x2 ;  /* 0x00000002ff0c7424 */ /* 0x000fe200078e00ff */
[----:B------:R-:W-:-:S05]  /*361f0*/  SEL R4, R14, RZ, P1 ;  /* 0x000000ff0e047207 */ /* 0x000fca0000800000 */
[----:B------:R-:W-:-:S04]  /*36200*/  IMAD.IADD R4, R13, 0x1, R4 ;  /* 0x000000010d047824 */ /* 0x000fc800078e0204 */
[----:B------:R-:W-:-:S07]  /*36210*/  IMAD.MOV.U32 R13, RZ, RZ, R4 ;  /* 0x000000ffff0d7224 */ /* 0x000fce00078e0004 */
[----:B------:R-:W-:Y:S05]  /*36220*/  WARPSYNC.COLLECTIVE R15, `(.L_x_2501) ;  /* 0x000000000f087348 */ /* 0x000fea0003c00000 */
[----:B------:R0:W1:Y:S02]  /*36230*/  SHFL.UP P6, R14, R13, R12, R11 ;  /* 0x0400000c0d0e7389 */ /* 0x00006400000c000b */
[----:B01----:R-:W-:Y:S01]  /*36240*/  ENDCOLLECTIVE ;  /* 0x000000000000791b */ /* 0x003fe20003800000 */
.L_x_2501:
[----:B------:R-:W-:Y:S01]  /*36250*/  IMAD.MOV.U32 R12, RZ, RZ, 0x4 ;  /* 0x00000004ff0c7424 */ /* 0x000fe200078e00ff */
[----:B------:R-:W-:-:S05]  /*36260*/  SEL R3, R14, RZ, P2 ;  /* 0x000000ff0e037207 */ /* 0x000fca0001000000 */
[----:B------:R-:W-:-:S04]  /*36270*/  IMAD.IADD R2, R4, 0x1, R3 ;  /* 0x0000000104027824 */ /* 0x000fc800078e0203 */
[----:B------:R-:W-:-:S07]  /*36280*/  IMAD.MOV.U32 R13, RZ, RZ, R2 ;  /* 0x000000ffff0d7224 */ /* 0x000fce00078e0002 */
[----:B------:R-:W-:Y:S05]  /*36290*/  WARPSYNC.COLLECTIVE R15, `(.L_x_2502) ;  /* 0x000000000f087348 */ /* 0x000fea0003c00000 */
[----:B------:R0:W1:Y:S02]  /*362a0*/  SHFL.UP P6, R14, R13, R12, R11 ;  /* 0x0400000c0d0e7389 */ /* 0x00006400000c000b */
[----:B01----:R-:W-:Y:S01]  /*362b0*/  ENDCOLLECTIVE ;  /* 0x000000000000791b */ /* 0x003fe20003800000 */
.L_x_2502:
[----:B------:R-:W-:Y:S01]  /*362c0*/  IMAD.MOV.U32 R12, RZ, RZ, 0x8 ;  /* 0x00000008ff0c7424 */ /* 0x000fe200078e00ff */
[----:B------:R-:W-:-:S05]  /*362d0*/  SEL R3, R14, RZ, P3 ;  /* 0x000000ff0e037207 */ /* 0x000fca0001800000 */
[----:B------:R-:W-:-:S04]  /*362e0*/  IMAD.IADD R3, R2, 0x1, R3 ;  /* 0x0000000102037824 */ /* 0x000fc800078e0203 */
[----:B------:R-:W-:-:S07]  /*362f0*/  IMAD.MOV.U32 R13, RZ, RZ, R3 ;  /* 0x000000ffff0d7224 */ /* 0x000fce00078e0003 */
[----:B------:R-:W-:Y:S05]  /*36300*/  WARPSYNC.COLLECTIVE R15, `(.L_x_2503) ;  /* 0x000000000f087348 */ /* 0x000fea0003c00000 */
[----:B------:R0:W1:Y:S02]  /*36310*/  SHFL.UP P6, R14, R13, R12, R11 ;  /* 0x0400000c0d0e7389 */ /* 0x00006400000c000b */
[----:B01----:R-:W-:Y:S01]  /*36320*/  ENDCOLLECTIVE ;  /* 0x000000000000791b */ /* 0x003fe20003800000 */
.L_x_2503:
[----:B------:R-:W-:Y:S01]  /*36330*/  IMAD.MOV.U32 R12, RZ, RZ, 0x10 ;  /* 0x00000010ff0c7424 */ /* 0x000fe200078e00ff */
[----:B------:R-:W-:-:S05]  /*36340*/  SEL R4, R14, RZ, P4 ;  /* 0x000000ff0e047207 */ /* 0x000fca0002000000 */
[----:B------:R-:W-:-:S04]  /*36350*/  IMAD.IADD R4, R3, 0x1, R4 ;  /* 0x0000000103047824 */ /* 0x000fc800078e0204 */
[----:B------:R-:W-:-:S07]  /*36360*/  IMAD.MOV.U32 R13, RZ, RZ, R4 ;  /* 0x000000ffff0d7224 */ /* 0x000fce00078e0004 */
[----:B------:R-:W-:Y:S05]  /*36370*/  WARPSYNC.COLLECTIVE R15, `(.L_x_2504) ;  /* 0x000000000f087348 */ /* 0x000fea0003c00000 */
[----:B------:R0:W1:Y:S02]  /*36380*/  SHFL.UP P6, R14, R13, R12, R11 ;  /* 0x0400000c0d0e7389 */ /* 0x00006400000c000b */
[----:B01----:R-:W-:Y:S01]  /*36390*/  ENDCOLLECTIVE ;  /* 0x000000000000791b */ /* 0x003fe20003800000 */
.L_x_2504:
        /* <DEDUP_REMOVED lines=8> */
.L_x_2505:
[----:B------:R-:W-:Y:S05]  /*36420*/  BRA `(.L_x_2506) ;  /* 0xffffff6800d07947 */ /* 0x000fea000383ffff */
.L_x_2177:
[----:B------:R-:W-:Y:S01]  /*36430*/  BSSY B0, `(.L_x_2507) ;  /* 0x0000007000007945 */ /* 0x000fe20003800000 */
[----:B------:R-:W-:Y:S02]  /*36440*/  IMAD.MOV.U32 R12, RZ, RZ, 0x1 ;  /* 0x00000001ff0c7424 */ /* 0x000fe400078e00ff */
[----:B------:R-:W-:Y:S02]  /*36450*/  IMAD.MOV.U32 R11, RZ, RZ, RZ ;  /* 0x000000ffff0b7224 */ /* 0x000fe400078e00ff */
[----:B------:R-:W-:-:S07]  /*36460*/  IMAD.MOV.U32 R15, RZ, RZ, -0x1 ;  /* 0xffffffffff0f7424 */ /* 0x000fce00078e00ff */
[----:B------:R-:W-:Y:S05]  /*36470*/  WARPSYNC.COLLECTIVE R15, `(.L_x_2508) ;  /* 0x000000000f087348 */ /* 0x000fea0003c00000 */
[----:B------:R0:W1:Y:S02]  /*36480*/  SHFL.UP P6, R14, R13, R12, R11 ;  /* 0x0400000c0d0e7389 */ /* 0x00006400000c000b */
[----:B01----:R-:W-:Y:S01]  /*36490*/  ENDCOLLECTIVE ;  /* 0x000000000000791b */ /* 0x003fe20003800000 */
.L_x_2508:
[----:B------:R-:W-:Y:S05]  /*364a0*/  BSYNC B0 ;  /* 0x0000000000007941 */ /* 0x000fea0003800000 */
.L_x_2507:
[----:B------:R-:W-:Y:S01]  /*364b0*/  SEL R14, R14, RZ, P1 ;  /* 0x000000ff0e0e7207 */ /* 0x000fe20000800000 */
[----:B------:R-:W-:Y:S02]  /*364c0*/  IMAD.MOV.U32 R12, RZ, RZ, 0x2 ;  /* 0x00000002ff0c7424 */ /* 0x000fe400078e00ff */
[----:B------:R-:W-:Y:S02]  /*364d0*/  IMAD.MOV.U32 R11, RZ, RZ, RZ ;  /* 0x000000ffff0b7224 */ /* 0x000fe400078e00ff */
[----:B------:R-:W-:Y:S02]  /*364e0*/  IMAD.IADD R13, R13, 0x1, R14 ;  /* 0x000000010d0d7824 */ /* 0x000fe400078e020e */
[----:B------:R-:W-:-:S07]  /*364f0*/  IMAD.MOV.U32 R15, RZ, RZ, -0x1 ;  /* 0xffffffffff0f7424 */ /* 0x000fce00078e00ff */
[----:B------:R-:W-:Y:S05]  /*36500*/  WARPSYNC.COLLECTIVE R15, `(.L_x_2509) ;  /* 0x000000000f087348 */ /* 0x000fea0003c00000 */
[----:B------:R0:W1:Y:S02]  /*36510*/  SHFL.UP P6, R14, R13, R12, R11 ;  /* 0x0400000c0d0e7389 */ /* 0x00006400000c000b */
[----:B01----:R-:W-:Y:S01]  /*36520*/  ENDCOLLECTIVE ;  /* 0x000000000000791b */ /* 0x003fe20003800000 */
.L_x_2509:
[----:B------:R-:W-:Y:S01]  /*36530*/  IMAD.MOV.U32 R12, RZ, RZ, 0x4 ;  /* 0x00000004ff0c7424 */ /* 0x000fe200078e00ff */
[----:B------:R-:W-:-:S05]  /*36540*/  SEL R2, R14, RZ, P2 ;  /* 0x000000ff0e027207 */ /* 0x000fca0001000000 */
[----:B------:R-:W-:-:S04]  /*36550*/  IMAD.IADD R2, R13, 0x1, R2 ;  /* 0x000000010d027824 */ /* 0x000fc800078e0202 */
[----:B------:R-:W-:-:S07]  /*36560*/  IMAD.MOV.U32 R13, RZ, RZ, R2 ;  /* 0x000000ffff0d7224 */ /* 0x000fce00078e0002 */
[----:B------:R-:W-:Y:S05]  /*36570*/  WARPSYNC.COLLECTIVE R15, `(.L_x_2510) ;  /* 0x000000000f087348 */ /* 0x000fea0003c00000 */
[----:B------:R0:W1:Y:S02]  /*36580*/  SHFL.UP P6, R14, R13, R12, R11 ;  /* 0x0400000c0d0e7389 */ /* 0x00006400000c000b */
[----:B01----:R-:W-:Y:S01]  /*36590*/  ENDCOLLECTIVE ;  /* 0x000000000000791b */ /* 0x003fe20003800000 */
.L_x_2510:
[----:B------:R-:W-:Y:S01]  /*365a0*/  IMAD.MOV.U32 R12, RZ, RZ, 0x8 ;  /* 0x00000008ff0c7424 */ /* 0x000fe200078e00ff */
[----:B------:R-:W-:-:S05]  /*365b0*/  SEL R3, R14, RZ, P3 ;  /* 0x000000ff0e037207 */ /* 0x000fca0001800000 */
[----:B------:R-:W-:-:S04]  /*365c0*/  IMAD.IADD R3, R2, 0x1, R3 ;  /* 0x0000000102037824 */ /* 0x000fc800078e0203 */
[----:B------:R-:W-:-:S07]  /*365d0*/  IMAD.MOV.U32 R13, RZ, RZ, R3 ;  /* 0x000000ffff0d7224 */ /* 0x000fce00078e0003 */
[----:B------:R-:W-:Y:S05]  /*365e0*/  WARPSYNC.COLLECTIVE R15, `(.L_x_2511) ;  /* 0x000000000f087348 */ /* 0x000fea0003c00000 */
[----:B------:R0:W1:Y:S02]  /*365f0*/  SHFL.UP P6, R14, R13, R12, R11 ;  /* 0x0400000c0d0e7389 */ /* 0x00006400000c000b */
[----:B01----:R-:W-:Y:S01]  /*36600*/  ENDCOLLECTIVE ;  /* 0x000000000000791b */ /* 0x003fe20003800000 */
.L_x_2511:
[----:B------:R-:W-:Y:S01]  /*36610*/  IMAD.MOV.U32 R12, RZ, RZ, 0x10 ;  /* 0x00000010ff0c7424 */ /* 0x000fe200078e00ff */
[----:B------:R-:W-:-:S05]  /*36620*/  SEL R4, R14, RZ, P4 ;  /* 0x000000ff0e047207 */ /* 0x000fca0002000000 */
[----:B------:R-:W-:-:S04]  /*36630*/  IMAD.IADD R4, R3, 0x1, R4 ;  /* 0x0000000103047824 */ /* 0x000fc800078e0204 */
[----:B------:R-:W-:-:S07]  /*36640*/  IMAD.MOV.U32 R13, RZ, RZ, R4 ;  /* 0x000000ffff0d7224 */ /* 0x000fce00078e0004 */
[----:B------:R-:W-:Y:S05]  /*36650*/  WARPSYNC.COLLECTIVE R15, `(.L_x_2512) ;  /* 0x000000000f087348 */ /* 0x000fea0003c00000 */
[----:B------:R0:W1:Y:S02]  /*36660*/  SHFL.UP P6, R14, R13, R12, R11 ;  /* 0x0400000c0d0e7389 */ /* 0x00006400000c000b */
[----:B01----:R-:W-:Y:S01]  /*36670*/  ENDCOLLECTIVE ;  /* 0x000000000000791b */ /* 0x003fe20003800000 */
.L_x_2512:
        /* <DEDUP_REMOVED lines=8> */
.L_x_2513:
[----:B------:R-:W-:Y:S05]  /*36700*/  BRA `(.L_x_2514) ;  /* 0xffffff6800bc7947 */ /* 0x000fea000383ffff */
.L_x_2179:
[----:B------:R-:W-:Y:S01]  /*36710*/  BSSY B0, `(.L_x_2515) ;  /* 0x0000006000007945 */ /* 0x000fe20003800000 */
[----:B------:R-:W-:Y:S01]  /*36720*/  PLOP3.LUT P6, PT, P6, PT, PT, 0x8, 0x0 ;  /* 0x000000000000781c */ /* 0x000fe200037ce170 */
[----:B------:R-:W-:-:S12]  /*36730*/  IMAD.MOV.U32 R15, RZ, RZ, -0x1 ;  /* 0xffffffffff0f7424 */ /* 0x000fd800078e00ff */
[----:B0-----:R-:W-:Y:S05]  /*36740*/  WARPSYNC.COLLECTIVE R15, `(.L_x_2516) ;  /* 0x000000000f087348 */ /* 0x001fea0003c00000 */
[----:B------:R-:W-:Y:S01]  /*36750*/  VOTE.ANY R14, PT, P6 ;  /* 0x00000000000e7806 */ /* 0x000fe200030e0100 */
[----:B0-----:R-:W-:Y:S06]  /*36760*/  ENDCOLLECTIVE ;  /* 0x000000000000791b */ /* 0x001fec0003800000 */
.L_x_2516:
[----:B------:R-:W-:Y:S05]  /*36770*/  BSYNC B0 ;  /* 0x0000000000007941 */ /* 0x000fea0003800000 */
.L_x_2515:
[----:B------:R-:W-:Y:S02]  /*36780*/  IMAD.MOV.U32 R3, RZ, RZ, R14 ;  /* 0x000000ffff037224 */ /* 0x000fe400078e000e */
[----:B------:R-:W-:Y:S02]  /*36790*/  IMAD.MOV.U32 R13, RZ, RZ, R25 ;  /* 0x000000ffff0d7224 */ /* 0x000fe400078e0019 */
[----:B------:R-:W0:Y:S01]  /*367a0*/  POPC R7, R3 ;  /* 0x0000000300077309 */ /* 0x000e220000000000 */
[----:B------:R-:W-:Y:S02]  /*367b0*/  IMAD.MOV.U32 R11, RZ, RZ, 0x1f ;  /* 0x0000001fff0b7424 */ /* 0x000fe400078e00ff */
[----:B------:R-:W-:Y:S02]  /*367c0*/  IMAD.MOV.U32 R15, RZ, RZ, -0x1 ;  /* 0xffffffffff0f7424 */ /* 0x000fe400078e00ff */
[----:B0-----:R-:W-:Y:S02]  /*367d0*/  IMAD.MOV.U32 R12, RZ, RZ, R7 ;  /* 0x000000ffff0c7224 */ /* 0x001fe400078e0007 */
[----:B------:R-:W-:-:S07]  /*367e0*/  IMAD.IADD R27, R7, 0x1, R27 ;  /* 0x00000001071b7824 */ /* 0x000fce00078e021b */
[----:B------:R-:W-:Y:S05]  /*367f0*/  WARPSYNC.COLLECTIVE R15, `(.L_x_2517) ;  /* 0x000000000f087348 */ /* 0x000fea0003c00000 */
[----:B------:R0:W1:Y:S02]  /*36800*/  SHFL.IDX P6, R14, R13, R12, R11 ;  /* 0x0000000c0d0e7389 */ /* 0x00006400000c000b */
[----:B01----:R-:W-:Y:S01]  /*36810*/  ENDCOLLECTIVE ;  /* 0x000000000000791b */ /* 0x003fe20003800000 */
.L_x_2517:
[----:B------:R-:W-:Y:S02]  /*36820*/  IMAD.MOV.U32 R13, RZ, RZ, R5 ;  /* 0x000000ffff0d7224 */ /* 0x000fe400078e0005 */
[----:B------:R-:W-:-:S07]  /*36830*/  IMAD.MOV.U32 R25, RZ, RZ, R14 ;  /* 0x000000ffff197224 */ /* 0x000fce00078e000e */
[----:B------:R-:W-:Y:S05]  /*36840*/  WARPSYNC.COLLECTIVE R15, `(.L_x_2518) ;  /* 0x000000000f087348 */ /* 0x000fea0003c00000 */
[----:B------:R0:W1:Y:S02]  /*36850*/  SHFL.IDX P6, R14, R13, R12, R11 ;  /* 0x0000000c0d0e7389 */ /* 0x00006400000c000b */
[----:B01----:R-:W-:Y:S01]  /*36860*/  ENDCOLLECTIVE ;  /* 0x000000000000791b */ /* 0x003fe20003800000 */
.L_x_2518:
[----:B------:R-:W-:Y:S01]  /*36870*/  IMAD.MOV.U32 R5, RZ, RZ, R14 ;  /* 0x000000ffff057224 */ /* 0x000fe200078e000e */
[----:B------:R-:W-:Y:S06]  /*36880*/  BRA `(.L_x_2519) ;  /* 0xffffff68009c7947 */ /* 0x000fec000383ffff */
.L_x_2181:
[----:B------:R-:W-:Y:S01]  /*36890*/  BSSY B0, `(.L_x_2520) ;  /* 0x0000007000007945 */ /* 0x000fe20003800000 */
[----:B------:R-:W-:Y:S02]  /*368a0*/  IMAD.MOV.U32 R13, RZ, RZ, R2 ;  /* 0x000000ffff0d7224 */ /* 0x000fe400078e0002 */
[----:B------:R-:W-:Y:S02]  /*368b0*/  IMAD.MOV.U32 R11, RZ, RZ, 0x1f ;  /* 0x0000001fff0b7424 */ /* 0x000fe400078e00ff */
[----:B------:R-:W-:-:S07]  /*368c0*/  IMAD.MOV.U32 R15, RZ, RZ, -0x1 ;  /* 0xffffffffff0f7424 */ /* 0x000fce00078e00ff */
[----:B0123--:R-:W-:Y:S05]  /*368d0*/  WARPSYNC.COLLECTIVE R15, `(.L_x_2521) ;  /* 0x000000000f087348 */ /* 0x00ffea0003c00000 */
[----:B------:R4:W0:Y:S02]  /*368e0*/  SHFL.IDX P6, R14, R13, R12, R11 ;  /* 0x0000000c0d0e7389 */ /* 0x00082400000c000b */
[----:B01234-:R-:W-:Y:S01]  /*368f0*/  ENDCOLLECTIVE ;  /* 0x000000000000791b */ /* 0x01ffe20003800000 */
.L_x_2521:
[----:B------:R-:W-:Y:S05]  /*36900*/  BSYNC B0 ;  /* 0x0000000000007941 */ /* 0x000fea0003800000 */
.L_x_2520:
[----:B------:R-:W-:Y:S01]  /*36910*/  IMAD.MOV.U32 R24, RZ, RZ, R14 ;  /* 0x000000ffff187224 */ /* 0x000fe200078e000e */
[----:B------:R-:W-:Y:S06]  /*36920*/  BRA `(.L_x_2180) ;  /* 0xffffff68008c7947 */ /* 0x000fec000383ffff */
.L_x_2187:
[----:B0-----:R0:W2:Y:S02]  /*36930*/  SYNCS.PHASECHK.TRANS64.TRYWAIT P0, [R5+URZ+0x22820], R0 ;  /* 0x02282000050075a7 */ /* 0x0010a4000800017f */
[----:B--2---:R-:W-:Y:S05]  /*36940*/  @!P0 NANOSLEEP.SYNCS 0x989680 ;  /* 0x009896800000895d */ /* 0x004fea0003900000 */
[----:B------:R-:W2:Y:S02]  /*36950*/  @!P0 SYNCS.PHASECHK.TRANS64 P0, [R5+URZ+0x22820], R0 ;  /* 0x02282000050085a7 */ /* 0x000ea4000800007f */
[----:B--2---:R-:W-:Y:S05]  /*36960*/  @!P0 BRA `(.L_x_2187) ;  /* 0xfffffffc00f08947 */ /* 0x004fea000383ffff */
[----:B------:R-:W-:Y:S05]  /*36970*/  BRA `(.L_x_2522) ;  /* 0xffffff7000ec7947 */ /* 0x000fea000383ffff */
.L_x_2188:
        /* <DEDUP_REMOVED lines=11> */
.L_x_2524:
[----:B------:R-:W-:Y:S05]  /*36a30*/  BSYNC B0 ;  /* 0x0000000000007941 */ /* 0x000fea0003800000 */
.L_x_2523:
[----:B------:R-:W-:Y:S05]  /*36a40*/  BRA `(.L_x_2525) ;  /* 0xffffff7000d47947 */ /* 0x000fea000383ffff */
.L_x_2189:
[----:B------:R-:W-:Y:S01]  /*36a50*/  BSSY B0, `(.L_x_2526) ;  /* 0x0000006000007945 */ /* 0x000fe20003800000 */
[----:B------:R-:W-:-:S07]  /*36a60*/  IMAD.MOV.U32 R15, RZ, RZ, -0x1 ;  /* 0xffffffffff0f7424 */ /* 0x000fce00078e00ff */
[----:B01----:R-:W-:Y:S05]  /*36a70*/  WARPSYNC.COLLECTIVE R15, `(.L_x_2527) ;  /* 0x000000000f0c7348 */ /* 0x003fea0003c00000 */
[----:B------:R-:W-:Y:S02]  /*36a80*/  ELECT P6, UR62, PT ;  /* 0x00000000003e782f */ /* 0x000fe400038c0000 */
[----:B------:R-:W-:Y:S01]  /*36a90*/  MOV R14, UR62 ;  /* 0x0000003e000e7c02 */ /* 0x000fe20008000f00 */
[----:B01----:R-:W-:Y:S10]  /*36aa0*/  ENDCOLLECTIVE ;  /* 0x000000000000791b */ /* 0x003ff40003800000 */
.L_x_2527:
[----:B------:R-:W-:Y:S05]  /*36ab0*/  BSYNC B0 ;  /* 0x0000000000007941 */ /* 0x000fea0003800000 */
.L_x_2526:
[----:B------:R-:W-:Y:S05]  /*36ac0*/  BRA `(.L_x_2528) ;  /* 0xffffff7000c87947 */ /* 0x000fea000383ffff */
.L_x_2191:
[----:B0-----:R0:W2:Y:S02]  /*36ad0*/  SYNCS.PHASECHK.TRANS64.TRYWAIT P1, [R3+URZ+0x22840], R2 ;  /* 0x02284002030075a7 */ /* 0x0010a4000802017f */
[----:B--2---:R-:W-:Y:S05]  /*36ae0*/  @!P1 NANOSLEEP.SYNCS 0x989680 ;  /* 0x009896800000995d */ /* 0x004fea0003900000 */
[----:B------:R-:W2:Y:S02]  /*36af0*/  @!P1 SYNCS.PHASECHK.TRANS64 P1, [R3+URZ+0x22840], R2 ;  /* 0x02284002030095a7 */ /* 0x000ea4000802007f */
[----:B--2---:R-:W-:Y:S05]  /*36b00*/  @!P1 BRA `(.L_x_2191) ;  /* 0xfffffffc00f09947 */ /* 0x004fea000383ffff */
[----:B------:R-:W-:Y:S05]  /*36b10*/  BRA `(.L_x_2529) ;  /* 0xffffff7000f07947 */ /* 0x000fea000383ffff */
.L_x_2193:
[----:B--2---:R2:W3:Y:S02]  /*36b20*/  SYNCS.PHASECHK.TRANS64.TRYWAIT P1, [R33+URZ+0x22840], R0 ;  /* 0x02284000210075a7 */ /* 0x0044e4000802017f */
[----:B---3--:R-:W-:Y:S05]  /*36b30*/  @!P1 NANOSLEEP.SYNCS 0x989680 ;  /* 0x009896800000995d */ /* 0x008fea0003900000 */
[----:B------:R-:W3:Y:S02]  /*36b40*/  @!P1 SYNCS.PHASECHK.TRANS64 P1, [R33+URZ+0x22840], R0 ;  /* 0x02284000210095a7 */ /* 0x000ee4000802007f */
[----:B---3--:R-:W-:Y:S05]  /*36b50*/  @!P1 BRA `(.L_x_2193) ;  /* 0xfffffffc00f09947 */ /* 0x008fea000383ffff */
[----:B------:R-:W-:Y:S05]  /*36b60*/  BRA `(.L_x_2530) ;  /* 0xffffff7000fc7947 */ /* 0x000fea000383ffff */
.L_x_2195:
[----:B---3--:R3:W4:Y:S02]  /*36b70*/  SYNCS.PHASECHK.TRANS64.TRYWAIT P1, [R3+URZ+0x22860], R2 ;  /* 0x02286002030075a7 */ /* 0x008724000802017f */
[----:B----4-:R-:W-:Y:S05]  /*36b80*/  @!P1 NANOSLEEP.SYNCS 0x989680 ;  /* 0x009896800000995d */ /* 0x010fea0003900000 */
[----:B------:R-:W4:Y:S02]  /*36b90*/  @!P1 SYNCS.PHASECHK.TRANS64 P1, [R3+URZ+0x22860], R2 ;  /* 0x02286002030095a7 */ /* 0x000f24000802007f */
[----:B----4-:R-:W-:Y:S05]  /*36ba0*/  @!P1 BRA `(.L_x_2195) ;  /* 0xfffffffc00f09947 */ /* 0x010fea000383ffff */
[----:B------:R-:W-:Y:S05]  /*36bb0*/  BRA `(.L_x_2531) ;  /* 0xffffff7000f87947 */ /* 0x000fea000383ffff */
.L_x_2197:
[----:B----4-:R4:W0:Y:S02]  /*36bc0*/  SYNCS.PHASECHK.TRANS64.TRYWAIT P1, [R33+URZ+0x22860], R0 ;  /* 0x02286000210075a7 */ /* 0x010824000802017f */
[----:B0-----:R-:W-:Y:S05]  /*36bd0*/  @!P1 NANOSLEEP.SYNCS 0x989680 ;  /* 0x009896800000995d */ /* 0x001fea0003900000 */
[----:B------:R-:W0:Y:S02]  /*36be0*/  @!P1 SYNCS.PHASECHK.TRANS64 P1, [R33+URZ+0x22860], R0 ;  /* 0x02286000210095a7 */ /* 0x000e24000802007f */
[----:B0-----:R-:W-:Y:S05]  /*36bf0*/  @!P1 BRA `(.L_x_2197) ;  /* 0xfffffffc00f09947 */ /* 0x001fea000383ffff */
[----:B------:R-:W-:Y:S05]  /*36c00*/  BRA `(.L_x_2532) ;  /* 0xffffff7000f47947 */ /* 0x000fea000383ffff */
.L_x_2199:
[----:B------:R0:W0:Y:S02]  /*36c10*/  SYNCS.PHASECHK.TRANS64.TRYWAIT P1, [R3+URZ+0x22880], R2 ;  /* 0x02288002030075a7 */ /* 0x000024000802017f */
[----:B0-----:R-:W-:Y:S05]  /*36c20*/  @!P1 NANOSLEEP.SYNCS 0x989680 ;  /* 0x009896800000995d */ /* 0x001fea0003900000 */
[----:B------:R-:W0:Y:S02]  /*36c30*/  @!P1 SYNCS.PHASECHK.TRANS64 P1, [R3+URZ+0x22880], R2 ;  /* 0x02288002030095a7 */ /* 0x000e24000802007f */
[----:B0-----:R-:W-:Y:S05]  /*36c40*/  @!P1 BRA `(.L_x_2199) ;  /* 0xfffffffc00f09947 */ /* 0x001fea000383ffff */
[----:B------:R-:W-:Y:S05]  /*36c50*/  BRA `(.L_x_2533) ;  /* 0xffffff7000f07947 */ /* 0x000fea000383ffff */
.L_x_2534:
        /* <DEDUP_REMOVED lines=10> */
.L_x_3745:


//--------------------- .text._ZN7cutlass13device_kernelIN5flash11enable_sm90INS1_16FlashAttnFwdSm90INS1_25CollectiveMainloopFwdSm90ILi2EN4cute5tupleIJNS5_1CILi1EEES8_S8_EEENS6_IJNS7_ILi128EEENS7_ILi160EEESA_EEELi128ENS_12float_e4m3_tEfNS_4arch4Sm90ELb1ELb0ELb0ELb0ELb1ELb0ELb0ELb1ELb1ELb1ELb1ELb0EEENS1_21CollectiveEpilogueFwdINS6_IJSA_SA_SB_EEES9_NS_10bfloat16_tESF_Li256ELb0ELb1ELb1ELb1EEENS1_19SingleTileSchedulerILb0ELb1ELb1ELi128EEEEEEEEEvNT_6ParamsE --------------------------
	.section	.text._ZN7cutlass13device_kernelIN5flash11enable_sm90INS1_16FlashAttnFwdSm90INS1_25CollectiveMainloopFwdSm90ILi2EN4cute5tupleIJNS5_1CILi1EEES8_S8_EEENS6_IJNS7_ILi128EEENS7_ILi160EEESA_EEELi128ENS_12float_e4m3_tEfNS_4arch4Sm90ELb1ELb0ELb0ELb0ELb1ELb0ELb0ELb1ELb1ELb1ELb1ELb0EEENS1_21CollectiveEpilogueFwdINS6_IJSA_SA_SB_EEES9_NS_10bfloat16_tESF_Li256ELb0ELb1ELb1ELb1EEENS1_19SingleTileSchedulerILb0ELb1ELb1ELi128EEEEEEEEEvNT_6ParamsE,"ax",@progbits
	.align	128
.text._ZN7cutlass13device_kernelIN5flash11enable_sm90INS1_16FlashAttnFwdSm90INS1_25CollectiveMainloopFwdSm90ILi2EN4cute5tupleIJNS5_1CILi1EEES8_S8_EEENS6_IJNS7_ILi128EEENS7_ILi160EEESA_EEELi128ENS_12float_e4m3_tEfNS_4arch4Sm90ELb1ELb0ELb0ELb0ELb1ELb0ELb0ELb1ELb1ELb1ELb1ELb0EEENS1_21CollectiveEpilogueFwdINS6_IJSA_SA_SB_EEES9_NS_10bfloat16_tESF_Li256ELb0ELb1ELb1ELb1EEENS1_19SingleTileSchedulerILb0ELb1ELb1ELi128EEEEEEEEEvNT_6ParamsE:
        .type           _ZN7cutlass13device_kernelIN5flash11enable_sm90INS1_16FlashAttnFwdSm90INS1_25CollectiveMainloopFwdSm90ILi2EN4cute5tupleIJNS5_1CILi1EEES8_S8_EEENS6_IJNS7_ILi128EEENS7_ILi160EEESA_EEELi128ENS_12float_e4m3_tEfNS_4arch4Sm90ELb1ELb0ELb0ELb0ELb1ELb0ELb0ELb1ELb1ELb1ELb1ELb0EEENS1_21CollectiveEpilogueFwdINS6_IJSA_SA_SB_EEES9_NS_10bfloat16_tESF_Li256ELb0ELb1ELb1ELb1EEENS1_19SingleTileSchedulerILb0ELb1ELb1ELi128EEEEEEEEEvNT_6ParamsE,@function
        .size           _ZN7cutlass13device_kernelIN5flash11enable_sm90INS1_16FlashAttnFwdSm90INS1_25CollectiveMainloopFwdSm90ILi2EN4cute5tupleIJNS5_1CILi1EEES8_S8_EEENS6_IJNS7_ILi128EEENS7_ILi160EEESA_EEELi128ENS_12float_e4m3_tEfNS_4arch4Sm90ELb1ELb0ELb0ELb0ELb1ELb0ELb0ELb1ELb1ELb1ELb1ELb0EEENS1_21CollectiveEpilogueFwdINS6_IJSA_SA_SB_EEES9_NS_10bfloat16_tESF_Li256ELb0ELb1ELb1ELb1EEENS1_19SingleTileSchedulerILb0ELb1ELb1ELi128EEEEEEEEEvNT_6ParamsE,(.L_x_3746 - _ZN7cutlass13device_kernelIN5flash11enable_sm90INS1_16FlashAttnFwdSm90INS1_25CollectiveMainloopFwdSm90ILi2EN4cute5tupleIJNS5_1CILi1EEES8_S8_EEENS6_IJNS7_ILi128EEENS7_ILi160EEESA_EEELi128ENS_12float_e4m3_tEfNS_4arch4Sm90ELb1ELb0ELb0ELb0ELb1ELb0ELb0ELb1ELb1ELb1ELb1ELb0EEENS1_21CollectiveEpilogueFwdINS6_IJSA_SA_SB_EEES9_NS_10bfloat16_tESF_Li256ELb0ELb1ELb1ELb1EEENS1_19SingleTileSchedulerILb0ELb1ELb1ELi128EEEEEEEEEvNT_6ParamsE)
        .other          _ZN7cutlass13device_kernelIN5flash11enable_sm90INS1_16FlashAttnFwdSm90INS1_25CollectiveMainloopFwdSm90ILi2EN4cute5tupleIJNS5_1CILi1EEES8_S8_EEENS6_IJNS7_ILi128EEENS7_ILi160EEESA_EEELi128ENS_12float_e4m3_tEfNS_4arch4Sm90ELb1ELb0ELb0ELb0ELb1ELb0ELb0ELb1ELb1ELb1ELb1ELb0EEENS1_21CollectiveEpilogueFwdINS6_IJSA_SA_SB_EEES9_NS_10bfloat16_tESF_Li256ELb0ELb1ELb1ELb1EEENS1_19SingleTileSchedulerILb0ELb1ELb1ELi128EEEEEEEEEvNT_6ParamsE,@"STO_CUDA_ENTRY STV_DEFAULT"
_ZN7cutlass13device_kernelIN5flash11enable_sm90INS1_16FlashAttnFwdSm90INS1_25CollectiveMainloopFwdSm90ILi2EN4cute5tupleIJNS5_1CILi1EEES8_S8_EEENS6_IJNS7_ILi128EEENS7_ILi160EEESA_EEELi128ENS_12float_e4m3_tEfNS_4arch4Sm90ELb1ELb0ELb0ELb0ELb1ELb0ELb0ELb1ELb1ELb1ELb1ELb0EEENS1_21CollectiveEpilogueFwdINS6_IJSA_SA_SB_EEES9_NS_10bfloat16_tESF_Li256ELb0ELb1ELb1ELb1EEENS1_19SingleTileSchedulerILb0ELb1ELb1ELi128EEEEEEEEEvNT_6ParamsE:
        /* <DEDUP_REMOVED lines=45> */
.L_x_2535:
        /* <DEDUP_REMOVED lines=22> */
.L_x_2536:
        /* <DEDUP_REMOVED lines=18> */
.L_x_2537:
        /* <DEDUP_REMOVED lines=22> */
.L_x_2538:
        /* <DEDUP_REMOVED lines=23> */
.L_x_2539:
        /* <DEDUP_REMOVED lines=9> */
.L_x_2542:
        /* <DEDUP_REMOVED lines=31> */
[----:B------:R-:W0:Y:S01]  /*0aa0*/  S2UR UR54, SR_CTAID.X ;  /* 0x00000000003679c3 */ /* 0x000e220000002500 */
[----:B------:R-:W-:Y:S01]  /*0ab0*/  PLOP3.LUT P1, PT, PT, PT, UP1, 0x80, 0x0 ;  /* 0x000000000000781c */ /* 0x000fe20003f2f018 */
[----:B------:R-:W-:Y:S01]  /*0ac0*/  ULDC UR48, c[0x0][0x424] ;  /* 0x0001090000307ab9 */ /* 0x000fe20000000800 */
[----:B------:R-:W-:Y:S01]  /*0ad0*/  ULDC UR53, c[0x0][0x2f0] ;  /* 0x0000bc0000357ab9 */ /* 0x000fe20000000800 */
[----:B------:R-:W-:Y:S02]  /*0ae0*/  @UP0 ULDC.64 UR12, c[0x0][0x9a8] ;  /* 0x00026a00000c0ab9 */ /* 0x000fe40000000a00 */
[----:B------:R-:W-:Y:S01]  /*0af0*/  @UP1 ULDC.64 UR16, c[0x0][0x9b8] ;  /* 0x00026e0000101ab9 */ /* 0x000fe20000000a00 */
[----:B------:R-:W-:Y:S02]  /*0b00*/  @UP0 UIMAD UR5, UR38, UR12, URZ ;  /* 0x0000000c260502a4 */ /* 0x000fe4000f8e023f */
[----:B------:R-:W-:-:S02]  /*0b10*/  @UP1 UIMAD UR15, UR38, UR16, URZ ;  /* 0x00000010260f12a4 */ /* 0x000fc4000f8e023f */
[----:B------:R-:W-:Y:S02]  /*0b20*/  @UP0 UIMAD UR14, UR37, UR13, UR5 ;  /* 0x0000000d250e02a4 */ /* 0x000fe4000f8e0205 */
[----:B------:R-:W-:Y:S02]  /*0b30*/  @UP0 UIMAD.WIDE.U32 UR10, UR37, UR12, URZ ;  /* 0x0000000c250a02a5 */ /* 0x000fe4000f8e003f */
[----:B------:R-:W-:Y:S02]  /*0b40*/  @UP0 USHF.R.S32.HI UR5, URZ, 0x1f, UR43 ;  /* 0x0000001f3f050899 */ /* 0x000fe4000801142b */
[----:B------:R-:W-:Y:S02]  /*0b50*/  @UP1 UIMAD.WIDE.U32 UR12, UR37, UR16, URZ ;  /* 0x00000010250c12a5 */ /* 0x000fe4000f8e003f */
        /* <DEDUP_REMOVED lines=20> */
[----:B------:R-:W-:Y:S01]  /*0ca0*/  ULDC UR5, c[0x0][0x448] ;  /* 0x0001120000057ab9 */ /* 0x000fe20000000800 */
[----:B------:R-:W-:Y:S01]  /*0cb0*/  IMAD.U32 R3, RZ, RZ, UR7 ;  /* 0x00000007ff037e24 */ /* 0x000fe2000f8e00ff */
[----:B0-----:R-:W-:Y:S01]  /*0cc0*/  USHF.L.U32 UR54, UR54, 0x7, URZ ;  /* 0x0000000736367899 */ /* 0x001fe2000800063f */
[----:B------:R-:W-:Y:S01]  /*0cd0*/  IMAD.U32 R7, RZ, RZ, UR9 ;  /* 0x00000009ff077e24 */ /* 0x000fe2000f8e00ff */
[----:B------:R-:W-:Y:S02]  /*0ce0*/  UISETP.NE.AND UP4, UPT, UR5, 0x1, UPT ;  /* 0x000000010500788c */ /* 0x000fe4000bf85270 */
[----:B------:R-:W2:Y:S01]  /*0cf0*/  @P0 LDG.E R5, desc[UR50][R2.64] ;  /* 0x0000003202050981 */ /* 0x000ea2000c1e1900 */
[----:B------:R-:W-:Y:S01]  /*0d00*/  ULDC.64 UR6, c[0x0][0x418] ;  /* 0x0001060000067ab9 */ /* 0x000fe20000000a00 */
[----:B------:R-:W-:Y:S01]  /*0d10*/  ULDC UR8, c[0x0][0x288] ;  /* 0x0000a20000087ab9 */ /* 0x000fe20000000800 */
[----:B------:R-:W-:Y:S01]  /*0d20*/  USHF.R.U32.HI UR10, URZ, 0x10, UR4 ;  /* 0x000000103f0a7899 */ /* 0x000fe20008011604 */
[----:B------:R-:W2:Y:S01]  /*0d30*/  @P1 LDG.E R0, desc[UR50][R6.64] ;  /* 0x0000003206001981 */ /* 0x000ea2000c1e1900 */
[----:B------:R-:W-:-:S02]  /*0d40*/  UISETP.NE.U32.AND UP0, UPT, UR6, URZ, UPT ;  /* 0x0000003f0600728c */ /* 0x000fc4000bf05070 */
[----:B------:R-:W-:Y:S02]  /*0d50*/  UIADD3 UR8, -UR8, 0xa0, URZ ;  /* 0x000000a008087890 */ /* 0x000fe4000fffe13f */
[----:B------:R-:W-:Y:S02]  /*0d60*/  UISETP.NE.AND.EX UP0, UPT, UR7, URZ, UPT, UP0 ;  /* 0x0000003f0700728c */ /* 0x000fe4000bf05300 */
[----:B------:R-:W-:Y:S01]  /*0d70*/  @UP4 UIADD3 UR6, UR54, 0x7f, URZ ;  /* 0x0000007f36064890 */ /* 0x000fe2000fffe03f */
[----:B------:R-:W-:Y:S01]  /*0d80*/  @UP4 ULDC UR7, c[0x0][0x44c] ;  /* 0x0001130000074ab9 */ /* 0x000fe20000000800 */
[----:B------:R-:W-:Y:S02]  /*0d90*/  USEL UR48, UR48, 0x1, UP0 ;  /* 0x0000000130307887 */ /* 0x000fe40008000000 */
[----:B------:R-:W-:Y:S01]  /*0da0*/  UIMAD.WIDE.U32 UR6, UR6, UR7, URZ ;  /* 0x00000007060672a5 */ /* 0x000fe2000f8e003f */
[----:B------:R-:W-:Y:S01]  /*0db0*/  @UP4 ULDC UR9, c[0x0][0x450] ;  /* 0x0001140000094ab9 */ /* 0x000fe20000000800 */
[----:B------:R-:W-:-:S02]  /*0dc0*/  UIADD3 UR5, UR54, 0x7f, URZ ;  /* 0x0000007f36057890 */ /* 0x000fc4000fffe03f */
[----:B------:R-:W-:Y:S02]  /*0dd0*/  UIMAD UR8, UR48, UR53, UR8 ;  /* 0x00000035300872a4 */ /* 0x000fe4000f8e0208 */
[----:B------:R-:W-:Y:S02]  /*0de0*/  @UP4 USHF.R.U32.HI UR5, URZ, UR9, UR7 ;  /* 0x000000093f054299 */ /* 0x000fe40008011607 */
[----:B------:R-:W-:Y:S02]  /*0df0*/  UIMAD UR6, UR48, UR53, 0x9f ;  /* 0x0000009f300674a4 */ /* 0x000fe4000f8e0235 */
[----:B------:R-:W-:Y:S02]  /*0e00*/  UIADD3 UR8, UR8, UR5, URZ ;  /* 0x0000000508087290 */ /* 0x000fe4000fffe03f */
[----:B------:R-:W-:Y:S02]  /*0e10*/  UIMAD.WIDE UR6, UR6, 0x66666667, URZ ;  /* 0x66666667060678a5 */ /* 0x000fe4000f8e023f */
[----:B------:R-:W-:-:S02]  /*0e20*/  UIMAD.WIDE UR8, UR8, 0x66666667, URZ ;  /* 0x66666667080878a5 */ /* 0x000fc4000f8e023f */
[----:B------:R-:W-:Y:S02]  /*0e30*/  USHF.R.U32.HI UR5, URZ, 0x1f, UR7 ;  /* 0x0000001f3f057899 */ /* 0x000fe40008011607 */
[----:B------:R-:W-:Y:S02]  /*0e40*/  USHF.R.U32.HI UR6, URZ, 0x1f, UR9 ;  /* 0x0000001f3f067899 */ /* 0x000fe40008011609 */
[----:B------:R-:W-:Y:S02]  /*0e50*/  ULEA.HI.SX32 UR5, UR7, UR5, 0x1a ;  /* 0x0000000507057291 */ /* 0x000fe4000f8fd23f */
[----:B------:R-:W-:Y:S02]  /*0e60*/  ULEA.HI.SX32 UR6, UR9, UR6, 0x1a ;  /* 0x0000000609067291 */ /* 0x000fe4000f8fd23f */
[----:B------:R-:W-:Y:S02]  /*0e70*/  ULOP3.LUT UR39, UR4, 0xffff, URZ, 0xc0, !UPT ;  /* 0x0000ffff04277892 */ /* 0x000fe4000f8ec03f */
[----:B------:R-:W-:-:S02]  /*0e80*/  UISETP.LT.AND UP0, UPT, UR5, UR6, UPT ;  /* 0x000000060500728c */ /* 0x000fc4000bf01270 */
[----:B------:R-:W-:Y:S02]  /*0e90*/  UP2UR UR49, UPR, URZ, 0x10 ;  /* 0x000000103f317883 */ /* 0x000fe40008000000 */
[----:B------:R-:W-:Y:S02]  /*0ea0*/  USEL UR9, UR5, UR6, UP0 ;  /* 0x0000000605097287 */ /* 0x000fe40008000000 */
[----:B------:R-:W-:Y:S02]  /*0eb0*/  UISETP.NE.AND UP0, UPT, UR10, URZ, UPT ;  /* 0x0000003f0a00728c */ /* 0x000fe4000bf05270 */
[----:B------:R-:W-:Y:S01]  /*0ec0*/  UISETP.GE.AND UP1, UPT, UR9, 0x1, UPT ;  /* 0x000000010900788c */ /* 0x000fe2000bf26270 */
[----:B------:R-:W-:Y:S01]  /*0ed0*/  ULDC UR11, c[0x0][0x988] ;  /* 0x00026200000b7ab9 */ /* 0x000fe20000000800 */
[----:B------:R-:W-:-:S04]  /*0ee0*/  UMOV UR4, URZ ;  /* 0x0000003f00047c82 */ /* 0x000fc80008000000 */
[----:B------:R-:W-:-:S03]  /*0ef0*/  PLOP3.LUT P0, PT, PT, PT, UP1, 0x80, 0x0 ;  /* 0x000000000000781c */ /* 0x000fc60003f0f018 */
[----:B------:R-:W-:Y:S01]  /*0f00*/  @!UP0 ULDC UR10, c[0x0][0x9f0] ;  /* 0x00027c00000a8ab9 */ /* 0x000fe20000000800 */
[----:B--2---:R-:W-:-:S09]  /*0f10*/  FMUL.FTZ R0, R5, R0 ;  /* 0x0000000005007220 */ /* 0x004fd20000410000 */
[----:B------:R-:W-:Y:S05]  /*0f20*/  @!P0 BRA `(.L_x_2544) ;  /* 0x0000000000848947 */ /* 0x000fea0003800000 */
[----:B------:R-:W-:Y:S01]  /*0f30*/  IMAD.U32 R4, RZ, RZ, UR10 ;  /* 0x0000000aff047e24 */ /* 0x000fe2000f8e00ff */
[----:B------:R-:W-:Y:S01]  /*0f40*/  UIADD3 UR6, UR10, -0x1, UR9 ;  /* 0xffffffff0a067890 */ /* 0x000fe2000fffe009 */
[----:B------:R-:W-:-:S03]  /*0f50*/  UMOV UR4, URZ ;  /* 0x0000003f00047c82 */ /* 0x000fc60008000000 */
[-C--:B------:R-:W-:Y:S02]  /*0f60*/  IABS R2, R4.reuse ;  /* 0x0000000400027213 */ /* 0x080fe40000000000 */
[----:B------:R-:W-:Y:S01]  /*0f70*/  IMAD.U32 R5, RZ, RZ, UR6 ;  /* 0x00000006ff057e24 */ /* 0x000fe2000f8e00ff */
[----:B------:R-:W-:Y:S01]  /*0f80*/  IABS R6, R4 ;  /* 0x0000000400067213 */ /* 0x000fe20000000000 */
[----:B------:R-:W-:Y:S01]  /*0f90*/  ULOP3.LUT UR6, UR6, UR10, URZ, 0x3c, !UPT ;  /* 0x0000000a06067292 */ /* 0x000fe2000f8e3c3f */
        /* <DEDUP_REMOVED lines=26> */
.L_x_2544:
[----:B------:R-:W-:Y:S01]  /*1140*/  UIMAD UR39, UR39, UR4, URZ ;  /* 0x00000004272772a4 */ /* 0x000fe2000f8e023f */
[----:B------:R-:W-:Y:S02]  /*1150*/  IMAD.U32 R2, RZ, RZ, UR9 ;  /* 0x00000009ff027e24 */ /* 0x000fe4000f8e00ff */
[----:B------:R-:W-:Y:S01]  /*1160*/  FMUL.FTZ R0, R0, UR11 ;  /* 0x0000000b00007c20 */ /* 0x000fe20008410000 */
[----:B------:R-:W-:Y:S01]  /*1170*/  IMAD.U32 R3, RZ, RZ, UR4 ;  /* 0x00000004ff037e24 */ /* 0x000fe2000f8e00ff */
[----:B------:R-:W-:Y:S01]  /*1180*/  UIMAD UR53, UR48, UR53, URZ ;  /* 0x00000035303572a4 */ /* 0x000fe2000f8e023f */
[----:B------:R-:W-:Y:S01]  /*1190*/  VIADD R17, R17, 0xffffff80 ;  /* 0xffffff8011117836 */ /* 0x000fe20000000000 */
[----:B------:R-:W-:Y:S02]  /*11a0*/  PLOP3.LUT P0, PT, PT, PT, PT, 0x80, 0x0 ;  /* 0x000000000000781c */ /* 0x000fe40003f0f070 */
[----:B------:R-:W-:Y:S02]  /*11b0*/  CS2R R28, SRZ ;  /* 0x00000000001c7805 */ /* 0x000fe4000001ff00 */
[----:B------:R-:W-:-:S02]  /*11c0*/  VIADDMNMX R2, R3, UR39, R2, PT ;  /* 0x0000002703027c46 */ /* 0x000fc4000b800102 */
[----:B------:R-:W-:Y:S02]  /*11d0*/  CS2R R24, SRZ ;  /* 0x0000000000187805 */ /* 0x000fe4000001ff00 */
[----:B------:R-:W-:Y:S01]  /*11e0*/  R2UR UR40, R0 ;  /* 0x00000000002872ca */ /* 0x000fe200000e0000 */
[----:B------:R-:W-:Y:S01]  /*11f0*/  IMAD.MOV.U32 R0, RZ, RZ, RZ ;  /* 0x000000ffff007224 */ /* 0x000fe200078e00ff */
[----:B------:R-:W-:Y:S01]  /*1200*/  R2UR UR55, R2 ;  /* 0x00000000023772ca */ /* 0x000fe200000e0000 */
[----:B------:R-:W-:Y:S01]  /*1210*/  IMAD.MOV.U32 R2, RZ, RZ, RZ ;  /* 0x000000ffff027224 */ /* 0x000fe200078e00ff */
        /* <DEDUP_REMOVED lines=11> */
[----:B------:R-:W-:Y:S01]  /*12d0*/  UISETP.GT.AND UP0, UPT, UR55, UR39, UPT ;  /* 0x000000273700728c */ /* 0x000fe2000bf04270 */
[----:B------:R-:W-:Y:S02]  /*12e0*/  CS2R R48, SRZ ;  /* 0x0000000000307805 */ /* 0x000fe4000001ff00 */
[----:B------:R-:W-:Y:S02]  /*12f0*/  CS2R R54, SRZ ;  /* 0x0000000000367805 */ /* 0x000fe4000001ff00 */
[----:B------:R-:W-:Y:S02]  /*1300*/  CS2R R50, SRZ ;  /* 0x0000000000327805 */ /* 0x000fe4000001ff00 */
[----:B------:R-:W-:-:S02]  /*1310*/  CS2R R60, SRZ ;  /* 0x00000000003c7805 */ /* 0x000fc4000001ff00 */
[----:B------:R-:W-:Y:S02]  /*1320*/  CS2R R56, SRZ ;  /* 0x0000000000387805 */ /* 0x000fe4000001ff00 */
[----:B------:R-:W-:Y:S02]  /*1330*/  PLOP3.LUT P1, PT, PT, PT, UP0, 0x80, 0x0 ;  /* 0x000000000000781c */ /* 0x000fe40003f2f008 */
        /* <DEDUP_REMOVED lines=49> */
.L_x_2546:
[----:B------:R-:W-:-:S04]  /*1650*/  SHF.L.U32 R0, RZ, 0x1f, RZ ;  /* 0x0000001fff007819 */ /* 0x000fc800000006ff */
[----:B------:R-:W0:Y:S02]  /*1660*/  SYNCS.PHASECHK.TRANS64.TRYWAIT P0, [UR41+0x22800], R0 ;  /* 0x02280000ff0075a7 */ /* 0x000e240008000169 */
[----:B0-----:R-:W-:Y:S05]  /*1670*/  @!P0 BRA `(.L_x_2547) ;  /* 0x00000110004c8947 */ /* 0x001fea0003800000 */
.L_x_2641:
[----:B------:R-:W-:-:S06]  /*1680*/  ULOP3.LUT UR4, UR36, 0x1, URZ, 0xfc, !UPT ;  /* 0x0000000124047892 */ /* 0x000fcc000f8efc3f */
[----:B------:R-:W-:-:S05]  /*1690*/  IMAD.U32 R2, RZ, RZ, UR4 ;  /* 0x00000004ff027e24 */ /* 0x000fca000f8e00ff */
[----:B------:R-:W-:-:S13]  /*16a0*/  ISETP.NE.AND P0, PT, R2, 0x3, PT ;  /* 0x000000030200780c */ /* 0x000fda0003f05270 */
[----:B------:R-:W-:Y:S05]  /*16b0*/  @!P0 BRA `(.L_x_2548) ;  /* 0x0000000000048947 */ /* 0x000fea0003800000 */
[----:B------:R-:W-:Y:S01]  /*16c0*/  BPT.TRAP 0x1 ;  /* 0x000000040000795c */ /* 0x000fe20000300000 */
.L_x_2548:
[----:B------:R1:W2:Y:S01]  /*16d0*/  SYNCS.PHASECHK.TRANS64.TRYWAIT P1, [UR41+0x22830], R0 ;  /* 0x02283000ff0075a7 */ /* 0x0002a20008020169 */
[----:B------:R-:W-:Y:S05]  /*16e0*/  @!P0 BRA `(.L_x_2549) ;  /* 0x0000000000048947 */ /* 0x000fea0003800000 */
[----:B------:R-:W-:Y:S01]  /*16f0*/  BPT.TRAP 0x1 ;  /* 0x000000040000795c */ /* 0x000fe20000300000 */
.L_x_2549:
[----:B------:R-:W-:-:S05]  /*1700*/  IMAD.U32 R2, RZ, RZ, UR44 ;  /* 0x0000002cff027e24 */ /* 0x000fca000f8e00ff */
[----:B------:R-:W-:Y:S01]  /*1710*/  LOP3.LUT R2, R2, 0x10000, RZ, 0xfc, !PT ;  /* 0x0001000002027812 */ /* 0x000fe200078efcff */
[----:B--2---:R-:W-:Y:S06]  /*1720*/  @P1 BRA `(.L_x_2550) ;  /* 0x0000000000081947 */ /* 0x004fec0003800000 */
[----:B------:R-:W2:Y:S02]  /*1730*/  SYNCS.PHASECHK.TRANS64.TRYWAIT P1, [UR41+0x22830], R0 ;  /* 0x02283000ff0075a7 */ /* 0x000ea40008020169 */
[----:B--2---:R-:W-:Y:S05]  /*1740*/  @!P1 BRA `(.L_x_2551) ;  /* 0x0000011000309947 */ /* 0x004fea0003800000 */
.L_x_2550:
[----:B------:R-:W-:Y:S05]  /*1750*/  WARPSYNC.ALL ;  /* 0x0000000000007948 */ /* 0x000fea0003800000 */
[----:B0-----:R-:W-:Y:S01]  /*1760*/  IMAD.MOV.U32 R3, RZ, RZ, 0x40000040 ;  /* 0x40000040ff037424 */ /* 0x001fe200078e00ff */
[----:B------:R-:W-:Y:S01]  /*1770*/  UIADD3 UR4, UR41, 0x18400, URZ ;  /* 0x0001840029047890 */ /* 0x000fe2000fffe03f */
[C---:B------:R-:W-:Y:S01]  /*1780*/  R2UR UR44, R2.reuse ;  /* 0x00000000022c72ca */ /* 0x040fe200000e0000 */
[----:B------:R-:W-:Y:S02]  /*1790*/  WARPGROUP.ARRIVE ;  /* 0x00000000000079c5 */ /* 0x000fe40000000000 */
[C---:B------:R-:W-:Y:S01]  /*17a0*/  R2UR UR45, R3.reuse ;  /* 0x00000000032d72ca */ /* 0x040fe200000e0000 */
[----:B------:R-:W-:Y:S01]  /*17b0*/  USHF.R.U32.HI UR4, URZ, 0x4, UR4 ;  /* 0x000000043f047899 */ /* 0x000fe20008011604 */
[C---:B------:R-:W-:Y:S01]  /*17c0*/  R2UR UR5, R3.reuse ;  /* 0x00000000030572ca */ /* 0x040fe200000e0000 */
[----:B------:R-:W-:Y:S01]  /*17d0*/  UMOV UR47, 0x40000040 ;  /* 0x40000040002f7882 */ /* 0x000fe20000000000 */
[----:B------:R-:W-:Y:S01]  /*17e0*/  UMOV UR7, 0x40000040 ;  /* 0x4000004000077882 */ /* 0x000fe20000000000 */
        /* <DEDUP_REMOVED lines=9> */
[----:B------:R-:W-:Y:S01]  /*1880*/  R2UR UR13, R3 ;  /* 0x00000000030d72ca */ /* 0x000fe200000e0000 */
[----:B------:R-:W-:Y:S01]  /*1890*/  UIADD3 UR10, UR46, 0x200, URZ ;  /* 0x000002002e0a7890 */ /* 0x000fe2000fffe03f */
[----:B------:R-:W-:Y:S01]  /*18a0*/  R2UR UR16, R2 ;  /* 0x00000000021072ca */ /* 0x000fe200000e0000 */
[----:B------:R-:W-:-:S02]  /*18b0*/  UIADD3 UR14, UR46, 0x300, URZ ;  /* 0x000003002e0e7890 */ /* 0x000fc4000fffe03f */
[----:B------:R-:W-:Y:S01]  /*18c0*/  QGMMA.64x32x32.F32.E4M3.E4M3 R88, gdesc[UR44], RZ, !UPT, gsb0 ;  /* 0x006000002c5879f3 */ /* 0x000fe2000c0008ff */
[----:B------:R-:W-:Y:S01]  /*18d0*/  R2UR UR17, R3 ;  /* 0x00000000031172ca */ /* 0x000fe200000e0000 */
[----:B------:R-:W-:Y:S01]  /*18e0*/  UIADD3 UR18, UR46, 0x400, URZ ;  /* 0x000004002e127890 */ /* 0x000fe2000fffe03f */
[----:B------:R-:W-:Y:S01]  /*18f0*/  R2UR UR20, R2 ;  /* 0x00000000021472ca */ /* 0x000fe200000e0000 */
[----:B------:R-:W-:Y:S01]  /*1900*/  UMOV UR19, 0x40000040 ;  /* 0x4000004000137882 */ /* 0x000fe20000000000 */
[----:B------:R-:W-:Y:S01]  /*1910*/  UIADD3 UR22, UR46, 0x206, URZ ;  /* 0x000002062e167890 */ /* 0x000fe2000fffe03f */
[----:B------:R-:W-:Y:S01]  /*1920*/  UMOV UR23, 0x40000040 ;  /* 0x4000004000177882 */ /* 0x000fe20000000000 */
[----:B------:R-:W-:Y:S02]  /*1930*/  WARPGROUP.DEPBAR.LE gsb0, 0x0 ;  /* 0x00008000000079c5 */ /* 0x000fe40000010000 */
[----:B------:R-:W-:-:S06]  /*1940*/  WARPGROUP.ARRIVE ;  /* 0x00000000000079c5 */ /* 0x000fcc0000000000 */
[----:B------:R-:W-:Y:S01]  /*1950*/  QGMMA.64x32x32.F32.E4M3.E4M3 R72, gdesc[UR4], RZ, !UPT, gsb0 ;  /* 0x00600000044879f3 */ /* 0x000fe2000c0008ff */
[----:B------:R-:W-:Y:S02]  /*1960*/  UIADD3 UR4, UR20, 0x2, URZ ;  /* 0x0000000214047890 */ /* 0x000fe4000fffe03f */
[----:B------:R-:W-:Y:S01]  /*1970*/  UIADD3 UR6, UR46, 0x2, URZ ;  /* 0x000000022e067890 */ /* 0x000fe2000fffe03f */
[----:B------:R-:W-:Y:S01]  /*1980*/  UMOV UR5, 0x40000040 ;  /* 0x4000004000057882 */ /* 0x000fe20000000000 */
        /* <DEDUP_REMOVED lines=103> */
.L_x_2552:
[----:B-12---:R-:W-:Y:S01]  /*2000*/  LOP3.LUT R0, R19, 0xffffff80, RZ, 0xc0, !PT ;  /* 0xffffff8013007812 */ /* 0x006fe200078ec0ff */
[----:B------:R-:W-:Y:S01]  /*2010*/  UISETP.NE.AND UP0, UPT, UR49, URZ, UPT ;  /* 0x0000003f3100728c */ /* 0x000fe2000bf05270 */
[----:B------:R-:W-:Y:S01]  /*2020*/  LEA.HI R18, R18, R17, RZ, 0x2 ;  /* 0x0000001112127211 */ /* 0x000fe200078f10ff */
[----:B------:R-:W-:Y:S01]  /*2030*/  UMOV UR7, 0xffffff60 ;  /* 0xffffff6000077882 */ /* 0x000fe20000000000 */
[----:B------:R-:W-:Y:S01]  /*2040*/  LEA.HI R7, R22, R22, RZ, 0x1 ;  /* 0x0000001616077211 */ /* 0x000fe200078f08ff */
[----:B------:R-:W-:Y:S01]  /*2050*/  IMAD.IADD R0, R17, 0x1, -R0 ;  /* 0x0000000111007824 */ /* 0x000fe200078e0a00 */
[----:B------:R-:W-:Y:S01]  /*2060*/  LOP3.LUT R18, R18, 0xfffffffc, RZ, 0xc0, !PT ;  /* 0xfffffffc12127812 */ /* 0x000fe200078ec0ff */
[----:B------:R-:W-:Y:S01]  /*2070*/  UIMAD UR7, UR55, UR7, 0xa1 ;  /* 0x000000a1370774a4 */ /* 0x000fe2000f8e0207 */
        /* <DEDUP_REMOVED lines=9> */
[----:B------:R-:W-:Y:S01]  /*2110*/  IMAD.U32 R127, RZ, RZ, UR40 ;  /* 0x00000028ff7f7e24 */ /* 0x000fe2000f8e00ff */
[--C-:B------:R-:W-:Y:S01]  /*2120*/  SHF.R.S32.HI R5, RZ, 0x2, R4.reuse ;  /* 0x00000002ff057819 */ /* 0x100fe20000011404 */
[----:B------:R-:W-:Y:S01]  /*2130*/  @UP0 ULDC UR14, c[0x0][0x450] ;  /* 0x00011400000e0ab9 */ /* 0x000fe20000000800 */
[----:B------:R-:W-:Y:S01]  /*2140*/  SHF.R.S32.HI R8, RZ, 0x1f, R4 ;  /* 0x0000001fff087819 */ /* 0x000fe20000011404 */
[----:B------:R-:W-:Y:S01]  /*2150*/  UIADD3 UR10, UR41, 0x22840, URZ ;  /* 0x00022840290a7890 */ /* 0x000fe2000fffe03f */
[----:B------:R-:W-:Y:S01]  /*2160*/  SHF.R.S32.HI R6, RZ, 0x5, R6 ;  /* 0x00000005ff067819 */ /* 0x000fe20000011406 */
[----:B------:R-:W0:Y:S01]  /*2170*/  S2UR UR44, SR_CgaCtaId ;  /* 0x00000000002c79c3 */ /* 0x000e220000008800 */
[----:B------:R-:W-:Y:S01]  /*2180*/  LEA.HI R8, R8, R5, RZ, 0x3 ;  /* 0x0000000508087211 */ /* 0x000fe200078f18ff */
[----:B------:R-:W-:Y:S01]  /*2190*/  UPRMT UR10, UR52, 0x654, UR10 ;  /* 0x00000654340a7896 */ /* 0x000fe2000800000a */
[----:B------:R-:W-:Y:S01]  /*21a0*/  LEA.HI R9, R18, R18, RZ, 0x1 ;  /* 0x0000001212097211 */ /* 0x000fe200078f08ff */
[----:B------:R-:W-:Y:S01]  /*21b0*/  UMOV UR47, URZ ;  /* 0x0000003f002f7c82 */ /* 0x000fe20008000000 */
[----:B------:R-:W-:Y:S01]  /*21c0*/  LEA R6, R6, UR54, 0x4 ;  /* 0x0000003606067c11 */ /* 0x000fe2000f8e20ff */
[----:B------:R-:W-:Y:S01]  /*21d0*/  UMOV UR45, URZ ;  /* 0x0000003f002d7c82 */ /* 0x000fe20008000000 */
[----:B------:R-:W-:-:S02]  /*21e0*/  LOP3.LUT R8, R8, 0xfffffff8, RZ, 0xc0, !PT ;  /* 0xfffffff808087812 */ /* 0x000fc400078ec0ff */
[----:B------:R-:W-:Y:S02]  /*21f0*/  LOP3.LUT R9, R9, 0x1ffffffe, RZ, 0xc0, !PT ;  /* 0x1ffffffe09097812 */ /* 0x000fe400078ec0ff */
[----:B------:R-:W-:Y:S01]  /*2200*/  IADD3 R6, R6, R5, -R8 ;  /* 0x0000000506067210 */ /* 0x000fe20007ffe808 */
[----:B------:R-:W-:Y:S01]  /*2210*/  SYNCS.ARRIVE.TRANS64.RED.A1T0 RZ, [UR10], RZ ;  /* 0x000000ffffff79a7 */ /* 0x000fe2000810040a */
[----:B------:R-:W-:Y:S01]  /*2220*/  PLOP3.LUT P2, PT, PT, PT, UP0, 0x80, 0x0 ;  /* 0x000000000000781c */ /* 0x000fe20003f4f008 */
[----:B------:R-:W-:Y:S02]  /*2230*/  IMAD.IADD R5, R18, 0x1, -R9 ;  /* 0x0000000112057824 */ /* 0x000fe400078e0a09 */
[----:B------:R-:W-:Y:S01]  /*2240*/  IMAD R6, R7, 0x40, R6 ;  /* 0x0000004007067824 */ /* 0x000fe200078e0206 */
[----:B------:R-:W-:-:S03]  /*2250*/  LOP3.LUT R7, R4, 0x7ffffffc, RZ, 0xc0, !PT ;  /* 0x7ffffffc04077812 */ /* 0x000fc600078ec0ff */
[----:B------:R-:W-:-:S04]  /*2260*/  IMAD R5, R5, 0x8, R6 ;  /* 0x0000000805057824 */ /* 0x000fc800078e0206 */
[----:B------:R-:W-:Y:S01]  /*2270*/  @P1 IMAD.HI.U32 R6, R5, UR6, RZ ;  /* 0x0000000605061c27 */ /* 0x000fe2000f8e00ff */
[----:B------:R-:W-:-:S03]  /*2280*/  @UP0 ULDC UR6, c[0x0][0x450] ;  /* 0x0001140000060ab9 */ /* 0x000fc60000000800 */
[----:B------:R-:W-:Y:S01]  /*2290*/  IMAD.MOV.U32 R12, RZ, RZ, R5 ;  /* 0x000000ffff0c7224 */ /* 0x000fe200078e0005 */
[----:B------:R-:W-:Y:S01]  /*22a0*/  @P2 SHF.R.U32.HI R12, RZ, UR6, R6 ;  /* 0x00000006ff0c2c19 */ /* 0x000fe20008011606 */
[----:B------:R-:W-:Y:S01]  /*22b0*/  UIMAD UR6, UR55, -0xa0, UR53 ;  /* 0xffffff60370678a4 */ /* 0x000fe2000f8e0235 */
[----:B------:R-:W-:Y:S01]  /*22c0*/  IMAD.IADD R6, R0, 0x1, -R7 ;  /* 0x0000000100067824 */ /* 0x000fe200078e0a07 */
[----:B------:R-:W-:Y:S01]  /*22d0*/  UIADD3 UR55, UR55, -0x2, URZ ;  /* 0xfffffffe37377890 */ /* 0x000fe2000fffe03f */
[----:B------:R-:W-:Y:S01]  /*22e0*/  IMAD.U32 R7, RZ, RZ, UR7 ;  /* 0x00000007ff077e24 */ /* 0x000fe2000f8e00ff */
[----:B------:R-:W1:Y:S01]  /*22f0*/  SHFL.IDX PT, R8, R12, 0x1, 0x1c1f ;  /* 0x003c1f000c087f89 */ /* 0x000e6200000e0000 */
[----:B------:R-:W-:Y:S02]  /*2300*/  UIADD3 UR6, UR6, 0xa0, URZ ;  /* 0x000000a006067890 */ /* 0x000fe4000fffe03f */
[----:B------:R-:W-:Y:S01]  /*2310*/  IMAD R0, R6, -0x2, R7 ;  /* 0xfffffffe06007824 */ /* 0x000fe200078e0207 */
[----:B------:R-:W2:Y:S01]  /*2320*/  SHFL.IDX PT, R12, R12, RZ, 0x1c1f ;  /* 0x001c1fff0c0c7589 */ /* 0x000ea200000e0000 */
[----:B------:R-:W-:-:S02]  /*2330*/  IMAD.U32 R7, RZ, RZ, UR53 ;  /* 0x00000035ff077e24 */ /* 0x000fc4000f8e00ff */
[----:B------:R-:W-:Y:S01]  /*2340*/  IMAD.U32 R13, RZ, RZ, UR6 ;  /* 0x00000006ff0d7e24 */ /* 0x000fe2000f8e00ff */
[----:B------:R-:W-:Y:S02]  /*2350*/  @UP0 ULDC UR6, c[0x0][0x44c] ;  /* 0x0001130000060ab9 */ /* 0x000fe40000000800 */
[----:B------:R-:W-:Y:S01]  /*2360*/  IADD3 R14, R0, -UR11, R7 ;  /* 0x8000000b000e7c10 */ /* 0x000fe2000fffe007 */
[----:B------:R-:W-:Y:S01]  /*2370*/  IMAD R13, R6, -0x2, R13 ;  /* 0xfffffffe060d7824 */ /* 0x000fe200078e020d */
[----:B------:R-:W-:-:S04]  /*2380*/  UIMAD.WIDE.U32 UR6, UR54, UR6, URZ ;  /* 0x00000006360672a5 */ /* 0x000fc8000f8e003f */
[----:B------:R-:W-:-:S04]  /*2390*/  @UP0 USHF.R.U32.HI UR54, URZ, UR14, UR7 ;  /* 0x0000000e3f360299 */ /* 0x000fc80008011607 */
[----:B------:R-:W-:Y:S01]  /*23a0*/  UIADD3 UR6, UR54, -UR11, UR53 ;  /* 0x8000000b36067290 */ /* 0x000fe2000fffe035 */
[----:B-1----:R-:W-:-:S03]  /*23b0*/  VIADDMNMX R8, R8, R14, R13, PT ;  /* 0x0000000e08087246 */ /* 0x002fc6000380010d */
[----:B------:R-:W-:Y:S01]  /*23c0*/  UIMAD.WIDE UR6, UR6, 0x66666667, URZ ;  /* 0x66666667060678a5 */ /* 0x000fe2000f8e023f */
[----:B------:R-:W-:-:S03]  /*23d0*/  ISETP.GT.AND P1, PT, R8, RZ, PT ;  /* 0x000000ff0800720c */ /* 0x000fc60003f24270 */
[----:B------:R-:W-:Y:S01]  /*23e0*/  USHF.R.U32.HI UR6, URZ, 0x1f, UR7 ;  /* 0x0000001f3f067899 */ /* 0x000fe20008011607 */
[C---:B------:R-:W-:Y:S02]  /*23f0*/  ISETP.GT.AND P2, PT, R8.reuse, 0x1, PT ;  /* 0x000000010800780c */ /* 0x040fe40003f44270 */
[----:B------:R-:W-:Y:S01]  /*2400*/  ISETP.GT.AND P3, PT, R8, 0x8, PT ;  /* 0x000000080800780c */ /* 0x000fe20003f64270 */
[----:B------:R-:W-:Y:S01]  /*2410*/  ULEA.HI.SX32 UR6, UR7, UR6, 0x1a ;  /* 0x0000000607067291 */ /* 0x000fe2000f8fd23f */
[----:B------:R-:W-:Y:S02]  /*2420*/  FSEL R9, R90, -INF , P1 ;  /* 0xff8000005a097808 */ /* 0x000fe40000800000 */
[----:B------:R-:W-:Y:S01]  /*2430*/  FSEL R11, R91, -INF , P2 ;  /* 0xff8000005b0b7808 */ /* 0x000fe20001000000 */
[----:B------:R-:W-:Y:S01]  /*2440*/  UISETP.LT.AND UP0, UPT, UR39, UR6, UPT ;  /* 0x000000062700728c */ /* 0x000fe2000bf01270 */
[----:B------:R-:W-:Y:S02]  /*2450*/  ISETP.GT.AND P1, PT, R8, 0x9, PT ;  /* 0x000000090800780c */ /* 0x000fe40003f24270 */
[----:B------:R-:W-:Y:S01]  /*2460*/  FSEL R15, R94, -INF , P3 ;  /* 0xff8000005e0f7808 */ /* 0x000fe20001800000 */
[----:B------:R-:W-:Y:S01]  /*2470*/  USEL UR52, UR39, UR6, !UP0 ;  /* 0x0000000627347287 */ /* 0x000fe2000c000000 */
[----:B------:R-:W-:-:S02]  /*2480*/  FMNMX.FTZ R0, R9, R11, !PT ;  /* 0x0000000b09007209 */ /* 0x000fc40007810000 */
[C---:B------:R-:W-:Y:S01]  /*2490*/  ISETP.GT.AND P2, PT, R8.reuse, 0x10, PT ;  /* 0x000000100800780c */ /* 0x040fe20003f44270 */
[----:B------:R-:W-:Y:S01]  /*24a0*/  UISETP.GE.AND UP0, UPT, UR55, UR52, UPT ;  /* 0x000000343700728c */ /* 0x000fe2000bf06270 */
[----:B------:R-:W-:Y:S02]  /*24b0*/  FSEL R17, R95, -INF , P1 ;  /* 0xff8000005f117808 */ /* 0x000fe40000800000 */
[----:B------:R-:W-:Y:S02]  /*24c0*/  FMNMX.FTZ R0, R15, R0, !PT ;  /* 0x000000000f007209 */ /* 0x000fe40007810000 */
[----:B------:R-:W-:Y:S02]  /*24d0*/  ISETP.GT.AND P1, PT, R8, 0x11, PT ;  /* 0x000000110800780c */ /* 0x000fe40003f24270 */
[----:B------:R-:W-:Y:S02]  /*24e0*/  FSEL R19, R98, -INF , P2 ;  /* 0xff80000062137808 */ /* 0x000fe40001000000 */
[----:B------:R-:W-:-:S02]  /*24f0*/  FMNMX.FTZ R0, R17, R0, !PT ;  /* 0x0000000011007209 */ /* 0x000fc40007810000 */
[C---:B------:R-:W-:Y:S02]  /*2500*/  ISETP.GT.AND P2, PT, R8.reuse, 0x18, PT ;  /* 0x000000180800780c */ /* 0x040fe40003f44270 */
        /* <DEDUP_REMOVED lines=59> */
[----:B------:R-:W-:Y:S02]  /*28c0*/  ISETP.GT.AND P2, PT, R8, 0x68, PT ;  /* 0x000000680800780c */ /* 0x000fe40003f44270 */
        /* <DEDUP_REMOVED lines=41> */
[----:B------:R-:W-:Y:S02]  /*2b60*/  FSEL R39, R39, -INF , P1 ;  /* 0xff80000027277808 */ /* 0x000fe40000800000 */
[----:B------:R-:W-:Y:S02]  /*2b70*/  FMNMX.FTZ R0, R83, R0, !PT ;  /* 0x0000000053007209 */ /* 0x000fe40007810000 */
[----:B--2---:R-:W-:Y:S02]  /*2b80*/  VIADDMNMX R38, R12, R14, R13, PT ;  /* 0x0000000e0c267246 */ /* 0x004fe4000380010d */
[----:B------:R-:W-:Y:S02]  /*2b90*/  FMNMX.FTZ R10, R39, R0, !PT ;  /* 0x00000000270a7209 */ /* 0x000fe40007810000 */
[C---:B------:R-:W-:Y:S02]  /*2ba0*/  ISETP.GT.AND P2, PT, R38.reuse, 0x1, PT ;  /* 0x000000012600780c */ /* 0x040fe40003f44270 */
[----:B------:R-:W-:Y:S01]  /*2bb0*/  ISETP.GT.AND P3, PT, R38, 0x8, PT ;  /* 0x000000082600780c */ /* 0x000fe20003f64270 */
[----:B------:R-:W1:Y:S01]  /*2bc0*/  SHFL.BFLY PT, R125, R10, 0x2, 0x1f ;  /* 0x0c401f000a7d7f89 */ /* 0x000e6200000e0000 */
[----:B------:R-:W-:-:S02]  /*2bd0*/  FSEL R89, R89, -INF , P2 ;  /* 0xff80000059597808 */ /* 0x000fc40001000000 */
[----:B------:R-:W-:Y:S02]  /*2be0*/  FSEL R92, R92, -INF , P3 ;  /* 0xff8000005c5c7808 */ /* 0x000fe40001800000 */
[----:B------:R-:W-:-:S04]  /*2bf0*/  ISETP.GT.AND P2, PT, R38, 0x10, PT ;  /* 0x000000102600780c */ /* 0x000fc80003f44270 */
[----:B------:R-:W-:Y:S02]  /*2c00*/  FSEL R96, R96, -INF , P2 ;  /* 0xff80000060607808 */ /* 0x000fe40001000000 */
[----:B------:R-:W-:-:S04]  /*2c10*/  ISETP.GT.AND P2, PT, R38, 0x18, PT ;  /* 0x000000182600780c */ /* 0x000fc80003f44270 */
[----:B------:R-:W-:Y:S02]  /*2c20*/  FSEL R100, R100, -INF , P2 ;  /* 0xff80000064647808 */ /* 0x000fe40001000000 */
[----:B------:R-:W-:-:S04]  /*2c30*/  ISETP.GT.AND P2, PT, R38, 0x21, PT ;  /* 0x000000212600780c */ /* 0x000fc80003f44270 */
[----:B------:R-:W-:Y:S02]  /*2c40*/  FSEL R73, R73, -INF , P2 ;  /* 0xff80000049497808 */ /* 0x000fe40001000000 */
[----:B------:R-:W-:Y:S02]  /*2c50*/  ISETP.GT.AND P2, PT, R38, 0x29, PT ;  /* 0x000000292600780c */ /* 0x000fe40003f44270 */
[----:B-1----:R-:W-:Y:S02]  /*2c60*/  FMNMX.FTZ R125, R10, R125, !PT ;  /* 0x0000007d0a7d7209 */ /* 0x002fe40007810000 */
[----:B------:R-:W-:Y:S02]  /*2c70*/  FSEL R77, R77, -INF , P2 ;  /* 0xff8000004d4d7808 */ /* 0x000fe40001000000 */
[----:B------:R-:W-:Y:S01]  /*2c80*/  ISETP.GT.AND P2, PT, R38, 0x31, PT ;  /* 0x000000312600780c */ /* 0x000fe20003f44270 */
[----:B------:R-:W1:Y:S03]  /*2c90*/  SHFL.BFLY PT, R8, R125, 0x1, 0x1f ;  /* 0x0c201f007d087f89 */ /* 0x000e6600000e0000 */
[----:B------:R-:W-:-:S02]  /*2ca0*/  FSEL R81, R81, -INF , P2 ;  /* 0xff80000051517808 */ /* 0x000fc40001000000 */
        /* <DEDUP_REMOVED lines=9> */
[C---:B------:R-:W-:Y:S01]  /*2d40*/  FSETP.NEU.FTZ.AND P1, PT, R8.reuse, -INF , PT ;  /* 0xff8000000800780b */ /* 0x040fe20003f3d000 */
[----:B------:R-:W-:Y:S01]  /*2d50*/  FFMA.FTZ R0, R8, R127, -8 ;  /* 0xc100000008007423 */ /* 0x000fe2000001007f */
[----:B------:R-:W-:-:S04]  /*2d60*/  ISETP.GT.AND P2, PT, R38, 0x59, PT ;  /* 0x000000592600780c */ /* 0x000fc80003f44270 */
[----:B------:R-:W-:Y:S02]  /*2d70*/  FSEL R0, R0, RZ, P1 ;  /* 0x000000ff00007208 */ /* 0x000fe40000800000 */
[----:B------:R-:W-:Y:S02]  /*2d80*/  ISETP.GT.AND P1, PT, R38, RZ, PT ;  /* 0x000000ff2600720c */ /* 0x000fe40003f24270 */
[----:B------:R-:W-:Y:S01]  /*2d90*/  FSEL R69, R69, -INF , P2 ;  /* 0xff80000045457808 */ /* 0x000fe20001000000 */
[--C-:B------:R-:W-:Y:S01]  /*2da0*/  FFMA.FTZ R10, R15, UR40, -R0.reuse ;  /* 0x000000280f0a7c23 */ /* 0x100fe20008010800 */
[----:B------:R-:W-:Y:S01]  /*2db0*/  FSEL R88, R88, -INF , P1 ;  /* 0xff80000058587808 */ /* 0x000fe20000800000 */
[--C-:B------:R-:W-:Y:S01]  /*2dc0*/  FFMA.FTZ R4, R9, UR40, -R0.reuse ;  /* 0x0000002809047c23 */ /* 0x100fe20008010800 */
[----:B------:R-:W-:Y:S01]  /*2dd0*/  ISETP.GT.AND P1, PT, R38, 0x9, PT ;  /* 0x000000092600780c */ /* 0x000fe20003f24270 */
[--C-:B------:R-:W-:Y:S01]  /*2de0*/  FFMA.FTZ R9, R11, UR40, -R0.reuse ;  /* 0x000000280b097c23 */ /* 0x100fe20008010800 */
[----:B------:R-:W-:Y:S01]  /*2df0*/  FMNMX.FTZ R15, R88, R89, !PT ;  /* 0x00000059580f7209 */ /* 0x000fe20007810000 */
[--C-:B------:R-:W-:Y:S01]  /*2e00*/  FFMA.FTZ R11, R17, UR40, -R0.reuse ;  /* 0x00000028110b7c23 */ /* 0x100fe20008010800 */
[----:B------:R-:W-:Y:S01]  /*2e10*/  FSEL R93, R93, -INF , P1 ;  /* 0xff8000005d5d7808 */ /* 0x000fe20000800000 */
[--C-:B------:R-:W-:Y:S01]  /*2e20*/  FFMA.FTZ R19, R19, UR40, -R0.reuse ;  /* 0x0000002813137c23 */ /* 0x100fe20008010800 */
[----:B------:R-:W-:Y:S01]  /*2e30*/  FMNMX.FTZ R18, R92, R15, !PT ;  /* 0x0000000f5c127209 */ /* 0x000fe20007810000 */
[--C-:B------:R-:W-:Y:S01]  /*2e40*/  FFMA.FTZ R13, R21, UR40, -R0.reuse ;  /* 0x00000028150d7c23 */ /* 0x100fe20008010800 */
[----:B------:R-:W-:Y:S01]  /*2e50*/  ISETP.GT.AND P1, PT, R38, 0x11, PT ;  /* 0x000000112600780c */ /* 0x000fe20003f24270 */
[----:B------:R1:W-:Y:S01]  /*2e60*/  MUFU.EX2 R12, R19 ;  /* 0x00000013000c7308 */ /* 0x0003e20000000800 */
[----:B------:R-:W-:Y:S01]  /*2e70*/  FMNMX.FTZ R15, R93, R18, !PT ;  /* 0x000000125d0f7209 */ /* 0x000fe20007810000 */
[--C-:B------:R-:W-:Y:S01]  /*2e80*/  FFMA.FTZ R14, R23, UR40, -R0.reuse ;  /* 0x00000028170e7c23 */ /* 0x100fe20008010800 */
[----:B------:R-:W-:Y:S01]  /*2e90*/  FSEL R97, R97, -INF , P1 ;  /* 0xff80000061617808 */ /* 0x000fe20000800000 */
[--C-:B------:R-:W-:Y:S01]  /*2ea0*/  FFMA.FTZ R103, R103, UR40, -R0.reuse ;  /* 0x0000002867677c23 */ /* 0x100fe20008010800 */
[----:B------:R-:W-:Y:S01]  /*2eb0*/  FMNMX.FTZ R18, R96, R15, !PT ;  /* 0x0000000f60127209 */ /* 0x000fe20007810000 */
[--C-:B------:R-:W-:Y:S01]  /*2ec0*/  FFMA.FTZ R59, R59, UR40, -R0.reuse ;  /* 0x000000283b3b7c23 */ /* 0x100fe20008010800 */
[C---:B------:R-:W-:Y:S01]  /*2ed0*/  ISETP.GT.AND P1, PT, R38.reuse, 0x19, PT ;  /* 0x000000192600780c */ /* 0x040fe20003f24270 */
[----:B------:R2:W-:Y:S01]  /*2ee0*/  MUFU.EX2 R15, R103 ;  /* 0x00000067000f7308 */ /* 0x0005e20000000800 */
[----:B------:R-:W-:Y:S01]  /*2ef0*/  FMNMX.FTZ R17, R97, R18, !PT ;  /* 0x0000001261117209 */ /* 0x000fe20007810000 */
[--C-:B------:R-:W-:Y:S01]  /*2f00*/  FFMA.FTZ R105, R105, UR40, -R0.reuse ;  /* 0x0000002869697c23 */ /* 0x100fe20008010800 */
[----:B------:R-:W-:Y:S01]  /*2f10*/  FSEL R101, R101, -INF , P1 ;  /* 0xff80000065657808 */ /* 0x000fe20000800000 */
[--C-:B------:R-:W-:Y:S01]  /*2f20*/  FFMA.FTZ R109, R109, UR40, -R0.reuse ;  /* 0x000000286d6d7c23 */ /* 0x100fe20008010800 */
[----:B------:R-:W-:Y:S01]  /*2f30*/  ISETP.GT.AND P1, PT, R38, 0x20, PT ;  /* 0x000000202600780c */ /* 0x000fe20003f24270 */
[--C-:B------:R-:W-:Y:S01]  /*2f40*/  FFMA.FTZ R113, R113, UR40, -R0.reuse ;  /* 0x0000002871717c23 */ /* 0x100fe20008010800 */
[----:B------:R-:W-:Y:S01]  /*2f50*/  FMNMX.FTZ R18, R100, R17, !PT ;  /* 0x0000001164127209 */ /* 0x000fe20007810000 */
[----:B------:R-:W-:Y:S01]  /*2f60*/  MUFU.EX2 R4, R4 ;  /* 0x0000000400047308 */ /* 0x000fe20000000800 */
[----:B------:R-:W-:Y:S01]  /*2f70*/  FSEL R72, R72, -INF , P1 ;  /* 0xff80000048487808 */ /* 0x000fe20000800000 */
[--C-:B------:R-:W-:Y:S01]  /*2f80*/  FFMA.FTZ R117, R117, UR40, -R0.reuse ;  /* 0x0000002875757c23 */ /* 0x100fe20008010800 */
[----:B-1----:R-:W-:Y:S01]  /*2f90*/  FMNMX.FTZ R19, R101, R18, !PT ;  /* 0x0000001265137209 */ /* 0x002fe20007810000 */
[--C-:B------:R-:W-:Y:S01]  /*2fa0*/  FFMA.FTZ R18, R107, UR40, -R0.reuse ;  /* 0x000000286b127c23 */ /* 0x100fe20008010800 */
[----:B------:R-:W-:Y:S01]  /*2fb0*/  ISETP.GT.AND P1, PT, R38, 0x28, PT ;  /* 0x000000282600780c */ /* 0x000fe20003f24270 */
[--C-:B------:R-:W-:Y:S01]  /*2fc0*/  FFMA.FTZ R30, R119, UR40, -R0.reuse ;  /* 0x00000028771e7c23 */ /* 0x100fe20008010800 */
[----:B------:R-:W-:Y:S01]  /*2fd0*/  FMNMX.FTZ R20, R72, R19, !PT ;  /* 0x0000001348147209 */ /* 0x000fe20007810000 */
[----:B------:R-:W1:Y:S01]  /*2fe0*/  MUFU.EX2 R9, R9 ;  /* 0x0000000900097308 */ /* 0x000e620000000800 */
[----:B------:R-:W-:Y:S01]  /*2ff0*/  FSEL R76, R76, -INF , P1 ;  /* 0xff8000004c4c7808 */ /* 0x000fe20000800000 */
[--C-:B------:R-:W-:Y:S01]  /*3000*/  FFMA.FTZ R27, R27, UR40, -R0.reuse ;  /* 0x000000281b1b7c23 */ /* 0x100fe20008010800 */
[----:B------:R-:W-:Y:S01]  /*3010*/  FMNMX.FTZ R19, R73, R20, !PT ;  /* 0x0000001449137209 */ /* 0x000fe20007810000 */
[--C-:B------:R-:W-:Y:S01]  /*3020*/  FFMA.FTZ R31, R31, UR40, -R0.reuse ;  /* 0x000000281f1f7c23 */ /* 0x100fe20008010800 */
[----:B------:R-:W-:Y:S01]  /*3030*/  ISETP.GT.AND P1, PT, R38, 0x30, PT ;  /* 0x000000302600780c */ /* 0x000fe20003f24270 */
[----:B------:R-:W-:Y:S01]  /*3040*/  FFMA.FTZ R35, R35, UR40, -R0 ;  /* 0x0000002823237c23 */ /* 0x000fe20008010800 */
[----:B------:R-:W-:Y:S01]  /*3050*/  FMNMX.FTZ R20, R76, R19, !PT ;  /* 0x000000134c147209 */ /* 0x000fe20007810000 */
[----:B------:R-:W3:Y:S01]  /*3060*/  MUFU.EX2 R10, R10 ;  /* 0x0000000a000a7308 */ /* 0x000ee20000000800 */
[----:B------:R-:W-:-:S02]  /*3070*/  FSEL R80, R80, -INF , P1 ;  /* 0xff80000050507808 */ /* 0x000fc40000800000 */
[----:B------:R-:W-:Y:S01]  /*3080*/  FMNMX.FTZ R21, R77, R20, !PT ;  /* 0x000000144d157209 */ /* 0x000fe20007810000 */
[----:B------:R-:W-:Y:S01]  /*3090*/  FFMA.FTZ R20, R111, UR40, -R0 ;  /* 0x000000286f147c23 */ /* 0x000fe20008010800 */
[----:B------:R-:W-:Y:S02]  /*30a0*/  ISETP.GT.AND P1, PT, R38, 0x38, PT ;  /* 0x000000382600780c */ /* 0x000fe40003f24270 */
[----:B------:R-:W-:Y:S01]  /*30b0*/  FMNMX.FTZ R22, R80, R21, !PT ;  /* 0x0000001550167209 */ /* 0x000fe20007810000 */
[----:B------:R-:W4:Y:S01]  /*30c0*/  MUFU.EX2 R11, R11 ;  /* 0x0000000b000b7308 */ /* 0x000f220000000800 */
[----:B------:R-:W-:Y:S02]  /*30d0*/  FSEL R84, R84, -INF , P1 ;  /* 0xff80000054547808 */ /* 0x000fe40000800000 */
[----:B------:R-:W-:Y:S02]  /*30e0*/  FMNMX.FTZ R21, R81, R22, !PT ;  /* 0x0000001651157209 */ /* 0x000fe40007810000 */
[----:B------:R-:W-:-:S02]  /*30f0*/  ISETP.GT.AND P1, PT, R38, 0x40, PT ;  /* 0x000000402600780c */ /* 0x000fc40003f24270 */
[----:B------:R-:W-:Y:S01]  /*3100*/  FMNMX.FTZ R22, R84, R21, !PT ;  /* 0x0000001554167209 */ /* 0x000fe20007810000 */
[----:B------:R-:W-:Y:S01]  /*3110*/  MUFU.EX2 R13, R13 ;  /* 0x0000000d000d7308 */ /* 0x000fe20000000800 */
[----:B------:R-:W-:Y:S02]  /*3120*/  FSEL R56, R56, -INF , P1 ;  /* 0xff80000038387808 */ /* 0x000fe40000800000 */
[----:B------:R-:W-:Y:S01]  /*3130*/  FMNMX.FTZ R23, R85, R22, !PT ;  /* 0x0000001655177209 */ /* 0x000fe20007810000 */
[----:B------:R-:W-:Y:S01]  /*3140*/  FFMA.FTZ R22, R115, UR40, -R0 ;  /* 0x0000002873167c23 */ /* 0x000fe20008010800 */
[----:B------:R-:W-:Y:S02]  /*3150*/  ISETP.GT.AND P1, PT, R38, 0x48, PT ;  /* 0x000000482600780c */ /* 0x000fe40003f24270 */
[----:B------:R-:W-:Y:S01]  /*3160*/  FMNMX.FTZ R26, R56, R23, !PT ;  /* 0x00000017381a7209 */ /* 0x000fe20007810000 */
[----:B------:R-:W-:Y:S01]  /*3170*/  MUFU.EX2 R14, R14 ;  /* 0x0000000e000e7308 */ /* 0x000fe20000000800 */
[----:B------:R-:W-:-:S02]  /*3180*/  FSEL R60, R60, -INF , P1 ;  /* 0xff8000003c3c7808 */ /* 0x000fc40000800000 */
[----:B------:R-:W-:Y:S02]  /*3190*/  FMNMX.FTZ R23, R57, R26, !PT ;  /* 0x0000001a39177209 */ /* 0x000fe40007810000 */
[----:B------:R-:W-:Y:S02]  /*31a0*/  ISETP.GT.AND P1, PT, R38, 0x50, PT ;  /* 0x000000502600780c */ /* 0x000fe40003f24270 */
[----:B------:R-:W-:Y:S01]  /*31b0*/  FMNMX.FTZ R26, R60, R23, !PT ;  /* 0x000000173c1a7209 */ /* 0x000fe20007810000 */
[----:B------:R-:W-:Y:S01]  /*31c0*/  MUFU.EX2 R17, R105 ;  /* 0x0000006900117308 */ /* 0x000fe20000000800 */
[----:B------:R-:W-:Y:S02]  /*31d0*/  FSEL R64, R64, -INF , P1 ;  /* 0xff80000040407808 */ /* 0x000fe40000800000 */
[----:B--2---:R-:W-:Y:S02]  /*31e0*/  FMNMX.FTZ R103, R61, R26, !PT ;  /* 0x0000001a3d677209 */ /* 0x004fe40007810000 */
        /* <DEDUP_REMOVED lines=9> */
[----:B------:R-:W-:-:S02]  /*3280*/  ISETP.GT.AND P2, PT, R38, 0x61, PT ;  /* 0x000000612600780c */ /* 0x000fc40003f44270 */
[----:B------:R-:W-:Y:S02]  /*3290*/  FSEL R54, R40, -INF , P1 ;  /* 0xff80000028367808 */ /* 0x000fe40000800000 */
[----:B------:R-:W-:Y:S01]  /*32a0*/  FMNMX.FTZ R103, R69, R34, !PT ;  /* 0x0000002245677209 */ /* 0x000fe20007810000 */
[--C-:B------:R-:W-:Y:S01]  /*32b0*/  FFMA.FTZ R34, R99, UR40, -R0.reuse ;  /* 0x0000002863227c23 */ /* 0x100fe20008010800 */
[----:B------:R-:W-:Y:S01]  /*32c0*/  ISETP.GT.AND P1, PT, R38, 0x68, PT ;  /* 0x000000682600780c */ /* 0x000fe20003f24270 */
[----:B------:R-:W-:Y:S01]  /*32d0*/  MUFU.EX2 R20, R20 ;  /* 0x0000001400147308 */ /* 0x000fe20000000800 */
[----:B------:R-:W-:Y:S01]  /*32e0*/  FSEL R58, R41, -INF , P2 ;  /* 0xff800000293a7808 */ /* 0x000fe20001000000 */
[----:B------:R-:W-:Y:S01]  /*32f0*/  FFMA.FTZ R41, R123, UR40, -R0 ;  /* 0x000000287b297c23 */ /* 0x000fe20008010800 */
[----:B------:R-:W-:Y:S02]  /*3300*/  FMNMX.FTZ R103, R54, R103, !PT ;  /* 0x0000006736677209 */ /* 0x000fe40007810000 */
[----:B------:R-:W-:-:S02]  /*3310*/  ISETP.GT.AND P2, PT, R38, 0x69, PT ;  /* 0x000000692600780c */ /* 0x000fc40003f44270 */
[----:B------:R-:W-:Y:S01]  /*3320*/  FSEL R62, R44, -INF , P1 ;  /* 0xff8000002c3e7808 */ /* 0x000fe20000800000 */
[--C-:B------:R-:W-:Y:S01]  /*3330*/  FFMA.FTZ R44, R91, UR40, -R0.reuse ;  /* 0x000000285b2c7c23 */ /* 0x100fe20008010800 */
[----:B------:R-:W-:Y:S01]  /*3340*/  FMNMX.FTZ R103, R58, R103, !PT ;  /* 0x000000673a677209 */ /* 0x000fe20007810000 */
[----:B------:R-:W-:Y:S01]  /*3350*/  MUFU.EX2 R21, R113 ;  /* 0x0000007100157308 */ /* 0x000fe20000000800 */
[----:B------:R-:W-:Y:S02]  /*3360*/  ISETP.GT.AND P1, PT, R38, 0x70, PT ;  /* 0x000000702600780c */ /* 0x000fe40003f24270 */
[----:B------:R-:W-:Y:S01]  /*3370*/  FSEL R50, R45, -INF , P2 ;  /* 0xff8000002d327808 */ /* 0x000fe20001000000 */
[----:B------:R-:W-:Y:S01]  /*3380*/  FFMA.FTZ R45, R95, UR40, -R0 ;  /* 0x000000285f2d7c23 */ /* 0x000fe20008010800 */
[----:B------:R-:W-:Y:S02]  /*3390*/  FMNMX.FTZ R103, R62, R103, !PT ;  /* 0x000000673e677209 */ /* 0x000fe40007810000 */
[----:B------:R-:W-:Y:S01]  /*33a0*/  ISETP.GT.AND P2, PT, R38, 0x71, PT ;  /* 0x000000712600780c */ /* 0x000fe20003f44270 */
[----:B------:R-:W-:Y:S01]  /*33b0*/  MUFU.EX2 R22, R22 ;  /* 0x0000001600167308 */ /* 0x000fe20000000800 */
[----:B------:R-:W-:Y:S01]  /*33c0*/  FSEL R66, R48, -INF , P1 ;  /* 0xff80000030427808 */ /* 0x000fe20000800000 */
[----:B------:R-:W-:Y:S01]  /*33d0*/  IMAD.U32 R48, RZ, RZ, UR40 ;  /* 0x00000028ff307e24 */ /* 0x000fe2000f8e00ff */
[----:B------:R-:W-:-:S02]  /*33e0*/  FMNMX.FTZ R103, R50, R103, !PT ;  /* 0x0000006732677209 */ /* 0x000fc40007810000 */
[----:B------:R-:W-:Y:S02]  /*33f0*/  ISETP.GT.AND P1, PT, R38, 0x78, PT ;  /* 0x000000782600780c */ /* 0x000fe40003f24270 */
[----:B------:R-:W-:Y:S01]  /*3400*/  FSEL R49, R49, -INF , P2 ;  /* 0xff80000031317808 */ /* 0x000fe20001000000 */
[----:B------:R-:W-:Y:S01]  /*3410*/  MUFU.EX2 R23, R117 ;  /* 0x0000007500177308 */ /* 0x000fe20000000800 */
[----:B------:R-:W-:Y:S02]  /*3420*/  FMNMX.FTZ R40, R66, R103, !PT ;  /* 0x0000006742287209 */ /* 0x000fe40007810000 */
[----:B------:R-:W-:Y:S02]  /*3430*/  ISETP.GT.AND P2, PT, R38, 0x79, PT ;  /* 0x000000792600780c */ /* 0x000fe40003f44270 */
[----:B------:R-:W-:Y:S02]  /*3440*/  FSEL R52, R52, -INF , P1 ;  /* 0xff80000034347808 */ /* 0x000fe40000800000 */
[----:B------:R-:W-:Y:S01]  /*3450*/  FMNMX.FTZ R95, R49, R40, !PT ;  /* 0x00000028315f7209 */ /* 0x000fe20007810000 */
[----:B------:R-:W-:Y:S01]  /*3460*/  MUFU.EX2 R30, R30 ;  /* 0x0000001e001e7308 */ /* 0x000fe20000000800 */
[----:B------:R-:W-:-:S02]  /*3470*/  FSEL R53, R53, -INF , P2 ;  /* 0xff80000035357808 */ /* 0x000fc40001000000 */
[----:B------:R-:W-:Y:S02]  /*3480*/  ISETP.GT.AND P1, PT, R38, 0x80, PT ;  /* 0x000000802600780c */ /* 0x000fe40003f24270 */
[----:B------:R-:W-:Y:S02]  /*3490*/  FMNMX.FTZ R40, R52, R95, !PT ;  /* 0x0000005f34287209 */ /* 0x000fe40007810000 */
[----:B------:R-:W-:Y:S01]  /*34a0*/  ISETP.GT.AND P2, PT, R38, 0x81, PT ;  /* 0x000000812600780c */ /* 0x000fe20003f44270 */
[----:B------:R-:W-:Y:S01]  /*34b0*/  MUFU.EX2 R26, R26 ;  /* 0x0000001a001a7308 */ /* 0x000fe20000000800 */
[----:B------:R-:W-:Y:S02]  /*34c0*/  FSEL R70, R24, -INF , P1 ;  /* 0xff80000018467808 */ /* 0x000fe40000800000 */
[----:B------:R-:W-:Y:S02]  /*34d0*/  FMNMX.FTZ R91, R53, R40, !PT ;  /* 0x00000028355b7209 */ /* 0x000fe40007810000 */
[----:B------:R-:W-:-:S02]  /*34e0*/  ISETP.GT.AND P1, PT, R38, 0x88, PT ;  /* 0x000000882600780c */ /* 0x000fc40003f24270 */
[----:B------:R-:W-:Y:S01]  /*34f0*/  FSEL R74, R25, -INF , P2 ;  /* 0xff800000194a7808 */ /* 0x000fe20001000000 */
[--C-:B------:R-:W-:Y:S01]  /*3500*/  FFMA.FTZ R25, R87, UR40, -R0.reuse ;  /* 0x0000002857197c23 */ /* 0x100fe20008010800 */
[----:B------:R-:W-:Y:S01]  /*3510*/  FMNMX.FTZ R91, R70, R91, !PT ;  /* 0x0000005b465b7209 */ /* 0x000fe20007810000 */
[----:B------:R2:W-:Y:S01]  /*3520*/  MUFU.EX2 R24, R44 ;  /* 0x0000002c00187308 */ /* 0x0005e20000000800 */
[----:B------:R-:W-:Y:S02]  /*3530*/  ISETP.GT.AND P2, PT, R38, 0x89, PT ;  /* 0x000000892600780c */ /* 0x000fe40003f44270 */
[----:B------:R-:W-:Y:S01]  /*3540*/  FSEL R78, R28, -INF , P1 ;  /* 0xff8000001c4e7808 */ /* 0x000fe20000800000 */
[--C-:B------:R-:W-:Y:S01]  /*3550*/  FFMA.FTZ R28, R79, UR40, -R0.reuse ;  /* 0x000000284f1c7c23 */ /* 0x100fe20008010800 */
[----:B------:R-:W-:Y:S02]  /*3560*/  FMNMX.FTZ R91, R74, R91, !PT ;  /* 0x0000005b4a5b7209 */ /* 0x000fe40007810000 */
[----:B------:R-:W-:Y:S01]  /*3570*/  ISETP.GT.AND P1, PT, R38, 0x90, PT ;  /* 0x000000902600780c */ /* 0x000fe20003f24270 */
[----:B------:R-:W-:Y:S01]  /*3580*/  MUFU.EX2 R41, R41 ;  /* 0x0000002900297308 */ /* 0x000fe20000000800 */
[----:B------:R-:W-:Y:S01]  /*3590*/  FSEL R82, R29, -INF , P2 ;  /* 0xff8000001d527808 */ /* 0x000fe20001000000 */
[----:B--2---:R-:W-:Y:S01]  /*35a0*/  FFMA.FTZ R44, R67, UR40, -R0 ;  /* 0x00000028432c7c23 */ /* 0x004fe20008010800 */
[----:B------:R-:W-:-:S02]  /*35b0*/  FMNMX.FTZ R91, R78, R91, !PT ;  /* 0x0000005b4e5b7209 */ /* 0x000fc40007810000 */
[----:B------:R-:W-:Y:S02]  /*35c0*/  FSEL R79, R32, -INF , P1 ;  /* 0xff800000204f7808 */ /* 0x000fe40000800000 */
[----:B------:R-:W-:Y:S01]  /*35d0*/  ISETP.GT.AND P2, PT, R38, 0x91, PT ;  /* 0x000000912600780c */ /* 0x000fe20003f44270 */
[----:B------:R-:W-:Y:S01]  /*35e0*/  MUFU.EX2 R34, R34 ;  /* 0x0000002200227308 */ /* 0x000fe20000000800 */
[----:B------:R-:W-:Y:S02]  /*35f0*/  FMNMX.FTZ R32, R82, R91, !PT ;  /* 0x0000005b52207209 */ /* 0x000fe40007810000 */
[C---:B------:R-:W-:Y:S02]  /*3600*/  ISETP.GT.AND P1, PT, R38.reuse, 0x98, PT ;  /* 0x000000982600780c */ /* 0x040fe40003f24270 */
[----:B------:R-:W-:Y:S01]  /*3610*/  FSEL R86, R33, -INF , P2 ;  /* 0xff80000021567808 */ /* 0x000fe20001000000 */
[--C-:B------:R-:W-:Y:S01]  /*3620*/  FFMA.FTZ R33, R71, UR40, -R0.reuse ;  /* 0x0000002847217c23 */ /* 0x100fe20008010800 */
[----:B------:R-:W-:Y:S01]  /*3630*/  FMNMX.FTZ R29, R79, R32, !PT ;  /* 0x000000204f1d7209 */ /* 0x000fe20007810000 */
[----:B------:R-:W-:Y:S01]  /*3640*/  MUFU.EX2 R45, R45 ;  /* 0x0000002d002d7308 */ /* 0x000fe20000000800 */
[----:B------:R-:W-:Y:S01]  /*3650*/  ISETP.GT.AND P2, PT, R38, 0x99, PT ;  /* 0x000000992600780c */ /* 0x000fe20003f44270 */
        /* <DEDUP_REMOVED lines=8> */
[--C-:B------:R-:W-:Y:S01]  /*36e0*/  FFMA.FTZ R42, R63, UR40, -R0.reuse ;  /* 0x000000283f2a7c23 */ /* 0x100fe20008010800 */
[----:B------:R-:W-:Y:S02]  /*36f0*/  MUFU.EX2 R25, R25 ;  /* 0x0000001900197308 */ /* 0x000fe40000000800 */
[----:B------:R-:W-:Y:S01]  /*3700*/  FMNMX.FTZ R40, R87, R32, !PT ;  /* 0x0000002057287209 */ /* 0x000fe20007810000 */
[--C-:B------:R-:W-:Y:S01]  /*3710*/  FFMA.FTZ R32, R43, UR40, -R0.reuse ;  /* 0x000000282b207c23 */ /* 0x100fe20008010800 */
[--C-:B------:R-:W-:Y:S01]  /*3720*/  FFMA.FTZ R43, R47, UR40, -R0.reuse ;  /* 0x000000282f2b7c23 */ /* 0x100fe20008010800 */
[----:B------:R-:W-:-:S02]  /*3730*/  FFMA.FTZ R47, R55, UR40, -R0 ;  /* 0x00000028372f7c23 */ /* 0x000fc40008010800 */
[----:B------:R-:W2:Y:S01]  /*3740*/  SHFL.BFLY PT, R91, R40, 0x2, 0x1f ;  /* 0x0c401f00285b7f89 */ /* 0x000ea200000e0000 */
[----:B------:R-:W-:Y:S08]  /*3750*/  MUFU.EX2 R28, R28 ;  /* 0x0000001c001c7308 */ /* 0x000ff00000000800 */
[----:B------:R-:W-:Y:S08]  /*3760*/  MUFU.EX2 R33, R33 ;  /* 0x0000002100217308 */ /* 0x000ff00000000800 */
[----:B------:R-:W-:Y:S01]  /*3770*/  MUFU.EX2 R29, R29 ;  /* 0x0000001d001d7308 */ /* 0x000fe20000000800 */
[----:B--2---:R-:W-:-:S07]  /*3780*/  FMNMX.FTZ R91, R40, R91, !PT ;  /* 0x0000005b285b7209 */ /* 0x004fce0007810000 */
[----:B------:R-:W-:Y:S01]  /*3790*/  MUFU.EX2 R32, R32 ;  /* 0x0000002000207308 */ /* 0x000fe20000000800 */
[----:B------:R-:W2:Y:S07]  /*37a0*/  SHFL.BFLY PT, R46, R91, 0x1, 0x1f ;  /* 0x0c201f005b2e7f89 */ /* 0x000eae00000e0000 */
[----:B------:R1:W-:Y:S08]  /*37b0*/  MUFU.EX2 R40, R59 ;  /* 0x0000003b00287308 */ /* 0x0003f00000000800 */
[----:B------:R-:W-:Y:S01]  /*37c0*/  MUFU.EX2 R36, R36 ;  /* 0x0000002400247308 */ /* 0x000fe20000000800 */
[----:B-1----:R-:W-:-:S04]  /*37d0*/  FADD.FTZ R59, R4, R9 ;  /* 0x00000009043b7221 */ /* 0x002fc80000010000 */
[----:B---3--:R-:W-:-:S03]  /*37e0*/  FADD.FTZ R94, R10, R59 ;  /* 0x0000003b0a5e7221 */ /* 0x008fc60000010000 */
[----:B------:R-:W-:Y:S01]  /*37f0*/  MUFU.EX2 R43, R43 ;  /* 0x0000002b002b7308 */ /* 0x000fe20000000800 */
[----:B----4-:R-:W-:Y:S01]  /*3800*/  FADD.FTZ R63, R11, R94 ;  /* 0x0000005e0b3f7221 */ /* 0x010fe20000010000 */
[----:B--2---:R-:W-:-:S03]  /*3810*/  FMNMX.FTZ R7, R91, R46, !PT ;  /* 0x0000002e5b077209 */ /* 0x004fc60007810000 */
[----:B------:R-:W-:Y:S01]  /*3820*/  FADD.FTZ R94, R12, R63 ;  /* 0x0000003f0c5e7221 */ /* 0x000fe20000010000 */
[--C-:B------:R-:W-:Y:S01]  /*3830*/  FFMA.FTZ R46, R75, UR40, -R0.reuse ;  /* 0x000000284b2e7c23 */ /* 0x100fe20008010800 */
[C---:B------:R-:W-:Y:S01]  /*3840*/  FSETP.NEU.FTZ.AND P1, PT, R7.reuse, -INF , PT ;  /* 0xff8000000700780b */ /* 0x040fe20003f3d000 */
[----:B------:R-:W-:Y:S01]  /*3850*/  FFMA.FTZ R48, R7, R48, -8 ;  /* 0xc100000007307423 */ /* 0x000fe20000010030 */
[----:B------:R-:W-:Y:S04]  /*3860*/  MUFU.EX2 R37, R37 ;  /* 0x0000002500257308 */ /* 0x000fe80000000800 */
[----:B------:R-:W-:Y:S01]  /*3870*/  FSEL R51, R48, RZ, P1 ;  /* 0x000000ff30337208 */ /* 0x000fe20000800000 */
[--C-:B------:R-:W-:Y:S01]  /*3880*/  FFMA.FTZ R48, R83, UR40, -R0.reuse ;  /* 0x0000002853307c23 */ /* 0x100fe20008010800 */
[----:B------:R-:W-:Y:S01]  /*3890*/  FFMA.FTZ R0, R39, UR40, -R0 ;  /* 0x0000002827007c23 */ /* 0x000fe20008010800 */
[----:B------:R-:W-:Y:S01]  /*38a0*/  PLOP3.LUT P1, PT, PT, PT, UP0, 0x80, 0x0 ;  /* 0x000000000000781c */ /* 0x000fe20003f2f008 */
        /* <DEDUP_REMOVED lines=16> */
[----:B------:R-:W1:Y:S01]  /*39b0*/  MUFU.EX2 R89, R89 ;  /* 0x0000005900597308 */ /* 0x000e620000000800 */
[--C-:B------:R-:W-:Y:S01]  /*39c0*/  FFMA.FTZ R81, R81, UR40, -R51.reuse ;  /* 0x0000002851517c23 */ /* 0x100fe20008010833 */
[--C-:B------:R-:W-:Y:S01]  /*39d0*/  FFMA.FTZ R84, R84, UR40, -R51.reuse ;  /* 0x0000002854547c23 */ /* 0x100fe20008010833 */
[--C-:B------:R-:W-:Y:S01]  /*39e0*/  FFMA.FTZ R50, R50, UR40, -R51.reuse ;  /* 0x0000002832327c23 */ /* 0x100fe20008010833 */
[--C-:B------:R-:W-:Y:S01]  /*39f0*/  FFMA.FTZ R85, R85, UR40, -R51.reuse ;  /* 0x0000002855557c23 */ /* 0x100fe20008010833 */
[--C-:B------:R-:W-:Y:S01]  /*3a00*/  FFMA.FTZ R56, R56, UR40, -R51.reuse ;  /* 0x0000002838387c23 */ /* 0x100fe20008010833 */
[--C-:B------:R-:W-:Y:S01]  /*3a10*/  FFMA.FTZ R57, R57, UR40, -R51.reuse ;  /* 0x0000002839397c23 */ /* 0x100fe20008010833 */
[--C-:B------:R-:W-:Y:S01]  /*3a20*/  FFMA.FTZ R60, R60, UR40, -R51.reuse ;  /* 0x000000283c3c7c23 */ /* 0x100fe20008010833 */
[----:B------:R-:W2:Y:S01]  /*3a30*/  MUFU.EX2 R92, R92 ;  /* 0x0000005c005c7308 */ /* 0x000ea20000000800 */
[--C-:B------:R-:W-:Y:S01]  /*3a40*/  FFMA.FTZ R61, R61, UR40, -R51.reuse ;  /* 0x000000283d3d7c23 */ /* 0x100fe20008010833 */
[--C-:B------:R-:W-:Y:S01]  /*3a50*/  FFMA.FTZ R64, R64, UR40, -R51.reuse ;  /* 0x0000002840407c23 */ /* 0x100fe20008010833 */
[--C-:B------:R-:W-:Y:S01]  /*3a60*/  FFMA.FTZ R65, R65, UR40, -R51.reuse ;  /* 0x0000002841417c23 */ /* 0x100fe20008010833 */
[--C-:B------:R-:W-:Y:S01]  /*3a70*/  FFMA.FTZ R68, R68, UR40, -R51.reuse ;  /* 0x0000002844447c23 */ /* 0x100fe20008010833 */
[--C-:B------:R-:W-:Y:S01]  /*3a80*/  FFMA.FTZ R69, R69, UR40, -R51.reuse ;  /* 0x0000002845457c23 */ /* 0x100fe20008010833 */
[--C-:B------:R-:W-:Y:S01]  /*3a90*/  FFMA.FTZ R54, R54, UR40, -R51.reuse ;  /* 0x0000002836367c23 */ /* 0x100fe20008010833 */
[----:B------:R-:W-:Y:S01]  /*3aa0*/  FFMA.FTZ R62, R62, UR40, -R51 ;  /* 0x000000283e3e7c23 */ /* 0x000fe20008010833 */
[----:B------:R-:W3:Y:S01]  /*3ab0*/  MUFU.EX2 R93, R93 ;  /* 0x0000005d005d7308 */ /* 0x000ee20000000800 */
[----:B-1----:R-:W-:Y:S01]  /*3ac0*/  FADD.FTZ R55, R88, R89 ;  /* 0x0000005958377221 */ /* 0x002fe20000010000 */
[--C-:B------:R-:W-:Y:S01]  /*3ad0*/  FFMA.FTZ R66, R66, UR40, -R51.reuse ;  /* 0x0000002842427c23 */ /* 0x100fe20008010833 */
[--C-:B------:R-:W-:Y:S01]  /*3ae0*/  FFMA.FTZ R49, R49, UR40, -R51.reuse ;  /* 0x0000002831317c23 */ /* 0x100fe20008010833 */
[--C-:B------:R-:W-:Y:S01]  /*3af0*/  FFMA.FTZ R52, R52, UR40, -R51.reuse ;  /* 0x0000002834347c23 */ /* 0x100fe20008010833 */
[--C-:B------:R-:W-:Y:S01]  /*3b00*/  FFMA.FTZ R53, R53, UR40, -R51.reuse ;  /* 0x0000002835357c23 */ /* 0x100fe20008010833 */
[--C-:B------:R-:W-:Y:S01]  /*3b10*/  FFMA.FTZ R70, R70, UR40, -R51.reuse ;  /* 0x0000002846467c23 */ /* 0x100fe20008010833 */
[----:B------:R-:W-:Y:S01]  /*3b20*/  FFMA.FTZ R74, R74, UR40, -R51 ;  /* 0x000000284a4a7c23 */ /* 0x000fe20008010833 */
[----:B------:R-:W1:Y:S01]  /*3b30*/  MUFU.EX2 R96, R96 ;  /* 0x0000006000607308 */ /* 0x000e620000000800 */
[----:B--2---:R-:W-:Y:S01]  /*3b40*/  FADD.FTZ R90, R92, R55 ;  /* 0x000000375c5a7221 */ /* 0x004fe20000010000 */
[--C-:B------:R-:W-:Y:S01]  /*3b50*/  FFMA.FTZ R78, R78, UR40, -R51.reuse ;  /* 0x000000284e4e7c23 */ /* 0x100fe20008010833 */
[--C-:B------:R-:W-:Y:S01]  /*3b60*/  FFMA.FTZ R82, R82, UR40, -R51.reuse ;  /* 0x0000002852527c23 */ /* 0x100fe20008010833 */
[--C-:B------:R-:W-:Y:S01]  /*3b70*/  FFMA.FTZ R79, R79, UR40, -R51.reuse ;  /* 0x000000284f4f7c23 */ /* 0x100fe20008010833 */
[--C-:B------:R-:W-:Y:S01]  /*3b80*/  FFMA.FTZ R86, R86, UR40, -R51.reuse ;  /* 0x0000002856567c23 */ /* 0x100fe20008010833 */
[--C-:B------:R-:W-:Y:S01]  /*3b90*/  FFMA.FTZ R71, R71, UR40, -R51.reuse ;  /* 0x0000002847477c23 */ /* 0x100fe20008010833 */
[----:B------:R-:W-:Y:S01]  /*3ba0*/  FFMA.FTZ R51, R87, UR40, -R51 ;  /* 0x0000002857337c23 */ /* 0x000fe20008010833 */
[----:B------:R-:W2:Y:S01]  /*3bb0*/  MUFU.EX2 R97, R97 ;  /* 0x0000006100617308 */ /* 0x000ea20000000800 */
[C---:B---3--:R-:W-:Y:S01]  /*3bc0*/  FADD.FTZ R59, R93.reuse, R90 ;  /* 0x0000005a5d3b7221 */ /* 0x048fe20000010000 */
[----:B------:R-:W-:-:S04]  /*3bd0*/  F2FP.SATFINITE.E4M3.F32.PACK_AB_MERGE_C R92, R93, R92, RZ ;  /* 0x0000005c5d5c723e */ /* 0x000fc800048070ff */
[----:B------:R-:W-:Y:S02]  /*3be0*/  F2FP.SATFINITE.E4M3.F32.PACK_AB_MERGE_C R184, R89, R88, R92 ;  /* 0x0000005859b8723e */ /* 0x000fe4000480705c */
[----:B------:R-:W3:Y:S01]  /*3bf0*/  MUFU.EX2 R100, R100 ;  /* 0x0000006400647308 */ /* 0x000ee20000000800 */
[----:B-1----:R-:W-:Y:S01]  /*3c00*/  FADD.FTZ R90, R96, R59 ;  /* 0x0000003b605a7221 */ /* 0x002fe20000010000 */
[----:B------:R-:W-:-:S04]  /*3c10*/  FADD.FTZ R59, R13, R94 ;  /* 0x0000005e0d3b7221 */ /* 0x000fc80000010000 */
[----:B------:R-:W-:Y:S02]  /*3c20*/  FADD.FTZ R94, R14, R59 ;  /* 0x0000003b0e5e7221 */ /* 0x000fe40000010000 */
[----:B------:R-:W1:Y:S01]  /*3c30*/  MUFU.EX2 R101, R101 ;  /* 0x0000006500657308 */ /* 0x000e620000000800 */
[----:B--2---:R-:W-:Y:S01]  /*3c40*/  FADD.FTZ R39, R97, R90 ;  /* 0x0000005a61277221 */ /* 0x004fe20000010000 */
[----:B------:R-:W-:-:S04]  /*3c50*/  FADD.FTZ R94, R15, R94 ;  /* 0x0000005e0f5e7221 */ /* 0x000fc80000010000 */
[----:B------:R-:W-:Y:S02]  /*3c60*/  FADD.FTZ R63, R17, R94 ;  /* 0x0000005e113f7221 */ /* 0x000fe40000010000 */
[----:B------:R-:W2:Y:S01]  /*3c70*/  MUFU.EX2 R72, R72 ;  /* 0x0000004800487308 */ /* 0x000ea20000000800 */
[----:B---3--:R-:W-:-:S07]  /*3c80*/  FADD.FTZ R90, R100, R39 ;  /* 0x00000027645a7221 */ /* 0x008fce0000010000 */
[----:B------:R-:W3:Y:S01]  /*3c90*/  MUFU.EX2 R73, R73 ;  /* 0x0000004900497308 */ /* 0x000ee20000000800 */
[C---:B-1----:R-:W-:Y:S01]  /*3ca0*/  FADD.FTZ R59, R101.reuse, R90 ;  /* 0x0000005a653b7221 */ /* 0x042fe20000010000 */
[----:B------:R-:W-:Y:S01]  /*3cb0*/  FADD.FTZ R90, R18, R63 ;  /* 0x0000003f125a7221 */ /* 0x000fe20000010000 */
[----:B------:R-:W-:-:S03]  /*3cc0*/  F2FP.SATFINITE.E4M3.F32.PACK_AB_MERGE_C R100, R101, R100, RZ ;  /* 0x000000646564723e */ /* 0x000fc600048070ff */
[----:B------:R-:W-:Y:S01]  /*3cd0*/  FADD.FTZ R63, R19, R90 ;  /* 0x0000005a133f7221 */ /* 0x000fe20000010000 */
[----:B------:R-:W-:Y:S01]  /*3ce0*/  F2FP.SATFINITE.E4M3.F32.PACK_AB_MERGE_C R186, R97, R96, R100 ;  /* 0x0000006061ba723e */ /* 0x000fe20004807064 */
[----:B------:R-:W1:Y:S08]  /*3cf0*/  MUFU.EX2 R76, R76 ;  /* 0x0000004c004c7308 */ /* 0x000e700000000800 */
[----:B------:R-:W4:Y:S08]  /*3d00*/  MUFU.EX2 R77, R77 ;  /* 0x0000004d004d7308 */ /* 0x000f300000000800 */
[----:B------:R-:W5:Y:S08]  /*3d10*/  MUFU.EX2 R80, R80 ;  /* 0x0000005000507308 */ /* 0x000f700000000800 */
[----:B------:R2:W-:Y:S08]  /*3d20*/  MUFU.EX2 R55, R58 ;  /* 0x0000003a00377308 */ /* 0x0005f00000000800 */
[----:B------:R-:W0:Y:S01]  /*3d30*/  MUFU.EX2 R81, R81 ;  /* 0x0000005100517308 */ /* 0x000e220000000800 */
[----:B--2---:R-:W-:-:S04]  /*3d40*/  FADD.FTZ R58, R72, R59 ;  /* 0x0000003b483a7221 */ /* 0x004fc80000010000 */
[----:B---3--:R-:W-:Y:S01]  /*3d50*/  FADD.FTZ R59, R73, R58 ;  /* 0x0000003a493b7221 */ /* 0x008fe20000010000 */
[C---:B------:R-:W-:Y:S01]  /*3d60*/  FADD.FTZ R58, R20.reuse, R63 ;  /* 0x0000003f143a7221 */ /* 0x040fe20000010000 */
[----:B------:R-:W-:Y:S01]  /*3d70*/  F2FP.SATFINITE.E4M3.F32.PACK_AB_MERGE_C R20, R20, R19, RZ ;  /* 0x000000131414723e */ /* 0x000fe200048070ff */
[----:B------:R-:W2:Y:S02]  /*3d80*/  MUFU.EX2 R84, R84 ;  /* 0x0000005400547308 */ /* 0x000ea40000000800 */
[----:B------:R-:W-:Y:S01]  /*3d90*/  FADD.FTZ R63, R21, R58 ;  /* 0x0000003a153f7221 */ /* 0x000fe20000010000 */
[----:B------:R-:W-:-:S03]  /*3da0*/  F2FP.SATFINITE.E4M3.F32.PACK_AB_MERGE_C R181, R18, R17, R20 ;  /* 0x0000001112b5723e */ /* 0x000fc60004807014 */
[----:B------:R-:W-:Y:S02]  /*3db0*/  FADD.FTZ R58, R22, R63 ;  /* 0x0000003f163a7221 */ /* 0x000fe40000010000 */
[----:B------:R1:W-:Y:S02]  /*3dc0*/  MUFU.EX2 R39, R50 ;  /* 0x0000003200277308 */ /* 0x0003e40000000800 */
[----:B------:R-:W-:Y:S01]  /*3dd0*/  FADD.FTZ R63, R23, R58 ;  /* 0x0000003a173f7221 */ /* 0x000fe20000010000 */
[----:B------:R-:W-:Y:S02]  /*3de0*/  F2FP.SATFINITE.E4M3.F32.PACK_AB_MERGE_C R58, R11, R10, RZ ;  /* 0x0000000a0b3a723e */ /* 0x000fe400048070ff */
[C---:B------:R-:W-:Y:S01]  /*3df0*/  F2FP.SATFINITE.E4M3.F32.PACK_AB_MERGE_C R23, R30.reuse, R23, RZ ;  /* 0x000000171e17723e */ /* 0x040fe200048070ff */
[----:B------:R-:W-:Y:S01]  /*3e00*/  FADD.FTZ R63, R30, R63 ;  /* 0x0000003f1e3f7221 */ /* 0x000fe20000010000 */
[----:B------:R-:W-:Y:S01]  /*3e10*/  F2FP.SATFINITE.E4M3.F32.PACK_AB_MERGE_C R185, R9, R4, R58 ;  /* 0x0000000409b9723e */ /* 0x000fe2000480703a */
[----:B------:R-:W3:Y:S01]  /*3e20*/  MUFU.EX2 R85, R85 ;  /* 0x0000005500557308 */ /* 0x000ee20000000800 */
[----:B-1----:R-:W-:Y:S01]  /*3e30*/  FADD.FTZ R50, R76, R59 ;  /* 0x0000003b4c327221 */ /* 0x002fe20000010000 */
[----:B----4-:R-:W-:-:S02]  /*3e40*/  F2FP.SATFINITE.E4M3.F32.PACK_AB_MERGE_C R76, R77, R76, RZ ;  /* 0x0000004c4d4c723e */ /* 0x010fc400048070ff */
[----:B------:R-:W-:Y:S01]  /*3e50*/  F2FP.SATFINITE.E4M3.F32.PACK_AB_MERGE_C R183, R22, R21, R23 ;  /* 0x0000001516b7723e */ /* 0x000fe20004807017 */
[----:B------:R-:W-:Y:S01]  /*3e60*/  FADD.FTZ R59, R77, R50 ;  /* 0x000000324d3b7221 */ /* 0x000fe20000010000 */
[----:B------:R-:W-:Y:S02]  /*3e70*/  F2FP.SATFINITE.E4M3.F32.PACK_AB_MERGE_C R180, R73, R72, R76 ;  /* 0x0000004849b4723e */ /* 0x000fe4000480704c */
[----:B------:R-:W-:Y:S01]  /*3e80*/  CS2R R72, SRZ ;  /* 0x0000000000487805 */ /* 0x000fe2000001ff00 */
[----:B------:R-:W1:Y:S01]  /*3e90*/  MUFU.EX2 R56, R56 ;  /* 0x0000003800387308 */ /* 0x000e620000000800 */
[----:B-----5:R-:W-:Y:S01]  /*3ea0*/  FADD.FTZ R50, R80, R59 ;  /* 0x0000003b50327221 */ /* 0x020fe20000010000 */
[----:B------:R-:W-:-:S03]  /*3eb0*/  CS2R R76, SRZ ;  /* 0x00000000004c7805 */ /* 0x000fc6000001ff00 */
[----:B0-----:R-:W-:-:S03]  /*3ec0*/  FADD.FTZ R59, R81, R50 ;  /* 0x00000032513b7221 */ /* 0x001fc60000010000 */
[----:B------:R-:W0:Y:S01]  /*3ed0*/  MUFU.EX2 R57, R57 ;  /* 0x0000003900397308 */ /* 0x000e220000000800 */
[----:B--2---:R-:W-:Y:S01]  /*3ee0*/  FADD.FTZ R50, R84, R59 ;  /* 0x0000003b54327221 */ /* 0x004fe20000010000 */
[----:B------:R-:W-:Y:S02]  /*3ef0*/  F2FP.SATFINITE.E4M3.F32.PACK_AB_MERGE_C R59, R15, R14, RZ ;  /* 0x0000000e0f3b723e */ /* 0x000fe400048070ff */
[C---:B---3--:R-:W-:Y:S01]  /*3f00*/  F2FP.SATFINITE.E4M3.F32.PACK_AB_MERGE_C R84, R85.reuse, R84, RZ ;  /* 0x000000545554723e */ /* 0x048fe200048070ff */
[----:B------:R-:W-:Y:S01]  /*3f10*/  FADD.FTZ R11, R85, R50 ;  /* 0x00000032550b7221 */ /* 0x000fe20000010000 */
[----:B------:R-:W-:Y:S01]  /*3f20*/  FADD.FTZ R50, R26, R63 ;  /* 0x0000003f1a327221 */ /* 0x000fe20000010000 */
[----:B------:R-:W-:Y:S01]  /*3f30*/  F2FP.SATFINITE.E4M3.F32.PACK_AB_MERGE_C R187, R13, R12, R59 ;  /* 0x0000000c0dbb723e */ /* 0x000fe2000480703b */
[----:B------:R-:W2:Y:S01]  /*3f40*/  MUFU.EX2 R60, R60 ;  /* 0x0000003c003c7308 */ /* 0x000ea20000000800 */
[----:B-1----:R-:W-:Y:S01]  /*3f50*/  FADD.FTZ R10, R56, R11 ;  /* 0x0000000b380a7221 */ /* 0x002fe20000010000 */
[----:B------:R-:W-:Y:S01]  /*3f60*/  FADD.FTZ R15, R41, R50 ;  /* 0x00000032290f7221 */ /* 0x000fe20000010000 */
[----:B------:R-:W-:-:S02]  /*3f70*/  F2FP.SATFINITE.E4M3.F32.PACK_AB_MERGE_C R182, R81, R80, R84 ;  /* 0x0000005051b6723e */ /* 0x000fc40004807054 */
[----:B------:R-:W-:Y:S02]  /*3f80*/  CS2R R58, SRZ ;  /* 0x00000000003a7805 */ /* 0x000fe4000001ff00 */
[----:B------:R-:W-:Y:S01]  /*3f90*/  CS2R R80, SRZ ;  /* 0x0000000000507805 */ /* 0x000fe2000001ff00 */
[----:B------:R-:W-:Y:S01]  /*3fa0*/  FADD.FTZ R14, R34, R15 ;  /* 0x0000000f220e7221 */ /* 0x000fe20000010000 */
[----:B------:R-:W-:Y:S01]  /*3fb0*/  F2FP.SATFINITE.E4M3.F32.PACK_AB_MERGE_C R34, R45, R34, RZ ;  /* 0x000000222d22723e */ /* 0x000fe200048070ff */
[----:B------:R-:W1:Y:S01]  /*3fc0*/  MUFU.EX2 R61, R61 ;  /* 0x0000003d003d7308 */ /* 0x000e620000000800 */
[----:B0-----:R-:W-:Y:S01]  /*3fd0*/  FADD.FTZ R11, R57, R10 ;  /* 0x0000000a390b7221 */ /* 0x001fe20000010000 */
[----:B------:R-:W-:Y:S01]  /*3fe0*/  FADD.FTZ R19, R45, R14 ;  /* 0x0000000e2d137221 */ /* 0x000fe20000010000 */
[----:B------:R-:W-:Y:S02]  /*3ff0*/  F2FP.SATFINITE.E4M3.F32.PACK_AB_MERGE_C R177, R41, R26, R34 ;  /* 0x0000001a29b1723e */ /* 0x000fe40004807022 */
[----:B------:R-:W-:Y:S01]  /*4000*/  CS2R R84, SRZ ;  /* 0x0000000000547805 */ /* 0x000fe2000001ff00 */
[----:B------:R-:W-:-:S02]  /*4010*/  FADD.FTZ R14, R24, R19 ;  /* 0x00000013180e7221 */ /* 0x000fc40000010000 */
[----:B------:R-:W0:Y:S01]  /*4020*/  MUFU.EX2 R64, R64 ;  /* 0x0000004000407308 */ /* 0x000e220000000800 */
[----:B--2---:R-:W-:-:S07]  /*4030*/  FADD.FTZ R10, R60, R11 ;  /* 0x0000000b3c0a7221 */ /* 0x004fce0000010000 */
[----:B------:R-:W2:Y:S01]  /*4040*/  MUFU.EX2 R65, R65 ;  /* 0x0000004100417308 */ /* 0x000ea20000000800 */
[C---:B-1----:R-:W-:Y:S01]  /*4050*/  FADD.FTZ R15, R61.reuse, R10 ;  /* 0x0000000a3d0f7221 */ /* 0x042fe20000010000 */
[----:B------:R-:W-:-:S04]  /*4060*/  F2FP.SATFINITE.E4M3.F32.PACK_AB_MERGE_C R60, R61, R60, RZ ;  /* 0x0000003c3d3c723e */ /* 0x000fc800048070ff */
[----:B------:R-:W-:Y:S02]  /*4070*/  F2FP.SATFINITE.E4M3.F32.PACK_AB_MERGE_C R176, R57, R56, R60 ;  /* 0x0000003839b0723e */ /* 0x000fe4000480703c */
[----:B------:R-:W-:Y:S01]  /*4080*/  CS2R R56, SRZ ;  /* 0x0000000000387805 */ /* 0x000fe2000001ff00 */
[----:B------:R-:W1:Y:S01]  /*4090*/  MUFU.EX2 R68, R68 ;  /* 0x0000004400447308 */ /* 0x000e620000000800 */
[----:B0-----:R-:W-:Y:S01]  /*40a0*/  FADD.FTZ R10, R64, R15 ;  /* 0x0000000f400a7221 */ /* 0x001fe20000010000 */
[----:B------:R-:W-:Y:S01]  /*40b0*/  FADD.FTZ R15, R25, R14 ;  /* 0x0000000e190f7221 */ /* 0x000fe20000010000 */
[----:B------:R-:W-:-:S05]  /*40c0*/  CS2R R60, SRZ ;  /* 0x00000000003c7805 */ /* 0x000fca000001ff00 */
[----:B------:R-:W0:Y:S01]  /*40d0*/  MUFU.EX2 R69, R69 ;  /* 0x0000004500457308 */ /* 0x000e220000000800 */
[----:B--2---:R-:W-:Y:S01]  /*40e0*/  FADD.FTZ R9, R65, R10 ;  /* 0x0000000a41097221 */ /* 0x004fe20000010000 */
[----:B------:R-:W-:Y:S01]  /*40f0*/  FADD.FTZ R10, R28, R15 ;  /* 0x0000000f1c0a7221 */ /* 0x000fe20000010000 */
[----:B------:R-:W-:-:S03]  /*4100*/  F2FP.SATFINITE.E4M3.F32.PACK_AB_MERGE_C R28, R33, R28, RZ ;  /* 0x0000001c211c723e */ /* 0x000fc600048070ff */
[----:B------:R-:W-:Y:S01]  /*4110*/  FADD.FTZ R10, R33, R10 ;  /* 0x0000000a210a7221 */ /* 0x000fe20000010000 */
[----:B------:R-:W-:Y:S01]  /*4120*/  F2FP.SATFINITE.E4M3.F32.PACK_AB_MERGE_C R179, R25, R24, R28 ;  /* 0x0000001819b3723e */ /* 0x000fe2000480701c */
[----:B------:R-:W2:Y:S01]  /*4130*/  MUFU.EX2 R54, R54 ;  /* 0x0000003600367308 */ /* 0x000ea20000000800 */
[----:B-1----:R-:W-:Y:S01]  /*4140*/  FADD.FTZ R4, R68, R9 ;  /* 0x0000000944047221 */ /* 0x002fe20000010000 */
[----:B------:R-:W-:Y:S01]  /*4150*/  FADD.FTZ R15, R29, R10 ;  /* 0x0000000a1d0f7221 */ /* 0x000fe20000010000 */
[----:B------:R-:W-:-:S03]  /*4160*/  CS2R R24, SRZ ;  /* 0x0000000000187805 */ /* 0x000fc6000001ff00 */
[----:B------:R-:W-:Y:S02]  /*4170*/  FADD.FTZ R15, R32, R15 ;  /* 0x0000000f200f7221 */ /* 0x000fe40000010000 */
[----:B------:R-:W1:Y:S01]  /*4180*/  MUFU.EX2 R62, R62 ;  /* 0x0000003e003e7308 */ /* 0x000e620000000800 */
[C---:B0-----:R-:W-:Y:S01]  /*4190*/  F2FP.SATFINITE.E4M3.F32.PACK_AB_MERGE_C R68, R69.reuse, R68, RZ ;  /* 0x000000444544723e */ /* 0x041fe200048070ff */
[----:B------:R-:W-:Y:S01]  /*41a0*/  FADD.FTZ R69, R69, R4 ;  /* 0x0000000445457221 */ /* 0x000fe20000010000 */
[----:B------:R-:W-:Y:S01]  /*41b0*/  FADD.FTZ R10, R36, R15 ;  /* 0x0000000f240a7221 */ /* 0x000fe20000010000 */
[----:B------:R-:W-:Y:S02]  /*41c0*/  F2FP.SATFINITE.E4M3.F32.PACK_AB_MERGE_C R36, R43, R36, RZ ;  /* 0x000000242b24723e */ /* 0x000fe400048070ff */
[----:B------:R-:W-:Y:S01]  /*41d0*/  F2FP.SATFINITE.E4M3.F32.PACK_AB_MERGE_C R178, R65, R64, R68 ;  /* 0x0000004041b2723e */ /* 0x000fe20004807044 */
[----:B------:R-:W-:Y:S01]  /*41e0*/  FADD.FTZ R10, R43, R10 ;  /* 0x0000000a2b0a7221 */ /* 0x000fe20000010000 */
[----:B------:R-:W0:Y:S01]  /*41f0*/  MUFU.EX2 R66, R66 ;  /* 0x0000004200427308 */ /* 0x000e220000000800 */
[----:B--2---:R-:W-:Y:S01]  /*4200*/  FADD.FTZ R4, R54, R69 ;  /* 0x0000004536047221 */ /* 0x004fe20000010000 */
[----:B------:R-:W-:-:S02]  /*4210*/  F2FP.SATFINITE.E4M3.F32.PACK_AB_MERGE_C R173, R32, R29, R36 ;  /* 0x0000001d20ad723e */ /* 0x000fc40004807024 */
[----:B------:R-:W-:Y:S02]  /*4220*/  CS2R R28, SRZ ;  /* 0x00000000001c7805 */ /* 0x000fe4000001ff00 */
[----:B------:R-:W-:Y:S01]  /*4230*/  CS2R R32, SRZ ;  /* 0x0000000000207805 */ /* 0x000fe2000001ff00 */
[----:B------:R-:W-:Y:S01]  /*4240*/  FADD.FTZ R13, R55, R4 ;  /* 0x00000004370d7221 */ /* 0x000fe20000010000 */
[----:B------:R-:W-:Y:S02]  /*4250*/  CS2R R64, SRZ ;  /* 0x0000000000407805 */ /* 0x000fe4000001ff00 */
[----:B------:R-:W-:Y:S01]  /*4260*/  CS2R R68, SRZ ;  /* 0x0000000000447805 */ /* 0x000fe2000001ff00 */
[----:B------:R-:W2:Y:S01]  /*4270*/  MUFU.EX2 R49, R49 ;  /* 0x0000003100317308 */ /* 0x000ea20000000800 */
[----:B-1----:R-:W-:Y:S01]  /*4280*/  FADD.FTZ R4, R62, R13 ;  /* 0x0000000d3e047221 */ /* 0x002fe20000010000 */
[----:B------:R-:W-:Y:S01]  /*4290*/  F2FP.SATFINITE.E4M3.F32.PACK_AB_MERGE_C R62, R39, R62, RZ ;  /* 0x0000003e273e723e */ /* 0x000fe200048070ff */
[----:B------:R-:W-:-:S02]  /*42a0*/  FADD.FTZ R13, R37, R10 ;  /* 0x0000000a250d7221 */ /* 0x000fc40000010000 */
[----:B------:R-:W-:Y:S01]  /*42b0*/  FADD.FTZ R39, R39, R4 ;  /* 0x0000000427277221 */ /* 0x000fe20000010000 */
[----:B------:R-:W-:Y:S01]  /*42c0*/  F2FP.SATFINITE.E4M3.F32.PACK_AB_MERGE_C R172, R55, R54, R62 ;  /* 0x0000003637ac723e */ /* 0x000fe2000480703e */
[----:B------:R-:W-:Y:S01]  /*42d0*/  FADD.FTZ R15, R38, R13 ;  /* 0x0000000d260f7221 */ /* 0x000fe20000010000 */
[----:B------:R-:W1:Y:S01]  /*42e0*/  MUFU.EX2 R52, R52 ;  /* 0x0000003400347308 */ /* 0x000e620000000800 */
[----:B0-----:R-:W-:Y:S01]  /*42f0*/  FADD.FTZ R4, R66, R39 ;  /* 0x0000002742047221 */ /* 0x001fe20000010000 */
[----:B------:R-:W-:Y:S01]  /*4300*/  CS2R R54, SRZ ;  /* 0x0000000000367805 */ /* 0x000fe2000001ff00 */
[----:B------:R-:W-:Y:S01]  /*4310*/  FADD.FTZ R10, R40, R15 ;  /* 0x0000000f280a7221 */ /* 0x000fe20000010000 */
[----:B------:R-:W-:-:S04]  /*4320*/  CS2R R62, SRZ ;  /* 0x00000000003e7805 */ /* 0x000fc8000001ff00 */
[----:B------:R-:W0:Y:S01]  /*4330*/  MUFU.EX2 R47, R47 ;  /* 0x0000002f002f7308 */ /* 0x000e220000000800 */
[----:B--2---:R-:W-:-:S07]  /*4340*/  FADD.FTZ R13, R49, R4 ;  /* 0x00000004310d7221 */ /* 0x004fce0000010000 */
[----:B------:R-:W2:Y:S01]  /*4350*/  MUFU.EX2 R53, R53 ;  /* 0x0000003500357308 */ /* 0x000ea20000000800 */
[----:B-1----:R-:W-:-:S07]  /*4360*/  FADD.FTZ R4, R52, R13 ;  /* 0x0000000d34047221 */ /* 0x002fce0000010000 */
[----:B------:R-:W1:Y:S01]  /*4370*/  MUFU.EX2 R42, R42 ;  /* 0x0000002a002a7308 */ /* 0x000e620000000800 */
[C---:B0-----:R-:W-:Y:S01]  /*4380*/  F2FP.SATFINITE.E4M3.F32.PACK_AB_MERGE_C R40, R47.reuse, R40, RZ ;  /* 0x000000282f28723e */ /* 0x041fe200048070ff */
[----:B------:R-:W-:-:S03]  /*4390*/  FADD.FTZ R47, R47, R10 ;  /* 0x0000000a2f2f7221 */ /* 0x000fc60000010000 */
[----:B------:R-:W-:Y:S02]  /*43a0*/  F2FP.SATFINITE.E4M3.F32.PACK_AB_MERGE_C R175, R38, R37, R40 ;  /* 0x0000002526af723e */ /* 0x000fe40004807028 */
[----:B------:R-:W-:Y:S02]  /*43b0*/  CS2R R36, SRZ ;  /* 0x0000000000247805 */ /* 0x000fe4000001ff00 */
[----:B------:R-:W-:Y:S01]  /*43c0*/  CS2R R38, SRZ ;  /* 0x0000000000267805 */ /* 0x000fe2000001ff00 */
[----:B------:R-:W0:Y:S01]  /*43d0*/  MUFU.EX2 R70, R70 ;  /* 0x0000004600467308 */ /* 0x000e220000000800 */
[C---:B--2---:R-:W-:Y:S01]  /*43e0*/  F2FP.SATFINITE.E4M3.F32.PACK_AB_MERGE_C R52, R53.reuse, R52, RZ ;  /* 0x000000343534723e */ /* 0x044fe200048070ff */
[----:B------:R-:W-:Y:S01]  /*43f0*/  FADD.FTZ R53, R53, R4 ;  /* 0x0000000435357221 */ /* 0x000fe20000010000 */
[----:B------:R-:W-:Y:S02]  /*4400*/  CS2R R40, SRZ ;  /* 0x0000000000287805 */ /* 0x000fe4000001ff00 */
[----:B------:R-:W-:-:S02]  /*4410*/  F2FP.SATFINITE.E4M3.F32.PACK_AB_MERGE_C R174, R49, R66, R52 ;  /* 0x0000004231ae723e */ /* 0x000fc40004807034 */
[----:B------:R-:W-:Y:S01]  /*4420*/  CS2R R66, SRZ ;  /* 0x0000000000427805 */ /* 0x000fe2000001ff00 */
[----:B------:R-:W2:Y:S01]  /*4430*/  MUFU.EX2 R27, R27 ;  /* 0x0000001b001b7308 */ /* 0x000ea20000000800 */
[----:B-1----:R-:W-:-:S07]  /*4440*/  FADD.FTZ R12, R42, R47 ;  /* 0x0000002f2a0c7221 */ /* 0x002fce0000010000 */
[----:B------:R1:W3:Y:S01]  /*4450*/  MUFU.EX2 R11, R74 ;  /* 0x0000004a000b7308 */ /* 0x0002e20000000800 */
[----:B0-----:R-:W-:Y:S01]  /*4460*/  FADD.FTZ R10, R70, R53 ;  /* 0x00000035460a7221 */ /* 0x001fe20000010000 */
[----:B------:R-:W-:-:S06]  /*4470*/  CS2R R52, SRZ ;  /* 0x0000000000347805 */ /* 0x000fcc000001ff00 */
[----:B------:R-:W0:Y:S01]  /*4480*/  MUFU.EX2 R44, R44 ;  /* 0x0000002c002c7308 */ /* 0x000e220000000800 */
[----:B--2---:R-:W-:Y:S01]  /*4490*/  FADD.FTZ R17, R27, R12 ;  /* 0x0000000c1b117221 */ /* 0x004fe20000010000 */
[----:B-1----:R-:W-:-:S06]  /*44a0*/  CS2R R74, SRZ ;  /* 0x00000000004a7805 */ /* 0x002fcc000001ff00 */
[----:B------:R-:W1:Y:S01]  /*44b0*/  MUFU.EX2 R78, R78 ;  /* 0x0000004e004e7308 */ /* 0x000e620000000800 */
[----:B---3--:R-:W-:-:S07]  /*44c0*/  FADD.FTZ R15, R11, R10 ;  /* 0x0000000a0b0f7221 */ /* 0x008fce0000010000 */
[----:B------:R-:W2:Y:S01]  /*44d0*/  MUFU.EX2 R31, R31 ;  /* 0x0000001f001f7308 */ /* 0x000ea20000000800 */
[----:B0-----:R-:W-:-:S07]  /*44e0*/  FADD.FTZ R12, R44, R17 ;  /* 0x000000112c0c7221 */ /* 0x001fce0000010000 */
[----:B------:R0:W3:Y:S01]  /*44f0*/  MUFU.EX2 R9, R82 ;  /* 0x0000005200097308 */ /* 0x0000e20000000800 */
[----:B-1----:R-:W-:-:S07]  /*4500*/  FADD.FTZ R10, R78, R15 ;  /* 0x0000000f4e0a7221 */ /* 0x002fce0000010000 */
[----:B------:R-:W1:Y:S01]  /*4510*/  MUFU.EX2 R46, R46 ;  /* 0x0000002e002e7308 */ /* 0x000e620000000800 */
[C---:B--2---:R-:W-:Y:S01]  /*4520*/  F2FP.SATFINITE.E4M3.F32.PACK_AB_MERGE_C R44, R31.reuse, R44, RZ ;  /* 0x0000002c1f2c723e */ /* 0x044fe200048070ff */
[----:B------:R-:W-:Y:S01]  /*4530*/  FADD.FTZ R31, R31, R12 ;  /* 0x0000000c1f1f7221 */ /* 0x000fe20000010000 */
[----:B0-----:R-:W-:Y:S02]  /*4540*/  CS2R R82, SRZ ;  /* 0x0000000000527805 */ /* 0x001fe4000001ff00 */
[----:B------:R-:W-:Y:S02]  /*4550*/  F2FP.SATFINITE.E4M3.F32.PACK_AB_MERGE_C R169, R27, R42, R44 ;  /* 0x0000002a1ba9723e */ /* 0x000fe4000480702c */
[----:B------:R-:W-:Y:S02]  /*4560*/  CS2R R26, SRZ ;  /* 0x00000000001a7805 */ /* 0x000fe4000001ff00 */
[----:B------:R-:W-:Y:S01]  /*4570*/  CS2R R42, SRZ ;  /* 0x00000000002a7805 */ /* 0x000fe2000001ff00 */
[----:B------:R-:W0:Y:S01]  /*4580*/  MUFU.EX2 R79, R79 ;  /* 0x0000004f004f7308 */ /* 0x000e220000000800 */
[C---:B---3--:R-:W-:Y:S01]  /*4590*/  FADD.FTZ R10, R9.reuse, R10 ;  /* 0x0000000a090a7221 */ /* 0x048fe20000010000 */
[----:B------:R-:W-:-:S02]  /*45a0*/  F2FP.SATFINITE.E4M3.F32.PACK_AB_MERGE_C R78, R9, R78, RZ ;  /* 0x0000004e094e723e */ /* 0x000fc400048070ff */
[----:B------:R-:W-:Y:S02]  /*45b0*/  CS2R R44, SRZ ;  /* 0x00000000002c7805 */ /* 0x000fe4000001ff00 */
[----:B------:R-:W-:Y:S02]  /*45c0*/  F2FP.SATFINITE.E4M3.F32.PACK_AB_MERGE_C R168, R11, R70, R78 ;  /* 0x000000460ba8723e */ /* 0x000fe4000480704e */
[----:B------:R-:W2:Y:S01]  /*45d0*/  MUFU.EX2 R35, R35 ;  /* 0x0000002300237308 */ /* 0x000ea20000000800 */
[----:B-1----:R-:W-:Y:S01]  /*45e0*/  FADD.FTZ R12, R46, R31 ;  /* 0x0000001f2e0c7221 */ /* 0x002fe20000010000 */
[----:B------:R-:W-:-:S06]  /*45f0*/  CS2R R30, SRZ ;  /* 0x00000000001e7805 */ /* 0x000fcc000001ff00 */
[----:B------:R-:W1:Y:S01]  /*4600*/  MUFU.EX2 R86, R86 ;  /* 0x0000005600567308 */ /* 0x000e620000000800 */
[----:B0-----:R-:W-:-:S07]  /*4610*/  FADD.FTZ R9, R79, R10 ;  /* 0x0000000a4f097221 */ /* 0x001fce0000010000 */
[----:B------:R-:W-:Y:S01]  /*4620*/  MUFU.EX2 R48, R48 ;  /* 0x0000003000307308 */ /* 0x000fe20000000800 */
[----:B--2---:R-:W-:-:S07]  /*4630*/  FADD.FTZ R11, R35, R12 ;  /* 0x0000000c230b7221 */ /* 0x004fce0000010000 */
[----:B------:R-:W-:Y:S08]  /*4640*/  MUFU.EX2 R71, R71 ;  /* 0x0000004700477308 */ /* 0x000ff00000000800 */
[----:B------:R0:W2:Y:S08]  /*4650*/  MUFU.EX2 R4, R51 ;  /* 0x0000003300047308 */ /* 0x0000b00000000800 */
[----:B------:R1:W3:Y:S01]  /*4660*/  MUFU.EX2 R13, R0 ;  /* 0x00000000000d7308 */ /* 0x0002e20000000800 */
[----:B0-----:R-:W-:Y:S01]  /*4670*/  CS2R R50, SRZ ;  /* 0x0000000000327805 */ /* 0x001fe2000001ff00 */
[----:B-1----:R-:W-:Y:S01]  /*4680*/  FADD.FTZ R0, R86, R9 ;  /* 0x0000000956007221 */ /* 0x002fe20000010000 */
[----:B--2---:R-:W-:-:S03]  /*4690*/  F2FP.SATFINITE.E4M3.F32.PACK_AB_MERGE_C R9, R4, R71, RZ ;  /* 0x000000470409723e */ /* 0x004fc600048070ff */
[----:B------:R-:W-:Y:S01]  /*46a0*/  FADD.FTZ R71, R71, R0 ;  /* 0x0000000047477221 */ /* 0x000fe20000010000 */
[----:B------:R-:W-:Y:S02]  /*46b0*/  F2FP.SATFINITE.E4M3.F32.PACK_AB_MERGE_C R170, R86, R79, R9 ;  /* 0x0000004f56aa723e */ /* 0x000fe40004807009 */
[----:B------:R-:W-:Y:S02]  /*46c0*/  CS2R R78, SRZ ;  /* 0x00000000004e7805 */ /* 0x000fe4000001ff00 */
[----:B------:R-:W-:Y:S02]  /*46d0*/  CS2R R86, SRZ ;  /* 0x0000000000567805 */ /* 0x000fe4000001ff00 */
[----:B---3--:R-:W-:Y:S01]  /*46e0*/  F2FP.SATFINITE.E4M3.F32.PACK_AB_MERGE_C R10, R13, R48, RZ ;  /* 0x000000300d0a723e */ /* 0x008fe200048070ff */
[----:B------:R-:W-:Y:S01]  /*46f0*/  FADD.FTZ R48, R48, R11 ;  /* 0x0000000b30307221 */ /* 0x000fe20000010000 */
[----:B------:R-:W-:Y:S01]  /*4700*/  FADD.FTZ R4, R4, R71 ;  /* 0x0000004704047221 */ /* 0x000fe20000010000 */
[----:B------:R-:W-:-:S02]  /*4710*/  CS2R R70, SRZ ;  /* 0x0000000000467805 */ /* 0x000fc4000001ff00 */
[----:B------:R-:W-:Y:S01]  /*4720*/  F2FP.SATFINITE.E4M3.F32.PACK_AB_MERGE_C R171, R35, R46, R10 ;  /* 0x0000002e23ab723e */ /* 0x000fe2000480700a */
[----:B------:R-:W-:Y:S01]  /*4730*/  FADD.FTZ R0, R13, R48 ;  /* 0x000000300d007221 */ /* 0x000fe20000010000 */
[----:B------:R-:W-:Y:S02]  /*4740*/  CS2R R34, SRZ ;  /* 0x0000000000227805 */ /* 0x000fe4000001ff00 */
        /* <DEDUP_REMOVED lines=38> */
[----:B------:R-:W-:Y:S01]  /*49b0*/  UMOV UR57, URZ ;  /* 0x0000003f00397c82 */ /* 0x000fe20008000000 */
[----:B------:R-:W-:Y:S01]  /*49c0*/  UMOV UR55, URZ ;  /* 0x0000003f00377c82 */ /* 0x000fe20008000000 */
[----:B------:R-:W-:Y:S01]  /*49d0*/  ULDC UR53, c[0x0][0x288] ;  /* 0x0000a20000357ab9 */ /* 0x000fe20000000800 */
[----:B------:R-:W-:-:S05]  /*49e0*/  ULDC UR54, c[0x0][0x2f0] ;  /* 0x0000bc0000367ab9 */ /* 0x000fca0000000800 */
.L_x_2564:
[----:B------:R-:W-:Y:S01]  /*49f0*/  ISETP.NE.AND P2, PT, RZ, UR42, PT ;  /* 0x0000002aff007c0c */ /* 0x000fe2000bf45270 */
[----:B------:R-:W-:-:S04]  /*4a00*/  UISETP.NE.AND UP0, UPT, UR55, 0x1, UPT ;  /* 0x000000013700788c */ /* 0x000fc8000bf05270 */
[----:B------:R-:W-:-:S04]  /*4a10*/  USEL UR45, URZ, 0x1, UP0 ;  /* 0x000000013f2d7887 */ /* 0x000fc80008000000 */
[----:B------:R-:W-:-:S04]  /*4a20*/  ULOP3.LUT UR45, UR57, UR45, URZ, 0x3c, !UPT ;  /* 0x0000002d392d7292 */ /* 0x000fc8000f8e3c3f */
[----:B------:R-:W-:Y:S08]  /*4a30*/  @P2 BRA `(.L_x_2554) ;  /* 0x0000000000382947 */ /* 0x000ff00003800000 */
[----:B------:R-:W-:Y:S05]  /*4a40*/  @!P0 BRA `(.L_x_2555) ;  /* 0x0000000000048947 */ /* 0x000fea0003800000 */
[----:B------:R-:W-:Y:S01]  /*4a50*/  BPT.TRAP 0x1 ;  /* 0x000000040000795c */ /* 0x000fe20000300000 */
.L_x_2555:
        /* <DEDUP_REMOVED lines=9> */
.L_x_2556:
[----:B-1----:R-:W-:Y:S05]  /*4af0*/  @P1 BRA `(.L_x_2554) ;  /* 0x0000000000081947 */ /* 0x002fea0003800000 */
[----:B------:R-:W1:Y:S02]  /*4b00*/  SYNCS.PHASECHK.TRANS64.TRYWAIT P1, [UR6+0x22830], R7 ;  /* 0x02283007ff0075a7 */ /* 0x000e640008020146 */
[----:B-1----:R-:W-:Y:S05]  /*4b10*/  @!P1 BRA `(.L_x_2557) ;  /* 0x000000dc00549947 */ /* 0x002fea0003800000 */
.L_x_2554:
        /* <DEDUP_REMOVED lines=134> */
.L_x_2559:
[----:B------:R-:W-:Y:S01]  /*5380*/  ULEA UR6, UR55, UR41, 0x3 ;  /* 0x0000002937067291 */ /* 0x000fe2000f8e183f */
[----:B------:R-:W-:-:S05]  /*5390*/  IMAD.U32 R7, RZ, RZ, UR57 ;  /* 0x00000039ff077e24 */ /* 0x000fca000f8e00ff */
[----:B------:R-:W-:-:S04]  /*53a0*/  SHF.L.U32 R7, R7, 0x1f, RZ ;  /* 0x0000001f07077819 */ /* 0x000fc800000006ff */
[----:B------:R0:W1:Y:S01]  /*53b0*/  SYNCS.PHASECHK.TRANS64.TRYWAIT P1, [UR6+0x22850], R7 ;  /* 0x02285007ff0075a7 */ /* 0x0000620008020146 */
[----:B------:R-:W-:Y:S05]  /*53c0*/  @!P0 BRA `(.L_x_2560) ;  /* 0x0000000000048947 */ /* 0x000fea0003800000 */
[----:B------:R-:W-:Y:S01]  /*53d0*/  BPT.TRAP 0x1 ;  /* 0x000000040000795c */ /* 0x000fe20000300000 */
.L_x_2560:
[----:B-1----:R-:W-:Y:S05]  /*53e0*/  @P1 BRA `(.L_x_2558) ;  /* 0x0000000000081947 */ /* 0x002fea0003800000 */
[----:B------:R-:W1:Y:S02]  /*53f0*/  SYNCS.PHASECHK.TRANS64.TRYWAIT P1, [UR6+0x22850], R7 ;  /* 0x02285007ff0075a7 */ /* 0x000e640008020146 */
[----:B-1----:R-:W-:Y:S05]  /*5400*/  @!P1 BRA `(.L_x_2561) ;  /* 0x000000d400309947 */ /* 0x002fea0003800000 */
.L_x_2558:
        /* <DEDUP_REMOVED lines=34> */
.L_x_2562:
[----:B------:R-:W-:Y:S01]  /*5630*/  UISETP.NE.AND UP0, UPT, UR49, URZ, UPT ;  /* 0x0000003f3100728c */ /* 0x000fe2000bf05270 */
[----:B------:R-:W-:Y:S02]  /*5640*/  IMAD.MOV.U32 R17, RZ, RZ, R5 ;  /* 0x000000ffff117224 */ /* 0x000fe400078e0005 */
[----:B------:R-:W-:-:S03]  /*5650*/  IMAD.U32 R13, RZ, RZ, UR54 ;  /* 0x00000036ff0d7e24 */ /* 0x000fc6000f8e00ff */
[----:B------:R-:W-:Y:S02]  /*5660*/  PLOP3.LUT P1, PT, PT, PT, UP0, 0x80, 0x0 ;  /* 0x000000000000781c */ /* 0x000fe40003f2f008 */
[----:B------:R-:W-:-:S03]  /*5670*/  PLOP3.LUT P2, PT, PT, PT, UP0, 0x80, 0x0 ;  /* 0x000000000000781c */ /* 0x000fc60003f4f008 */
[----:B------:R-:W-:-:S08]  /*5680*/  @UP0 ULDC UR6, c[0x0][0x44c] ;  /* 0x0001130000060ab9 */ /* 0x000fd00000000800 */
[----:B0-----:R-:W-:Y:S01]  /*5690*/  @P1 IMAD.HI.U32 R7, R5, UR6, RZ ;  /* 0x0000000605071c27 */ /* 0x001fe2000f8e00ff */
[----:B------:R-:W-:-:S04]  /*56a0*/  @UP0 ULDC UR6, c[0x0][0x450] ;  /* 0x0001140000060ab9 */ /* 0x000fc80000000800 */
[----:B------:R-:W-:Y:S01]  /*56b0*/  @P2 SHF.R.U32.HI R17, RZ, UR6, R7 ;  /* 0x00000006ff112c19 */ /* 0x000fe20008011607 */
[----:B------:R-:W-:Y:S02]  /*56c0*/  UMOV UR6, 0x1 ;  /* 0x0000000100067882 */ /* 0x000fe40000000000 */
[----:B------:R-:W-:Y:S02]  /*56d0*/  UIMAD UR6, UR56, -0xa0, UR6 ;  /* 0xffffff60380678a4 */ /* 0x000fe4000f8e0206 */
[----:B------:R-:W0:Y:S04]  /*56e0*/  SHFL.IDX PT, R7, R17, RZ, 0x1c1f ;  /* 0x001c1fff11077589 */ /* 0x000e2800000e0000 */
[----:B------:R-:W-:Y:S01]  /*56f0*/  IMAD.U32 R11, RZ, RZ, UR6 ;  /* 0x00000006ff0b7e24 */ /* 0x000fe2000f8e00ff */
[----:B------:R-:W1:Y:S01]  /*5700*/  SHFL.IDX PT, R17, R17, 0x1, 0x1c1f ;  /* 0x003c1f0011117f89 */ /* 0x000e6200000e0000 */
[----:B------:R-:W-:-:S02]  /*5710*/  ULEA UR6, UR47, UR41, 0x3 ;  /* 0x000000292f067291 */ /* 0x000fc4000f8e183f */
[----:B------:R-:W-:Y:S02]  /*5720*/  IMAD R8, R6, -0x2, R11 ;  /* 0xfffffffe06087824 */ /* 0x000fe400078e020b */
[----:B------:R-:W-:Y:S02]  /*5730*/  UIADD3 UR6, UR6, 0x22840, URZ ;  /* 0x0002284006067890 */ /* 0x000fe4000fffe03f */
[----:B------:R-:W-:Y:S02]  /*5740*/  IMAD R8, R13, UR48, R8 ;  /* 0x000000300d087c24 */ /* 0x000fe4000f8e0208 */
[----:B------:R-:W-:-:S09]  /*5750*/  UPRMT UR6, UR44, 0x654, UR6 ;  /* 0x000006542c067896 */ /* 0x000fd20008000006 */
[----:B------:R-:W-:Y:S01]  /*5760*/  SYNCS.ARRIVE.TRANS64.RED.A1T0 RZ, [UR6], RZ ;  /* 0x000000ffffff79a7 */ /* 0x000fe20008100406 */
[----:B0-----:R-:W-:-:S04]  /*5770*/  IADD3 R7, R7, -UR53, R8 ;  /* 0x8000003507077c10 */ /* 0x001fc8000fffe008 */
[C---:B------:R-:W-:Y:S02]  /*5780*/  ISETP.GT.AND P1, PT, R7.reuse, RZ, PT ;  /* 0x000000ff0700720c */ /* 0x040fe40003f24270 */
[C---:B------:R-:W-:Y:S02]  /*5790*/  ISETP.GT.AND P2, PT, R7.reuse, 0x1, PT ;  /* 0x000000010700780c */ /* 0x040fe40003f44270 */
[----:B------:R-:W-:Y:S02]  /*57a0*/  FSEL R11, R152, -INF , P1 ;  /* 0xff800000980b7808 */ /* 0x000fe40000800000 */
        /* <DEDUP_REMOVED lines=90> */
[----:B------:R-:W-:Y:S02]  /*5d50*/  FSEL R117, R117, -INF , P2 ;  /* 0xff80000075757808 */ /* 0x000fe40001000000 */
[C---:B------:R-:W-:Y:S02]  /*5d60*/  ISETP.GT.AND P2, PT, R7.reuse, 0x81, PT ;  /* 0x000000810700780c */ /* 0x040fe40003f44270 */
[----:B------:R-:W-:-:S02]  /*5d70*/  ISETP.GT.AND P1, PT, R7, 0x80, PT ;  /* 0x000000800700780c */ /* 0x000fc40003f24270 */
[----:B------:R-:W-:Y:S02]  /*5d80*/  FMNMX.FTZ R12, R116, R121, !PT ;  /* 0x00000079740c7209 */ /* 0x000fe40007810000 */
[----:B------:R-:W-:Y:S02]  /*5d90*/  FSEL R89, R89, -INF , P2 ;  /* 0xff80000059597808 */ /* 0x000fe40001000000 */
[----:B------:R-:W-:Y:S02]  /*5da0*/  ISETP.GT.AND P2, PT, R7, 0x89, PT ;  /* 0x000000890700780c */ /* 0x000fe40003f44270 */
[----:B------:R-:W-:Y:S02]  /*5db0*/  FSEL R88, R88, -INF , P1 ;  /* 0xff80000058587808 */ /* 0x000fe40000800000 */
[----:B------:R-:W-:Y:S02]  /*5dc0*/  FMNMX.FTZ R121, R117, R12, !PT ;  /* 0x0000000c75797209 */ /* 0x000fe40007810000 */
[----:B------:R-:W-:-:S02]  /*5dd0*/  FSEL R93, R93, -INF , P2 ;  /* 0xff8000005d5d7808 */ /* 0x000fc40001000000 */
[C---:B------:R-:W-:Y:S02]  /*5de0*/  ISETP.GT.AND P1, PT, R7.reuse, 0x88, PT ;  /* 0x000000880700780c */ /* 0x040fe40003f24270 */
[----:B------:R-:W-:Y:S02]  /*5df0*/  FMNMX.FTZ R12, R88, R121, !PT ;  /* 0x00000079580c7209 */ /* 0x000fe40007810000 */
[----:B------:R-:W-:Y:S02]  /*5e00*/  ISETP.GT.AND P2, PT, R7, 0x91, PT ;  /* 0x000000910700780c */ /* 0x000fe40003f44270 */
[----:B------:R-:W-:Y:S02]  /*5e10*/  FSEL R92, R92, -INF , P1 ;  /* 0xff8000005c5c7808 */ /* 0x000fe40000800000 */
[----:B------:R-:W-:Y:S02]  /*5e20*/  FMNMX.FTZ R121, R89, R12, !PT ;  /* 0x0000000c59797209 */ /* 0x000fe40007810000 */
[----:B------:R-:W-:-:S02]  /*5e30*/  FSEL R97, R97, -INF , P2 ;  /* 0xff80000061617808 */ /* 0x000fc40001000000 */
[----:B------:R-:W-:Y:S02]  /*5e40*/  ISETP.GT.AND P2, PT, R7, 0x99, PT ;  /* 0x000000990700780c */ /* 0x000fe40003f44270 */
[----:B-1----:R-:W-:Y:S02]  /*5e50*/  IADD3 R8, R17, -UR53, R8 ;  /* 0x8000003511087c10 */ /* 0x002fe4000fffe008 */
[----:B------:R-:W-:Y:S02]  /*5e60*/  ISETP.GT.AND P1, PT, R7, 0x90, PT ;  /* 0x000000900700780c */ /* 0x000fe40003f24270 */
[----:B------:R-:W-:Y:S02]  /*5e70*/  FMNMX.FTZ R12, R92, R121, !PT ;  /* 0x000000795c0c7209 */ /* 0x000fe40007810000 */
[----:B------:R-:W-:Y:S02]  /*5e80*/  FSEL R101, R101, -INF , P2 ;  /* 0xff80000065657808 */ /* 0x000fe40001000000 */
[----:B------:R-:W-:-:S02]  /*5e90*/  ISETP.GT.AND P2, PT, R8, RZ, PT ;  /* 0x000000ff0800720c */ /* 0x000fc40003f44270 */
[----:B------:R-:W-:Y:S02]  /*5ea0*/  FSEL R96, R96, -INF , P1 ;  /* 0xff80000060607808 */ /* 0x000fe40000800000 */
[----:B------:R-:W-:Y:S02]  /*5eb0*/  FMNMX.FTZ R121, R93, R12, !PT ;  /* 0x0000000c5d797209 */ /* 0x000fe40007810000 */
[----:B------:R-:W-:Y:S02]  /*5ec0*/  ISETP.GT.AND P3, PT, R8, 0x1, PT ;  /* 0x000000010800780c */ /* 0x000fe40003f64270 */
[----:B------:R-:W-:Y:S02]  /*5ed0*/  FSEL R17, R154, -INF , P2 ;  /* 0xff8000009a117808 */ /* 0x000fe40001000000 */
[----:B------:R-:W-:Y:S02]  /*5ee0*/  ISETP.GT.AND P1, PT, R7, 0x98, PT ;  /* 0x000000980700780c */ /* 0x000fe40003f24270 */
[----:B------:R-:W-:-:S02]  /*5ef0*/  FMNMX.FTZ R12, R96, R121, !PT ;  /* 0x00000079600c7209 */ /* 0x000fc40007810000 */
[----:B------:R-:W-:Y:S02]  /*5f00*/  ISETP.GT.AND P2, PT, R8, 0x8, PT ;  /* 0x000000080800780c */ /* 0x000fe40003f44270 */
[----:B------:R-:W-:Y:S02]  /*5f10*/  FSEL R155, R155, -INF , P3 ;  /* 0xff8000009b9b7808 */ /* 0x000fe40001800000 */
[----:B------:R-:W-:Y:S02]  /*5f20*/  FMNMX.FTZ R22, R17, R10, !PT ;  /* 0x0000000a11167209 */ /* 0x000fe40007810000 */
[----:B------:R-:W-:Y:S02]  /*5f30*/  FSEL R100, R100, -INF , P1 ;  /* 0xff80000064647808 */ /* 0x000fe40000800000 */
[----:B------:R-:W-:Y:S02]  /*5f40*/  FMNMX.FTZ R7, R97, R12, !PT ;  /* 0x0000000c61077209 */ /* 0x000fe40007810000 */
[----:B------:R-:W-:-:S02]  /*5f50*/  ISETP.GT.AND P3, PT, R8, 0x9, PT ;  /* 0x000000090800780c */ /* 0x000fc40003f64270 */
[----:B------:R-:W-:Y:S02]  /*5f60*/  FSEL R158, R158, -INF , P2 ;  /* 0xff8000009e9e7808 */ /* 0x000fe40001000000 */
[----:B------:R-:W-:Y:S02]  /*5f70*/  FMNMX.FTZ R121, R155, R22, !PT ;  /* 0x000000169b797209 */ /* 0x000fe40007810000 */
[----:B------:R-:W-:Y:S02]  /*5f80*/  FMNMX.FTZ R12, R100, R7, !PT ;  /* 0x00000007640c7209 */ /* 0x000fe40007810000 */
[----:B------:R-:W-:Y:S02]  /*5f90*/  ISETP.GT.AND P2, PT, R8, 0x10, PT ;  /* 0x000000100800780c */ /* 0x000fe40003f44270 */
[----:B------:R-:W-:Y:S02]  /*5fa0*/  FSEL R159, R159, -INF , P3 ;  /* 0xff8000009f9f7808 */ /* 0x000fe40001800000 */
[----:B------:R-:W-:-:S02]  /*5fb0*/  FMNMX.FTZ R120, R158, R121, !PT ;  /* 0x000000799e787209 */ /* 0x000fc40007810000 */
[----:B------:R-:W-:Y:S01]  /*5fc0*/  FMNMX.FTZ R14, R101, R12, !PT ;  /* 0x0000000c650e7209 */ /* 0x000fe20007810000 */
[----:B------:R-:W-:Y:S01]  /*5fd0*/  IMAD.U32 R12, RZ, RZ, UR40 ;  /* 0x00000028ff0c7e24 */ /* 0x000fe2000f8e00ff */
[----:B------:R-:W-:Y:S02]  /*5fe0*/  ISETP.GT.AND P3, PT, R8, 0x11, PT ;  /* 0x000000110800780c */ /* 0x000fe40003f64270 */
[----:B------:R-:W-:Y:S01]  /*5ff0*/  FSEL R162, R162, -INF , P2 ;  /* 0xff800000a2a27808 */ /* 0x000fe20001000000 */
[----:B------:R-:W0:Y:S01]  /*6000*/  SHFL.BFLY PT, R7, R14, 0x2, 0x1f ;  /* 0x0c401f000e077f89 */ /* 0x000e2200000e0000 */
[----:B------:R-:W-:Y:S02]  /*6010*/  FMNMX.FTZ R121, R159, R120, !PT ;  /* 0x000000789f797209 */ /* 0x000fe40007810000 */
[----:B------:R-:W-:Y:S02]  /*6020*/  ISETP.GT.AND P2, PT, R8, 0x18, PT ;  /* 0x000000180800780c */ /* 0x000fe40003f44270 */
[----:B------:R-:W-:-:S02]  /*6030*/  FSEL R163, R163, -INF , P3 ;  /* 0xff800000a3a37808 */ /* 0x000fc40001800000 */
[----:B------:R-:W-:Y:S02]  /*6040*/  FMNMX.FTZ R120, R162, R121, !PT ;  /* 0x00000079a2787209 */ /* 0x000fe40007810000 */
[----:B------:R-:W-:Y:S02]  /*6050*/  ISETP.GT.AND P3, PT, R8, 0x19, PT ;  /* 0x000000190800780c */ /* 0x000fe40003f64270 */
[----:B------:R-:W-:Y:S02]  /*6060*/  FSEL R166, R166, -INF , P2 ;  /* 0xff800000a6a67808 */ /* 0x000fe40001000000 */
[----:B------:R-:W-:Y:S02]  /*6070*/  FMNMX.FTZ R121, R163, R120, !PT ;  /* 0x00000078a3797209 */ /* 0x000fe40007810000 */
[----:B------:R-:W-:Y:S02]  /*6080*/  FSEL R167, R167, -INF , P3 ;  /* 0xff800000a7a77808 */ /* 0x000fe40001800000 */
[----:B------:R-:W-:-:S02]  /*6090*/  ISETP.GT.AND P2, PT, R8, 0x20, PT ;  /* 0x000000200800780c */ /* 0x000fc40003f44270 */
[----:B------:R-:W-:Y:S02]  /*60a0*/  FMNMX.FTZ R124, R166, R121, !PT ;  /* 0x00000079a67c7209 */ /* 0x000fe40007810000 */
[----:B------:R-:W-:Y:S02]  /*60b0*/  ISETP.GT.AND P3, PT, R8, 0x21, PT ;  /* 0x000000210800780c */ /* 0x000fe40003f64270 */
[----:B------:R-:W-:Y:S02]  /*60c0*/  FSEL R138, R138, -INF , P2 ;  /* 0xff8000008a8a7808 */ /* 0x000fe40001000000 */
[----:B------:R-:W-:Y:S02]  /*60d0*/  FMNMX.FTZ R121, R167, R124, !PT ;  /* 0x0000007ca7797209 */ /* 0x000fe40007810000 */
[----:B------:R-:W-:Y:S02]  /*60e0*/  ISETP.GT.AND P2, PT, R8, 0x28, PT ;  /* 0x000000280800780c */ /* 0x000fe40003f44270 */
[----:B------:R-:W-:-:S02]  /*60f0*/  FSEL R139, R139, -INF , P3 ;  /* 0xff8000008b8b7808 */ /* 0x000fc40001800000 */
[----:B------:R-:W-:Y:S02]  /*6100*/  FMNMX.FTZ R124, R138, R121, !PT ;  /* 0x000000798a7c7209 */ /* 0x000fe40007810000 */
[----:B------:R-:W-:Y:S02]  /*6110*/  ISETP.GT.AND P3, PT, R8, 0x29, PT ;  /* 0x000000290800780c */ /* 0x000fe40003f64270 */
[----:B------:R-:W-:Y:S02]  /*6120*/  FSEL R142, R142, -INF , P2 ;  /* 0xff8000008e8e7808 */ /* 0x000fe40001000000 */
[----:B------:R-:W-:Y:S02]  /*6130*/  FMNMX.FTZ R121, R139, R124, !PT ;  /* 0x0000007c8b797209 */ /* 0x000fe40007810000 */
[----:B0-----:R-:W-:Y:S02]  /*6140*/  FMNMX.FTZ R18, R14, R7, !PT ;  /* 0x000000070e127209 */ /* 0x001fe40007810000 */
[----:B------:R-:W-:-:S02]  /*6150*/  ISETP.GT.AND P2, PT, R8, 0x30, PT ;  /* 0x000000300800780c */ /* 0x000fc40003f44270 */
[----:B------:R-:W-:Y:S01]  /*6160*/  FSEL R143, R143, -INF , P3 ;  /* 0xff8000008f8f7808 */ /* 0x000fe20001800000 */
[----:B------:R-:W0:Y:S01]  /*6170*/  SHFL.BFLY PT, R7, R18, 0x1, 0x1f ;  /* 0x0c201f0012077f89 */ /* 0x000e2200000e0000 */
[----:B------:R-:W-:Y:S02]  /*6180*/  FMNMX.FTZ R128, R142, R121, !PT ;  /* 0x000000798e807209 */ /* 0x000fe40007810000 */
[----:B------:R-:W-:Y:S02]  /*6190*/  ISETP.GT.AND P3, PT, R8, 0x31, PT ;  /* 0x000000310800780c */ /* 0x000fe40003f64270 */
[----:B------:R-:W-:Y:S02]  /*61a0*/  FSEL R146, R146, -INF , P2 ;  /* 0xff80000092927808 */ /* 0x000fe40001000000 */
[----:B------:R-:W-:Y:S02]  /*61b0*/  FMNMX.FTZ R121, R143, R128, !PT ;  /* 0x000000808f797209 */ /* 0x000fe40007810000 */
        /* <DEDUP_REMOVED lines=8> */
[----:B------:R-:W-:Y:S02]  /*6240*/  FMNMX.FTZ R136, R150, R125, !PT ;  /* 0x0000007d96887209 */ /* 0x000fe40007810000 */
[----:B------:R-:W-:Y:S02]  /*6250*/  ISETP.GT.AND P3, PT, R8, 0x41, PT ;  /* 0x000000410800780c */ /* 0x000fe40003f64270 */
[----:B------:R-:W-:Y:S02]  /*6260*/  FSEL R128, R122, -INF , P2 ;  /* 0xff8000007a807808 */ /* 0x000fe40001000000 */
[----:B------:R-:W-:Y:S02]  /*6270*/  FMNMX.FTZ R125, R151, R136, !PT ;  /* 0x00000088977d7209 */ /* 0x000fe40007810000 */
[----:B------:R-:W-:-:S02]  /*6280*/  ISETP.GT.AND P2, PT, R8, 0x48, PT ;  /* 0x000000480800780c */ /* 0x000fc40003f44270 */
[----:B------:R-:W-:Y:S02]  /*6290*/  FSEL R136, R123, -INF , P3 ;  /* 0xff8000007b887808 */ /* 0x000fe40001800000 */
[----:B------:R-:W-:Y:S02]  /*62a0*/  FMNMX.FTZ R125, R128, R125, !PT ;  /* 0x0000007d807d7209 */ /* 0x000fe40007810000 */
[----:B0-----:R-:W-:Y:S02]  /*62b0*/  FMNMX.FTZ R7, R18, R7, !PT ;  /* 0x0000000712077209 */ /* 0x001fe40007810000 */
[----:B------:R-:W-:Y:S02]  /*62c0*/  ISETP.GT.AND P3, PT, R8, 0x49, PT ;  /* 0x000000490800780c */ /* 0x000fe40003f64270 */
[----:B------:R-:W-:Y:S01]  /*62d0*/  FSEL R140, R126, -INF , P2 ;  /* 0xff8000007e8c7808 */ /* 0x000fe20001000000 */
[----:B------:R-:W-:-:S01]  /*62e0*/  FFMA.FTZ R12, R7, R12, -8 ;  /* 0xc1000000070c7423 */ /* 0x000fc2000001000c */
[----:B------:R-:W-:-:S02]  /*62f0*/  FMNMX.FTZ R125, R136, R125, !PT ;  /* 0x0000007d887d7209 */ /* 0x000fc40007810000 */
[----:B------:R-:W-:Y:S02]  /*6300*/  ISETP.GT.AND P2, PT, R8, 0x50, PT ;  /* 0x000000500800780c */ /* 0x000fe40003f44270 */
[----:B------:R-:W-:Y:S02]  /*6310*/  FSEL R127, R127, -INF , P3 ;  /* 0xff8000007f7f7808 */ /* 0x000fe40001800000 */
[----:B------:R-:W-:Y:S02]  /*6320*/  FMNMX.FTZ R144, R140, R125, !PT ;  /* 0x0000007d8c907209 */ /* 0x000fe40007810000 */
[----:B------:R-:W-:Y:S02]  /*6330*/  FSETP.NEU.FTZ.AND P1, PT, R7, -INF , PT ;  /* 0xff8000000700780b */ /* 0x000fe40003f3d000 */
[----:B------:R-:W-:Y:S02]  /*6340*/  ISETP.GT.AND P3, PT, R8, 0x51, PT ;  /* 0x000000510800780c */ /* 0x000fe40003f64270 */
[----:B------:R-:W-:-:S02]  /*6350*/  FSEL R130, R130, -INF , P2 ;  /* 0xff80000082827808 */ /* 0x000fc40001000000 */
[----:B------:R-:W-:Y:S02]  /*6360*/  FMNMX.FTZ R125, R127, R144, !PT ;  /* 0x000000907f7d7209 */ /* 0x000fe40007810000 */
[----:B------:R-:W-:Y:S02]  /*6370*/  FSEL R12, R12, RZ, P1 ;  /* 0x000000ff0c0c7208 */ /* 0x000fe40000800000 */
[----:B------:R-:W-:Y:S02]  /*6380*/  ISETP.GT.AND P2, PT, R8, 0x58, PT ;  /* 0x000000580800780c */ /* 0x000fe40003f44270 */
[----:B------:R-:W-:Y:S01]  /*6390*/  FSEL R131, R131, -INF , P3 ;  /* 0xff80000083837808 */ /* 0x000fe20001800000 */
[----:B------:R-:W-:-:S01]  /*63a0*/  FFMA.FTZ R152, R153, UR40, -R12 ;  /* 0x0000002899987c23 */ /* 0x000fc2000801080c */
[----:B------:R-:W-:Y:S01]  /*63b0*/  FMNMX.FTZ R144, R130, R125, !PT ;  /* 0x0000007d82907209 */ /* 0x000fe20007810000 */
[----:B------:R-:W-:-:S01]  /*63c0*/  FFMA.FTZ R154, R149, UR40, -R12 ;  /* 0x00000028959a7c23 */ /* 0x000fc2000801080c */
[----:B------:R-:W-:Y:S01]  /*63d0*/  ISETP.GT.AND P3, PT, R8, 0x59, PT ;  /* 0x000000590800780c */ /* 0x000fe20003f64270 */
[----:B------:R0:W-:Y:S01]  /*63e0*/  MUFU.EX2 R125, R152 ;  /* 0x00000098007d7308 */ /* 0x0001e20000000800 */
[----:B------:R-:W-:Y:S01]  /*63f0*/  FSEL R134, R134, -INF , P2 ;  /* 0xff80000086867808 */ /* 0x000fe20001000000 */
[--C-:B------:R-:W-:Y:S01]  /*6400*/  FFMA.FTZ R14, R13, UR40, -R12.reuse ;  /* 0x000000280d0e7c23 */ /* 0x100fe2000801080c */
[----:B------:R-:W-:Y:S01]  /*6410*/  FMNMX.FTZ R153, R131, R144, !PT ;  /* 0x0000009083997209 */ /* 0x000fe20007810000 */
[--C-:B------:R-:W-:Y:S01]  /*6420*/  FFMA.FTZ R126, R157, UR40, -R12.reuse ;  /* 0x000000289d7e7c23 */ /* 0x100fe2000801080c */
[----:B------:R-:W-:Y:S01]  /*6430*/  FSEL R135, R135, -INF , P3 ;  /* 0xff80000087877808 */ /* 0x000fe20001800000 */
[--C-:B------:R-:W-:Y:S01]  /*6440*/  FFMA.FTZ R13, R15, UR40, -R12.reuse ;  /* 0x000000280f0d7c23 */ /* 0x100fe2000801080c */
[----:B------:R-:W-:Y:S01]  /*6450*/  ISETP.GT.AND P2, PT, R8, 0x60, PT ;  /* 0x000000600800780c */ /* 0x000fe20003f44270 */
[--C-:B------:R-:W-:Y:S01]  /*6460*/  FFMA.FTZ R18, R19, UR40, -R12.reuse ;  /* 0x0000002813127c23 */ /* 0x100fe2000801080c */
[----:B------:R-:W-:Y:S01]  /*6470*/  FMNMX.FTZ R148, R134, R153, !PT ;  /* 0x0000009986947209 */ /* 0x000fe20007810000 */
[--C-:B------:R-:W-:Y:S01]  /*6480*/  FFMA.FTZ R11, R11, UR40, -R12.reuse ;  /* 0x000000280b0b7c23 */ /* 0x100fe2000801080c */
[----:B------:R-:W-:Y:S01]  /*6490*/  ISETP.GT.AND P3, PT, R8, 0x61, PT ;  /* 0x000000610800780c */ /* 0x000fe20003f64270 */
[--C-:B------:R-:W-:Y:S01]  /*64a0*/  FFMA.FTZ R15, R179, UR40, -R12.reuse ;  /* 0x00000028b30f7c23 */ /* 0x100fe2000801080c */
[----:B------:R-:W-:Y:S01]  /*64b0*/  FSEL R144, R106, -INF , P2 ;  /* 0xff8000006a907808 */ /* 0x000fe20001000000 */
        /* <DEDUP_REMOVED lines=15> */
[C---:B------:R-:W-:Y:S01]  /*65b0*/  ISETP.GT.AND P2, PT, R8.reuse, 0x70, PT ;  /* 0x000000700800780c */ /* 0x040fe20003f44270 */
[--C-:B------:R-:W-:Y:S01]  /*65c0*/  FFMA.FTZ R124, R171, UR40, -R12.reuse ;  /* 0x00000028ab7c7c23 */ /* 0x100fe2000801080c */
[----:B------:R-:W-:Y:S01]  /*65d0*/  FSEL R111, R111, -INF , P3 ;  /* 0xff8000006f6f7808 */ /* 0x000fe20001800000 */
[--C-:B------:R-:W-:Y:S01]  /*65e0*/  FFMA.FTZ R169, R169, UR40, -R12.reuse ;  /* 0x00000028a9a97c23 */ /* 0x100fe2000801080c */
[----:B0-----:R-:W-:Y:S01]  /*65f0*/  FMNMX.FTZ R152, R145, R110, !PT ;  /* 0x0000006e91987209 */ /* 0x001fe20007810000 */
[--C-:B------:R-:W-:Y:S01]  /*6600*/  FFMA.FTZ R165, R165, UR40, -R12.reuse ;  /* 0x00000028a5a57c23 */ /* 0x100fe2000801080c */
[----:B------:R-:W-:Y:S01]  /*6610*/  ISETP.GT.AND P3, PT, R8, 0x71, PT ;  /* 0x000000710800780c */ /* 0x000fe20003f64270 */
[----:B------:R0:W-:Y:S01]  /*6620*/  MUFU.EX2 R110, R149 ;  /* 0x00000095006e7308 */ /* 0x0001e20000000800 */
        /* <DEDUP_REMOVED lines=9> */
[--C-:B0-----:R-:W-:Y:S01]  /*66c0*/  FFMA.FTZ R149, R132, UR40, -R12.reuse ;  /* 0x0000002884957c23 */ /* 0x101fe2000801080c */
        /* <DEDUP_REMOVED lines=31> */
[----:B------:R-:W-:Y:S01]  /*68c0*/  FFMA.FTZ R101, R101, UR40, -R12 ;  /* 0x0000002865657c23 */ /* 0x000fe2000801080c */
[----:B------:R-:W-:Y:S01]  /*68d0*/  FSEL R95, R95, -INF , P3 ;  /* 0xff8000005f5f7808 */ /* 0x000fe20001800000 */
[----:B------:R-:W-:Y:S01]  /*68e0*/  MUFU.EX2 R11, R11 ;  /* 0x0000000b000b7308 */ /* 0x000fe20000000800 */
[----:B------:R-:W-:-:S02]  /*68f0*/  FMNMX.FTZ R152, R132, R137, !PT ;  /* 0x0000008984987209 */ /* 0x000fc40007810000 */
[----:B------:R-:W-:Y:S02]  /*6900*/  ISETP.GT.AND P3, PT, R8, 0x91, PT ;  /* 0x000000910800780c */ /* 0x000fe40003f64270 */
[----:B------:R-:W-:Y:S02]  /*6910*/  FSEL R98, R98, -INF , P2 ;  /* 0xff80000062627808 */ /* 0x000fe40001000000 */
[----:B------:R-:W-:Y:S01]  /*6920*/  FMNMX.FTZ R137, R95, R152, !PT ;  /* 0x000000985f897209 */ /* 0x000fe20007810000 */
[----:B------:R-:W-:Y:S01]  /*6930*/  MUFU.EX2 R14, R14 ;  /* 0x0000000e000e7308 */ /* 0x000fe20000000800 */
[----:B------:R-:W-:Y:S02]  /*6940*/  ISETP.GT.AND P2, PT, R8, 0x98, PT ;  /* 0x000000980800780c */ /* 0x000fe40003f44270 */
[----:B------:R-:W-:Y:S02]  /*6950*/  FSEL R99, R99, -INF , P3 ;  /* 0xff80000063637808 */ /* 0x000fe40001800000 */
[----:B------:R-:W-:-:S02]  /*6960*/  FMNMX.FTZ R152, R98, R137, !PT ;  /* 0x0000008962987209 */ /* 0x000fc40007810000 */
[----:B------:R-:W-:Y:S01]  /*6970*/  ISETP.GT.AND P3, PT, R8, 0x99, PT ;  /* 0x000000990800780c */ /* 0x000fe20003f64270 */
[----:B------:R0:W-:Y:S01]  /*6980*/  MUFU.EX2 R106, R154 ;  /* 0x0000009a006a7308 */ /* 0x0001e20000000800 */
[----:B------:R-:W-:Y:S02]  /*6990*/  FSEL R102, R102, -INF , P2 ;  /* 0xff80000066667808 */ /* 0x000fe40001000000 */
[----:B------:R-:W-:Y:S02]  /*69a0*/  FMNMX.FTZ R137, R99, R152, !PT ;  /* 0x0000009863897209 */ /* 0x000fe40007810000 */
[----:B------:R-:W-:Y:S02]  /*69b0*/  FSEL R103, R103, -INF , P3 ;  /* 0xff80000067677808 */ /* 0x000fe40001800000 */
[----:B------:R-:W-:Y:S01]  /*69c0*/  FMNMX.FTZ R8, R102, R137, !PT ;  /* 0x0000008966087209 */ /* 0x000fe20007810000 */
[----:B------:R-:W-:Y:S01]  /*69d0*/  MUFU.EX2 R13, R13 ;  /* 0x0000000d000d7308 */ /* 0x000fe20000000800 */
[----:B------:R-:W-:-:S02]  /*69e0*/  FSEL R160, R7, RZ, P1 ;  /* 0x000000ff07a07208 */ /* 0x000fc40000800000 */
[----:B------:R-:W-:-:S03]  /*69f0*/  FMNMX.FTZ R8, R103, R8, !PT ;  /* 0x0000000867087209 */ /* 0x000fc60007810000 */
[----:B------:R-:W-:Y:S02]  /*6a00*/  FADD.FTZ R160, -R160, R9 ;  /* 0x00000009a0a07221 */ /* 0x000fe40000010100 */
[----:B------:R-:W1:Y:S01]  /*6a10*/  SHFL.BFLY PT, R137, R8, 0x2, 0x1f ;  /* 0x0c401f0008897f89 */ /* 0x000e6200000e0000 */
[----:B------:R2:W-:Y:S01]  /*6a20*/  MUFU.EX2 R94, R149 ;  /* 0x00000095005e7308 */ /* 0x0005e20000000800 */
[----:B------:R-:W-:-:S07]  /*6a30*/  FMUL.FTZ R160, R160, UR40 ;  /* 0x00000028a0a07c20 */ /* 0x000fce0008410000 */
[----:B------:R-:W-:Y:S08]  /*6a40*/  MUFU.EX2 R18, R18 ;  /* 0x0000001200127308 */ /* 0x000ff00000000800 */
[----:B------:R-:W-:Y:S01]  /*6a50*/  MUFU.EX2 R15, R15 ;  /* 0x0000000f000f7308 */ /* 0x000fe20000000800 */
[----:B-1----:R-:W-:-:S07]  /*6a60*/  FMNMX.FTZ R137, R8, R137, !PT ;  /* 0x0000008908897209 */ /* 0x002fce0007810000 */
[----:B------:R-:W-:Y:S01]  /*6a70*/  MUFU.EX2 R20, R20 ;  /* 0x0000001400147308 */ /* 0x000fe20000000800 */
[----:B------:R-:W1:Y:S07]  /*6a80*/  SHFL.BFLY PT, R8, R137, 0x1, 0x1f ;  /* 0x0c201f0089087f89 */ /* 0x000e6e00000e0000 */
[----:B------:R-:W-:Y:S08]  /*6a90*/  MUFU.EX2 R19, R19 ;  /* 0x0000001300137308 */ /* 0x000ff00000000800 */
[----:B------:R-:W-:Y:S08]  /*6aa0*/  MUFU.EX2 R22, R22 ;  /* 0x0000001600167308 */ /* 0x000ff00000000800 */
[----:B------:R-:W-:Y:S01]  /*6ab0*/  MUFU.EX2 R21, R21 ;  /* 0x0000001500157308 */ /* 0x000fe20000000800 */
[----:B-1----:R-:W-:Y:S01]  /*6ac0*/  FMNMX.FTZ R8, R137, R8, !PT ;  /* 0x0000000889087209 */ /* 0x002fe20007810000 */
[----:B------:R-:W-:-:S03]  /*6ad0*/  IMAD.U32 R137, RZ, RZ, UR40 ;  /* 0x00000028ff897e24 */ /* 0x000fc6000f8e00ff */
[C---:B------:R-:W-:Y:S01]  /*6ae0*/  FSETP.NEU.FTZ.AND P2, PT, R8.reuse, -INF , PT ;  /* 0xff8000000800780b */ /* 0x040fe20003f5d000 */
[----:B------:R-:W-:-:S02]  /*6af0*/  FFMA.FTZ R137, R8, R137, -8 ;  /* 0xc100000008897423 */ /* 0x000fc40000010089 */
[----:B------:R-:W-:Y:S01]  /*6b00*/  MUFU.EX2 R120, R120 ;  /* 0x0000007800787308 */ /* 0x000fe20000000800 */
[----:B------:R-:W-:Y:S02]  /*6b10*/  FSEL R157, R8, RZ, P2 ;  /* 0x000000ff089d7208 */ /* 0x000fe40001000000 */
[----:B------:R-:W-:-:S03]  /*6b20*/  FSEL R12, R137, RZ, P2 ;  /* 0x000000ff890c7208 */ /* 0x000fc60001000000 */
[----:B------:R-:W-:Y:S02]  /*6b30*/  FADD.FTZ R157, -R157, R10 ;  /* 0x0000000a9d9d7221 */ /* 0x000fe40000010100 */
[----:B------:R-:W-:Y:S01]  /*6b40*/  MUFU.EX2 R23, R23 ;  /* 0x0000001700177308 */ /* 0x000fe20000000800 */
[----:B------:R-:W-:-:S01]  /*6b50*/  FFMA.FTZ R152, R155, UR40, -R12 ;  /* 0x000000289b987c23 */ /* 0x000fc2000801080c */
[--C-:B------:R-:W-:Y:S01]  /*6b60*/  FFMA.FTZ R155, R136, UR40, -R12.reuse ;  /* 0x00000028889b7c23 */ /* 0x100fe2000801080c */
[----:B------:R-:W-:-:S01]  /*6b70*/  FFMA.FTZ R17, R17, UR40, -R12 ;  /* 0x0000002811117c23 */ /* 0x000fc2000801080c */
[----:B------:R-:W-:Y:S01]  /*6b80*/  FMUL.FTZ R136, R157, UR40 ;  /* 0x000000289d887c20 */ /* 0x000fe20008410000 */
[----:B------:R-:W-:-:S01]  /*6b90*/  FFMA.FTZ R137, R158, UR40, -R12 ;  /* 0x000000289e897c23 */ /* 0x000fc2000801080c */
[--C-:B0-----:R-:W-:Y:S01]  /*6ba0*/  FFMA.FTZ R154, R159, UR40, -R12.reuse ;  /* 0x000000289f9a7c23 */ /* 0x101fe2000801080c */
[----:B--2---:R-:W-:-:S01]  /*6bb0*/  FFMA.FTZ R149, R162, UR40, -R12 ;  /* 0x00000028a2957c23 */ /* 0x004fc2000801080c */
        /* <DEDUP_REMOVED lines=34> */
[----:B------:R-:W-:Y:S01]  /*6de0*/  FADD.FTZ R0, R14, R157 ;  /* 0x0000009d0e007221 */ /* 0x000fe20000010000 */
[----:B------:R-:W-:-:S03]  /*6df0*/  FFMA.FTZ R102, R102, UR40, -R12 ;  /* 0x0000002866667c23 */ /* 0x000fc6000801080c */
[----:B------:R-:W-:Y:S02]  /*6e00*/  FADD.FTZ R135, R13, R0 ;  /* 0x000000000d877221 */ /* 0x000fe40000010000 */
[----:B------:R-:W1:Y:S01]  /*6e10*/  MUFU.EX2 R154, R154 ;  /* 0x0000009a009a7308 */ /* 0x000e620000000800 */
[----:B0-----:R-:W-:-:S01]  /*6e20*/  FADD.FTZ R4, R152, R159 ;  /* 0x0000009f98047221 */ /* 0x001fc20000010000 */
[----:B------:R-:W-:Y:S01]  /*6e30*/  FADD.FTZ R0, R18, R135 ;  /* 0x0000008712007221 */ /* 0x000fe20000010000 */
[----:B------:R-:W-:-:S01]  /*6e40*/  FFMA.FTZ R135, R144, UR40, -R12 ;  /* 0x0000002890877c23 */ /* 0x000fc2000801080c */
[--C-:B------:R-:W-:Y:S01]  /*6e50*/  FFMA.FTZ R144, R148, UR40, -R12.reuse ;  /* 0x0000002894907c23 */ /* 0x100fe2000801080c */
[----:B------:R-:W-:-:S03]  /*6e60*/  FFMA.FTZ R148, R111, UR40, -R12 ;  /* 0x000000286f947c23 */ /* 0x000fc6000801080c */
[----:B------:R-:W0:Y:S01]  /*6e70*/  MUFU.EX2 R149, R149 ;  /* 0x0000009500957308 */ /* 0x000e220000000800 */
[----:B--2---:R-:W-:-:S07]  /*6e80*/  FADD.FTZ R157, R137, R4 ;  /* 0x00000004899d7221 */ /* 0x004fce0000010000 */
        /* <DEDUP_REMOVED lines=12> */
[----:B-1----:R-:W-:-:S01]  /*6f50*/  FADD.FTZ R159, R153, R4 ;  /* 0x00000004999f7221 */ /* 0x002fc20000010000 */
[----:B------:R-:W-:-:S04]  /*6f60*/  FADD.FTZ R4, R120, R157 ;  /* 0x0000009d78047221 */ /* 0x000fc80000010000 */
[----:B------:R-:W-:Y:S02]  /*6f70*/  FADD.FTZ R111, R23, R4 ;  /* 0x00000004176f7221 */ /* 0x000fe40000010000 */
        /* <DEDUP_REMOVED lines=10> */
[----:B------:R-:W-:-:S06]  /*7020*/  FFMA.FTZ R111, R141, UR40, -R12 ;  /* 0x000000288d6f7c23 */ /* 0x000fcc000801080c */
        /* <DEDUP_REMOVED lines=16> */
[--C-:B------:R-:W-:Y:S01]  /*7130*/  FFMA.FTZ R115, R118, UR40, -R12.reuse ;  /* 0x0000002876737c23 */ /* 0x100fe2000801080c */
[----:B------:R-:W-:-:S02]  /*7140*/  FFMA.FTZ R12, R103, UR40, -R12 ;  /* 0x00000028670c7c23 */ /* 0x000fc4000801080c */
[----:B------:R-:W-:-:S03]  /*7150*/  FADD.FTZ R157, R125, R4 ;  /* 0x000000047d9d7221 */ /* 0x000fc60000010000 */
        /* <DEDUP_REMOVED lines=8> */
[----:B--2---:R-:W-:-:S04]  /*71e0*/  FADD.FTZ R141, R107, R4 ;  /* 0x000000046b8d7221 */ /* 0x004fc80000010000 */
[----:B------:R-:W-:-:S03]  /*71f0*/  FADD.FTZ R141, R110, R141 ;  /* 0x0000008d6e8d7221 */ /* 0x000fc60000010000 */
        /* <DEDUP_REMOVED lines=8> */
[----:B------:R-:W-:Y:S01]  /*7280*/  MUFU.EX2 R131, R131 ;  /* 0x0000008300837308 */ /* 0x000fe20000000800 */
[----:B0-----:R-:W-:-:S04]  /*7290*/  FADD.FTZ R157, R129, R4 ;  /* 0x00000004819d7221 */ /* 0x001fc80000010000 */
[----:B------:R-:W-:-:S03]  /*72a0*/  FADD.FTZ R4, R94, R157 ;  /* 0x0000009d5e047221 */ /* 0x000fc60000010000 */
        /* <DEDUP_REMOVED lines=17> */
[----:B------:R-:W2:Y:S01]  /*73c0*/  MUFU.EX2 R148, R148 ;  /* 0x0000009400947308 */ /* 0x000ea20000000800 */
[----:B------:R-:W-:-:S04]  /*73d0*/  FADD.FTZ R119, R135, R0 ;  /* 0x0000000087777221 */ /* 0x000fc80000010000 */
[----:B------:R-:W-:-:S03]  /*73e0*/  FADD.FTZ R0, R144, R119 ;  /* 0x0000007790007221 */ /* 0x000fc60000010000 */
[----:B------:R-:W3:Y:S01]  /*73f0*/  MUFU.EX2 R112, R112 ;  /* 0x0000007000707308 */ /* 0x000ee20000000800 */
[----:B0-----:R-:W-:-:S01]  /*7400*/  FADD.FTZ R119, R145, R0 ;  /* 0x0000000091777221 */ /* 0x001fc20000010000 */
[----:B-1----:R-:W-:-:S06]  /*7410*/  FADD.FTZ R141, R109, R4 ;  /* 0x000000046d8d7221 */ /* 0x002fcc0000010000 */
[----:B------:R-:W0:Y:S01]  /*7420*/  MUFU.EX2 R111, R111 ;  /* 0x0000006f006f7308 */ /* 0x000e220000000800 */
[----:B--2---:R-:W-:-:S07]  /*7430*/  FADD.FTZ R0, R148, R119 ;  /* 0x0000007794007221 */ /* 0x004fce0000010000 */
        /* <DEDUP_REMOVED lines=11> */
[----:B-1----:R-:W-:-:S04]  /*74f0*/  FADD.FTZ R0, R115, R0 ;  /* 0x0000000073007221 */ /* 0x002fc80000010000 */
[----:B------:R-:W-:-:S03]  /*7500*/  FADD.FTZ R119, R118, R0 ;  /* 0x0000000076777221 */ /* 0x000fc60000010000 */
[----:B------:R-:W0:Y:S08]  /*7510*/  MUFU.EX2 R90, R90 ;  /* 0x0000005a005a7308 */ /* 0x000e300000000800 */
[----:B------:R-:W-:Y:S08]  /*7520*/  MUFU.EX2 R89, R89 ;  /* 0x0000005900597308 */ /* 0x000ff00000000800 */
[----:B------:R-:W1:Y:S08]  /*7530*/  MUFU.EX2 R91, R91 ;  /* 0x0000005b005b7308 */ /* 0x000e700000000800 */
[----:B------:R-:W-:Y:S08]  /*7540*/  MUFU.EX2 R92, R92 ;  /* 0x0000005c005c7308 */ /* 0x000ff00000000800 */
[----:B------:R-:W3:Y:S08]  /*7550*/  MUFU.EX2 R157, R132 ;  /* 0x00000084009d7308 */ /* 0x000ef00000000800 */
[----:B------:R-:W-:Y:S08]  /*7560*/  MUFU.EX2 R93, R93 ;  /* 0x0000005d005d7308 */ /* 0x000ff00000000800 */
[----:B------:R2:W4:Y:S08]  /*7570*/  MUFU.EX2 R159, R95 ;  /* 0x0000005f009f7308 */ /* 0x0005300000000800 */
[----:B------:R-:W5:Y:S01]  /*7580*/  MUFU.EX2 R96, R96 ;  /* 0x0000006000607308 */ /* 0x000f620000000800 */
[----:B--2---:R-:W-:-:S01]  /*7590*/  FADD.FTZ R95, R117, R4 ;  /* 0x00000004755f7221 */ /* 0x004fc20000010000 */
[----:B0-----:R-:W-:-:S03]  /*75a0*/  FADD.FTZ R4, R90, R119 ;  /* 0x000000775a047221 */ /* 0x001fc60000010000 */
[----:B------:R-:W-:Y:S01]  /*75b0*/  FADD.FTZ R0, R88, R95 ;  /* 0x0000005f58007221 */ /* 0x000fe20000010000 */
[----:B-1----:R-:W-:-:S02]  /*75c0*/  FADD.FTZ R4, R91, R4 ;  /* 0x000000045b047221 */ /* 0x002fc40000010000 */
[----:B------:R-:W0:Y:S01]  /*75d0*/  MUFU.EX2 R171, R98 ;  /* 0x0000006200ab7308 */ /* 0x000e220000000800 */
[----:B------:R-:W-:-:S01]  /*75e0*/  FADD.FTZ R95, R89, R0 ;  /* 0x00000000595f7221 */ /* 0x000fc20000010000 */
[----:B---3--:R-:W-:-:S03]  /*75f0*/  FADD.FTZ R4, R157, R4 ;  /* 0x000000049d047221 */ /* 0x008fc60000010000 */
[----:B------:R-:W-:Y:S01]  /*7600*/  FADD.FTZ R0, R92, R95 ;  /* 0x0000005f5c007221 */ /* 0x000fe20000010000 */
[----:B----4-:R-:W-:-:S02]  /*7610*/  FADD.FTZ R4, R159, R4 ;  /* 0x000000049f047221 */ /* 0x010fc40000010000 */
[----:B------:R-:W1:Y:S01]  /*7620*/  MUFU.EX2 R97, R97 ;  /* 0x0000006100617308 */ /* 0x000e620000000800 */
[----:B------:R-:W-:-:S04]  /*7630*/  FADD.FTZ R95, R93, R0 ;  /* 0x000000005d5f7221 */ /* 0x000fc80000010000 */
[----:B-----5:R-:W-:-:S03]  /*7640*/  FADD.FTZ R0, R96, R95 ;  /* 0x0000005f60007221 */ /* 0x020fc60000010000 */
        /* <DEDUP_REMOVED lines=14> */
.L_x_2563:
        /* <DEDUP_REMOVED lines=14> */
[----:B------:R-:W-:Y:S01]  /*7810*/  FMUL.FTZ R24, R24, R10 ;  /* 0x0000000a18187220 */ /* 0x000fe20000410000 */
        /* <DEDUP_REMOVED lines=101> */
[----:B------:R-:W-:-:S05]  /*7e70*/  UMOV UR55, UR56 ;  /* 0x0000003800377c82 */ /* 0x000fca0008000000 */
.L_x_2553:
[----:B------:R-:W-:-:S06]  /*7e80*/  UISETP.GE.AND UP0, UPT, UR55, UR39, UPT ;  /* 0x000000273700728c */ /* 0x000fcc000bf06270 */
[----:B------:R-:W-:-:S13]  /*7e90*/  PLOP3.LUT P1, PT, PT, PT, UP0, 0x80, 0x0 ;  /* 0x000000000000781c */ /* 0x000fda0003f2f008 */
[----:B------:R-:W-:Y:S05]  /*7ea0*/  @!P1 BRA `(.L_x_2565) ;  /* 0x0000002800409947 */ /* 0x000fea0003800000 */
[C---:B------:R-:W-:Y:S01]  /*7eb0*/  VIADD R5, R16.reuse, 0x8 ;  /* 0x0000000810057836 */ /* 0x040fe20000000000 */
[----:B------:R-:W-:Y:S01]  /*7ec0*/  IADD3 R16, -R16, 0xb, RZ ;  /* 0x0000000b10107810 */ /* 0x000fe20007ffe1ff */
[----:B------:R-:W-:Y:S01]  /*7ed0*/  IMAD.MOV.U32 R9, RZ, RZ, R8 ;  /* 0x000000ffff097224 */ /* 0x000fe200078e0008 */
[----:B------:R-:W-:Y:S01]  /*7ee0*/  UMOV UR49, UR45 ;  /* 0x0000002d00317c82 */ /* 0x000fe20008000000 */
[----:B------:R-:W-:Y:S01]  /*7ef0*/  IMAD.MOV.U32 R6, RZ, RZ, R7 ;  /* 0x000000ffff067224 */ /* 0x000fe200078e0007 */
[----:B------:R-:W-:-:S06]  /*7f00*/  UMOV UR48, UR47 ;  /* 0x0000002f00307c82 */ /* 0x000fcc0008000000 */
.L_x_2576:
[----:B------:R-:W-:Y:S01]  /*7f10*/  UIADD3 UR47, UR48, 0x1, URZ ;  /* 0x00000001302f7890 */ /* 0x000fe2000fffe03f */
[----:B------:R-:W-:-:S03]  /*7f20*/  ISETP.NE.AND P2, PT, RZ, UR42, PT ;  /* 0x0000002aff007c0c */ /* 0x000fc6000bf45270 */
[----:B------:R-:W-:-:S04]  /*7f30*/  UISETP.NE.AND UP0, UPT, UR47, 0x2, UPT ;  /* 0x000000022f00788c */ /* 0x000fc8000bf05270 */
[----:B------:R-:W-:Y:S02]  /*7f40*/  USEL UR45, URZ, 0x1, UP0 ;  /* 0x000000013f2d7887 */ /* 0x000fe40008000000 */
[----:B------:R-:W-:Y:S02]  /*7f50*/  USEL UR47, UR47, URZ, UP0 ;  /* 0x0000003f2f2f7287 */ /* 0x000fe40008000000 */
[----:B------:R-:W-:Y:S02]  /*7f60*/  ULOP3.LUT UR45, UR49, UR45, URZ, 0x3c, !UPT ;  /* 0x0000002d312d7292 */ /* 0x000fe4000f8e3c3f */
[----:B--2---:R-:W-:Y:S10]  /*7f70*/  @P2 BRA `(.L_x_2566) ;  /* 0x00000000002c2947 */ /* 0x004ff40003800000 */
[----:B------:R-:W-:Y:S05]  /*7f80*/  @!P0 BRA `(.L_x_2567) ;  /* 0x0000000000048947 */ /* 0x000fea0003800000 */
[----:B------:R-:W-:Y:S01]  /*7f90*/  BPT.TRAP 0x1 ;  /* 0x000000040000795c */ /* 0x000fe20000300000 */
.L_x_2567:
[----:B------:R-:W-:Y:S01]  /*7fa0*/  ULEA UR6, UR47, UR41, 0x3 ;  /* 0x000000292f067291 */ /* 0x000fe2000f8e183f */
[----:B------:R-:W-:-:S05]  /*7fb0*/  IMAD.U32 R7, RZ, RZ, UR45 ;  /* 0x0000002dff077e24 */ /* 0x000fca000f8e00ff */
[----:B------:R-:W-:-:S04]  /*7fc0*/  SHF.L.U32 R7, R7, 0x1f, RZ ;  /* 0x0000001f07077819 */ /* 0x000fc800000006ff */
[----:B------:R0:W1:Y:S01]  /*7fd0*/  SYNCS.PHASECHK.TRANS64.TRYWAIT P1, [UR6+0x22830], R7 ;  /* 0x02283007ff0075a7 */ /* 0x0000620008020146 */
[----:B------:R-:W-:Y:S05]  /*7fe0*/  @!P0 BRA `(.L_x_2568) ;  /* 0x0000000000048947 */ /* 0x000fea0003800000 */
[----:B------:R-:W-:Y:S01]  /*7ff0*/  BPT.TRAP 0x1 ;  /* 0x000000040000795c */ /* 0x000fe20000300000 */
.L_x_2568:
[----:B-1----:R-:W-:Y:S05]  /*8000*/  @P1 BRA `(.L_x_2566) ;  /* 0x0000000000081947 */ /* 0x002fea0003800000 */
[----:B------:R-:W1:Y:S02]  /*8010*/  SYNCS.PHASECHK.TRANS64.TRYWAIT P1, [UR6+0x22830], R7 ;  /* 0x02283007ff0075a7 */ /* 0x000e640008020146 */
[----:B-1----:R-:W-:Y:S05]  /*8020*/  @!P1 BRA `(.L_x_2569) ;  /* 0x000000a800409947 */ /* 0x002fea0003800000 */
.L_x_2566:
        /* <DEDUP_REMOVED lines=130> */
.L_x_2571:
[----:B------:R-:W-:Y:S01]  /*8850*/  ULEA UR6, UR48, UR41, 0x3 ;  /* 0x0000002930067291 */ /* 0x000fe2000f8e183f */
[----:B01----:R-:W-:-:S05]  /*8860*/  IMAD.U32 R7, RZ, RZ, UR49 ;  /* 0x00000031ff077e24 */ /* 0x003fca000f8e00ff */
[----:B------:R-:W-:-:S04]  /*8870*/  SHF.L.U32 R7, R7, 0x1f, RZ ;  /* 0x0000001f07077819 */ /* 0x000fc800000006ff */
[----:B------:R0:W1:Y:S01]  /*8880*/  SYNCS.PHASECHK.TRANS64.TRYWAIT P1, [UR6+0x22850], R7 ;  /* 0x02285007ff0075a7 */ /* 0x0000620008020146 */
[----:B------:R-:W-:Y:S05]  /*8890*/  @!P0 BRA `(.L_x_2572) ;  /* 0x0000000000048947 */ /* 0x000fea0003800000 */
[----:B------:R-:W-:Y:S01]  /*88a0*/  BPT.TRAP 0x1 ;  /* 0x000000040000795c */ /* 0x000fe20000300000 */
.L_x_2572:
[----:B-1----:R-:W-:Y:S05]  /*88b0*/  @P1 BRA `(.L_x_2570) ;  /* 0x0000000000081947 */ /* 0x002fea0003800000 */
[----:B------:R-:W1:Y:S02]  /*88c0*/  SYNCS.PHASECHK.TRANS64.TRYWAIT P1, [UR6+0x22850], R7 ;  /* 0x02285007ff0075a7 */ /* 0x000e640008020146 */
[----:B-1----:R-:W-:Y:S05]  /*88d0*/  @!P1 BRA `(.L_x_2573) ;  /* 0x000000a0002c9947 */ /* 0x002fea0003800000 */
.L_x_2570:
        /* <DEDUP_REMOVED lines=33> */
.L_x_2574:
[----:B-1----:R-:W-:Y:S01]  /*8af0*/  FMNMX.FTZ R8, R152, R6, !PT ;  /* 0x0000000698087209 */ /* 0x002fe20007810000 */
        /* <DEDUP_REMOVED lines=97> */
[----:B------:R-:W-:Y:S01]  /*9110*/  FMUL.FTZ R14, R6, UR40 ;  /* 0x00000028060e7c20 */ /* 0x000fe20008410000 */
[----:B------:R-:W-:Y:S01]  /*9120*/  FFMA.FTZ R21, R137, UR40, -R168 ;  /* 0x0000002889157c23 */ /* 0x000fe200080108a8 */
[----:B------:R-:W-:-:S01]  /*9130*/  FADD.FTZ R6, -R8, R9 ;  /* 0x0000000908067221 */ /* 0x000fc20000010100 */
[--C-:B------:R-:W-:Y:S01]  /*9140*/  FFMA.FTZ R137, R145, UR40, -R168.reuse ;  /* 0x0000002891897c23 */ /* 0x100fe200080108a8 */
[----:B------:R-:W-:-:S01]  /*9150*/  FFMA.FTZ R145, R101, UR40, -R168 ;  /* 0x0000002865917c23 */ /* 0x000fc200080108a8 */
[----:B------:R-:W-:Y:S01]  /*9160*/  FFMA.FTZ R101, R8, R149, -8 ;  /* 0xc100000008657423 */ /* 0x000fe20000010095 */
[----:B------:R-:W-:Y:S01]  /*9170*/  FMUL.FTZ R11, R6, UR40 ;  /* 0x00000028060b7c20 */ /* 0x000fe20008410000 */
[--C-:B------:R-:W-:Y:S01]  /*9180*/  FFMA.FTZ R6, R152, UR40, -R168.reuse ;  /* 0x0000002898067c23 */ /* 0x100fe200080108a8 */
[----:B------:R-:W-:-:S01]  /*9190*/  FFMA.FTZ R20, R140, UR40, -R168 ;  /* 0x000000288c147c23 */ /* 0x000fc200080108a8 */
[----:B------:R-:W-:Y:S01]  /*91a0*/  FFMA.FTZ R140, R154, UR40, -R101 ;  /* 0x000000289a8c7c23 */ /* 0x000fe20008010865 */
[----:B------:R-:W-:-:S01]  /*91b0*/  FFMA.FTZ R13, R153, UR40, -R168 ;  /* 0x00000028990d7c23 */ /* 0x000fc200080108a8 */
[----:B------:R-:W-:Y:S01]  /*91c0*/  FFMA.FTZ R149, R155, UR40, -R101 ;  /* 0x000000289b957c23 */ /* 0x000fe20008010865 */
[----:B------:R0:W-:Y:S01]  /*91d0*/  MUFU.EX2 R9, R14 ;  /* 0x0000000e00097308 */ /* 0x0001e20000000800 */
[----:B------:R-:W-:-:S01]  /*91e0*/  FFMA.FTZ R10, R156, UR40, -R168 ;  /* 0x000000289c0a7c23 */ /* 0x000fc200080108a8 */
[----:B------:R-:W-:Y:S01]  /*91f0*/  FFMA.FTZ R22, R144, UR40, -R168 ;  /* 0x0000002890167c23 */ /* 0x000fe200080108a8 */
[----:B------:R-:W-:-:S01]  /*9200*/  FFMA.FTZ R144, R158, UR40, -R101 ;  /* 0x000000289e907c23 */ /* 0x000fc20008010865 */
[----:B------:R-:W-:Y:S01]  /*9210*/  FFMA.FTZ R15, R157, UR40, -R168 ;  /* 0x000000289d0f7c23 */ /* 0x000fe200080108a8 */
[----:B------:R-:W-:-:S01]  /*9220*/  FFMA.FTZ R153, R159, UR40, -R101 ;  /* 0x000000289f997c23 */ /* 0x000fc20008010865 */
[--C-:B------:R-:W-:Y:S01]  /*9230*/  FFMA.FTZ R18, R136, UR40, -R168.reuse ;  /* 0x0000002888127c23 */ /* 0x100fe200080108a8 */
[----:B------:R-:W-:-:S01]  /*9240*/  FFMA.FTZ R12, R160, UR40, -R168 ;  /* 0x00000028a00c7c23 */ /* 0x000fc200080108a8 */
[----:B------:R-:W1:Y:S01]  /*9250*/  MUFU.EX2 R6, R6 ;  /* 0x0000000600067308 */ /* 0x000e620000000800 */
[----:B------:R-:W-:-:S01]  /*9260*/  FFMA.FTZ R136, R148, UR40, -R168 ;  /* 0x0000002894887c23 */ /* 0x000fc200080108a8 */
[----:B------:R-:W-:Y:S01]  /*9270*/  FFMA.FTZ R148, R162, UR40, -R101 ;  /* 0x00000028a2947c23 */ /* 0x000fe20008010865 */
[----:B------:R-:W-:-:S01]  /*9280*/  FFMA.FTZ R17, R161, UR40, -R168 ;  /* 0x00000028a1117c23 */ /* 0x000fc200080108a8 */
[----:B------:R-:W-:Y:S01]  /*9290*/  FFMA.FTZ R155, R163, UR40, -R101 ;  /* 0x00000028a39b7c23 */ /* 0x000fe20008010865 */
[----:B0-----:R-:W-:-:S01]  /*92a0*/  FFMA.FTZ R14, R164, UR40, -R168 ;  /* 0x00000028a40e7c23 */ /* 0x001fc200080108a8 */
        /* <DEDUP_REMOVED lines=26> */
[----:B------:R-:W3:Y:S01]  /*9450*/  MUFU.EX2 R149, R149 ;  /* 0x0000009500957308 */ /* 0x000ee20000000800 */
        /* <DEDUP_REMOVED lines=17> */
[--C-:B------:R-:W-:Y:S01]  /*9570*/  FFMA.FTZ R111, R111, UR40, -R101.reuse ;  /* 0x000000286f6f7c23 */ /* 0x100fe20008010865 */
[----:B------:R-:W-:-:S01]  /*9580*/  FFMA.FTZ R119, R119, UR40, -R101 ;  /* 0x0000002877777c23 */ /* 0x000fc20008010865 */
[----:B------:R-:W-:Y:S01]  /*9590*/  FFMA.FTZ R112, R112, UR40, -R168 ;  /* 0x0000002870707c23 */ /* 0x000fe200080108a8 */
[----:B------:R-:W-:-:S01]  /*95a0*/  FFMA.FTZ R114, R114, UR40, -R101 ;  /* 0x0000002872727c23 */ /* 0x000fc20008010865 */
[----:B------:R-:W-:Y:S01]  /*95b0*/  FFMA.FTZ R113, R113, UR40, -R168 ;  /* 0x0000002871717c23 */ /* 0x000fe200080108a8 */
[----:B------:R-:W-:-:S01]  /*95c0*/  FFMA.FTZ R115, R115, UR40, -R101 ;  /* 0x0000002873737c23 */ /* 0x000fc20008010865 */
[----:B------:R-:W3:Y:S01]  /*95d0*/  MUFU.EX2 R15, R15 ;  /* 0x0000000f000f7308 */ /* 0x000ee20000000800 */
[----:B0-----:R-:W-:-:S01]  /*95e0*/  FADD.FTZ R0, R10, R159 ;  /* 0x0000009f0a007221 */ /* 0x001fc20000010000 */
[----:B------:R-:W-:Y:S01]  /*95f0*/  FFMA.FTZ R116, R116, UR40, -R168 ;  /* 0x0000002874747c23 */ /* 0x000fe200080108a8 */
[----:B------:R-:W-:-:S01]  /*9600*/  FFMA.FTZ R118, R118, UR40, -R101 ;  /* 0x0000002876767c23 */ /* 0x000fc20008010865 */
[--C-:B------:R-:W-:Y:S01]  /*9610*/  FFMA.FTZ R117, R117, UR40, -R168.reuse ;  /* 0x0000002875757c23 */ /* 0x100fe200080108a8 */
        /* <DEDUP_REMOVED lines=13> */
[----:B------:R-:W-:Y:S01]  /*96f0*/  FFMA.FTZ R98, R98, UR40, -R101 ;  /* 0x0000002862627c23 */ /* 0x000fe20008010865 */
[----:B------:R-:W-:-:S01]  /*9700*/  FFMA.FTZ R97, R97, UR40, -R168 ;  /* 0x0000002861617c23 */ /* 0x000fc200080108a8 */
[----:B------:R-:W-:Y:S01]  /*9710*/  FFMA.FTZ R99, R99, UR40, -R101 ;  /* 0x0000002863637c23 */ /* 0x000fe20008010865 */
[----:B------:R-:W-:-:S01]  /*9720*/  FFMA.FTZ R100, R100, UR40, -R168 ;  /* 0x0000002864647c23 */ /* 0x000fc200080108a8 */
[--C-:B------:R-:W-:Y:S01]  /*9730*/  FFMA.FTZ R102, R102, UR40, -R101.reuse ;  /* 0x0000002866667c23 */ /* 0x100fe20008010865 */
[----:B------:R-:W-:-:S01]  /*9740*/  FFMA.FTZ R101, R103, UR40, -R101 ;  /* 0x0000002867657c23 */ /* 0x000fc20008010865 */
[----:B------:R-:W3:Y:S01]  /*9750*/  MUFU.EX2 R148, R148 ;  /* 0x0000009400947308 */ /* 0x000ee20000000800 */
[----:B0-----:R-:W-:-:S07]  /*9760*/  FADD.FTZ R161, R153, R4 ;  /* 0x0000000499a17221 */ /* 0x001fce0000010000 */
[----:B------:R-:W0:Y:S01]  /*9770*/  MUFU.EX2 R17, R17 ;  /* 0x0000001100117308 */ /* 0x000e220000000800 */
[----:B-1----:R-:W-:-:S07]  /*9780*/  FADD.FTZ R0, R12, R159 ;  /* 0x0000009f0c007221 */ /* 0x002fce0000010000 */
[----:B------:R-:W1:Y:S01]  /*9790*/  MUFU.EX2 R155, R155 ;  /* 0x0000009b009b7308 */ /* 0x000e620000000800 */
[----:B---3--:R-:W-:-:S07]  /*97a0*/  FADD.FTZ R4, R148, R161 ;  /* 0x000000a194047221 */ /* 0x008fce0000010000 */
        /* <DEDUP_REMOVED lines=68> */
[----:B------:R-:W-:Y:S01]  /*9bf0*/  MUFU.EX2 R133, R133 ;  /* 0x0000008500857308 */ /* 0x000fe20000000800 */
[----:B-1----:R-:W-:-:S07]  /*9c00*/  FADD.FTZ R0, R132, R159 ;  /* 0x0000009f84007221 */ /* 0x002fce0000010000 */
[----:B------:R-:W0:Y:S01]  /*9c10*/  MUFU.EX2 R135, R135 ;  /* 0x0000008700877308 */ /* 0x000e220000000800 */
[----:B---3--:R-:W-:-:S07]  /*9c20*/  FADD.FTZ R4, R134, R161 ;  /* 0x000000a186047221 */ /* 0x008fce0000010000 */
        /* <DEDUP_REMOVED lines=13> */
[----:B---3--:R-:W-:-:S04]  /*9d00*/  FADD.FTZ R119, R133, R0 ;  /* 0x0000000085777221 */ /* 0x008fc80000010000 */
[----:B------:R-:W-:-:S03]  /*9d10*/  FADD.FTZ R0, R104, R119 ;  /* 0x0000007768007221 */ /* 0x000fc60000010000 */
[----:B------:R-:W3:Y:S01]  /*9d20*/  MUFU.EX2 R112, R112 ;  /* 0x0000007000707308 */ /* 0x000ee20000000800 */
[----:B------:R-:W-:-:S04]  /*9d30*/  FADD.FTZ R119, R105, R0 ;  /* 0x0000000069777221 */ /* 0x000fc80000010000 */
[----:B------:R-:W-:-:S03]  /*9d40*/  FADD.FTZ R0, R108, R119 ;  /* 0x000000776c007221 */ /* 0x000fc60000010000 */
[----:B------:R-:W4:Y:S01]  /*9d50*/  MUFU.EX2 R114, R114 ;  /* 0x0000007200727308 */ /* 0x000f220000000800 */
[----:B0-----:R-:W-:-:S01]  /*9d60*/  FADD.FTZ R119, R109, R0 ;  /* 0x000000006d777221 */ /* 0x001fc20000010000 */
[----:B-1----:R-:W-:-:S06]  /*9d70*/  FADD.FTZ R159, R111, R4 ;  /* 0x000000046f9f7221 */ /* 0x002fcc0000010000 */
[----:B------:R-:W0:Y:S01]  /*9d80*/  MUFU.EX2 R113, R113 ;  /* 0x0000007100717308 */ /* 0x000e220000000800 */
[----:B---3--:R-:W-:-:S07]  /*9d90*/  FADD.FTZ R0, R112, R119 ;  /* 0x0000007770007221 */ /* 0x008fce0000010000 */
[----:B------:R-:W1:Y:S01]  /*9da0*/  MUFU.EX2 R115, R115 ;  /* 0x0000007300737308 */ /* 0x000e620000000800 */
[----:B----4-:R-:W-:-:S07]  /*9db0*/  FADD.FTZ R4, R114, R159 ;  /* 0x0000009f72047221 */ /* 0x010fce0000010000 */
[----:B------:R-:W3:Y:S01]  /*9dc0*/  MUFU.EX2 R116, R116 ;  /* 0x0000007400747308 */ /* 0x000ee20000000800 */
[----:B0-----:R-:W-:-:S07]  /*9dd0*/  FADD.FTZ R119, R113, R0 ;  /* 0x0000000071777221 */ /* 0x001fce0000010000 */
[----:B------:R-:W0:Y:S01]  /*9de0*/  MUFU.EX2 R118, R118 ;  /* 0x0000007600767308 */ /* 0x000e220000000800 */
[----:B-1----:R-:W-:-:S07]  /*9df0*/  FADD.FTZ R159, R115, R4 ;  /* 0x00000004739f7221 */ /* 0x002fce0000010000 */
[----:B------:R-:W-:Y:S01]  /*9e00*/  MUFU.EX2 R117, R117 ;  /* 0x0000007500757308 */ /* 0x000fe20000000800 */
[----:B---3--:R-:W-:-:S07]  /*9e10*/  FADD.FTZ R0, R116, R119 ;  /* 0x0000007774007221 */ /* 0x008fce0000010000 */
[----:B------:R-:W-:Y:S01]  /*9e20*/  MUFU.EX2 R88, R88 ;  /* 0x0000005800587308 */ /* 0x000fe20000000800 */
[----:B0-----:R-:W-:-:S04]  /*9e30*/  FADD.FTZ R159, R118, R159 ;  /* 0x0000009f769f7221 */ /* 0x001fc80000010000 */
[----:B------:R-:W-:-:S03]  /*9e40*/  FADD.FTZ R159, R154, R159 ;  /* 0x0000009f9a9f7221 */ /* 0x000fc60000010000 */
[----:B------:R-:W0:Y:S08]  /*9e50*/  MUFU.EX2 R90, R90 ;  /* 0x0000005a005a7308 */ /* 0x000e300000000800 */
[----:B------:R-:W-:Y:S08]  /*9e60*/  MUFU.EX2 R89, R89 ;  /* 0x0000005900597308 */ /* 0x000ff00000000800 */
[----:B------:R-:W1:Y:S01]  /*9e70*/  MUFU.EX2 R91, R91 ;  /* 0x0000005b005b7308 */ /* 0x000e620000000800 */
[----:B0-----:R-:W-:-:S07]  /*9e80*/  FADD.FTZ R4, R90, R159 ;  /* 0x0000009f5a047221 */ /* 0x001fce0000010000 */
[----:B------:R-:W-:Y:S08]  /*9e90*/  MUFU.EX2 R92, R92 ;  /* 0x0000005c005c7308 */ /* 0x000ff00000000800 */
[----:B------:R-:W0:Y:S01]  /*9ea0*/  MUFU.EX2 R161, R94 ;  /* 0x0000005e00a17308 */ /* 0x000e220000000800 */
[----:B-1----:R-:W-:-:S07]  /*9eb0*/  FADD.FTZ R4, R91, R4 ;  /* 0x000000045b047221 */ /* 0x002fce0000010000 */
[----:B------:R-:W-:Y:S08]  /*9ec0*/  MUFU.EX2 R93, R93 ;  /* 0x0000005d005d7308 */ /* 0x000ff00000000800 */
[----:B------:R1:W3:Y:S01]  /*9ed0*/  MUFU.EX2 R156, R95 ;  /* 0x0000005f009c7308 */ /* 0x0002e20000000800 */
[----:B0-----:R-:W-:-:S07]  /*9ee0*/  FADD.FTZ R4, R161, R4 ;  /* 0x00000004a1047221 */ /* 0x001fce0000010000 */
[----:B------:R-:W0:Y:S01]  /*9ef0*/  MUFU.EX2 R96, R96 ;  /* 0x0000006000607308 */ /* 0x000e220000000800 */
[----:B-1----:R-:W-:-:S04]  /*9f00*/  FADD.FTZ R95, R117, R0 ;  /* 0x00000000755f7221 */ /* 0x002fc80000010000 */
[----:B------:R-:W-:-:S03]  /*9f10*/  FADD.FTZ R0, R88, R95 ;  /* 0x0000005f58007221 */ /* 0x000fc60000010000 */
[----:B------:R-:W1:Y:S01]  /*9f20*/  MUFU.EX2 R98, R98 ;  /* 0x0000006200627308 */ /* 0x000e620000000800 */
[----:B------:R-:W-:-:S01]  /*9f30*/  FADD.FTZ R95, R89, R0 ;  /* 0x00000000595f7221 */ /* 0x000fc20000010000 */
[----:B---3--:R-:W-:-:S03]  /*9f40*/  FADD.FTZ R4, R156, R4 ;  /* 0x000000049c047221 */ /* 0x008fc60000010000 */
[----:B------:R-:W-:-:S03]  /*9f50*/  FADD.FTZ R0, R92, R95 ;  /* 0x0000005f5c007221 */ /* 0x000fc60000010000 */
[----:B------:R-:W3:Y:S01]  /*9f60*/  MUFU.EX2 R97, R97 ;  /* 0x0000006100617308 */ /* 0x000ee20000000800 */
[----:B------:R-:W-:-:S04]  /*9f70*/  FADD.FTZ R95, R93, R0 ;  /* 0x000000005d5f7221 */ /* 0x000fc80000010000 */
[----:B0-----:R-:W-:-:S03]  /*9f80*/  FADD.FTZ R0, R96, R95 ;  /* 0x0000005f60007221 */ /* 0x001fc60000010000 */
        /* <DEDUP_REMOVED lines=9> */
[----:B---3--:R-:W-:-:S01]  /*a020*/  FADD.FTZ R94, R119, R4 ;  /* 0x00000004775e7221 */ /* 0x008fc20000010000 */
[----:B0-----:R-:W-:-:S03]  /*a030*/  FADD.FTZ R4, R145, R0 ;  /* 0x0000000091047221 */ /* 0x001fc60000010000 */
[----:B-1----:R-:W-:Y:S01]  /*a040*/  FADD.FTZ R0, R101, R94 ;  /* 0x0000005e65007221 */ /* 0x002fe20000010000 */
[----:B------:R-:W-:Y:S06]  /*a050*/  @!P0 BRA `(.L_x_2575) ;  /* 0x0000000000048947 */ /* 0x000fec0003800000 */
[----:B------:R-:W-:Y:S01]  /*a060*/  BPT.TRAP 0x1 ;  /* 0x000000040000795c */ /* 0x000fe20000300000 */
.L_x_2575:
        /* <DEDUP_REMOVED lines=116> */
.L_x_2565:
[----:B------:R-:W-:Y:S06]  /*a7b0*/  BAR.ARV 0x8, 0x180 ;  /* 0x0206000000007b1d */ /* 0x000fec0000002000 */
[----:B------:R-:W-:Y:S05]  /*a7c0*/  @!P0 BRA `(.L_x_2577) ;  /* 0x0000000000048947 */ /* 0x000fea0003800000 */
[----:B------:R-:W-:Y:S01]  /*a7d0*/  BPT.TRAP 0x1 ;  /* 0x000000040000795c */ /* 0x000fe20000300000 */
.L_x_2577:
[----:B------:R-:W-:Y:S01]  /*a7e0*/  ULEA UR9, UR47, UR41, 0x3 ;  /* 0x000000292f097291 */ /* 0x000fe2000f8e183f */
[----:B------:R-:W-:-:S05]  /*a7f0*/  IMAD.U32 R2, RZ, RZ, UR45 ;  /* 0x0000002dff027e24 */ /* 0x000fca000f8e00ff */
[----:B------:R-:W-:-:S04]  /*a800*/  SHF.L.U32 R2, R2, 0x1f, RZ ;  /* 0x0000001f02027819 */ /* 0x000fc800000006ff */
[----:B------:R0:W1:Y:S01]  /*a810*/  SYNCS.PHASECHK.TRANS64.TRYWAIT P1, [UR9+0x22850], R2 ;  /* 0x02285002ff0075a7 */ /* 0x0000620008020149 */
[----:B------:R-:W-:Y:S05]  /*a820*/  @!P0 BRA `(.L_x_2578) ;  /* 0x0000000000048947 */ /* 0x000fea0003800000 */
[----:B------:R-:W-:Y:S01]  /*a830*/  BPT.TRAP 0x1 ;  /* 0x000000040000795c */ /* 0x000fe20000300000 */
.L_x_2578:
[----:B-1----:R-:W-:Y:S05]  /*a840*/  @P1 BRA `(.L_x_2579) ;  /* 0x0000000000081947 */ /* 0x002fea0003800000 */
[----:B------:R-:W1:Y:S02]  /*a850*/  SYNCS.PHASECHK.TRANS64.TRYWAIT P1, [UR9+0x22850], R2 ;  /* 0x02285002ff0075a7 */ /* 0x000e640008020149 */
[----:B-1----:R-:W-:Y:S05]  /*a860*/  @!P1 BRA `(.L_x_2580) ;  /* 0x0000008000609947 */ /* 0x002fea0003800000 */
.L_x_2579:
        /* <DEDUP_REMOVED lines=34> */
[----:B01----:R-:W-:-:S03]  /*aa90*/  IMAD.U32 R2, RZ, RZ, UR6 ;  /* 0x00000006ff027e24 */ /* 0x003fc6000f8e00ff */
[----:B------:R-:W-:Y:S01]  /*aaa0*/  IMAD.U32 R3, RZ, RZ, UR7 ;  /* 0x00000007ff037e24 */ /* 0x000fe2000f8e00ff */
[----:B------:R-:W-:Y:S02]  /*aab0*/  UMOV UR7, 0xc0000010 ;  /* 0xc000001000077882 */ /* 0x000fe40000000000 */
[----:B------:R-:W-:Y:S02]  /*aac0*/  UMOV UR6, UR4 ;  /* 0x0000000400067c82 */ /* 0x000fe40008000000 */
[----:B------:R0:W3:Y:S01]  /*aad0*/  @P1 LDG.E R5, desc[UR50][R2.64] ;  /* 0x0000003202051981 */ /* 0x0000e2000c1e1900 */
        /* <DEDUP_REMOVED lines=8> */
[----:B------:R-:W4:Y:S01]  /*ab60*/  SHFL.BFLY PT, R11, R0, 0x2, 0x1f ;  /* 0x0c401f00000b7f89 */ /* 0x000f2200000e0000 */
[----:B------:R-:W-:Y:S02]  /*ab70*/  WARPGROUP.DEPBAR.LE gsb0, 0x0 ;  /* 0x00008000000079c5 */ /* 0x000fe40000010000 */
[----:B------:R-:W-:-:S06]  /*ab80*/  WARPGROUP.ARRIVE ;  /* 0x00000000000079c5 */ /* 0x000fcc0000000000 */
[----:B------:R-:W-:Y:S01]  /*ab90*/  QGMMA.64x128x32.F32.E4M3.E4M3 R24, R172, gdesc[UR4], R24, gsb0 ;  /* 0x01e00004ac187df3 */ /* 0x000fe20008000818 */
[----:B------:R-:W-:Y:S01]  /*aba0*/  UMOV UR6, UR8 ;  /* 0x0000000800067c82 */ /* 0x000fe20008000000 */
[----:B------:R-:W-:Y:S01]  /*abb0*/  UMOV UR7, 0xc0000010 ;  /* 0xc000001000077882 */ /* 0x000fe20000000000 */
[----:B-1----:R-:W-:Y:S01]  /*abc0*/  FADD.FTZ R9, R9, R4 ;  /* 0x0000000409097221 */ /* 0x002fe20000010000 */
[----:B----4-:R-:W-:-:S04]  /*abd0*/  FADD.FTZ R11, R11, R0 ;  /* 0x000000000b0b7221 */ /* 0x010fc80000010000 */
[----:B0-----:R-:W0:Y:S04]  /*abe0*/  SHFL.BFLY PT, R2, R9, 0x1, 0x1f ;  /* 0x0c201f0009027f89 */ /* 0x001e2800000e0000 */
        /* <DEDUP_REMOVED lines=17> */
[----:B------:R-:W4:Y:S01]  /*ad00*/  @P1 MUFU.RCP R10, R13 ;  /* 0x0000000d000a1308 */ /* 0x000f220000001000 */
        /* <DEDUP_REMOVED lines=10> */
[-C--:B---3--:R-:W-:Y:S01]  /*adb0*/  FMUL.FTZ R4, R4, R5.reuse ;  /* 0x0000000504047220 */ /* 0x088fe20000410000 */
[----:B----4-:R-:W-:Y:S01]  /*adc0*/  FMUL.FTZ R10, R10, R5 ;  /* 0x000000050a0a7220 */ /* 0x010fe20000410000 */
[----:B------:R-:W-:-:S02]  /*add0*/  WARPGROUP.DEPBAR.LE gsb0, 0x0 ;  /* 0x00008000000079c5 */ /* 0x000fc40000010000 */
[----:B------:R-:W-:Y:S05]  /*ade0*/  @!P0 BRA `(.L_x_2581) ;  /* 0x0000000000048947 */ /* 0x000fea0003800000 */
[----:B------:R-:W-:Y:S01]  /*adf0*/  BPT.TRAP 0x1 ;  /* 0x000000040000795c */ /* 0x000fe20000300000 */
.L_x_2581:
        /* <DEDUP_REMOVED lines=68> */
.L_x_2545:
        /* <DEDUP_REMOVED lines=11> */
[----:B------:R0:W3:Y:S01]  /*b2f0*/  LDG.E.CONSTANT R5, desc[UR50][R4.64] ;  /* 0x0000003204057981 */ /* 0x0000e2000c1e9900 */
        /* <DEDUP_REMOVED lines=74> */
[----:B------:R-:W4:Y:S01]  /*b7a0*/  LDC R80, c[0x0][0xbe8] ;  /* 0x0002fa00ff507b82 */ /* 0x000f220000000800 */
        /* <DEDUP_REMOVED lines=21> */
[----:B--2---:R-:W-:Y:S02]  /*b900*/  SEL R16, R54, R55, P0 ;  /* 0x0000003736107207 */ /* 0x004fe40000000000 */
        /* <DEDUP_REMOVED lines=19> */
[----:B----4-:R-:W-:Y:S02]  /*ba40*/  ISETP.NE.AND P2, PT, R80, 0x1, PT ;  /* 0x000000015000780c */ /* 0x010fe40003f45270 */
[----:B------:R-:W-:Y:S02]  /*ba50*/  SEL R39, R75, R74, P0 ;  /* 0x0000004a4b277207 */ /* 0x000fe40000000000 */
[----:B------:R-:W-:-:S09]  /*ba60*/  SEL R37, R83, R82, P0 ;  /* 0x0000005253257207 */ /* 0x000fd20000000000 */
[----:B------:R-:W0:Y:S08]  /*ba70*/  @P2 LDC R82, c[0x0][0xbec] ;  /* 0x0002fb00ff522b82 */ /* 0x000e300000000800 */
[----:B------:R-:W2:Y:S01]  /*ba80*/  @P2 LDC R75, c[0x0][0xbf0] ;  /* 0x0002fc00ff4b2b82 */ /* 0x000ea20000000800 */
[----:B---3--:R3:W-:Y:S04]  /*ba90*/  SHFL.IDX PT, R50, R12, R5, 0x1c1f ;  /* 0x001c1f050c327589 */ /* 0x0087e800000e0000 */
[----:B------:R-:W-:Y:S04]  /*baa0*/  SHFL.IDX PT, R3, R6, R5, 0x1c1f ;  /* 0x001c1f0506037589 */ /* 0x000fe800000e0000 */
[----:B------:R-:W-:Y:S01]  /*bab0*/  SHFL.IDX PT, R8, R8, R5, 0x1c1f ;  /* 0x001c1f0508087589 */ /* 0x000fe200000e0000 */
[----:B---3--:R-:W-:-:S03]  /*bac0*/  LOP3.LUT R12, R5, 0x2, RZ, 0x3c, !PT ;  /* 0x00000002050c7812 */ /* 0x008fc600078e3cff */
[----:B------:R-:W-:Y:S04]  /*bad0*/  SHFL.IDX PT, R58, R10, R5, 0x1c1f ;  /* 0x001c1f050a3a7589 */ /* 0x000fe800000e0000 */
[----:B------:R3:W-:Y:S04]  /*bae0*/  SHFL.IDX PT, R6, R87, R12, 0x1c1f ;  /* 0x001c1f0c57067589 */ /* 0x0007e800000e0000 */
[----:B------:R-:W-:Y:S04]  /*baf0*/  SHFL.IDX PT, R7, R7, R12, 0x1c1f ;  /* 0x001c1f0c07077589 */ /* 0x000fe800000e0000 */
[----:B------:R-:W-:Y:S01]  /*bb00*/  SHFL.IDX PT, R9, R102, R5, 0x1c1f ;  /* 0x001c1f0566097589 */ /* 0x000fe200000e0000 */
[----:B---3--:R-:W3:Y:S03]  /*bb10*/  LDC.64 R86, c[0x0][0xb40] ;  /* 0x0002d000ff567b82 */ /* 0x008ee60000000a00 */
[----:B------:R-:W-:Y:S04]  /*bb20*/  SHFL.IDX PT, R10, R109, R12, 0x1c1f ;  /* 0x001c1f0c6d0a7589 */ /* 0x000fe800000e0000 */
[----:B------:R-:W-:Y:S04]  /*bb30*/  SHFL.IDX PT, R14, R14, R5, 0x1c1f ;  /* 0x001c1f050e0e7589 */ /* 0x000fe800000e0000 */
[----:B------:R-:W-:Y:S04]  /*bb40*/  SHFL.IDX PT, R15, R15, R12, 0x1c1f ;  /* 0x001c1f0c0f0f7589 */ /* 0x000fe800000e0000 */
[----:B------:R-:W-:Y:S04]  /*bb50*/  SHFL.IDX PT, R20, R20, R5, 0x1c1f ;  /* 0x001c1f0514147589 */ /* 0x000fe800000e0000 */
[----:B------:R-:W-:Y:S04]  /*bb60*/  SHFL.IDX PT, R54, R16, R5, 0x1c1f ;  /* 0x001c1f0510367589 */ /* 0x000fe800000e0000 */
[----:B------:R-:W-:Y:S01]  /*bb70*/  SHFL.IDX PT, R21, R21, R12, 0x1c1f ;  /* 0x001c1f0c15157589 */ /* 0x000fe200000e0000 */
[----:B---3--:R-:W-:-:S03]  /*bb80*/  IMAD.WIDE.U32 R42, R86, UR37, R42 ;  /* 0x00000025562a7c25 */ /* 0x008fc6000f8e002a */
[----:B------:R-:W-:Y:S04]  /*bb90*/  SHFL.IDX PT, R13, R100, R5, 0x1c1f ;  /* 0x001c1f05640d7589 */ /* 0x000fe800000e0000 */
[----:B------:R-:W-:Y:S04]  /*bba0*/  SHFL.IDX PT, R28, R28, R5, 0x1c1f ;  /* 0x001c1f051c1c7589 */ /* 0x000fe800000e0000 */
[----:B------:R-:W-:Y:S04]  /*bbb0*/  SHFL.IDX PT, R62, R18, R5, 0x1c1f ;  /* 0x001c1f05123e7589 */ /* 0x000fe800000e0000 */
[----:B------:R-:W-:Y:S04]  /*bbc0*/  SHFL.IDX PT, R16, R107, R12, 0x1c1f ;  /* 0x001c1f0c6b107589 */ /* 0x000fe800000e0000 */
[----:B------:R-:W3:Y:S04]  /*bbd0*/  SHFL.IDX PT, R29, R29, R12, 0x1c1f ;  /* 0x001c1f0c1d1d7589 */ /* 0x000ee800000e0000 */
        /* <DEDUP_REMOVED lines=33> */
[----:B---3--:R-:W-:-:S03]  /*bdf0*/  SEL R26, R28, R29, P0 ;  /* 0x0000001d1c1a7207 */ /* 0x008fc60000000000 */
[----:B------:R-:W3:Y:S01]  /*be00*/  SHFL.IDX PT, R72, R95, R12, 0x1c1f ;  /* 0x001c1f0c5f487589 */ /* 0x000ee200000e0000 */
        /* <DEDUP_REMOVED lines=24> */
[----:B--2---:R-:W-:Y:S02]  /*bf90*/  SEL R25, R60, R33, P0 ;  /* 0x000000213c197207 */ /* 0x004fe40000000000 */
        /* <DEDUP_REMOVED lines=23> */
[----:B---3--:R-:W-:Y:S01]  /*c110*/  SEL R31, R61, R72, P0 ;  /* 0x000000483d1f7207 */ /* 0x008fe20000000000 */
        /* <DEDUP_REMOVED lines=179> */
.L_x_2584:
[----:B------:R-:W-:Y:S05]  /*cc50*/  BSYNC B0 ;  /* 0x0000000000007941 */ /* 0x000fea0003800000 */
.L_x_2583:
        /* <DEDUP_REMOVED lines=122> */
.L_x_2582:
        /* <DEDUP_REMOVED lines=23> */
[----:B------:R-:W3:Y:S01]  /*d570*/  @P0 LDC R7, c[0x0][0xbec] ;  /* 0x0002fb00ff070b82 */ /* 0x000ee20000000800 */
[----:B------:R-:W-:Y:S01]  /*d580*/  IMAD.U32 R2, RZ, RZ, UR4 ;  /* 0x00000004ff027e24 */ /* 0x000fe2000f8e00ff */
[----:B------:R-:W-:Y:S01]  /*d590*/  ULDC.64 UR4, c[0x0][0xbe0] ;  /* 0x0002f80000047ab9 */ /* 0x000fe20000000a00 */
[----:B------:R-:W-:-:S05]  /*d5a0*/  IMAD.U32 R3, RZ, RZ, UR6 ;  /* 0x00000006ff037e24 */ /* 0x000fca000f8e00ff */
[----:B------:R-:W4:Y:S01]  /*d5b0*/  @P0 LDC R9, c[0x0][0xbf0] ;  /* 0x0002fc00ff090b82 */ /* 0x000f220000000800 */
[C---:B0-----:R-:W-:Y:S02]  /*d5c0*/  IMAD R12, R10.reuse, UR38, RZ ;  /* 0x000000260a0c7c24 */ /* 0x041fe4000f8e02ff */
[----:B------:R-:W-:-:S04]  /*d5d0*/  IMAD.WIDE.U32 R2, R10, UR37, R2 ;  /* 0x000000250a027c25 */ /* 0x000fc8000f8e0002 */
[----:B------:R-:W-:Y:S01]  /*d5e0*/  IMAD R11, R11, UR37, R12 ;  /* 0x000000250b0b7c24 */ /* 0x000fe2000f8e020c */
[----:B------:R-:W1:Y:S03]  /*d5f0*/  LDC R8, c[0x0][0xc50] ;  /* 0x00031400ff087b82 */ /* 0x000e660000000800 */
[----:B------:R-:W-:Y:S02]  /*d600*/  IMAD.IADD R3, R11, 0x1, R3 ;  /* 0x000000010b037824 */ /* 0x000fe400078e0203 */
[----:B---3--:R-:W-:-:S04]  /*d610*/  @P0 IMAD.HI.U32 R4, R0, R7, RZ ;  /* 0x0000000700040227 */ /* 0x008fc800078e00ff */
[----:B------:R-:W-:Y:S01]  /*d620*/  IMAD R7, RZ, RZ, -UR43 ;  /* 0x8000002bff077e24 */ /* 0x000fe2000f8e02ff */
[----:B----4-:R-:W-:-:S03]  /*d630*/  @P0 SHF.R.U32.HI R5, RZ, R9, R4 ;  /* 0x00000009ff050219 */ /* 0x010fc60000011604 */
        /* <DEDUP_REMOVED lines=22> */
.L_x_2541:
        /* <DEDUP_REMOVED lines=18> */
.L_x_2585:
[----:B------:R-:W-:Y:S01]  /*d8c0*/  ULDC UR42, c[0x0][0xc50] ;  /* 0x00031400002a7ab9 */ /* 0x000fe20000000800 */
[----:B------:R-:W-:Y:S01]  /*d8d0*/  UMOV UR40, UR6 ;  /* 0x0000000600287c82 */ /* 0x000fe20008000000 */
[----:B------:R-:W-:-:S11]  /*d8e0*/  UISETP.NE.AND UP0, UPT, UR42, 0x1, UPT ;  /* 0x000000012a00788c */ /* 0x000fd6000bf05270 */
[----:B------:R-:W-:Y:S01]  /*d8f0*/  @UP0 ULDC UR4, c[0x0][0xc54] ;  /* 0x0003150000040ab9 */ /* 0x000fe20000000800 */
[----:B------:R-:W-:Y:S01]  /*d900*/  @UP0 ULDC UR7, c[0x0][0xc58] ;  /* 0x0003160000070ab9 */ /* 0x000fe20000000800 */
[----:B------:R-:W-:-:S04]  /*d910*/  UIMAD.WIDE.U32 UR4, UR6, UR4, URZ ;  /* 0x00000004060472a5 */ /* 0x000fc8000f8e003f */
[----:B------:R-:W-:-:S12]  /*d920*/  @UP0 USHF.R.U32.HI UR40, URZ, UR7, UR5 ;  /* 0x000000073f280299 */ /* 0x000fd80008011605 */
.L_x_2586:
        /* <DEDUP_REMOVED lines=8> */
[----:B------:R-:W-:Y:S01]  /*d9b0*/  ULDC UR4, c[0x0][0x448] ;  /* 0x0001120000047ab9 */ /* 0x000fe20000000800 */
[----:B------:R-:W-:Y:S01]  /*d9c0*/  ULDC UR7, c[0x0][0x2f0] ;  /* 0x0000bc0000077ab9 */ /* 0x000fe20000000800 */
[----:B------:R-:W-:-:S05]  /*d9d0*/  IMAD.MOV.U32 R18, RZ, RZ, RZ ;  /* 0x000000ffff127224 */ /* 0x000fca00078e00ff */
[----:B------:R-:W1:Y:S01]  /*d9e0*/  S2UR UR46, SR_CTAID.X ;  /* 0x00000000002e79c3 */ /* 0x000e620000002500 */
[----:B------:R-:W-:Y:S01]  /*d9f0*/  UISETP.NE.AND UP1, UPT, UR4, 0x1, UPT ;  /* 0x000000010400788c */ /* 0x000fe2000bf25270 */
[----:B------:R-:W-:Y:S02]  /*da00*/  ULDC UR8, c[0x0][0x288] ;  /* 0x0000a20000087ab9 */ /* 0x000fe40000000800 */
[----:B------:R-:W-:Y:S02]  /*da10*/  ULDC.64 UR4, c[0x0][0x418] ;  /* 0x0001060000047ab9 */ /* 0x000fe40000000a00 */
[----:B------:R-:W-:-:S03]  /*da20*/  UISETP.NE.U32.AND UP0, UPT, UR4, URZ, UPT ;  /* 0x0000003f0400728c */ /* 0x000fc6000bf05070 */
[----:B------:R-:W-:Y:S01]  /*da30*/  ULDC UR4, c[0x0][0x424] ;  /* 0x0001090000047ab9 */ /* 0x000fe20000000800 */
[----:B------:R-:W-:-:S03]  /*da40*/  UISETP.NE.AND.EX UP0, UPT, UR5, URZ, UPT, UP0 ;  /* 0x0000003f0500728c */ /* 0x000fc6000bf05300 */
[----:B------:R-:W-:Y:S01]  /*da50*/  @UP1 ULDC UR5, c[0x0][0x44c] ;  /* 0x0001130000051ab9 */ /* 0x000fe20000000800 */
[----:B0-----:R-:W-:Y:S01]  /*da60*/  ISETP.NE.U32.AND P0, PT, R2, RZ, PT ;  /* 0x000000ff0200720c */ /* 0x001fe20003f05070 */
[----:B------:R-:W-:-:S03]  /*da70*/  USEL UR38, UR4, 0x1, UP0 ;  /* 0x0000000104267887 */ /* 0x000fc60008000000 */
[----:B------:R-:W-:Y:S01]  /*da80*/  ISETP.NE.AND.EX P0, PT, R3, RZ, PT, P0 ;  /* 0x000000ff0300720c */ /* 0x000fe20003f05300 */
[----:B-1----:R-:W-:Y:S02]  /*da90*/  ULEA UR6, UR46, 0x7f, 0x7 ;  /* 0x0000007f2e067891 */ /* 0x002fe4000f8e383f */
[----:B------:R-:W-:Y:S02]  /*daa0*/  UIMAD UR38, UR38, UR7, URZ ;  /* 0x00000007262672a4 */ /* 0x000fe4000f8e023f */
[----:B------:R-:W-:Y:S01]  /*dab0*/  UIMAD.WIDE.U32 UR4, UR6, UR5, URZ ;  /* 0x00000005060472a5 */ /* 0x000fe2000f8e003f */
[----:B------:R-:W-:-:S03]  /*dac0*/  @UP1 ULDC UR7, c[0x0][0x450] ;  /* 0x0001140000071ab9 */ /* 0x000fc60000000800 */
[----:B------:R-:W-:-:S04]  /*dad0*/  @UP1 USHF.R.U32.HI UR6, URZ, UR7, UR5 ;  /* 0x000000073f061299 */ /* 0x000fc80008011605 */
[----:B------:R-:W0:Y:S01]  /*dae0*/  @P0 LDC.64 R2, c[0x0][0xa28] ;  /* 0x00028a00ff020b82 */ /* 0x000e220000000a00 */
[----:B------:R-:W-:Y:S02]  /*daf0*/  UIADD3 UR5, UR38, 0xa0, -UR8 ;  /* 0x000000a026057890 */ /* 0x000fe4000fffe808 */
[----:B------:R-:W-:Y:S02]  /*db00*/  UIADD3 UR4, UR38, 0x9f, URZ ;  /* 0x0000009f26047890 */ /* 0x000fe4000fffe03f */
[----:B------:R-:W-:Y:S02]  /*db10*/  UIADD3 UR6, UR5, UR6, URZ ;  /* 0x0000000605067290 */ /* 0x000fe4000fffe03f */
[----:B------:R-:W-:Y:S02]  /*db20*/  UIMAD.WIDE UR4, UR4, 0x66666667, URZ ;  /* 0x66666667040478a5 */ /* 0x000fe4000f8e023f */
[----:B------:R-:W-:Y:S02]  /*db30*/  UIMAD.WIDE UR6, UR6, 0x66666667, URZ ;  /* 0x66666667060678a5 */ /* 0x000fe4000f8e023f */
[----:B------:R-:W-:-:S02]  /*db40*/  USHF.R.U32.HI UR41, URZ, 0x1f, UR5 ;  /* 0x0000001f3f297899 */ /* 0x000fc40008011605 */
[----:B------:R-:W-:Y:S02]  /*db50*/  USHF.R.U32.HI UR43, URZ, 0x1f, UR7 ;  /* 0x0000001f3f2b7899 */ /* 0x000fe40008011607 */
[----:B------:R-:W-:Y:S02]  /*db60*/  ULEA.HI.SX32 UR41, UR5, UR41, 0x1a ;  /* 0x0000002905297291 */ /* 0x000fe4000f8fd23f */
[----:B------:R-:W-:-:S04]  /*db70*/  ULEA.HI.SX32 UR43, UR7, UR43, 0x1a ;  /* 0x0000002b072b7291 */ /* 0x000fc8000f8fd23f */
[----:B------:R-:W-:Y:S02]  /*db80*/  UISETP.LT.AND UP0, UPT, UR41, UR43, UPT ;  /* 0x0000002b2900728c */ /* 0x000fe4000bf01270 */
[----:B------:R-:W-:Y:S01]  /*db90*/  UP2UR UR47, UPR, URZ, 0x2 ;  /* 0x000000023f2f7883 */ /* 0x000fe20008000000 */
[----:B0-----:R-:W-:Y:S01]  /*dba0*/  @P0 IMAD.WIDE R2, R27, 0x4, R2 ;  /* 0x000000041b020825 */ /* 0x001fe200078e0202 */
[----:B------:R-:W-:-:S04]  /*dbb0*/  USEL UR11, UR41, UR43, UP0 ;  /* 0x0000002b290b7287 */ /* 0x000fc80008000000 */
[----:B------:R-:W-:Y:S01]  /*dbc0*/  UISETP.GE.AND UP1, UPT, UR11, 0x1, UPT ;  /* 0x000000010b00788c */ /* 0x000fe2000bf26270 */
[----:B------:R0:W5:Y:S01]  /*dbd0*/  @P0 LDG.E R18, desc[UR50][R2.64] ;  /* 0x0000003202120981 */ /* 0x000162000c1e1900 */
[----:B------:R-:W-:Y:S02]  /*dbe0*/  USHF.R.U32.HI UR9, URZ, 0x10, UR42 ;  /* 0x000000103f097899 */ /* 0x000fe4000801162a */
[----:B------:R-:W-:Y:S02]  /*dbf0*/  ULOP3.LUT UR42, UR42, 0xffff, URZ, 0xc0, !UPT ;  /* 0x0000ffff2a2a7892 */ /* 0x000fe4000f8ec03f */
[----:B------:R-:W-:Y:S01]  /*dc00*/  PLOP3.LUT P0, PT, PT, PT, UP1, 0x80, 0x0 ;  /* 0x000000000000781c */ /* 0x000fe20003f0f018 */
[----:B------:R-:W-:Y:S01]  /*dc10*/  UISETP.NE.AND UP0, UPT, UR9, URZ, UPT ;  /* 0x0000003f0900728c */ /* 0x000fe2000bf05270 */
[----:B------:R-:W-:-:S10]  /*dc20*/  UMOV UR37, URZ ;  /* 0x0000003f00257c82 */ /* 0x000fd40008000000 */
[----:B------:R-:W-:Y:S01]  /*dc30*/  @!UP0 ULDC UR9, c[0x0][0x9f0] ;  /* 0x00027c0000098ab9 */ /* 0x000fe20000000800 */
[----:B0-----:R-:W-:Y:S05]  /*dc40*/  @!P0 BRA `(.L_x_2588) ;  /* 0x0000000000788947 */ /* 0x001fea0003800000 */
[----:B------:R-:W-:Y:S01]  /*dc50*/  IABS R0, UR9 ;  /* 0x0000000900007c13 */ /* 0x000fe20008000000 */
[----:B------:R-:W-:Y:S02]  /*dc60*/  UIADD3 UR6, UR9, -0x1, UR11 ;  /* 0xffffffff09067890 */ /* 0x000fe4000fffe00b */
[----:B------:R-:W-:Y:S01]  /*dc70*/  IABS R4, UR9 ;  /* 0x0000000900047c13 */ /* 0x000fe20008000000 */
[----:B------:R-:W-:Y:S01]  /*dc80*/  UMOV UR4, URZ ;  /* 0x0000003f00047c82 */ /* 0x000fe20008000000 */
        /* <DEDUP_REMOVED lines=26> */
.L_x_2588:
[----:B------:R-:W-:Y:S02]  /*de30*/  UIMAD UR48, UR42, UR37, URZ ;  /* 0x000000252a3072a4 */ /* 0x000fe4000f8e023f */
[----:B------:R-:W-:Y:S02]  /*de40*/  IMAD.U32 R3, RZ, RZ, UR37 ;  /* 0x00000025ff037e24 */ /* 0x000fe4000f8e00ff */
        /* <DEDUP_REMOVED lines=32> */
.L_x_2589:
        /* <DEDUP_REMOVED lines=20> */
.L_x_2590:
        /* <DEDUP_REMOVED lines=20> */
.L_x_2591:
        /* <DEDUP_REMOVED lines=18> */
.L_x_2592:
        /* <DEDUP_REMOVED lines=14> */
.L_x_2643:
[----:B------:R-:W-:Y:S01]  /*e4d0*/  UMOV UR4, 0xa0 ;  /* 0x000000a000047882 */ /* 0x000fe20000000000 */
[C---:B------:R-:W-:Y:S01]  /*e4e0*/  LOP3.LUT R26, R25.reuse, R29, RZ, 0xfc, !PT ;  /* 0x0000001d191a7212 */ /* 0x040fe200078efcff */
        /* <DEDUP_REMOVED lines=85> */
.L_x_2594:
[----:B------:R-:W-:-:S05]  /*ea40*/  IMAD.MOV.U32 R30, RZ, RZ, 0x1 ;  /* 0x00000001ff1e7424 */ /* 0x000fca00078e00ff */
[----:B------:R-:W-:-:S04]  /*ea50*/  SHF.L.U32 R30, R30, 0x1f, RZ ;  /* 0x0000001f1e1e7819 */ /* 0x000fc800000006ff */
[----:B------:R-:W0:Y:S02]  /*ea60*/  SYNCS.PHASECHK.TRANS64.TRYWAIT P0, [UR44+0x22880], R30 ;  /* 0x0228801eff0075a7 */ /* 0x000e24000800016c */
[----:B0-----:R-:W-:Y:S05]  /*ea70*/  @!P0 BRA `(.L_x_2595) ;  /* 0x0000004000148947 */ /* 0x001fea0003800000 */
.L_x_2644:
        /* <DEDUP_REMOVED lines=32> */
[----:B------:R-:W-:Y:S01]  /*ec80*/  UIMAD UR4, UR40, UR5, UR4 ;  /* 0x00000005280472a4 */ /* 0x000fe2000f8e0204 */
[----:B------:R-:W-:Y:S01]  /*ec90*/  LOP3.LUT R14, R29, 0x380, R14, 0xf8, !PT ;  /* 0x000003801d0e7812 */ /* 0x000fe200078ef80e */
[----:B------:R-:W-:Y:S01]  /*eca0*/  IMAD.WIDE.U32 R2, R7, UR40, R2 ;  /* 0x0000002807027c25 */ /* 0x000fe2000f8e0002 */
[----:B------:R-:W-:-:S03]  /*ecb0*/  IADD3 R16, P0, R4, UR6, RZ ;  /* 0x0000000604107c10 */ /* 0x000fc6000ff1e0ff */
[----:B------:R-:W-:Y:S02]  /*ecc0*/  IMAD.U32 R7, RZ, RZ, UR7 ;  /* 0x00000007ff077e24 */ /* 0x000fe4000f8e00ff */
[----:B------:R-:W-:-:S03]  /*ecd0*/  IMAD.SHL.U32 R34, R22, 0x10, RZ ;  /* 0x0000001016227824 */ /* 0x000fc600078e00ff */
[----:B------:R-:W-:Y:S02]  /*ece0*/  IADD3.X R17, R7, UR4, R5, P0, !PT ;  /* 0x0000000407117c10 */ /* 0x000fe400087fe405 */
[----:B------:R-:W-:Y:S01]  /*ecf0*/  IADD3 R4, P0, R2, UR6, RZ ;  /* 0x0000000602047c10 */ /* 0x000fe2000ff1e0ff */
[----:B------:R-:W-:-:S03]  /*ed00*/  IMAD.MOV.U32 R2, RZ, RZ, -0xa0 ;  /* 0xffffff60ff027424 */ /* 0x000fc600078e00ff */
[----:B------:R-:W-:Y:S01]  /*ed10*/  IADD3.X R7, R7, UR4, R3, P0, !PT ;  /* 0x0000000407077c10 */ /* 0x000fe200087fe403 */
[----:B------:R-:W-:Y:S01]  /*ed20*/  IMAD R2, R11, R2, UR38 ;  /* 0x000000260b027e24 */ /* 0x000fe2000f8e0202 */
[----:B------:R-:W-:Y:S01]  /*ed30*/  UMOV UR4, 0xffffffff ;  /* 0xffffffff00047882 */ /* 0x000fe20000000000 */
[----:B------:R-:W-:Y:S02]  /*ed40*/  IMAD.SHL.U32 R3, R12, 0x10, RZ ;  /* 0x000000100c037824 */ /* 0x000fe400078e00ff */
[----:B------:R-:W-:-:S03]  /*ed50*/  IMAD.IADD R5, R2, 0x1, -R25 ;  /* 0x0000000102057824 */ /* 0x000fc600078e0a19 */
[----:B------:R-:W-:Y:S02]  /*ed60*/  LOP3.LUT R3, R14, 0x70, R3, 0x78, !PT ;  /* 0x000000700e037812 */ /* 0x000fe400078e7803 */
[----:B------:R-:W-:Y:S02]  /*ed70*/  ISETP.GE.AND P0, PT, R5, 0x1, PT ;  /* 0x000000010500780c */ /* 0x000fe40003f06270 */
[----:B------:R-:W-:-:S11]  /*ed80*/  LOP3.LUT R34, R3, 0x400, R34, 0xf8, !PT ;  /* 0x0000040003227812 */ /* 0x000fd600078ef822 */
        /* <DEDUP_REMOVED lines=76> */
.L_x_2666:
        /* <DEDUP_REMOVED lines=16> */
.L_x_2597:
[----:B------:R-:W-:Y:S01]  /*f350*/  SYNCS.ARRIVE.TRANS64.A1T0 RZ, [UR44+0x22870], RZ ;  /* 0x022870ffffff79a7 */ /* 0x000fe2000810002c */
[----:B------:R-:W-:Y:S05]  /*f360*/  @!P6 BRA `(.L_x_2598) ;  /* 0x000000000004e947 */ /* 0x000fea0003800000 */
[----:B------:R-:W-:Y:S01]  /*f370*/  BPT.TRAP 0x1 ;  /* 0x000000040000795c */ /* 0x000fe20000300000 */
.L_x_2598:
[----:B------:R-:W0:Y:S02]  /*f380*/  SYNCS.PHASECHK.TRANS64.TRYWAIT P2, [UR44+0x22840], R30 ;  /* 0x0228401eff0075a7 */ /* 0x000e24000804016c */
[----:B0-----:R-:W-:Y:S05]  /*f390*/  @!P2 BRA `(.L_x_2599) ;  /* 0x000000440008a947 */ /* 0x001fea0003800000 */
.L_x_2667:
        /* <DEDUP_REMOVED lines=110> */
.L_x_2689:
        /* <DEDUP_REMOVED lines=17> */
.L_x_2601:
        /* <DEDUP_REMOVED lines=30> */
.L_x_2602:
        /* <DEDUP_REMOVED lines=9> */
[----:B------:R-:W-:Y:S02]  /*fe00*/  IMAD.U32 R3, RZ, RZ, UR45 ;  /* 0x0000002dff037e24 */ /* 0x000fe4000f8e00ff */
[----:B------:R-:W-:-:S02]  /*fe10*/  IMAD.MOV.U32 R2, RZ, RZ, R4 ;  /* 0x000000ffff027224 */ /* 0x000fc400078e0004 */
[----:B------:R-:W-:Y:S02]  /*fe20*/  IMAD R26, R7, 0x80, R26 ;  /* 0x00000080071a7824 */ /* 0x000fe400078e021a */
        /* <DEDUP_REMOVED lines=15> */
[----:B------:R-:W-:-:S04]  /*ff20*/  IMAD.WIDE.U32 R2, R7, UR4, R2 ;  /* 0x0000000407027c25 */ /* 0x000fc8000f8e0002 */
[----:B------:R-:W-:Y:S01]  /*ff30*/  IMAD R7, R7, UR5, R0 ;  /* 0x0000000507077c24 */ /* 0x000fe2000f8e0200 */
[----:B------:R-:W-:Y:S01]  /*ff40*/  SHF.R.S32.HI R0, RZ, 0x1f, R9 ;  /* 0x0000001fff007819 */ /* 0x000fe20000011409 */
[----:B------:R-:W-:Y:S02]  /*ff50*/  ULDC.64 UR4, c[0x0][0x2c8] ;  /* 0x0000b20000047ab9 */ /* 0x000fe40000000a00 */
        /* <DEDUP_REMOVED lines=10> */
[----:B------:R-:W-:Y:S01]  /*10000*/  IMAD.U32 R6, RZ, RZ, UR46 ;  /* 0x0000002eff067e24 */ /* 0x000fe2000f8e00ff */
[----:B------:R-:W-:Y:S02]  /*10010*/  ULDC UR4, c[0x0][0x288] ;  /* 0x0000a20000047ab9 */ /* 0x000fe40000000800 */
[----:B------:R-:W1:Y:S01]  /*10020*/  SHFL.IDX PT, R2, R4, RZ, 0x181f ;  /* 0x00181fff04027589 */ /* 0x000e6200000e0000 */
[----:B------:R-:W-:Y:S02]  /*10030*/  IMAD R5, R5, UR4, RZ ;  /* 0x0000000405057c24 */ /* 0x000fe4000f8e02ff */
[----:B------:R-:W-:Y:S01]  /*10040*/  IMAD R6, R6, 0x80, R25 ;  /* 0x0000008006067824 */ /* 0x000fe200078e0219 */
[----:B------:R-:W2:Y:S03]  /*10050*/  SHFL.IDX PT, R8, R0, 0x1, 0x181f ;  /* 0x00381f0000087f89 */ /* 0x000ea600000e0000 */
[C---:B------:R-:W-:Y:S01]  /*10060*/  VIADD R10, R6.reuse, 0x10 ;  /* 0x00000010060a7836 */ /* 0x040fe20000000000 */
[C---:B------:R-:W-:Y:S01]  /*10070*/  ISETP.GE.AND P1, PT, R6.reuse, R5, PT ;  /* 0x000000050600720c */ /* 0x040fe20003f26270 */
[----:B------:R-:W3:Y:S01]  /*10080*/  SHFL.IDX PT, R7, R4, 0x1, 0x181f ;  /* 0x00381f0004077f89 */ /* 0x000ee200000e0000 */
[----:B------:R-:W-:-:S11]  /*10090*/  VIADD R12, R6, 0x20 ;  /* 0x00000020060c7836 */ /* 0x000fd60000000000 */
        /* <DEDUP_REMOVED lines=49> */
.L_x_2706:
        /* <DEDUP_REMOVED lines=17> */
.L_x_2707:
[----:B------:R-:W-:Y:S01]  /*104c0*/  UIADD3 UR4, UR49, -0x2, URZ ;  /* 0xfffffffe31047890 */ /* 0x000fe2000fffe03f */
[----:B------:R-:W-:-:S03]  /*104d0*/  IMAD.MOV.U32 R30, RZ, RZ, 0x1 ;  /* 0x00000001ff1e7424 */ /* 0x000fc600078e00ff */
[----:B------:R-:W-:-:S06]  /*104e0*/  UISETP.GE.AND UP0, UPT, UR4, UR48, UPT ;  /* 0x000000300400728c */ /* 0x000fcc000bf06270 */
[----:B------:R-:W-:-:S13]  /*104f0*/  PLOP3.LUT P0, PT, PT, PT, UP0, 0x80, 0x0 ;  /* 0x000000000000781c */ /* 0x000fda0003f0f008 */
[----:B------:R-:W-:Y:S05]  /*10500*/  @!P0 BRA `(.L_x_2605) ;  /* 0x00000018000c8947 */ /* 0x000fea0003800000 */
[----:B------:R-:W-:Y:S01]  /*10510*/  UIADD3 UR4, UR42, 0x1, URZ ;  /* 0x000000012a047890 */ /* 0x000fe2000fffe03f */
[----:B------:R-:W-:Y:S01]  /*10520*/  IADD3 R18, R29, R18, R25 ;  /* 0x000000121d127210 */ /* 0x000fe20007ffe019 */
[----:B------:R-:W-:Y:S01]  /*10530*/  ULOP3.LUT UR5, URZ, UR43, URZ, 0x33, !UPT ;  /* 0x0000002b3f057292 */ /* 0x000fe2000f8e333f */
[----:B0-----:R-:W-:Y:S01]  /*10540*/  LOP3.LUT R0, RZ, UR41, RZ, 0x33, !PT ;  /* 0x00000029ff007c12 */ /* 0x001fe2000f8e33ff */
[----:B------:R-:W-:Y:S01]  /*10550*/  UIMAD UR4, UR4, UR37, URZ ;  /* 0x00000025040472a4 */ /* 0x000fe2000f8e023f */
[----:B------:R-:W-:Y:S02]  /*10560*/  IMAD.MOV.U32 R21, RZ, RZ, 0x1 ;  /* 0x00000001ff157424 */ /* 0x000fe400078e00ff */
[----:B------:R-:W-:Y:S02]  /*10570*/  VIADD R18, R18, 0xfffffe20 ;  /* 0xfffffe2012127836 */ /* 0x000fe40000000000 */
[----:B------:R-:W-:Y:S01]  /*10580*/  IMAD.MOV.U32 R20, RZ, RZ, RZ ;  /* 0x000000ffff147224 */ /* 0x000fe200078e00ff */
[----:B------:R-:W-:-:S04]  /*10590*/  LOP3.LUT R3, RZ, UR4, RZ, 0x33, !PT ;  /* 0x00000004ff037c12 */ /* 0x000fc8000f8e33ff */
[----:B------:R-:W-:-:S04]  /*105a0*/  VIMNMX3 R3, R0, UR5, R3, !PT ;  /* 0x0000000500037c0f */ /* 0x000fc8000f800103 */
[C---:B------:R-:W-:Y:S01]  /*105b0*/  IADD3 R32, -R3.reuse, -0x2, RZ ;  /* 0xfffffffe03207810 */ /* 0x040fe20007ffe1ff */
[----:B------:R-:W-:-:S07]  /*105c0*/  IMAD R0, R3, -0xa0, R18 ;  /* 0xffffff6003007824 */ /* 0x000fce00078e0212 */
.L_x_2620:
        /* <DEDUP_REMOVED lines=49> */
.L_x_2606:
[----:B------:R-:W-:Y:S02]  /*108e0*/  LEA R3, R2, UR44, 0x3 ;  /* 0x0000002c02037c11 */ /* 0x000fe4000f8e18ff */
[----:B------:R-:W-:-:S04]  /*108f0*/  SHF.L.U32 R25, R30, 0x1f, RZ ;  /* 0x0000001f1e197819 */ /* 0x000fc800000006ff */
[----:B------:R-:W0:Y:S02]  /*10900*/  SYNCS.PHASECHK.TRANS64.TRYWAIT P1, [R3+URZ+0x22880], R25 ;  /* 0x02288019030075a7 */ /* 0x000e24000802017f */
[----:B0-----:R-:W-:Y:S05]  /*10910*/  @!P1 BRA `(.L_x_2607) ;  /* 0x00000044002c9947 */ /* 0x001fea0003800000 */
.L_x_2708:
        /* <DEDUP_REMOVED lines=91> */
.L_x_2730:
        /* <DEDUP_REMOVED lines=16> */
.L_x_2609:
[----:B------:R1:W-:Y:S01]  /*10fd0*/  SYNCS.ARRIVE.TRANS64.A1T0 RZ, [R3+URZ+0x22870], RZ ;  /* 0x022870ff03ff79a7 */ /* 0x0003e2000810003f */
[----:B------:R-:W-:Y:S05]  /*10fe0*/  @!P2 BRA `(.L_x_2610) ;  /* 0x000000000004a947 */ /* 0x000fea0003800000 */
[----:B------:R-:W-:Y:S01]  /*10ff0*/  BPT.TRAP 0x1 ;  /* 0x000000040000795c */ /* 0x000fe20000300000 */
.L_x_2610:
[----:B------:R-:W2:Y:S02]  /*11000*/  SYNCS.PHASECHK.TRANS64.TRYWAIT P1, [R3+URZ+0x22840], R25 ;  /* 0x02284019030075a7 */ /* 0x000ea4000802017f */
[----:B--2---:R-:W-:Y:S05]  /*11010*/  @!P1 BRA `(.L_x_2611) ;  /* 0x0000004800389947 */ /* 0x004fea0003800000 */
.L_x_2731:
        /* <DEDUP_REMOVED lines=84> */
.L_x_2753:
        /* <DEDUP_REMOVED lines=16> */
.L_x_2613:
[----:B------:R-:W-:Y:S01]  /*11660*/  IMAD.U32 R4, RZ, RZ, UR36 ;  /* 0x00000024ff047e24 */ /* 0x000fe2000f8e00ff */
[----:B------:R0:W-:Y:S04]  /*11670*/  SYNCS.ARRIVE.TRANS64.A1T0 RZ, [R3+URZ+0x22830], RZ ;  /* 0x022830ff03ff79a7 */ /* 0x0001e8000810003f */
[----:B------:R-:W-:-:S04]  /*11680*/  LOP3.LUT R4, R4, 0x1, RZ, 0xfc, !PT ;  /* 0x0000000104047812 */ /* 0x000fc800078efcff */
[----:B------:R-:W-:-:S13]  /*11690*/  ISETP.NE.AND P1, PT, R4, 0x3, PT ;  /* 0x000000030400780c */ /* 0x000fda0003f25270 */
[----:B0-----:R-:W-:Y:S05]  /*116a0*/  @!P1 BRA `(.L_x_2614) ;  /* 0x0000000000049947 */ /* 0x001fea0003800000 */
[----:B------:R-:W-:Y:S01]  /*116b0*/  BPT.TRAP 0x1 ;  /* 0x000000040000795c */ /* 0x000fe20000300000 */
.L_x_2614:
[----:B-12---:R-:W-:Y:S02]  /*116c0*/  LOP3.LUT R3, R21, 0x1, RZ, 0x3c, !PT ;  /* 0x0000000115037812 */ /* 0x006fe400078e3cff */
[----:B------:R-:W-:Y:S02]  /*116d0*/  LEA R6, R20, UR44, 0x3 ;  /* 0x0000002c14067c11 */ /* 0x000fe4000f8e18ff */
[----:B------:R-:W-:-:S04]  /*116e0*/  SHF.L.U32 R3, R3, 0x1f, RZ ;  /* 0x0000001f03037819 */ /* 0x000fc800000006ff */
[----:B------:R-:W0:Y:S02]  /*116f0*/  SYNCS.PHASECHK.TRANS64.TRYWAIT P2, [R6+URZ+0x22870], R3 ;  /* 0x02287003060075a7 */ /* 0x000e24000804017f */
[----:B0-----:R-:W-:Y:S05]  /*11700*/  @!P2 BRA `(.L_x_2615) ;  /* 0x0000004c0034a947 */ /* 0x001fea0003800000 */
.L_x_2754:
[----:B------:R-:W-:-:S06]  /*11710*/  ULOP3.LUT UR4, UR36, 0x2, URZ, 0xfc, !UPT ;  /* 0x0000000224047892 */ /* 0x000fcc000f8efc3f */
[----:B------:R-:W-:-:S05]  /*11720*/  IMAD.U32 R4, RZ, RZ, UR4 ;  /* 0x00000004ff047e24 */ /* 0x000fca000f8e00ff */
[----:B------:R-:W-:-:S13]  /*11730*/  ISETP.NE.AND P2, PT, R4, 0x3, PT ;  /* 0x000000030400780c */ /* 0x000fda0003f45270 */
[----:B------:R-:W-:Y:S05]  /*11740*/  @!P2 BRA `(.L_x_2616) ;  /* 0x000000000004a947 */ /* 0x000fea0003800000 */
[----:B------:R-:W-:Y:S01]  /*11750*/  BPT.TRAP 0x1 ;  /* 0x000000040000795c */ /* 0x000fe20000300000 */
.L_x_2616:
[----:B------:R-:W-:Y:S01]  /*11760*/  SHF.L.U32 R5, R21, 0x1f, RZ ;  /* 0x0000001f15057819 */ /* 0x000fe200000006ff */
[----:B0-----:R-:W-:-:S03]  /*11770*/  IMAD R3, R20, 0x5000, RZ ;  /* 0x0000500014037824 */ /* 0x001fc600078e02ff */
[----:B------:R-:W0:Y:S02]  /*11780*/  SYNCS.PHASECHK.TRANS64.TRYWAIT P2, [R6+URZ+0x22860], R5 ;  /* 0x02286005060075a7 */ /* 0x000e24000804017f */
[----:B------:R-:W-:Y:S01]  /*11790*/  LOP3.LUT R4, R3, R37, RZ, 0xfc, !PT ;  /* 0x0000002503047212 */ /* 0x000fe200078efcff */
[----:B0-----:R-:W-:Y:S06]  /*117a0*/  @!P2 BRA `(.L_x_2617) ;  /* 0x0000004c0020a947 */ /* 0x001fec0003800000 */
.L_x_2755:
        /* <DEDUP_REMOVED lines=76> */
.L_x_2618:
[----:B-1----:R1:W-:Y:S01]  /*11c70*/  SYNCS.ARRIVE.TRANS64.A1T0 RZ, [R6+URZ+0x22850], RZ ;  /* 0x022850ff06ff79a7 */ /* 0x0023e2000810003f */
[----:B------:R-:W-:Y:S06]  /*11c80*/  BAR.SYNC.DEFER_BLOCKING 0x2, 0x80 ;  /* 0x0082000000007b1d */ /* 0x000fec0000010000 */
[----:B------:R-:W-:Y:S05]  /*11c90*/  @!P1 BRA `(.L_x_2619) ;  /* 0x0000000000049947 */ /* 0x000fea0003800000 */
[----:B------:R-:W-:Y:S01]  /*11ca0*/  BPT.TRAP 0x1 ;  /* 0x000000040000795c */ /* 0x000fe20000300000 */
.L_x_2619:
        /* <DEDUP_REMOVED lines=9> */
.L_x_2605:
[----:B------:R-:W-:-:S07]  /*11d40*/  IMAD.MOV.U32 R2, RZ, RZ, RZ ;  /* 0x000000ffff027224 */ /* 0x000fce00078e00ff */
.L_x_2621:
[----:B------:R-:W-:-:S06]  /*11d50*/  ULOP3.LUT UR4, UR36, 0x1, URZ, 0xfc, !UPT ;  /* 0x0000000124047892 */ /* 0x000fcc000f8efc3f */
[----:B0-----:R-:W-:-:S05]  /*11d60*/  IMAD.U32 R0, RZ, RZ, UR4 ;  /* 0x00000004ff007e24 */ /* 0x001fca000f8e00ff */
[----:B------:R-:W-:-:S13]  /*11d70*/  ISETP.NE.AND P1, PT, R0, 0x3, PT ;  /* 0x000000030000780c */ /* 0x000fda0003f25270 */
[----:B------:R-:W-:Y:S05]  /*11d80*/  @!P1 BRA `(.L_x_2622) ;  /* 0x0000000000049947 */ /* 0x000fea0003800000 */
[----:B------:R-:W-:Y:S01]  /*11d90*/  BPT.TRAP 0x1 ;  /* 0x000000040000795c */ /* 0x000fe20000300000 */
.L_x_2622:
[----:B------:R-:W-:Y:S01]  /*11da0*/  LOP3.LUT R0, R30, 0x1, RZ, 0x3c, !PT ;  /* 0x000000011e007812 */ /* 0x000fe200078e3cff */
[----:B------:R-:W-:Y:S01]  /*11db0*/  BSSY B0, `(.L_x_2623) ;  /* 0x0000005000007945 */ /* 0x000fe20003800000 */
[----:B------:R-:W-:Y:S02]  /*11dc0*/  LEA R3, R2, UR44, 0x3 ;  /* 0x0000002c02037c11 */ /* 0x000fe4000f8e18ff */
[----:B------:R-:W-:-:S04]  /*11dd0*/  SHF.L.U32 R0, R0, 0x1f, RZ ;  /* 0x0000001f00007819 */ /* 0x000fc800000006ff */
[----:B------:R-:W0:Y:S02]  /*11de0*/  SYNCS.PHASECHK.TRANS64.TRYWAIT P0, [R3+URZ+0x22870], R0 ;  /* 0x02287000030075a7 */ /* 0x000e24000800017f */
[----:B0-----:R-:W-:Y:S05]  /*11df0*/  @!P0 BRA `(.L_x_2624) ;  /* 0x0000004400a08947 */ /* 0x001fea0003800000 */
.L_x_2756:
[----:B------:R-:W-:Y:S05]  /*11e00*/  BSYNC B0 ;  /* 0x0000000000007941 */ /* 0x000fea0003800000 */
.L_x_2623:
[----:B------:R-:W-:-:S06]  /*11e10*/  ULOP3.LUT UR4, UR36, 0x2, URZ, 0xfc, !UPT ;  /* 0x0000000224047892 */ /* 0x000fcc000f8efc3f */
[----:B------:R-:W-:-:S05]  /*11e20*/  IMAD.U32 R4, RZ, RZ, UR4 ;  /* 0x00000004ff047e24 */ /* 0x000fca000f8e00ff */
[----:B------:R-:W-:-:S13]  /*11e30*/  ISETP.NE.AND P0, PT, R4, 0x3, PT ;  /* 0x000000030400780c */ /* 0x000fda0003f05270 */
[----:B------:R-:W-:Y:S05]  /*11e40*/  @!P0 BRA `(.L_x_2625) ;  /* 0x0000000000048947 */ /* 0x000fea0003800000 */
[----:B------:R-:W-:Y:S01]  /*11e50*/  BPT.TRAP 0x1 ;  /* 0x000000040000795c */ /* 0x000fe20000300000 */
.L_x_2625:
        /* <DEDUP_REMOVED lines=8> */
.L_x_2757:
        /* <DEDUP_REMOVED lines=73> */
.L_x_2627:
[----:B-1----:R1:W-:Y:S01]  /*12370*/  SYNCS.ARRIVE.TRANS64.A1T0 RZ, [R3+URZ+0x22850], RZ ;  /* 0x022850ff03ff79a7 */ /* 0x0023e2000810003f */
[----:B------:R-:W-:Y:S06]  /*12380*/  BAR.SYNC.DEFER_BLOCKING 0x2, 0x80 ;  /* 0x0082000000007b1d */ /* 0x000fec0000010000 */
[----:B------:R-:W-:Y:S05]  /*12390*/  @!P1 BRA `(.L_x_2628) ;  /* 0x0000000000049947 */ /* 0x000fea0003800000 */
[----:B------:R-:W-:Y:S01]  /*123a0*/  BPT.TRAP 0x1 ;  /* 0x000000040000795c */ /* 0x000fe20000300000 */
.L_x_2628:
        /* <DEDUP_REMOVED lines=10> */
.L_x_2587:
[----:B0-----:R-:W0:Y:S01]  /*12450*/  S2R R4, SR_CgaCtaId ;  /* 0x0000000000047919 */ /* 0x001e220000008800 */
[----:B------:R-:W-:Y:S02]  /*12460*/  MOV R3, 0x400 ;  /* 0x0000040000037802 */ /* 0x000fe40000000f00 */
[----:B------:R-:W-:Y:S02]  /*12470*/  SHF.L.U32 R2, R2, 0x1f, RZ ;  /* 0x0000001f02027819 */ /* 0x000fe400000006ff */
[----:B0-----:R-:W-:-:S04]  /*12480*/  LEA R7, R4, R3, 0x18 ;  /* 0x0000000304077211 */ /* 0x001fc800078ec0ff */
[----:B------:R-:W0:Y:S02]  /*12490*/  SYNCS.PHASECHK.TRANS64.TRYWAIT P0, [R7+URZ+0x22820], R2 ;  /* 0x02282002070075a7 */ /* 0x000e24000800017f */
[----:B0-----:R-:W-:Y:S05]  /*124a0*/  @!P0 BRA `(.L_x_2629) ;  /* 0x00000040001c8947 */ /* 0x001fea0003800000 */
.L_x_2758:
        /* <DEDUP_REMOVED lines=13> */
.L_x_2630:
[----:B------:R-:W-:Y:S01]  /*12580*/  IMAD R5, R0, 0x8, R7 ;  /* 0x0000000800057824 */ /* 0x000fe200078e0207 */
[----:B------:R-:W-:Y:S01]  /*12590*/  SHF.L.U32 R2, R30, 0x1f, RZ ;  /* 0x0000001f1e027819 */ /* 0x000fe200000006ff */
[----:B------:R-:W-:-:S03]  /*125a0*/  VIADD R0, R0, 0x1 ;  /* 0x0000000100007836 */ /* 0x000fc60000000000 */
[----:B------:R-:W0:Y:S02]  /*125b0*/  SYNCS.PHASECHK.TRANS64.TRYWAIT P1, [R5+URZ+0x22840], R2 ;  /* 0x02284002050075a7 */ /* 0x000e24000802017f */
[----:B------:R-:W-:-:S04]  /*125c0*/  ISETP.NE.AND P2, PT, R0, 0x2, PT ;  /* 0x000000020000780c */ /* 0x000fc80003f45270 */
[----:B------:R-:W-:Y:S01]  /*125d0*/  SEL R3, RZ, 0x1, P2 ;  /* 0x00000001ff037807 */ /* 0x000fe20001000000 */
[----:B0-----:R-:W-:Y:S08]  /*125e0*/  @!P1 BRA `(.L_x_2631) ;  /* 0x0000003c00e09947 */ /* 0x001ff00003800000 */
.L_x_2759:
[----:B------:R-:W-:Y:S02]  /*125f0*/  SEL R0, R0, RZ, P2 ;  /* 0x000000ff00007207 */ /* 0x000fe40001000000 */
[----:B------:R-:W-:Y:S01]  /*12600*/  LOP3.LUT R3, R30, R3, RZ, 0x3c, !PT ;  /* 0x000000031e037212 */ /* 0x000fe200078e3cff */
[----:B------:R-:W-:Y:S06]  /*12610*/  @!P0 BRA `(.L_x_2632) ;  /* 0x0000000000048947 */ /* 0x000fec0003800000 */
[----:B------:R-:W-:Y:S01]  /*12620*/  BPT.TRAP 0x1 ;  /* 0x000000040000795c */ /* 0x000fe20000300000 */
.L_x_2632:
[----:B------:R-:W-:Y:S01]  /*12630*/  IMAD R7, R0, 0x8, R7 ;  /* 0x0000000800077824 */ /* 0x000fe200078e0207 */
[----:B------:R-:W-:-:S04]  /*12640*/  SHF.L.U32 R0, R3, 0x1f, RZ ;  /* 0x0000001f03007819 */ /* 0x000fc800000006ff */
[----:B------:R-:W1:Y:S02]  /*12650*/  SYNCS.PHASECHK.TRANS64.TRYWAIT P1, [R7+URZ+0x22840], R0 ;  /* 0x02284000070075a7 */ /* 0x000e64000802017f */
[----:B-1----:R-:W-:Y:S05]  /*12660*/  @!P1 BRA `(.L_x_2633) ;  /* 0x0000003c00d49947 */ /* 0x002fea0003800000 */
.L_x_2760:
[----:B------:R-:W-:Y:S05]  /*12670*/  @!P0 BRA `(.L_x_2634) ;  /* 0x0000000000048947 */ /* 0x000fea0003800000 */
[----:B------:R-:W-:Y:S01]  /*12680*/  BPT.TRAP 0x1 ;  /* 0x000000040000795c */ /* 0x000fe20000300000 */
.L_x_2634:
[----:B------:R-:W2:Y:S02]  /*12690*/  SYNCS.PHASECHK.TRANS64.TRYWAIT P1, [R5+URZ+0x22860], R2 ;  /* 0x02286002050075a7 */ /* 0x000ea4000802017f */
[----:B--2---:R-:W-:Y:S05]  /*126a0*/  @!P1 BRA `(.L_x_2635) ;  /* 0x0000003c00d89947 */ /* 0x004fea0003800000 */
.L_x_2761:
[----:B------:R-:W-:Y:S05]  /*126b0*/  @!P0 BRA `(.L_x_2636) ;  /* 0x0000000000048947 */ /* 0x000fea0003800000 */
[----:B------:R-:W-:Y:S01]  /*126c0*/  BPT.TRAP 0x1 ;  /* 0x000000040000795c */ /* 0x000fe20000300000 */
.L_x_2636:
[----:B------:R-:W3:Y:S02]  /*126d0*/  SYNCS.PHASECHK.TRANS64.TRYWAIT P1, [R7+URZ+0x22860], R0 ;  /* 0x02286000070075a7 */ /* 0x000ee4000802017f */
[----:B---3--:R-:W-:Y:S05]  /*126e0*/  @!P1 BRA `(.L_x_2637) ;  /* 0x0000003c00dc9947 */ /* 0x008fea0003800000 */
.L_x_2762:
[----:B------:R-:W-:Y:S05]  /*126f0*/  @!P0 BRA `(.L_x_2638) ;  /* 0x0000000000048947 */ /* 0x000fea0003800000 */
[----:B------:R-:W-:Y:S01]  /*12700*/  BPT.TRAP 0x1 ;  /* 0x000000040000795c */ /* 0x000fe20000300000 */
.L_x_2638:
[----:B------:R-:W4:Y:S02]  /*12710*/  SYNCS.PHASECHK.TRANS64.TRYWAIT P1, [R5+URZ+0x22880], R2 ;  /* 0x02288002050075a7 */ /* 0x000f24000802017f */
[----:B----4-:R-:W-:Y:S05]  /*12720*/  @!P1 BRA `(.L_x_2639) ;  /* 0x0000003c00e09947 */ /* 0x010fea0003800000 */
.L_x_2763:
[----:B------:R-:W-:Y:S05]  /*12730*/  @!P0 BRA `(.L_x_2640) ;  /* 0x0000000000048947 */ /* 0x000fea0003800000 */
[----:B------:R-:W-:Y:S01]  /*12740*/  BPT.TRAP 0x1 ;  /* 0x000000040000795c */ /* 0x000fe20000300000 */
.L_x_2640:
[----:B------:R0:W0:Y:S02]  /*12750*/  SYNCS.PHASECHK.TRANS64.TRYWAIT P0, [R7+URZ+0x22880], R0 ;  /* 0x02288000070075a7 */ /* 0x000024000800017f */
[----:B0-----:R-:W-:Y:S05]  /*12760*/  @!P0 NANOSLEEP.SYNCS 0x989680 ;  /* 0x009896800000895d */ /* 0x001fea0003900000 */
[----:B------:R-:W0:Y:S02]  /*12770*/  @!P0 SYNCS.PHASECHK.TRANS64 P0, [R7+URZ+0x22880], R0 ;  /* 0x02288000070085a7 */ /* 0x000e24000800007f */
[----:B0-----:R-:W-:Y:S05]  /*12780*/  @!P0 BRA `(.L_x_2640) ;  /* 0xfffffffc00f08947 */ /* 0x001fea000383ffff */
.L_x_2543:
[----:B------:R-:W-:Y:S05]  /*12790*/  BSYNC B6 ;  /* 0x0000000000067941 */ /* 0x000fea0003800000 */
.L_x_2540:
[----:B------:R-:W-:Y:S05]  /*127a0*/  EXIT ;  /* 0x000000000000794d */ /* 0x000fea0003800000 */
.L_x_2547:
[----:B0-----:R-:W-:-:S04]  /*127b0*/  IMAD.U32 R3, RZ, RZ, UR41 ;  /* 0x00000029ff037e24 */ /* 0x001fc8000f8e00ff */
[----:B------:R0:W1:Y:S03]  /*127c0*/  SYNCS.PHASECHK.TRANS64.TRYWAIT P0, [R3+URZ+0x22800], R0 ;  /* 0x02280000030075a7 */ /* 0x000066000800017f */
[----:B-1----:R-:W-:Y:S05]  /*127d0*/  @!P0 NANOSLEEP.SYNCS 0x989680 ;  /* 0x009896800000895d */ /* 0x002fea0003900000 */
[----:B------:R-:W1:Y:S02]  /*127e0*/  @!P0 SYNCS.PHASECHK.TRANS64 P0, [R3+URZ+0x22800], R0 ;  /* 0x02280000030085a7 */ /* 0x000e64000800007f */
[----:B-1----:R-:W-:Y:S05]  /*127f0*/  @!P0 BRA `(.L_x_2547) ;  /* 0xfffffffc00ec8947 */ /* 0x002fea000383ffff */
[----:B------:R-:W-:Y:S05]  /*12800*/  BRA `(.L_x_2641) ;  /* 0xfffffeec009c7947 */ /* 0x000fea000383ffff */
.L_x_2551:
[----:B--2---:R-:W-:-:S04]  /*12810*/  IMAD.U32 R5, RZ, RZ, UR41 ;  /* 0x00000029ff057e24 */ /* 0x004fc8000f8e00ff */
[----:B------:R2:W3:Y:S03]  /*12820*/  SYNCS.PHASECHK.TRANS64.TRYWAIT P1, [R5+URZ+0x22830], R0 ;  /* 0x02283000050075a7 */ /* 0x0004e6000802017f */
[----:B---3--:R-:W-:Y:S05]  /*12830*/  @!P1 NANOSLEEP.SYNCS 0x989680 ;  /* 0x009896800000995d */ /* 0x008fea0003900000 */
[----:B------:R-:W3:Y:S02]  /*12840*/  @!P1 SYNCS.PHASECHK.TRANS64 P1, [R5+URZ+0x22830], R0 ;  /* 0x02283000050095a7 */ /* 0x000ee4000802007f */
[----:B---3--:R-:W-:Y:S05]  /*12850*/  @!P1 BRA `(.L_x_2551) ;  /* 0xfffffffc00ec9947 */ /* 0x008fea000383ffff */
[----:B------:R-:W-:Y:S05]  /*12860*/  BRA `(.L_x_2550) ;  /* 0xfffffeec00b87947 */ /* 0x000fea000383ffff */
.L_x_2557:
[----:B-1----:R-:W-:-:S04]  /*12870*/  IMAD.U32 R8, RZ, RZ, UR6 ;  /* 0x00000006ff087e24 */ /* 0x002fc8000f8e00ff */
[----:B------:R1:W2:Y:S03]  /*12880*/  SYNCS.PHASECHK.TRANS64.TRYWAIT P1, [R8+URZ+0x22830], R7 ;  /* 0x02283007080075a7 */ /* 0x0002a6000802017f */
[----:B--2---:R-:W-:Y:S05]  /*12890*/  @!P1 NANOSLEEP.SYNCS 0x989680 ;  /* 0x009896800000995d */ /* 0x004fea0003900000 */
[----:B------:R-:W2:Y:S02]  /*128a0*/  @!P1 SYNCS.PHASECHK.TRANS64 P1, [R8+URZ+0x22830], R7 ;  /* 0x02283007080095a7 */ /* 0x000ea4000802007f */
[----:B--2---:R-:W-:Y:S05]  /*128b0*/  @!P1 BRA `(.L_x_2557) ;  /* 0xfffffffc00ec9947 */ /* 0x004fea000383ffff */
[----:B------:R-:W-:Y:S05]  /*128c0*/  BRA `(.L_x_2554) ;  /* 0xffffff2000947947 */ /* 0x000fea000383ffff */
.L_x_2561:
[----:B-1----:R-:W-:-:S04]  /*128d0*/  IMAD.U32 R8, RZ, RZ, UR6 ;  /* 0x00000006ff087e24 */ /* 0x002fc8000f8e00ff */
[----:B------:R1:W2:Y:S03]  /*128e0*/  SYNCS.PHASECHK.TRANS64.TRYWAIT P1, [R8+URZ+0x22850], R7 ;  /* 0x02285007080075a7 */ /* 0x0002a6000802017f */
[----:B--2---:R-:W-:Y:S05]  /*128f0*/  @!P1 NANOSLEEP.SYNCS 0x989680 ;  /* 0x009896800000995d */ /* 0x004fea0003900000 */
[----:B------:R-:W2:Y:S02]  /*12900*/  @!P1 SYNCS.PHASECHK.TRANS64 P1, [R8+URZ+0x22850], R7 ;  /* 0x02285007080095a7 */ /* 0x000ea4000802007f */
[----:B--2---:R-:W-:Y:S05]  /*12910*/  @!P1 BRA `(.L_x_2561) ;  /* 0xfffffffc00ec9947 */ /* 0x004fea000383ffff */
[----:B------:R-:W-:Y:S05]  /*12920*/  BRA `(.L_x_2558) ;  /* 0xffffff2800b87947 */ /* 0x000fea000383ffff */
.L_x_2569:
[----:B-1----:R-:W-:-:S04]  /*12930*/  IMAD.U32 R8, RZ, RZ, UR6 ;  /* 0x00000006ff087e24 */ /* 0x002fc8000f8e00ff */
[----:B------:R1:W2:Y:S03]  /*12940*/  SYNCS.PHASECHK.TRANS64.TRYWAIT P1, [R8+URZ+0x22830], R7 ;  /* 0x02283007080075a7 */ /* 0x0002a6000802017f */
[----:B--2---:R-:W-:Y:S05]  /*12950*/  @!P1 NANOSLEEP.SYNCS 0x989680 ;  /* 0x009896800000995d */ /* 0x004fea0003900000 */
[----:B------:R-:W2:Y:S02]  /*12960*/  @!P1 SYNCS.PHASECHK.TRANS64 P1, [R8+URZ+0x22830], R7 ;  /* 0x02283007080095a7 */ /* 0x000ea4000802007f */
[----:B--2---:R-:W-:Y:S05]  /*12970*/  @!P1 BRA `(.L_x_2569) ;  /* 0xfffffffc00ec9947 */ /* 0x004fea000383ffff */
[----:B------:R-:W-:Y:S05]  /*12980*/  BRA `(.L_x_2566) ;  /* 0xffffff5400a87947 */ /* 0x000fea000383ffff */
.L_x_2573:
[----:B-1----:R-:W-:-:S04]  /*12990*/  IMAD.U32 R8, RZ, RZ, UR6 ;  /* 0x00000006ff087e24 */ /* 0x002fc8000f8e00ff */
[----:B------:R1:W2:Y:S03]  /*129a0*/  SYNCS.PHASECHK.TRANS64.TRYWAIT P1, [R8+URZ+0x22850], R7 ;  /* 0x02285007080075a7 */ /* 0x0002a6000802017f */
[----:B--2---:R-:W-:Y:S05]  /*129b0*/  @!P1 NANOSLEEP.SYNCS 0x989680 ;  /* 0x009896800000995d */ /* 0x004fea0003900000 */
[----:B------:R-:W2:Y:S02]  /*129c0*/  @!P1 SYNCS.PHASECHK.TRANS64 P1, [R8+URZ+0x22850], R7 ;  /* 0x02285007080095a7 */ /* 0x000ea4000802007f */
[----:B--2---:R-:W-:Y:S05]  /*129d0*/  @!P1 BRA `(.L_x_2573) ;  /* 0xfffffffc00ec9947 */ /* 0x004fea000383ffff */
[----:B------:R-:W-:Y:S05]  /*129e0*/  BRA `(.L_x_2570) ;  /* 0xffffff5c00bc7947 */ /* 0x000fea000383ffff */
.L_x_2580:
[----:B-1----:R-:W-:-:S04]  /*129f0*/  IMAD.U32 R3, RZ, RZ, UR9 ;  /* 0x00000009ff037e24 */ /* 0x002fc8000f8e00ff */
[----:B------:R1:W3:Y:S03]  /*12a00*/  SYNCS.PHASECHK.TRANS64.TRYWAIT P1, [R3+URZ+0x22850], R2 ;  /* 0x02285002030075a7 */ /* 0x0002e6000802017f */
[----:B---3--:R-:W-:Y:S05]  /*12a10*/  @!P1 NANOSLEEP.SYNCS 0x989680 ;  /* 0x009896800000995d */ /* 0x008fea0003900000 */
[----:B------:R-:W3:Y:S02]  /*12a20*/  @!P1 SYNCS.PHASECHK.TRANS64 P1, [R3+URZ+0x22850], R2 ;  /* 0x02285002030095a7 */ /* 0x000ee4000802007f */
[----:B---3--:R-:W-:Y:S05]  /*12a30*/  @!P1 BRA `(.L_x_2580) ;  /* 0xfffffffc00ec9947 */ /* 0x008fea000383ffff */
[----:B------:R-:W-:Y:S05]  /*12a40*/  BRA `(.L_x_2579) ;  /* 0xffffff7c00887947 */ /* 0x000fea000383ffff */
.L_x_2593:
[----:B------:R-:W-:Y:S02]  /*12a50*/  IMAD.MOV.U32 R13, RZ, RZ, R19 ;  /* 0x000000ffff0d7224 */ /* 0x000fe400078e0013 */
[----:B------:R-:W-:Y:S02]  /*12a60*/  IMAD.MOV.U32 R12, RZ, RZ, RZ ;  /* 0x000000ffff0c7224 */ /* 0x000fe400078e00ff */
[----:B------:R-:W-:Y:S02]  /*12a70*/  IMAD.MOV.U32 R11, RZ, RZ, 0x1f ;  /* 0x0000001fff0b7424 */ /* 0x000fe400078e00ff */
[----:B------:R-:W-:-:S07]  /*12a80*/  IMAD.MOV.U32 R15, RZ, RZ, -0x1 ;  /* 0xffffffffff0f7424 */ /* 0x000fce00078e00ff */
[----:B0----5:R-:W-:Y:S05]  /*12a90*/  WARPSYNC.COLLECTIVE R15, `(.L_x_2642) ;  /* 0x000000000f087348 */ /* 0x021fea0003c00000 */
[----:B------:R1:W2:Y:S02]  /*12aa0*/  SHFL.IDX P6, R14, R13, R12, R11 ;  /* 0x0000000c0d0e7389 */ /* 0x0002a400000c000b */
[----:B012--5:R-:W-:Y:S01]  /*12ab0*/  ENDCOLLECTIVE ;  /* 0x000000000000791b */ /* 0x027fe20003800000 */
.L_x_2642:
[----:B------:R-:W-:Y:S05]  /*12ac0*/  BRA `(.L_x_2643) ;  /* 0xffffffb800807947 */ /* 0x000fea000383ffff */
.L_x_2595:
[----:B0-----:R-:W-:-:S04]  /*12ad0*/  IMAD.U32 R3, RZ, RZ, UR44 ;  /* 0x0000002cff037e24 */ /* 0x001fc8000f8e00ff */
[----:B------:R0:W1:Y:S03]  /*12ae0*/  SYNCS.PHASECHK.TRANS64.TRYWAIT P0, [R3+URZ+0x22880], R30 ;  /* 0x0228801e030075a7 */ /* 0x000066000800017f */
[----:B-1----:R-:W-:Y:S05]  /*12af0*/  @!P0 NANOSLEEP.SYNCS 0x989680 ;  /* 0x009896800000895d */ /* 0x002fea0003900000 */
[----:B------:R-:W1:Y:S02]  /*12b00*/  @!P0 SYNCS.PHASECHK.TRANS64 P0, [R3+URZ+0x22880], R30 ;  /* 0x0228801e030085a7 */ /* 0x000e64000800007f */
[----:B-1----:R-:W-:Y:S05]  /*12b10*/  @!P0 BRA `(.L_x_2595) ;  /* 0xfffffffc00ec8947 */ /* 0x002fea000383ffff */
[----:B------:R-:W-:Y:S05]  /*12b20*/  BRA `(.L_x_2644) ;  /* 0xffffffbc00d47947 */ /* 0x000fea000383ffff */
.L_x_2596:
        /* <DEDUP_REMOVED lines=8> */
.L_x_2646:
[----:B------:R-:W-:Y:S05]  /*12bb0*/  BSYNC B0 ;  /* 0x0000000000007941 */ /* 0x000fea0003800000 */
.L_x_2645:
        /* <DEDUP_REMOVED lines=14> */
.L_x_2647:
[----:B------:R-:W-:Y:S02]  /*12ca0*/  IMAD.MOV.U32 R13, RZ, RZ, R17 ;  /* 0x000000ffff0d7224 */ /* 0x000fe400078e0011 */
[----:B------:R-:W-:Y:S01]  /*12cb0*/  IMAD.MOV.U32 R12, RZ, RZ, 0x1 ;  /* 0x00000001ff0c7424 */ /* 0x000fe200078e00ff */
[----:B------:R-:W-:-:S13]  /*12cc0*/  IADD3 R2, P0, R29, R14, RZ ;  /* 0x0000000e1d027210 */ /* 0x000fda0007f1e0ff */
[----:B------:R-:W-:Y:S05]  /*12cd0*/  WARPSYNC.COLLECTIVE R15, `(.L_x_2648) ;  /* 0x000000000f087348 */ /* 0x000fea0003c00000 */
[----:B------:R0:W1:Y:S02]  /*12ce0*/  SHFL.IDX P6, R14, R13, R12, R11 ;  /* 0x0000000c0d0e7389 */ /* 0x00006400000c000b */
[----:B01----:R-:W-:Y:S01]  /*12cf0*/  ENDCOLLECTIVE ;  /* 0x000000000000791b */ /* 0x003fe20003800000 */
.L_x_2648:
        /* <DEDUP_REMOVED lines=11> */
.L_x_2649:
        /* <DEDUP_REMOVED lines=9> */
.L_x_2650:
        /* <DEDUP_REMOVED lines=10> */
.L_x_2651:
        /* <DEDUP_REMOVED lines=8> */
.L_x_2652:
        /* <DEDUP_REMOVED lines=10> */
.L_x_2653:
        /* <DEDUP_REMOVED lines=9> */
.L_x_2654:
        /* <DEDUP_REMOVED lines=10> */
.L_x_2655:
        /* <DEDUP_REMOVED lines=8> */
.L_x_2656:
        /* <DEDUP_REMOVED lines=10> */
.L_x_2657:
        /* <DEDUP_REMOVED lines=9> */
.L_x_2658:
        /* <DEDUP_REMOVED lines=10> */
.L_x_2659:
        /* <DEDUP_REMOVED lines=8> */
.L_x_2660:
        /* <DEDUP_REMOVED lines=10> */
.L_x_2661:
        /* <DEDUP_REMOVED lines=9> */
.L_x_2662:
        /* <DEDUP_REMOVED lines=10> */
.L_x_2663:
        /* <DEDUP_REMOVED lines=8> */
.L_x_2664:
        /* <DEDUP_REMOVED lines=14> */
.L_x_2665:
        /* <DEDUP_REMOVED lines=9> */
.L_x_2599:
[----:B0-----:R-:W-:-:S04]  /*137c0*/  IMAD.U32 R3, RZ, RZ, UR44 ;  /* 0x0000002cff037e24 */ /* 0x001fc8000f8e00ff */
[----:B------:R0:W1:Y:S03]  /*137d0*/  SYNCS.PHASECHK.TRANS64.TRYWAIT P2, [R3+URZ+0x22840], R30 ;  /* 0x0228401e030075a7 */ /* 0x000066000804017f */
[----:B-1----:R-:W-:Y:S05]  /*137e0*/  @!P2 NANOSLEEP.SYNCS 0x989680 ;  /* 0x009896800000a95d */ /* 0x002fea0003900000 */
[----:B------:R-:W1:Y:S02]  /*137f0*/  @!P2 SYNCS.PHASECHK.TRANS64 P2, [R3+URZ+0x22840], R30 ;  /* 0x0228401e0300a5a7 */ /* 0x000e64000804007f */
[----:B-1----:R-:W-:Y:S05]  /*13800*/  @!P2 BRA `(.L_x_2599) ;  /* 0xfffffffc00eca947 */ /* 0x002fea000383ffff */
[----:B------:R-:W-:Y:S05]  /*13810*/  BRA `(.L_x_2667) ;  /* 0xffffffb800e07947 */ /* 0x000fea000383ffff */
.L_x_2600:
        /* <DEDUP_REMOVED lines=8> */
.L_x_2669:
[----:B------:R-:W-:Y:S05]  /*138a0*/  BSYNC B0 ;  /* 0x0000000000007941 */ /* 0x000fea0003800000 */
.L_x_2668:
        /* <DEDUP_REMOVED lines=12> */
.L_x_2670:
        /* <DEDUP_REMOVED lines=14> */
.L_x_2671:
[----:B------:R-:W-:Y:S02]  /*13a50*/  IMAD.MOV.U32 R13, RZ, RZ, R7 ;  /* 0x000000ffff0d7224 */ /* 0x000fe400078e0007 */
[----:B------:R-:W-:-:S07]  /*13a60*/  IMAD.MOV.U32 R10, RZ, RZ, R14 ;  /* 0x000000ffff0a7224 */ /* 0x000fce00078e000e */
[----:B------:R-:W-:Y:S05]  /*13a70*/  WARPSYNC.COLLECTIVE R15, `(.L_x_2672) ;  /* 0x000000000f087348 */ /* 0x000fea0003c00000 */
[----:B------:R0:W1:Y:S02]  /*13a80*/  SHFL.IDX P6, R14, R13, R12, R11 ;  /* 0x0000000c0d0e7389 */ /* 0x00006400000c000b */
[----:B01----:R-:W-:Y:S01]  /*13a90*/  ENDCOLLECTIVE ;  /* 0x000000000000791b */ /* 0x003fe20003800000 */
.L_x_2672:
        /* <DEDUP_REMOVED lines=13> */
.L_x_2673:
[----:B------:R-:W-:Y:S02]  /*13b70*/  IMAD.MOV.U32 R13, RZ, RZ, R7 ;  /* 0x000000ffff0d7224 */ /* 0x000fe400078e0007 */
[----:B------:R-:W-:-:S07]  /*13b80*/  IMAD.MOV.U32 R9, RZ, RZ, R14 ;  /* 0x000000ffff097224 */ /* 0x000fce00078e000e */
[----:B------:R-:W-:Y:S05]  /*13b90*/  WARPSYNC.COLLECTIVE R15, `(.L_x_2674) ;  /* 0x000000000f087348 */ /* 0x000fea0003c00000 */
[----:B------:R0:W1:Y:S02]  /*13ba0*/  SHFL.IDX P6, R14, R13, R12, R11 ;  /* 0x0000000c0d0e7389 */ /* 0x00006400000c000b */
[----:B01----:R-:W-:Y:S01]  /*13bb0*/  ENDCOLLECTIVE ;  /* 0x000000000000791b */ /* 0x003fe20003800000 */
.L_x_2674:
        /* <DEDUP_REMOVED lines=15> */
.L_x_2675:
[----:B------:R-:W-:Y:S02]  /*13cb0*/  IMAD.MOV.U32 R13, RZ, RZ, R7 ;  /* 0x000000ffff0d7224 */ /* 0x000fe400078e0007 */
[----:B------:R-:W-:-:S07]  /*13cc0*/  IMAD.MOV.U32 R8, RZ, RZ, R14 ;  /* 0x000000ffff087224 */ /* 0x000fce00078e000e */
[----:B------:R-:W-:Y:S05]  /*13cd0*/  WARPSYNC.COLLECTIVE R15, `(.L_x_2676) ;  /* 0x000000000f087348 */ /* 0x000fea0003c00000 */
[----:B------:R0:W1:Y:S02]  /*13ce0*/  SHFL.IDX P6, R14, R13, R12, R11 ;  /* 0x0000000c0d0e7389 */ /* 0x00006400000c000b */
[----:B01----:R-:W-:Y:S01]  /*13cf0*/  ENDCOLLECTIVE ;  /* 0x000000000000791b */ /* 0x003fe20003800000 */
.L_x_2676:
        /* <DEDUP_REMOVED lines=15> */
.L_x_2677:
[----:B------:R-:W-:Y:S02]  /*13df0*/  IMAD.MOV.U32 R13, RZ, RZ, R7 ;  /* 0x000000ffff0d7224 */ /* 0x000fe400078e0007 */
[----:B------:R-:W-:-:S07]  /*13e00*/  IMAD.MOV.U32 R8, RZ, RZ, R14 ;  /* 0x000000ffff087224 */ /* 0x000fce00078e000e */
[----:B------:R-:W-:Y:S05]  /*13e10*/  WARPSYNC.COLLECTIVE R15, `(.L_x_2678) ;  /* 0x000000000f087348 */ /* 0x000fea0003c00000 */
[----:B------:R0:W1:Y:S02]  /*13e20*/  SHFL.IDX P6, R14, R13, R12, R11 ;  /* 0x0000000c0d0e7389 */ /* 0x00006400000c000b */
[----:B01----:R-:W-:Y:S01]  /*13e30*/  ENDCOLLECTIVE ;  /* 0x000000000000791b */ /* 0x003fe20003800000 */
.L_x_2678:
[----:B------:R-:W-:Y:S02]  /*13e40*/  IMAD.MOV.U32 R13, RZ, RZ, R6 ;  /* 0x000000ffff0d7224 */ /* 0x000fe400078e0006 */
[----:B------:R-:W-:Y:S01]  /*13e50*/  IMAD.MOV.U32 R12, RZ, RZ, 0x5 ;  /* 0x00000005ff0c7424 */ /* 0x000fe200078e00ff */
[----:B------:R-:W-:-:S05]  /*13e60*/  @P4 IADD3 R14, P2, R29, R14, RZ ;  /* 0x0000000e1d0e4210 */ /* 0x000fca0007f5e0ff */
[----:B------:R-:W-:-:S08]  /*13e70*/  @P4 IMAD.MOV.U32 R2, RZ, RZ, R14 ;  /* 0x000000ffff024224 */ /* 0x000fd000078e000e */
[----:B------:R-:W-:Y:S05]  /*13e80*/  WARPSYNC.COLLECTIVE R15, `(.L_x_2679) ;  /* 0x000000000f087348 */ /* 0x000fea0003c00000 */
[----:B------:R0:W1:Y:S02]  /*13e90*/  SHFL.IDX P6, R14, R13, R12, R11 ;  /* 0x0000000c0d0e7389 */ /* 0x00006400000c000b */
[----:B01----:R-:W-:Y:S01]  /*13ea0*/  ENDCOLLECTIVE ;  /* 0x000000000000791b */ /* 0x003fe20003800000 */
.L_x_2679:
        /* <DEDUP_REMOVED lines=12> */
.L_x_2680:
[----:B------:R-:W-:Y:S02]  /*13f70*/  IMAD.MOV.U32 R13, RZ, RZ, R6 ;  /* 0x000000ffff0d7224 */ /* 0x000fe400078e0006 */
[----:B------:R-:W-:Y:S01]  /*13f80*/  IMAD.MOV.U32 R12, RZ, RZ, 0x6 ;  /* 0x00000006ff0c7424 */ /* 0x000fe200078e00ff */
[----:B------:R-:W-:-:S05]  /*13f90*/  @P3 IADD3 R14, P2, R29, R14, RZ ;  /* 0x0000000e1d0e3210 */ /* 0x000fca0007f5e0ff */
[----:B------:R-:W-:-:S08]  /*13fa0*/  @P3 IMAD.MOV.U32 R2, RZ, RZ, R14 ;  /* 0x000000ffff023224 */ /* 0x000fd000078e000e */
[----:B------:R-:W-:Y:S05]  /*13fb0*/  WARPSYNC.COLLECTIVE R15, `(.L_x_2681) ;  /* 0x000000000f087348 */ /* 0x000fea0003c00000 */
[----:B------:R0:W1:Y:S02]  /*13fc0*/  SHFL.IDX P6, R14, R13, R12, R11 ;  /* 0x0000000c0d0e7389 */ /* 0x00006400000c000b */
[----:B01----:R-:W-:Y:S01]  /*13fd0*/  ENDCOLLECTIVE ;  /* 0x000000000000791b */ /* 0x003fe20003800000 */
.L_x_2681:
        /* <DEDUP_REMOVED lines=11> */
.L_x_2682:
[----:B------:R-:W-:Y:S02]  /*14090*/  IMAD.MOV.U32 R13, RZ, RZ, R6 ;  /* 0x000000ffff0d7224 */ /* 0x000fe400078e0006 */
[----:B------:R-:W-:Y:S01]  /*140a0*/  IMAD.MOV.U32 R12, RZ, RZ, 0x7 ;  /* 0x00000007ff0c7424 */ /* 0x000fe200078e00ff */
[----:B------:R-:W-:-:S05]  /*140b0*/  @P4 IADD3 R14, P2, R29, R14, RZ ;  /* 0x0000000e1d0e4210 */ /* 0x000fca0007f5e0ff */
[----:B------:R-:W-:-:S08]  /*140c0*/  @P4 IMAD.MOV.U32 R2, RZ, RZ, R14 ;  /* 0x000000ffff024224 */ /* 0x000fd000078e000e */
[----:B------:R-:W-:Y:S05]  /*140d0*/  WARPSYNC.COLLECTIVE R15, `(.L_x_2683) ;  /* 0x000000000f087348 */ /* 0x000fea0003c00000 */
[----:B------:R0:W1:Y:S02]  /*140e0*/  SHFL.IDX P6, R14, R13, R12, R11 ;  /* 0x0000000c0d0e7389 */ /* 0x00006400000c000b */
[----:B01----:R-:W-:Y:S01]  /*140f0*/  ENDCOLLECTIVE ;  /* 0x000000000000791b */ /* 0x003fe20003800000 */
.L_x_2683:
        /* <DEDUP_REMOVED lines=11> */
.L_x_2684:
[----:B------:R-:W-:Y:S02]  /*141b0*/  IMAD.MOV.U32 R13, RZ, RZ, R4 ;  /* 0x000000ffff0d7224 */ /* 0x000fe400078e0004 */
[----:B------:R-:W-:Y:S01]  /*141c0*/  IMAD.MOV.U32 R12, RZ, RZ, RZ ;  /* 0x000000ffff0c7224 */ /* 0x000fe200078e00ff */
[----:B------:R-:W-:-:S13]  /*141d0*/  @P0 IADD3 R9, P2, R29, R14, RZ ;  /* 0x0000000e1d090210 */ /* 0x000fda0007f5e0ff */
[----:B------:R-:W-:Y:S05]  /*141e0*/  WARPSYNC.COLLECTIVE R15, `(.L_x_2685) ;  /* 0x000000000f087348 */ /* 0x000fea0003c00000 */
[----:B------:R0:W1:Y:S02]  /*141f0*/  SHFL.IDX P6, R14, R13, R12, R11 ;  /* 0x0000000c0d0e7389 */ /* 0x00006400000c000b */
[----:B01----:R-:W-:Y:S01]  /*14200*/  ENDCOLLECTIVE ;  /* 0x000000000000791b */ /* 0x003fe20003800000 */
.L_x_2685:
        /* <DEDUP_REMOVED lines=12> */
.L_x_2686:
[----:B------:R-:W-:Y:S02]  /*142d0*/  IMAD.MOV.U32 R13, RZ, RZ, R4 ;  /* 0x000000ffff0d7224 */ /* 0x000fe400078e0004 */
[----:B------:R-:W-:Y:S01]  /*142e0*/  IMAD.MOV.U32 R12, RZ, RZ, 0x1 ;  /* 0x00000001ff0c7424 */ /* 0x000fe200078e00ff */
[----:B------:R-:W-:-:S13]  /*142f0*/  @P1 IADD3 R9, P0, R29, R14, RZ ;  /* 0x0000000e1d091210 */ /* 0x000fda0007f1e0ff */
[----:B------:R-:W-:Y:S05]  /*14300*/  WARPSYNC.COLLECTIVE R15, `(.L_x_2687) ;  /* 0x000000000f087348 */ /* 0x000fea0003c00000 */
[----:B------:R0:W1:Y:S02]  /*14310*/  SHFL.IDX P6, R14, R13, R12, R11 ;  /* 0x0000000c0d0e7389 */ /* 0x00006400000c000b */
[----:B01----:R-:W-:Y:S01]  /*14320*/  ENDCOLLECTIVE ;  /* 0x000000000000791b */ /* 0x003fe20003800000 */
.L_x_2687:
        /* <DEDUP_REMOVED lines=12> */
.L_x_2688:
[----:B------:R-:W-:Y:S05]  /*143f0*/  BRA `(.L_x_2689) ;  /* 0xffffffb400a07947 */ /* 0x000fea000383ffff */
.L_x_2603:
[----:B------:R-:W-:Y:S02]  /*14400*/  IMAD.MOV.U32 R13, RZ, RZ, R4 ;  /* 0x000000ffff0d7224 */ /* 0x000fe400078e0004 */
[----:B------:R-:W-:Y:S02]  /*14410*/  IMAD.MOV.U32 R12, RZ, RZ, RZ ;  /* 0x000000ffff0c7224 */ /* 0x000fe400078e00ff */
[----:B------:R-:W-:Y:S02]  /*14420*/  IMAD.MOV.U32 R11, RZ, RZ, 0x181f ;  /* 0x0000181fff0b7424 */ /* 0x000fe400078e00ff */
[----:B------:R-:W-:Y:S02]  /*14430*/  IMAD.MOV.U32 R15, RZ, RZ, -0x1 ;  /* 0xffffffffff0f7424 */ /* 0x000fe400078e00ff */
[----:B------:R-:W-:-:S07]  /*14440*/  IMAD.U32 R6, RZ, RZ, UR46 ;  /* 0x0000002eff067e24 */ /* 0x000fce000f8e00ff */
[----:B------:R-:W-:Y:S05]  /*14450*/  WARPSYNC.COLLECTIVE R15, `(.L_x_2690) ;  /* 0x000000000f087348 */ /* 0x000fea0003c00000 */
[----:B------:R0:W1:Y:S02]  /*14460*/  SHFL.IDX P6, R14, R13, R12, R11 ;  /* 0x0000000c0d0e7389 */ /* 0x00006400000c000b */
[----:B01----:R-:W-:Y:S01]  /*14470*/  ENDCOLLECTIVE ;  /* 0x000000000000791b */ /* 0x003fe20003800000 */
.L_x_2690:
[----:B------:R-:W-:-:S04]  /*14480*/  IMAD R6, R6, 0x80, R25 ;  /* 0x0000008006067824 */ /* 0x000fc800078e0219 */
[----:B------:R-:W-:Y:S02]  /*14490*/  VIADD R8, R6, 0x10 ;  /* 0x0000001006087836 */ /* 0x000fe40000000000 */
[----:B------:R-:W-:Y:S02]  /*144a0*/  IMAD.MOV.U32 R13, RZ, RZ, R0 ;  /* 0x000000ffff0d7224 */ /* 0x000fe400078e0000 */
[----:B------:R-:W-:-:S07]  /*144b0*/  IMAD.MOV.U32 R2, RZ, RZ, R14 ;  /* 0x000000ffff027224 */ /* 0x000fce00078e000e */
[----:B------:R-:W-:Y:S05]  /*144c0*/  WARPSYNC.COLLECTIVE R15, `(.L_x_2691) ;  /* 0x000000000f087348 */ /* 0x000fea0003c00000 */
[----:B------:R0:W1:Y:S02]  /*144d0*/  SHFL.IDX P6, R14, R13, R12, R11 ;  /* 0x0000000c0d0e7389 */ /* 0x00006400000c000b */
[----:B01----:R-:W-:Y:S01]  /*144e0*/  ENDCOLLECTIVE ;  /* 0x000000000000791b */ /* 0x003fe20003800000 */
.L_x_2691:
        /* <DEDUP_REMOVED lines=11> */
.L_x_2692:
        /* <DEDUP_REMOVED lines=10> */
.L_x_2693:
[----:B------:R-:W-:Y:S02]  /*14640*/  IMAD.MOV.U32 R13, RZ, RZ, R4 ;  /* 0x000000ffff0d7224 */ /* 0x000fe400078e0004 */
[----:B------:R-:W-:Y:S02]  /*14650*/  IMAD.MOV.U32 R12, RZ, RZ, 0x2 ;  /* 0x00000002ff0c7424 */ /* 0x000fe400078e00ff */
[----:B------:R-:W-:-:S07]  /*14660*/  IMAD.MOV.U32 R8, RZ, RZ, R14 ;  /* 0x000000ffff087224 */ /* 0x000fce00078e000e */
[----:B------:R-:W-:Y:S05]  /*14670*/  WARPSYNC.COLLECTIVE R15, `(.L_x_2694) ;  /* 0x000000000f087348 */ /* 0x000fea0003c00000 */
[----:B------:R0:W1:Y:S02]  /*14680*/  SHFL.IDX P6, R14, R13, R12, R11 ;  /* 0x0000000c0d0e7389 */ /* 0x00006400000c000b */
[----:B01----:R-:W-:Y:S01]  /*14690*/  ENDCOLLECTIVE ;  /* 0x000000000000791b */ /* 0x003fe20003800000 */
.L_x_2694:
        /* <DEDUP_REMOVED lines=15> */
.L_x_2695:
[----:B------:R-:W-:Y:S02]  /*14790*/  IMAD.MOV.U32 R13, RZ, RZ, R4 ;  /* 0x000000ffff0d7224 */ /* 0x000fe400078e0004 */
[----:B------:R-:W-:Y:S01]  /*147a0*/  IMAD.MOV.U32 R12, RZ, RZ, 0x3 ;  /* 0x00000003ff0c7424 */ /* 0x000fe200078e00ff */
[----:B------:R-:W-:-:S05]  /*147b0*/  @!P1 IADD3 R14, P2, R29, R14, RZ ;  /* 0x0000000e1d0e9210 */ /* 0x000fca0007f5e0ff */
[----:B------:R-:W-:-:S08]  /*147c0*/  @!P1 IMAD.MOV.U32 R2, RZ, RZ, R14 ;  /* 0x000000ffff029224 */ /* 0x000fd000078e000e */
[----:B------:R-:W-:Y:S05]  /*147d0*/  WARPSYNC.COLLECTIVE R15, `(.L_x_2696) ;  /* 0x000000000f087348 */ /* 0x000fea0003c00000 */
[----:B------:R0:W1:Y:S02]  /*147e0*/  SHFL.IDX P6, R14, R13, R12, R11 ;  /* 0x0000000c0d0e7389 */ /* 0x00006400000c000b */
[----:B01----:R-:W-:Y:S01]  /*147f0*/  ENDCOLLECTIVE ;  /* 0x000000000000791b */ /* 0x003fe20003800000 */
.L_x_2696:
        /* <DEDUP_REMOVED lines=13> */
.L_x_2697:
[----:B------:R-:W-:Y:S02]  /*148d0*/  IMAD.MOV.U32 R13, RZ, RZ, R4 ;  /* 0x000000ffff0d7224 */ /* 0x000fe400078e0004 */
[----:B------:R-:W-:Y:S02]  /*148e0*/  IMAD.MOV.U32 R12, RZ, RZ, 0x4 ;  /* 0x00000004ff0c7424 */ /* 0x000fe400078e00ff */
[----:B------:R-:W-:-:S07]  /*148f0*/  IMAD.MOV.U32 R10, RZ, RZ, R14 ;  /* 0x000000ffff0a7224 */ /* 0x000fce00078e000e */
[----:B------:R-:W-:Y:S05]  /*14900*/  WARPSYNC.COLLECTIVE R15, `(.L_x_2698) ;  /* 0x000000000f087348 */ /* 0x000fea0003c00000 */
[----:B------:R0:W1:Y:S02]  /*14910*/  SHFL.IDX P6, R14, R13, R12, R11 ;  /* 0x0000000c0d0e7389 */ /* 0x00006400000c000b */
[----:B01----:R-:W-:Y:S01]  /*14920*/  ENDCOLLECTIVE ;  /* 0x000000000000791b */ /* 0x003fe20003800000 */
.L_x_2698:
        /* <DEDUP_REMOVED lines=12> */
.L_x_2699:
[----:B------:R-:W-:Y:S02]  /*149f0*/  IMAD.MOV.U32 R13, RZ, RZ, R4 ;  /* 0x000000ffff0d7224 */ /* 0x000fe400078e0004 */
[----:B------:R-:W-:Y:S01]  /*14a00*/  IMAD.MOV.U32 R12, RZ, RZ, 0x5 ;  /* 0x00000005ff0c7424 */ /* 0x000fe200078e00ff */
[----:B------:R-:W-:-:S13]  /*14a10*/  @!P1 IADD3 R2, P2, R29, R14, RZ ;  /* 0x0000000e1d029210 */ /* 0x000fda0007f5e0ff */
[----:B------:R-:W-:Y:S05]  /*14a20*/  WARPSYNC.COLLECTIVE R15, `(.L_x_2700) ;  /* 0x000000000f087348 */ /* 0x000fea0003c00000 */
[----:B------:R0:W1:Y:S02]  /*14a30*/  SHFL.IDX P6, R14, R13, R12, R11 ;  /* 0x0000000c0d0e7389 */ /* 0x00006400000c000b */
[----:B01----:R-:W-:Y:S01]  /*14a40*/  ENDCOLLECTIVE ;  /* 0x000000000000791b */ /* 0x003fe20003800000 */
.L_x_2700:
        /* <DEDUP_REMOVED lines=12> */
.L_x_2701:
[----:B------:R-:W-:Y:S02]  /*14b10*/  IMAD.MOV.U32 R13, RZ, RZ, R4 ;  /* 0x000000ffff0d7224 */ /* 0x000fe400078e0004 */
[----:B------:R-:W-:Y:S02]  /*14b20*/  IMAD.MOV.U32 R12, RZ, RZ, 0x6 ;  /* 0x00000006ff0c7424 */ /* 0x000fe400078e00ff */
[----:B------:R-:W-:-:S07]  /*14b30*/  IMAD.MOV.U32 R10, RZ, RZ, R14 ;  /* 0x000000ffff0a7224 */ /* 0x000fce00078e000e */
[----:B------:R-:W-:Y:S05]  /*14b40*/  WARPSYNC.COLLECTIVE R15, `(.L_x_2702) ;  /* 0x000000000f087348 */ /* 0x000fea0003c00000 */
[----:B------:R0:W1:Y:S02]  /*14b50*/  SHFL.IDX P6, R14, R13, R12, R11 ;  /* 0x0000000c0d0e7389 */ /* 0x00006400000c000b */
[----:B01----:R-:W-:Y:S01]  /*14b60*/  ENDCOLLECTIVE ;  /* 0x000000000000791b */ /* 0x003fe20003800000 */
.L_x_2702:
        /* <DEDUP_REMOVED lines=11> */
.L_x_2703:
        /* <DEDUP_REMOVED lines=8> */
.L_x_2704:
        /* <DEDUP_REMOVED lines=12> */
.L_x_2705:
[----:B------:R-:W-:Y:S05]  /*14d60*/  BRA `(.L_x_2706) ;  /* 0xffffffb400907947 */ /* 0x000fea000383ffff */
.L_x_2604:
[----:B0-----:R-:W-:-:S04]  /*14d70*/  IMAD.U32 R3, RZ, RZ, UR44 ;  /* 0x0000002cff037e24 */ /* 0x001fc8000f8e00ff */
[----:B------:R0:W1:Y:S03]  /*14d80*/  SYNCS.PHASECHK.TRANS64.TRYWAIT P0, [R3+URZ+0x22820], R0 ;  /* 0x02282000030075a7 */ /* 0x000066000800017f */
[----:B-1----:R-:W-:Y:S05]  /*14d90*/  @!P0 NANOSLEEP.SYNCS 0x989680 ;  /* 0x009896800000895d */ /* 0x002fea0003900000 */
[----:B------:R-:W1:Y:S02]  /*14da0*/  @!P0 SYNCS.PHASECHK.TRANS64 P0, [R3+URZ+0x22820], R0 ;  /* 0x02282000030085a7 */ /* 0x000e64000800007f */
[----:B-1----:R-:W-:Y:S05]  /*14db0*/  @!P0 BRA `(.L_x_2604) ;  /* 0xfffffffc00ec8947 */ /* 0x002fea000383ffff */
[----:B------:R-:W-:Y:S05]  /*14dc0*/  BRA `(.L_x_2707) ;  /* 0xffffffb400bc7947 */ /* 0x000fea000383ffff */
.L_x_2607:
[----:B0-----:R0:W1:Y:S02]  /*14dd0*/  SYNCS.PHASECHK.TRANS64.TRYWAIT P1, [R3+URZ+0x22880], R25 ;  /* 0x02288019030075a7 */ /* 0x001064000802017f */
[----:B-1----:R-:W-:Y:S05]  /*14de0*/  @!P1 NANOSLEEP.SYNCS 0x989680 ;  /* 0x009896800000995d */ /* 0x002fea0003900000 */
[----:B------:R-:W1:Y:S02]  /*14df0*/  @!P1 SYNCS.PHASECHK.TRANS64 P1, [R3+URZ+0x22880], R25 ;  /* 0x02288019030095a7 */ /* 0x000e64000802007f */
[----:B-1----:R-:W-:Y:S05]  /*14e00*/  @!P1 BRA `(.L_x_2607) ;  /* 0xfffffffc00f09947 */ /* 0x002fea000383ffff */
[----:B------:R-:W-:Y:S05]  /*14e10*/  BRA `(.L_x_2708) ;  /* 0xffffffb800c07947 */ /* 0x000fea000383ffff */
.L_x_2608:
        /* <DEDUP_REMOVED lines=8> */
.L_x_2710:
[----:B------:R-:W-:Y:S05]  /*14ea0*/  BSYNC B0 ;  /* 0x0000000000007941 */ /* 0x000fea0003800000 */
.L_x_2709:
        /* <DEDUP_REMOVED lines=9> */
.L_x_2711:
[----:B------:R-:W-:Y:S02]  /*14f40*/  IMAD.MOV.U32 R13, RZ, RZ, R7 ;  /* 0x000000ffff0d7224 */ /* 0x000fe400078e0007 */
[----:B------:R-:W-:Y:S02]  /*14f50*/  IMAD.MOV.U32 R12, RZ, RZ, 0x1 ;  /* 0x00000001ff0c7424 */ /* 0x000fe400078e00ff */
[----:B------:R-:W-:-:S07]  /*14f60*/  IMAD.MOV.U32 R4, RZ, RZ, R14 ;  /* 0x000000ffff047224 */ /* 0x000fce00078e000e */
[----:B------:R-:W-:Y:S05]  /*14f70*/  WARPSYNC.COLLECTIVE R15, `(.L_x_2712) ;  /* 0x000000000f087348 */ /* 0x000fea0003c00000 */
[----:B------:R0:W1:Y:S02]  /*14f80*/  SHFL.IDX P6, R14, R13, R12, R11 ;  /* 0x0000000c0d0e7389 */ /* 0x00006400000c000b */
[----:B01----:R-:W-:Y:S01]  /*14f90*/  ENDCOLLECTIVE ;  /* 0x000000000000791b */ /* 0x003fe20003800000 */
.L_x_2712:
        /* <DEDUP_REMOVED lines=11> */
.L_x_2713:
        /* <DEDUP_REMOVED lines=9> */
.L_x_2714:
        /* <DEDUP_REMOVED lines=9> */
.L_x_2715:
[----:B------:R-:W-:Y:S02]  /*15170*/  IMAD.MOV.U32 R13, RZ, RZ, R7 ;  /* 0x000000ffff0d7224 */ /* 0x000fe400078e0007 */
[----:B------:R-:W-:Y:S02]  /*15180*/  IMAD.MOV.U32 R12, RZ, RZ, 0x3 ;  /* 0x00000003ff0c7424 */ /* 0x000fe400078e00ff */
[----:B------:R-:W-:-:S07]  /*15190*/  IMAD.MOV.U32 R4, RZ, RZ, R14 ;  /* 0x000000ffff047224 */ /* 0x000fce00078e000e */
[----:B------:R-:W-:Y:S05]  /*151a0*/  WARPSYNC.COLLECTIVE R15, `(.L_x_2716) ;  /* 0x000000000f087348 */ /* 0x000fea0003c00000 */
[----:B------:R0:W1:Y:S02]  /*151b0*/  SHFL.IDX P6, R14, R13, R12, R11 ;  /* 0x0000000c0d0e7389 */ /* 0x00006400000c000b */
[----:B01----:R-:W-:Y:S01]  /*151c0*/  ENDCOLLECTIVE ;  /* 0x000000000000791b */ /* 0x003fe20003800000 */
.L_x_2716:
        /* <DEDUP_REMOVED lines=11> */
.L_x_2717:
[----:B------:R-:W-:Y:S02]  /*15280*/  IMAD.MOV.U32 R13, RZ, RZ, R7 ;  /* 0x000000ffff0d7224 */ /* 0x000fe400078e0007 */
[----:B------:R-:W-:Y:S02]  /*15290*/  IMAD.MOV.U32 R12, RZ, RZ, 0x4 ;  /* 0x00000004ff0c7424 */ /* 0x000fe400078e00ff */
[----:B------:R-:W-:-:S07]  /*152a0*/  IMAD.MOV.U32 R4, RZ, RZ, R14 ;  /* 0x000000ffff047224 */ /* 0x000fce00078e000e */
[----:B------:R-:W-:Y:S05]  /*152b0*/  WARPSYNC.COLLECTIVE R15, `(.L_x_2718) ;  /* 0x000000000f087348 */ /* 0x000fea0003c00000 */
[----:B------:R0:W1:Y:S02]  /*152c0*/  SHFL.IDX P6, R14, R13, R12, R11 ;  /* 0x0000000c0d0e7389 */ /* 0x00006400000c000b */
[----:B01----:R-:W-:Y:S01]  /*152d0*/  ENDCOLLECTIVE ;  /* 0x000000000000791b */ /* 0x003fe20003800000 */
.L_x_2718:
        /* <DEDUP_REMOVED lines=11> */
.L_x_2719:
[----:B------:R-:W-:Y:S02]  /*15390*/  IMAD.MOV.U32 R13, RZ, RZ, R7 ;  /* 0x000000ffff0d7224 */ /* 0x000fe400078e0007 */
[----:B------:R-:W-:Y:S02]  /*153a0*/  IMAD.MOV.U32 R12, RZ, RZ, 0x5 ;  /* 0x00000005ff0c7424 */ /* 0x000fe400078e00ff */
[----:B------:R-:W-:-:S07]  /*153b0*/  IMAD.MOV.U32 R4, RZ, RZ, R14 ;  /* 0x000000ffff047224 */ /* 0x000fce00078e000e */
[----:B------:R-:W-:Y:S05]  /*153c0*/  WARPSYNC.COLLECTIVE R15, `(.L_x_2720) ;  /* 0x000000000f087348 */ /* 0x000fea0003c00000 */
[----:B------:R0:W1:Y:S02]  /*153d0*/  SHFL.IDX P6, R14, R13, R12, R11 ;  /* 0x0000000c0d0e7389 */ /* 0x00006400000c000b */
[----:B01----:R-:W-:Y:S01]  /*153e0*/  ENDCOLLECTIVE ;  /* 0x000000000000791b */ /* 0x003fe20003800000 */
.L_x_2720:
        /* <DEDUP_REMOVED lines=11> */
.L_x_2721:
[----:B------:R-:W-:Y:S02]  /*154a0*/  IMAD.MOV.U32 R13, RZ, RZ, R7 ;  /* 0x000000ffff0d7224 */ /* 0x000fe400078e0007 */
[----:B------:R-:W-:Y:S02]  /*154b0*/  IMAD.MOV.U32 R12, RZ, RZ, 0x6 ;  /* 0x00000006ff0c7424 */ /* 0x000fe400078e00ff */
[----:B------:R-:W-:-:S07]  /*154c0*/  IMAD.MOV.U32 R4, RZ, RZ, R14 ;  /* 0x000000ffff047224 */ /* 0x000fce00078e000e */
[----:B------:R-:W-:Y:S05]  /*154d0*/  WARPSYNC.COLLECTIVE R15, `(.L_x_2722) ;  /* 0x000000000f087348 */ /* 0x000fea0003c00000 */
[----:B------:R0:W1:Y:S02]  /*154e0*/  SHFL.IDX P6, R14, R13, R12, R11 ;  /* 0x0000000c0d0e7389 */ /* 0x00006400000c000b */
[----:B01----:R-:W-:Y:S01]  /*154f0*/  ENDCOLLECTIVE ;  /* 0x000000000000791b */ /* 0x003fe20003800000 */
.L_x_2722:
        /* <DEDUP_REMOVED lines=11> */
.L_x_2723:
[----:B------:R-:W-:Y:S02]  /*155b0*/  IMAD.MOV.U32 R13, RZ, RZ, R7 ;  /* 0x000000ffff0d7224 */ /* 0x000fe400078e0007 */
[----:B------:R-:W-:Y:S02]  /*155c0*/  IMAD.MOV.U32 R12, RZ, RZ, 0x7 ;  /* 0x00000007ff0c7424 */ /* 0x000fe400078e00ff */
[----:B------:R-:W-:-:S07]  /*155d0*/  IMAD.MOV.U32 R4, RZ, RZ, R14 ;  /* 0x000000ffff047224 */ /* 0x000fce00078e000e */
[----:B------:R-:W-:Y:S05]  /*155e0*/  WARPSYNC.COLLECTIVE R15, `(.L_x_2724) ;  /* 0x000000000f087348 */ /* 0x000fea0003c00000 */
[----:B------:R0:W1:Y:S02]  /*155f0*/  SHFL.IDX P6, R14, R13, R12, R11 ;  /* 0x0000000c0d0e7389 */ /* 0x00006400000c000b */
[----:B01----:R-:W-:Y:S01]  /*15600*/  ENDCOLLECTIVE ;  /* 0x000000000000791b */ /* 0x003fe20003800000 */
.L_x_2724:
        /* <DEDUP_REMOVED lines=11> */
.L_x_2725:
        /* <DEDUP_REMOVED lines=9> */
.L_x_2726:
        /* <DEDUP_REMOVED lines=9> */
.L_x_2727:
[----:B------:R-:W-:Y:S02]  /*157e0*/  IMAD.MOV.U32 R13, RZ, RZ, R19 ;  /* 0x000000ffff0d7224 */ /* 0x000fe400078e0013 */
[----:B------:R-:W-:Y:S02]  /*157f0*/  IMAD.MOV.U32 R12, RZ, RZ, 0x1 ;  /* 0x00000001ff0c7424 */ /* 0x000fe400078e00ff */
[----:B------:R-:W-:-:S07]  /*15800*/  IMAD.MOV.U32 R7, RZ, RZ, R14 ;  /* 0x000000ffff077224 */ /* 0x000fce00078e000e */
[----:B------:R-:W-:Y:S05]  /*15810*/  WARPSYNC.COLLECTIVE R15, `(.L_x_2728) ;  /* 0x000000000f087348 */ /* 0x000fea0003c00000 */
[----:B------:R0:W1:Y:S02]  /*15820*/  SHFL.IDX P6, R14, R13, R12, R11 ;  /* 0x0000000c0d0e7389 */ /* 0x00006400000c000b */
[----:B01----:R-:W-:Y:S01]  /*15830*/  ENDCOLLECTIVE ;  /* 0x000000000000791b */ /* 0x003fe20003800000 */
.L_x_2728:
        /* <DEDUP_REMOVED lines=11> */
.L_x_2729:
[----:B------:R-:W-:Y:S05]  /*158f0*/  BRA `(.L_x_2730) ;  /* 0xffffffb400747947 */ /* 0x000fea000383ffff */
.L_x_2611:
[----:B--2---:R2:W3:Y:S02]  /*15900*/  SYNCS.PHASECHK.TRANS64.TRYWAIT P1, [R3+URZ+0x22840], R25 ;  /* 0x02284019030075a7 */ /* 0x0044e4000802017f */
[----:B---3--:R-:W-:Y:S05]  /*15910*/  @!P1 NANOSLEEP.SYNCS 0x989680 ;  /* 0x009896800000995d */ /* 0x008fea0003900000 */
[----:B------:R-:W3:Y:S02]  /*15920*/  @!P1 SYNCS.PHASECHK.TRANS64 P1, [R3+URZ+0x22840], R25 ;  /* 0x02284019030095a7 */ /* 0x000ee4000802007f */
[----:B---3--:R-:W-:Y:S05]  /*15930*/  @!P1 BRA `(.L_x_2611) ;  /* 0xfffffffc00f09947 */ /* 0x008fea000383ffff */
[----:B------:R-:W-:Y:S05]  /*15940*/  BRA `(.L_x_2731) ;  /* 0xffffffb400b47947 */ /* 0x000fea000383ffff */
.L_x_2612:
        /* <DEDUP_REMOVED lines=8> */
.L_x_2733:
[----:B------:R-:W-:Y:S05]  /*159d0*/  BSYNC B0 ;  /* 0x0000000000007941 */ /* 0x000fea0003800000 */
.L_x_2732:
        /* <DEDUP_REMOVED lines=9> */
.L_x_2734:
[----:B------:R-:W-:Y:S02]  /*15a70*/  VIADD R8, R8, UR44 ;  /* 0x0000002c08087c36 */ /* 0x000fe40008000000 */
[----:B------:R-:W-:Y:S02]  /*15a80*/  IMAD.MOV.U32 R13, RZ, RZ, R7 ;  /* 0x000000ffff0d7224 */ /* 0x000fe400078e0007 */
[----:B------:R-:W-:Y:S01]  /*15a90*/  IMAD.MOV.U32 R12, RZ, RZ, 0x1 ;  /* 0x00000001ff0c7424 */ /* 0x000fe200078e00ff */
[----:B------:R-:W-:-:S13]  /*15aa0*/  IADD3 R4, P1, R29, R14, RZ ;  /* 0x0000000e1d047210 */ /* 0x000fda0007f3e0ff */
[----:B------:R-:W-:Y:S05]  /*15ab0*/  WARPSYNC.COLLECTIVE R15, `(.L_x_2735) ;  /* 0x000000000f087348 */ /* 0x000fea0003c00000 */
[----:B------:R0:W1:Y:S02]  /*15ac0*/  SHFL.IDX P6, R14, R13, R12, R11 ;  /* 0x0000000c0d0e7389 */ /* 0x00006400000c000b */
[----:B01----:R-:W-:Y:S01]  /*15ad0*/  ENDCOLLECTIVE ;  /* 0x000000000000791b */ /* 0x003fe20003800000 */
.L_x_2735:
        /* <DEDUP_REMOVED lines=10> */
.L_x_2736:
[----:B------:R-:W-:Y:S02]  /*15b80*/  IMAD.MOV.U32 R13, RZ, RZ, R7 ;  /* 0x000000ffff0d7224 */ /* 0x000fe400078e0007 */
[----:B------:R-:W-:Y:S01]  /*15b90*/  IMAD.MOV.U32 R12, RZ, RZ, 0x2 ;  /* 0x00000002ff0c7424 */ /* 0x000fe200078e00ff */
[----:B------:R-:W-:-:S13]  /*15ba0*/  IADD3 R4, P1, R29, R14, RZ ;  /* 0x0000000e1d047210 */ /* 0x000fda0007f3e0ff */
[----:B------:R-:W-:Y:S05]  /*15bb0*/  WARPSYNC.COLLECTIVE R15, `(.L_x_2737) ;  /* 0x000000000f087348 */ /* 0x000fea0003c00000 */
[----:B------:R0:W1:Y:S02]  /*15bc0*/  SHFL.IDX P6, R14, R13, R12, R11 ;  /* 0x0000000c0d0e7389 */ /* 0x00006400000c000b */
[----:B01----:R-:W-:Y:S01]  /*15bd0*/  ENDCOLLECTIVE ;  /* 0x000000000000791b */ /* 0x003fe20003800000 */
.L_x_2737:
        /* <DEDUP_REMOVED lines=10> */
.L_x_2738:
[----:B------:R-:W-:Y:S02]  /*15c80*/  IMAD.MOV.U32 R13, RZ, RZ, R7 ;  /* 0x000000ffff0d7224 */ /* 0x000fe400078e0007 */
[----:B------:R-:W-:Y:S02]  /*15c90*/  IMAD.MOV.U32 R12, RZ, RZ, 0x3 ;  /* 0x00000003ff0c7424 */ /* 0x000fe400078e00ff */
[----:B------:R-:W-:-:S07]  /*15ca0*/  IMAD.MOV.U32 R18, RZ, RZ, R14 ;  /* 0x000000ffff127224 */ /* 0x000fce00078e000e */
[----:B------:R-:W-:Y:S05]  /*15cb0*/  WARPSYNC.COLLECTIVE R15, `(.L_x_2739) ;  /* 0x000000000f087348 */ /* 0x000fea0003c00000 */
[----:B------:R0:W1:Y:S02]  /*15cc0*/  SHFL.IDX P6, R14, R13, R12, R11 ;  /* 0x0000000c0d0e7389 */ /* 0x00006400000c000b */
[----:B01----:R-:W-:Y:S01]  /*15cd0*/  ENDCOLLECTIVE ;  /* 0x000000000000791b */ /* 0x003fe20003800000 */
.L_x_2739:
        /* <DEDUP_REMOVED lines=11> */
.L_x_2740:
[----:B------:R-:W-:Y:S02]  /*15d90*/  IMAD.MOV.U32 R13, RZ, RZ, R7 ;  /* 0x000000ffff0d7224 */ /* 0x000fe400078e0007 */
[----:B------:R-:W-:Y:S01]  /*15da0*/  IMAD.MOV.U32 R12, RZ, RZ, 0x4 ;  /* 0x00000004ff0c7424 */ /* 0x000fe200078e00ff */
[----:B------:R-:W-:-:S13]  /*15db0*/  IADD3 R4, P1, R29, R14, RZ ;  /* 0x0000000e1d047210 */ /* 0x000fda0007f3e0ff */
[----:B------:R-:W-:Y:S05]  /*15dc0*/  WARPSYNC.COLLECTIVE R15, `(.L_x_2741) ;  /* 0x000000000f087348 */ /* 0x000fea0003c00000 */
[----:B------:R0:W1:Y:S02]  /*15dd0*/  SHFL.IDX P6, R14, R13, R12, R11 ;  /* 0x0000000c0d0e7389 */ /* 0x00006400000c000b */
[----:B01----:R-:W-:Y:S01]  /*15de0*/  ENDCOLLECTIVE ;  /* 0x000000000000791b */ /* 0x003fe20003800000 */
.L_x_2741:
        /* <DEDUP_REMOVED lines=10> */
.L_x_2742:
[----:B------:R-:W-:Y:S02]  /*15e90*/  IMAD.MOV.U32 R13, RZ, RZ, R7 ;  /* 0x000000ffff0d7224 */ /* 0x000fe400078e0007 */
[----:B------:R-:W-:Y:S02]  /*15ea0*/  IMAD.MOV.U32 R12, RZ, RZ, 0x5 ;  /* 0x00000005ff0c7424 */ /* 0x000fe400078e00ff */
[----:B------:R-:W-:-:S07]  /*15eb0*/  IMAD.MOV.U32 R18, RZ, RZ, R14 ;  /* 0x000000ffff127224 */ /* 0x000fce00078e000e */
[----:B------:R-:W-:Y:S05]  /*15ec0*/  WARPSYNC.COLLECTIVE R15, `(.L_x_2743) ;  /* 0x000000000f087348 */ /* 0x000fea0003c00000 */
[----:B------:R0:W1:Y:S02]  /*15ed0*/  SHFL.IDX P6, R14, R13, R12, R11 ;  /* 0x0000000c0d0e7389 */ /* 0x00006400000c000b */
[----:B01----:R-:W-:Y:S01]  /*15ee0*/  ENDCOLLECTIVE ;  /* 0x000000000000791b */ /* 0x003fe20003800000 */
.L_x_2743:
        /* <DEDUP_REMOVED lines=11> */
.L_x_2744:
[----:B------:R-:W-:Y:S02]  /*15fa0*/  IMAD.MOV.U32 R13, RZ, RZ, R7 ;  /* 0x000000ffff0d7224 */ /* 0x000fe400078e0007 */
[----:B------:R-:W-:Y:S01]  /*15fb0*/  IMAD.MOV.U32 R12, RZ, RZ, 0x6 ;  /* 0x00000006ff0c7424 */ /* 0x000fe200078e00ff */
[----:B------:R-:W-:-:S13]  /*15fc0*/  IADD3 R4, P1, R29, R14, RZ ;  /* 0x0000000e1d047210 */ /* 0x000fda0007f3e0ff */
[----:B------:R-:W-:Y:S05]  /*15fd0*/  WARPSYNC.COLLECTIVE R15, `(.L_x_2745) ;  /* 0x000000000f087348 */ /* 0x000fea0003c00000 */
[----:B------:R0:W1:Y:S02]  /*15fe0*/  SHFL.IDX P6, R14, R13, R12, R11 ;  /* 0x0000000c0d0e7389 */ /* 0x00006400000c000b */
[----:B01----:R-:W-:Y:S01]  /*15ff0*/  ENDCOLLECTIVE ;  /* 0x000000000000791b */ /* 0x003fe20003800000 */
.L_x_2745:
        /* <DEDUP_REMOVED lines=10> */
.L_x_2746:
[----:B------:R-:W-:Y:S02]  /*160a0*/  IMAD.MOV.U32 R13, RZ, RZ, R7 ;  /* 0x000000ffff0d7224 */ /* 0x000fe400078e0007 */
[----:B------:R-:W-:Y:S02]  /*160b0*/  IMAD.MOV.U32 R12, RZ, RZ, 0x7 ;  /* 0x00000007ff0c7424 */ /* 0x000fe400078e00ff */
[----:B------:R-:W-:-:S07]  /*160c0*/  IMAD.MOV.U32 R19, RZ, RZ, R14 ;  /* 0x000000ffff137224 */ /* 0x000fce00078e000e */
[----:B------:R-:W-:Y:S05]  /*160d0*/  WARPSYNC.COLLECTIVE R15, `(.L_x_2747) ;  /* 0x000000000f087348 */ /* 0x000fea0003c00000 */
[----:B------:R0:W1:Y:S02]  /*160e0*/  SHFL.IDX P6, R14, R13, R12, R11 ;  /* 0x0000000c0d0e7389 */ /* 0x00006400000c000b */
[----:B01----:R-:W-:Y:S01]  /*160f0*/  ENDCOLLECTIVE ;  /* 0x000000000000791b */ /* 0x003fe20003800000 */
.L_x_2747:
        /* <DEDUP_REMOVED lines=11> */
.L_x_2748:
        /* <DEDUP_REMOVED lines=9> */
.L_x_2749:
        /* <DEDUP_REMOVED lines=9> */
.L_x_2750:
[----:B------:R-:W-:Y:S02]  /*162d0*/  IMAD.MOV.U32 R13, RZ, RZ, R10 ;  /* 0x000000ffff0d7224 */ /* 0x000fe400078e000a */
[----:B------:R-:W-:Y:S01]  /*162e0*/  IMAD.MOV.U32 R12, RZ, RZ, 0x1 ;  /* 0x00000001ff0c7424 */ /* 0x000fe200078e00ff */
[----:B------:R-:W-:-:S13]  /*162f0*/  IADD3 R4, P1, R29, R14, RZ ;  /* 0x0000000e1d047210 */ /* 0x000fda0007f3e0ff */
[----:B------:R-:W-:Y:S05]  /*16300*/  WARPSYNC.COLLECTIVE R15, `(.L_x_2751) ;  /* 0x000000000f087348 */ /* 0x000fea0003c00000 */
[----:B------:R0:W1:Y:S02]  /*16310*/  SHFL.IDX P6, R14, R13, R12, R11 ;  /* 0x0000000c0d0e7389 */ /* 0x00006400000c000b */
[----:B01----:R-:W-:Y:S01]  /*16320*/  ENDCOLLECTIVE ;  /* 0x000000000000791b */ /* 0x003fe20003800000 */
.L_x_2751:
        /* <DEDUP_REMOVED lines=10> */
.L_x_2752:
[----:B------:R-:W-:Y:S05]  /*163d0*/  BRA `(.L_x_2753) ;  /* 0xffffffb000607947 */ /* 0x000fea000383ffff */
.L_x_2615:
[----:B0-----:R0:W1:Y:S02]  /*163e0*/  SYNCS.PHASECHK.TRANS64.TRYWAIT P2, [R6+URZ+0x22870], R3 ;  /* 0x02287003060075a7 */ /* 0x001064000804017f */
[----:B-1----:R-:W-:Y:S05]  /*163f0*/  @!P2 NANOSLEEP.SYNCS 0x989680 ;  /* 0x009896800000a95d */ /* 0x002fea0003900000 */
[----:B------:R-:W1:Y:S02]  /*16400*/  @!P2 SYNCS.PHASECHK.TRANS64 P2, [R6+URZ+0x22870], R3 ;  /* 0x022870030600a5a7 */ /* 0x000e64000804007f */
[----:B-1----:R-:W-:Y:S05]  /*16410*/  @!P2 BRA `(.L_x_2615) ;  /* 0xfffffffc00f0a947 */ /* 0x002fea000383ffff */
[----:B------:R-:W-:Y:S05]  /*16420*/  BRA `(.L_x_2754) ;  /* 0xffffffb000b87947 */ /* 0x000fea000383ffff */
.L_x_2617:
[----:B0-----:R0:W1:Y:S02]  /*16430*/  SYNCS.PHASECHK.TRANS64.TRYWAIT P2, [R6+URZ+0x22860], R5 ;  /* 0x02286005060075a7 */ /* 0x001064000804017f */
[----:B-1----:R-:W-:Y:S05]  /*16440*/  @!P2 NANOSLEEP.SYNCS 0x989680 ;  /* 0x009896800000a95d */ /* 0x002fea0003900000 */
[----:B------:R-:W1:Y:S02]  /*16450*/  @!P2 SYNCS.PHASECHK.TRANS64 P2, [R6+URZ+0x22860], R5 ;  /* 0x022860050600a5a7 */ /* 0x000e64000804007f */
[----:B-1----:R-:W-:Y:S05]  /*16460*/  @!P2 BRA `(.L_x_2617) ;  /* 0xfffffffc00f0a947 */ /* 0x002fea000383ffff */
[----:B------:R-:W-:Y:S05]  /*16470*/  BRA `(.L_x_2755) ;  /* 0xffffffb000cc7947 */ /* 0x000fea000383ffff */
.L_x_2624:
[----:B0-----:R0:W1:Y:S02]  /*16480*/  SYNCS.PHASECHK.TRANS64.TRYWAIT P0, [R3+URZ+0x22870], R0 ;  /* 0x02287000030075a7 */ /* 0x001064000800017f */
[----:B-1----:R-:W-:Y:S05]  /*16490*/  @!P0 NANOSLEEP.SYNCS 0x989680 ;  /* 0x009896800000895d */ /* 0x002fea0003900000 */
[----:B------:R-:W1:Y:S02]  /*164a0*/  @!P0 SYNCS.PHASECHK.TRANS64 P0, [R3+URZ+0x22870], R0 ;  /* 0x02287000030085a7 */ /* 0x000e64000800007f */
[----:B-1----:R-:W-:Y:S05]  /*164b0*/  @!P0 BRA `(.L_x_2624) ;  /* 0xfffffffc00f08947 */ /* 0x002fea000383ffff */
[----:B------:R-:W-:Y:S05]  /*164c0*/  BRA `(.L_x_2756) ;  /* 0xffffffb8004c7947 */ /* 0x000fea000383ffff */
.L_x_2626:
[----:B0-----:R0:W1:Y:S02]  /*164d0*/  SYNCS.PHASECHK.TRANS64.TRYWAIT P0, [R3+URZ+0x22860], R4 ;  /* 0x02286004030075a7 */ /* 0x001064000800017f */
[----:B-1----:R-:W-:Y:S05]  /*164e0*/  @!P0 NANOSLEEP.SYNCS 0x989680 ;  /* 0x009896800000895d */ /* 0x002fea0003900000 */
[----:B------:R-:W1:Y:S02]  /*164f0*/  @!P0 SYNCS.PHASECHK.TRANS64 P0, [R3+URZ+0x22860], R4 ;  /* 0x02286004030085a7 */ /* 0x000e64000800007f */
[----:B-1----:R-:W-:Y:S05]  /*16500*/  @!P0 BRA `(.L_x_2626) ;  /* 0xfffffffc00f08947 */ /* 0x002fea000383ffff */
[----:B------:R-:W-:Y:S05]  /*16510*/  BRA `(.L_x_2757) ;  /* 0xffffffb800707947 */ /* 0x000fea000383ffff */
.L_x_2629:
[----:B0-----:R0:W1:Y:S02]  /*16520*/  SYNCS.PHASECHK.TRANS64.TRYWAIT P0, [R7+URZ+0x22820], R2 ;  /* 0x02282002070075a7 */ /* 0x001064000800017f */
[----:B-1----:R-:W-:Y:S05]  /*16530*/  @!P0 NANOSLEEP.SYNCS 0x989680 ;  /* 0x009896800000895d */ /* 0x002fea0003900000 */
[----:B------:R-:W1:Y:S02]  /*16540*/  @!P0 SYNCS.PHASECHK.TRANS64 P0, [R7+URZ+0x22820], R2 ;  /* 0x02282002070085a7 */ /* 0x000e64000800007f */
[----:B-1----:R-:W-:Y:S05]  /*16550*/  @!P0 BRA `(.L_x_2629) ;  /* 0xfffffffc00f08947 */ /* 0x002fea000383ffff */
[----:B------:R-:W-:Y:S05]  /*16560*/  BRA `(.L_x_2758) ;  /* 0xffffffbc00d07947 */ /* 0x000fea000383ffff */
.L_x_2631:
[----:B0-----:R0:W1:Y:S02]  /*16570*/  SYNCS.PHASECHK.TRANS64.TRYWAIT P1, [R5+URZ+0x22840], R2 ;  /* 0x02284002050075a7 */ /* 0x001064000802017f */
[----:B-1----:R-:W-:Y:S05]  /*16580*/  @!P1 NANOSLEEP.SYNCS 0x989680 ;  /* 0x009896800000995d */ /* 0x002fea0003900000 */
[----:B------:R-:W1:Y:S02]  /*16590*/  @!P1 SYNCS.PHASECHK.TRANS64 P1, [R5+URZ+0x22840], R2 ;  /* 0x02284002050095a7 */ /* 0x000e64000802007f */
[----:B-1----:R-:W-:Y:S05]  /*165a0*/  @!P1 BRA `(.L_x_2631) ;  /* 0xfffffffc00f09947 */ /* 0x002fea000383ffff */
[----:B------:R-:W-:Y:S05]  /*165b0*/  BRA `(.L_x_2759) ;  /* 0xffffffc0000c7947 */ /* 0x000fea000383ffff */
.L_x_2633:
[----:B-1----:R1:W2:Y:S02]  /*165c0*/  SYNCS.PHASECHK.TRANS64.TRYWAIT P1, [R7+URZ+0x22840], R0 ;  /* 0x02284000070075a7 */ /* 0x0022a4000802017f */
[----:B--2---:R-:W-:Y:S05]  /*165d0*/  @!P1 NANOSLEEP.SYNCS 0x989680 ;  /* 0x009896800000995d */ /* 0x004fea0003900000 */
[----:B------:R-:W2:Y:S02]  /*165e0*/  @!P1 SYNCS.PHASECHK.TRANS64 P1, [R7+URZ+0x22840], R0 ;  /* 0x02284000070095a7 */ /* 0x000ea4000802007f */
[----:B--2---:R-:W-:Y:S05]  /*165f0*/  @!P1 BRA `(.L_x_2633) ;  /* 0xfffffffc00f09947 */ /* 0x004fea000383ffff */
[----:B------:R-:W-:Y:S05]  /*16600*/  BRA `(.L_x_2760) ;  /* 0xffffffc000187947 */ /* 0x000fea000383ffff */
.L_x_2635:
[----:B--2---:R2:W3:Y:S02]  /*16610*/  SYNCS.PHASECHK.TRANS64.TRYWAIT P1, [R5+URZ+0x22860], R2 ;  /* 0x02286002050075a7 */ /* 0x0044e4000802017f */
[----:B---3--:R-:W-:Y:S05]  /*16620*/  @!P1 NANOSLEEP.SYNCS 0x989680 ;  /* 0x009896800000995d */ /* 0x008fea0003900000 */
[----:B------:R-:W3:Y:S02]  /*16630*/  @!P1 SYNCS.PHASECHK.TRANS64 P1, [R5+URZ+0x22860], R2 ;  /* 0x02286002050095a7 */ /* 0x000ee4000802007f */
[----:B---3--:R-:W-:Y:S05]  /*16640*/  @!P1 BRA `(.L_x_2635) ;  /* 0xfffffffc00f09947 */ /* 0x008fea000383ffff */
[----:B------:R-:W-:Y:S05]  /*16650*/  BRA `(.L_x_2761) ;  /* 0xffffffc000147947 */ /* 0x000fea000383ffff */
.L_x_2637:
[----:B---3--:R3:W4:Y:S02]  /*16660*/  SYNCS.PHASECHK.TRANS64.TRYWAIT P1, [R7+URZ+0x22860], R0 ;  /* 0x02286000070075a7 */ /* 0x008724000802017f */
[----:B----4-:R-:W-:Y:S05]  /*16670*/  @!P1 NANOSLEEP.SYNCS 0x989680 ;  /* 0x009896800000995d */ /* 0x010fea0003900000 */
[----:B------:R-:W4:Y:S02]  /*16680*/  @!P1 SYNCS.PHASECHK.TRANS64 P1, [R7+URZ+0x22860], R0 ;  /* 0x02286000070095a7 */ /* 0x000f24000802007f */
[----:B----4-:R-:W-:Y:S05]  /*16690*/  @!P1 BRA `(.L_x_2637) ;  /* 0xfffffffc00f09947 */ /* 0x010fea000383ffff */
[----:B------:R-:W-:Y:S05]  /*166a0*/  BRA `(.L_x_2762) ;  /* 0xffffffc000107947 */ /* 0x000fea000383ffff */
.L_x_2639:
[----:B----4-:R4:W0:Y:S02]  /*166b0*/  SYNCS.PHASECHK.TRANS64.TRYWAIT P1, [R5+URZ+0x22880], R2 ;  /* 0x02288002050075a7 */ /* 0x010824000802017f */
[----:B0-----:R-:W-:Y:S05]  /*166c0*/  @!P1 NANOSLEEP.SYNCS 0x989680 ;  /* 0x009896800000995d */ /* 0x001fea0003900000 */
[----:B------:R-:W0:Y:S02]  /*166d0*/  @!P1 SYNCS.PHASECHK.TRANS64 P1, [R5+URZ+0x22880], R2 ;  /* 0x02288002050095a7 */ /* 0x000e24000802007f */
[----:B0-----:R-:W-:Y:S05]  /*166e0*/  @!P1 BRA `(.L_x_2639) ;  /* 0xfffffffc00f09947 */ /* 0x001fea000383ffff */
[----:B------:R-:W-:Y:S05]  /*166f0*/  BRA `(.L_x_2763) ;  /* 0xffffffc0000c7947 */ /* 0x000fea000383ffff */
.L_x_2764:
        /* <DEDUP_REMOVED lines=16> */
.L_x_3746:


//--------------------- .text._ZN7cutlass13device_kernelIN5flash11enable_sm90INS1_16FlashAttnFwdSm90INS1_25CollectiveMainloopFwdSm90ILi2EN4cute5tupleIJNS5_1CILi1EEES8_S8_EEENS6_IJNS7_ILi128EEENS7_ILi160EEESA_EEELi128ENS_12float_e4m3_tEfNS_4arch4Sm90ELb1ELb0ELb0ELb1ELb1ELb0ELb0ELb1ELb1ELb1ELb1ELb0EEENS1_21CollectiveEpilogueFwdINS6_IJSA_SA_SB_EEES9_NS_10bfloat16_tESF_Li256ELb1ELb1ELb1ELb1EEENS1_36VarlenDynamicPersistentTileSchedulerILi128ELi160ELi256ELi128ELb1ELb1ELb1ELb1ELb1ELb1EEEEEEEEEvNT_6ParamsE --------------------------
	.section	.text._ZN7cutlass13device_kernelIN5flash11enable_sm90INS1_16FlashAttnFwdSm90INS1_25CollectiveMainloopFwdSm90ILi2EN4cute5tupleIJNS5_1CILi1EEES8_S8_EEENS6_IJNS7_ILi128EEENS7_ILi160EEESA_EEELi128ENS_12float_e4m3_tEfNS_4arch4Sm90ELb1ELb0ELb0ELb1ELb1ELb0ELb0ELb1ELb1ELb1ELb1ELb0EEENS1_21CollectiveEpilogueFwdINS6_IJSA_SA_SB_EEES9_NS_10bfloat16_tESF_Li256ELb1ELb1ELb1ELb1EEENS1_36VarlenDynamicPersistentTileSchedulerILi128ELi160ELi256ELi128ELb1ELb1ELb1ELb1ELb1ELb1EEEEEEEEEvNT_6ParamsE,"ax",@progbits
	.align	128
.text._ZN7cutlass13device_kernelIN5flash11enable_sm90INS1_16FlashAttnFwdSm90INS1_25CollectiveMainloopFwdSm90ILi2EN4cute5tupleIJNS5_1CILi1EEES8_S8_EEENS6_IJNS7_ILi128EEENS7_ILi160EEESA_EEELi128ENS_12float_e4m3_tEfNS_4arch4Sm90ELb1ELb0ELb0ELb1ELb1ELb0ELb0ELb1ELb1ELb1ELb1ELb0EEENS1_21CollectiveEpilogueFwdINS6_IJSA_SA_SB_EEES9_NS_10bfloat16_tESF_Li256ELb1ELb1ELb1ELb1EEENS1_36VarlenDynamicPersistentTileSchedulerILi128ELi160ELi256ELi128ELb1ELb1ELb1ELb1ELb1ELb1EEEEEEEEEvNT_6ParamsE:
        .type           _ZN7cutlass13device_kernelIN5flash11enable_sm90INS1_16FlashAttnFwdSm90INS1_25CollectiveMainloopFwdSm90ILi2EN4cute5tupleIJNS5_1CILi1EEES8_S8_EEENS6_IJNS7_ILi128EEENS7_ILi160EEESA_EEELi128ENS_12float_e4m3_tEfNS_4arch4Sm90ELb1ELb0ELb0ELb1ELb1ELb0ELb0ELb1ELb1ELb1ELb1ELb0EEENS1_21CollectiveEpilogueFwdINS6_IJSA_SA_SB_EEES9_NS_10bfloat16_tESF_Li256ELb1ELb1ELb1ELb1EEENS1_36VarlenDynamicPersistentTileSchedulerILi128ELi160ELi256ELi128ELb1ELb1ELb1ELb1ELb1ELb1EEEEEEEEEvNT_6ParamsE,@function
        .size           _ZN7cutlass13device_kernelIN5flash11enable_sm90INS1_16FlashAttnFwdSm90INS1_25CollectiveMainloopFwdSm90ILi2EN4cute5tupleIJNS5_1CILi1EEES8_S8_EEENS6_IJNS7_ILi128EEENS7_ILi160EEESA_EEELi128ENS_12float_e4m3_tEfNS_4arch4Sm90ELb1ELb0ELb0ELb1ELb1ELb0ELb0ELb1ELb1ELb1ELb1ELb0EEENS1_21CollectiveEpilogueFwdINS6_IJSA_SA_SB_EEES9_NS_10bfloat16_tESF_Li256ELb1ELb1ELb1ELb1EEENS1_36VarlenDynamicPersistentTileSchedulerILi128ELi160ELi256ELi128ELb1ELb1ELb1ELb1ELb1ELb1EEEEEEEEEvNT_6ParamsE,(.L_x_3747 - _ZN7cutlass13device_kernelIN5flash11enable_sm90INS1_16FlashAttnFwdSm90INS1_25CollectiveMainloopFwdSm90ILi2EN4cute5tupleIJNS5_1CILi1EEES8_S8_EEENS6_IJNS7_ILi128EEENS7_ILi160EEESA_EEELi128ENS_12float_e4m3_tEfNS_4arch4Sm90ELb1ELb0ELb0ELb1ELb1ELb0ELb0ELb1ELb1ELb1ELb1ELb0EEENS1_21CollectiveEpilogueFwdINS6_IJSA_SA_SB_EEES9_NS_10bfloat16_tESF_Li256ELb1ELb1ELb1ELb1EEENS1_36VarlenDynamicPersistentTileSchedulerILi128ELi160ELi256ELi128ELb1ELb1ELb1ELb1ELb1ELb1EEEEEEEEEvNT_6ParamsE)
        .other          _ZN7cutlass13device_kernelIN5flash11enable_sm90INS1_16FlashAttnFwdSm90INS1_25CollectiveMainloopFwdSm90ILi2EN4cute5tupleIJNS5_1CILi1EEES8_S8_EEENS6_IJNS7_ILi128EEENS7_ILi160EEESA_EEELi128ENS_12float_e4m3_tEfNS_4arch4Sm90ELb1ELb0ELb0ELb1ELb1ELb0ELb0ELb1ELb1ELb1ELb1ELb0EEENS1_21CollectiveEpilogueFwdINS6_IJSA_SA_SB_EEES9_NS_10bfloat16_tESF_Li256ELb1ELb1ELb1ELb1EEENS1_36VarlenDynamicPersistentTileSchedulerILi128ELi160ELi256ELi128ELb1ELb1ELb1ELb1ELb1ELb1EEEEEEEEEvNT_6ParamsE,@"STO_CUDA_ENTRY STV_DEFAULT"
_ZN7cutlass13device_kernelIN5flash11enable_sm90INS1_16FlashAttnFwdSm90INS1_25CollectiveMainloopFwdSm90ILi2EN4cute5tupleIJNS5_1CILi1EEES8_S8_EEENS6_IJNS7_ILi128EEENS7_ILi160EEESA_EEELi128ENS_12float_e4m3_tEfNS_4arch4Sm90ELb1ELb0ELb0ELb1ELb1ELb0ELb0ELb1ELb1ELb1ELb1ELb0EEENS1_21CollectiveEpilogueFwdINS6_IJSA_SA_SB_EEES9_NS_10bfloat16_tESF_Li256ELb1ELb1ELb1ELb1EEENS1_36VarlenDynamicPersistentTileSchedulerILi128ELi160ELi256ELi128ELb1ELb1ELb1ELb1ELb1ELb1EEEEEEEEEvNT_6ParamsE:
        /* <DEDUP_REMOVED lines=45> */
.L_x_2765:
        /* <DEDUP_REMOVED lines=22> */
.L_x_2766:
        /* <DEDUP_REMOVED lines=18> */
.L_x_2767:
        /* <DEDUP_REMOVED lines=22> */
.L_x_2768:
        /* <DEDUP_REMOVED lines=24> */
.L_x_2769:
        /* <DEDUP_REMOVED lines=8> */
.L_x_2771:
        /* <DEDUP_REMOVED lines=29> */
[----:B------:R-:W-:Y:S01]  /*0a80*/  LEA.HI R2, R3, R224, RZ, 0x4 ;  /* 0x000000e003027211 */ /* 0x000fe200078f20ff */
[----:B------:R-:W-:Y:S01]  /*0a90*/  IMAD.SHL.U32 R4, R4, 0x20, RZ ;  /* 0x0000002004047824 */ /* 0x000fe200078e00ff */
[----:B------:R-:W-:Y:S01]  /*0aa0*/  SHF.R.S32.HI R219, RZ, 0x7, R0 ;  /* 0x00000007ffdb7819 */ /* 0x000fe20000011400 */
[----:B------:R-:W-:Y:S01]  /*0ab0*/  IMAD.IADD R203, R224, 0x1, -R203 ;  /* 0x00000001e0cb7824 */ /* 0x000fe200078e0acb */
[----:B------:R-:W-:Y:S02]  /*0ac0*/  SHF.R.S32.HI R7, RZ, 0x4, R2 ;  /* 0x00000004ff077819 */ /* 0x000fe40000011402 */
[----:B------:R-:W-:Y:S02]  /*0ad0*/  LOP3.LUT R5, R2, 0x3fffff0, RZ, 0xc0, !PT ;  /* 0x03fffff002057812 */ /* 0x000fe400078ec0ff */
[----:B------:R-:W-:-:S02]  /*0ae0*/  SHF.R.S32.HI R6, RZ, 0x1f, R203 ;  /* 0x0000001fff067819 */ /* 0x000fc400000114cb */
[----:B------:R-:W-:Y:S01]  /*0af0*/  LOP3.LUT R4, R4, 0xfffffc00, RZ, 0xc0, !PT ;  /* 0xfffffc0004047812 */ /* 0x000fe200078ec0ff */
[----:B------:R-:W-:Y:S01]  /*0b00*/  IMAD.IADD R5, R224, 0x1, -R5 ;  /* 0x00000001e0057824 */ /* 0x000fe200078e0a05 */
[----:B------:R-:W-:Y:S02]  /*0b10*/  LEA.HI R2, R2, R7, RZ, 0x1 ;  /* 0x0000000702027211 */ /* 0x000fe400078f08ff */
[----:B------:R-:W-:Y:S01]  /*0b20*/  LEA.HI R8, R6, R203, RZ, 0x2 ;  /* 0x000000cb06087211 */ /* 0x000fe200078f10ff */
[----:B------:R-:W-:Y:S01]  /*0b30*/  IMAD R5, R5, 0x40, R4 ;  /* 0x0000004005057824 */ /* 0x000fe200078e0204 */
[----:B------:R-:W-:Y:S02]  /*0b40*/  LOP3.LUT R2, R2, 0x1ffffffe, RZ, 0xc0, !PT ;  /* 0x1ffffffe02027812 */ /* 0x000fe400078ec0ff */
[----:B------:R-:W-:Y:S02]  /*0b50*/  LEA.HI R4, R3, R224, RZ, 0x2 ;  /* 0x000000e003047211 */ /* 0x000fe400078f10ff */
[----:B------:R-:W-:Y:S01]  /*0b60*/  SHF.R.S32.HI R9, RZ, 0x2, R8 ;  /* 0x00000002ff097819 */ /* 0x000fe20000011408 */
[----:B------:R-:W-:Y:S01]  /*0b70*/  IMAD.IADD R2, R7, 0x1, -R2 ;  /* 0x0000000107027824 */ /* 0x000fe200078e0a02 */
[----:B------:R-:W-:-:S02]  /*0b80*/  SHF.R.S32.HI R10, RZ, 0x1f, R8 ;  /* 0x0000001fff0a7819 */ /* 0x000fc40000011408 */
[----:B------:R-:W-:Y:S01]  /*0b90*/  LOP3.LUT R7, R4, 0xfffffffc, RZ, 0xc0, !PT ;  /* 0xfffffffc04077812 */ /* 0x000fe200078ec0ff */
[----:B------:R-:W-:Y:S01]  /*0ba0*/  IMAD R221, R2, 0x8, R5 ;  /* 0x0000000802dd7824 */ /* 0x000fe200078e0205 */
[----:B------:R-:W-:Y:S02]  /*0bb0*/  LEA.HI R3, R3, R224, RZ, 0x3 ;  /* 0x000000e003037211 */ /* 0x000fe400078f18ff */
[----:B------:R-:W-:Y:S01]  /*0bc0*/  LEA.HI R10, R10, R9, RZ, 0x3 ;  /* 0x000000090a0a7211 */ /* 0x000fe200078f18ff */
[----:B------:R-:W-:Y:S01]  /*0bd0*/  IMAD.IADD R7, R224, 0x1, -R7 ;  /* 0x00000001e0077824 */ /* 0x000fe200078e0a07 */
[----:B------:R-:W-:Y:S02]  /*0be0*/  LOP3.LUT R5, R3, 0xfffffff8, RZ, 0xc0, !PT ;  /* 0xfffffff803057812 */ /* 0x000fe400078ec0ff */
[----:B------:R-:W-:Y:S02]  /*0bf0*/  LOP3.LUT R8, R8, 0x7ffffffc, RZ, 0xc0, !PT ;  /* 0x7ffffffc08087812 */ /* 0x000fe400078ec0ff */
[----:B------:R-:W-:Y:S01]  /*0c00*/  LOP3.LUT R10, R10, 0xfffffff8, RZ, 0xc0, !PT ;  /* 0xfffffff80a0a7812 */ /* 0x000fe200078ec0ff */
[----:B------:R-:W-:Y:S01]  /*0c10*/  IMAD.IADD R22, R224, 0x1, -R5 ;  /* 0x00000001e0167824 */ /* 0x000fe200078e0a05 */
[----:B------:R-:W-:Y:S01]  /*0c20*/  LEA.HI R6, R6, R203, RZ, 0x5 ;  /* 0x000000cb06067211 */ /* 0x000fe200078f28ff */
[----:B------:R-:W-:Y:S01]  /*0c30*/  IMAD.IADD R8, R203, 0x1, -R8 ;  /* 0x00000001cb087824 */ /* 0x000fe200078e0a08 */
[----:B------:R-:W-:Y:S01]  /*0c40*/  LEA.HI R0, R0, R219, RZ, 0x1 ;  /* 0x000000db00007211 */ /* 0x000fe200078f08ff */
[----:B------:R-:W-:Y:S01]  /*0c50*/  IMAD.IADD R9, R9, 0x1, -R10 ;  /* 0x0000000109097824 */ /* 0x000fe200078e0a0a */
[----:B------:R-:W-:Y:S01]  /*0c60*/  LEA.HI R2, R7, R7, RZ, 0x1 ;  /* 0x0000000707027211 */ /* 0x000fe200078f08ff */
[----:B------:R-:W-:Y:S01]  /*0c70*/  IMAD.SHL.U32 R16, R22, 0x8, RZ ;  /* 0x0000000816107824 */ /* 0x000fe200078e00ff */
[----:B------:R-:W-:Y:S01]  /*0c80*/  SHF.R.S32.HI R6, RZ, 0x5, R6 ;  /* 0x00000005ff067819 */ /* 0x000fe20000011406 */
[----:B------:R-:W-:Y:S01]  /*0c90*/  IMAD.SHL.U32 R17, R8, 0x2, RZ ;  /* 0x0000000208117824 */ /* 0x000fe200078e00ff */
[----:B------:R-:W-:Y:S01]  /*0ca0*/  LOP3.LUT R0, R0, 0x3fffffe, RZ, 0xc0, !PT ;  /* 0x03fffffe00007812 */ /* 0x000fe200078ec0ff */
[----:B------:R-:W-:Y:S01]  /*0cb0*/  VIADD R19, R16, 0x40 ;  /* 0x0000004010137836 */ /* 0x000fe20000000000 */
[----:B------:R-:W-:Y:S01]  /*0cc0*/  LOP3.LUT R2, R2, 0x1ffffffe, RZ, 0xc0, !PT ;  /* 0x1ffffffe02027812 */ /* 0x000fe200078ec0ff */
[----:B------:R-:W-:Y:S01]  /*0cd0*/  IMAD R9, R6, 0x10, R9 ;  /* 0x0000001006097824 */ /* 0x000fe200078e0209 */
[----:B------:R-:W-:Y:S01]  /*0ce0*/  SHF.R.S32.HI R202, RZ, 0x3, R3 ;  /* 0x00000003ffca7819 */ /* 0x000fe20000011403 */
[----:B------:R-:W-:Y:S01]  /*0cf0*/  IMAD.IADD R0, R219, 0x1, -R0 ;  /* 0x00000001db007824 */ /* 0x000fe200078e0a00 */
[----:B------:R-:W-:Y:S01]  /*0d00*/  SHF.R.S32.HI R223, RZ, 0x1f, R16 ;  /* 0x0000001fffdf7819 */ /* 0x000fe20000011410 */
[C---:B------:R-:W-:Y:S01]  /*0d10*/  VIADD R201, R17.reuse, 0x8 ;  /* 0x0000000811c97836 */ /* 0x040fe20000000000 */
[----:B------:R-:W-:Y:S01]  /*0d20*/  SHF.R.S32.HI R222, RZ, 0x1f, R19 ;  /* 0x0000001fffde7819 */ /* 0x000fe20000011413 */
[----:B------:R-:W-:-:S02]  /*0d30*/  VIADD R200, R17, 0x10 ;  /* 0x0000001011c87836 */ /* 0x000fc40000000000 */
        /* <DEDUP_REMOVED lines=31> */
.L_x_2835:
[----:B0-234-:R-:W0:Y:S01]  /*0f30*/  LDC.64 R2, c[0x0][0xc88] ;  /* 0x00032200ff027b82 */ /* 0x01de220000000a00 */
[----:B------:R-:W-:Y:S01]  /*0f40*/  ULDC.64 UR8, c[0x0][0xa28] ;  /* 0x00028a0000087ab9 */ /* 0x000fe20000000a00 */
[----:B------:R-:W-:Y:S01]  /*0f50*/  ULDC.64 UR10, c[0x0][0xa18] ;  /* 0x00028600000a7ab9 */ /* 0x000fe20000000a00 */
[----:B------:R-:W-:Y:S01]  /*0f60*/  ULDC UR4, c[0x0][0x424] ;  /* 0x0001090000047ab9 */ /* 0x000fe20000000800 */
[----:B------:R-:W-:Y:S01]  /*0f70*/  ULDC UR7, c[0x0][0x2f0] ;  /* 0x0000bc0000077ab9 */ /* 0x000fe20000000800 */
[----:B0-----:R-:W-:-:S06]  /*0f80*/  IMAD.WIDE R2, R31, 0x4, R2 ;  /* 0x000000041f027825 */ /* 0x001fcc00078e0202 */
[----:B------:R-:W2:Y:S01]  /*0f90*/  LDG.E R2, desc[UR56][R2.64] ;  /* 0x0000003802027981 */ /* 0x000ea2000c1e1900 */
[----:B------:R-:W-:Y:S02]  /*0fa0*/  UISETP.NE.U32.AND UP0, UPT, UR8, URZ, UPT ;  /* 0x0000003f0800728c */ /* 0x000fe4000bf05070 */
[----:B------:R-:W-:Y:S02]  /*0fb0*/  UISETP.NE.U32.AND UP1, UPT, UR10, URZ, UPT ;  /* 0x0000003f0a00728c */ /* 0x000fe4000bf25070 */
[----:B------:R-:W-:Y:S02]  /*0fc0*/  UISETP.NE.AND.EX UP0, UPT, UR9, URZ, UPT, UP0 ;  /* 0x0000003f0900728c */ /* 0x000fe4000bf05300 */
[----:B------:R-:W-:-:S04]  /*0fd0*/  UISETP.NE.AND.EX UP1, UPT, UR11, URZ, UPT, UP1 ;  /* 0x0000003f0b00728c */ /* 0x000fc8000bf25310 */
[----:B------:R-:W-:Y:S02]  /*0fe0*/  PLOP3.LUT P0, PT, PT, PT, UP0, 0x80, 0x0 ;  /* 0x000000000000781c */ /* 0x000fe40003f0f008 */
[----:B------:R-:W-:Y:S02]  /*0ff0*/  PLOP3.LUT P2, PT, PT, PT, UP1, 0x80, 0x0 ;  /* 0x000000000000781c */ /* 0x000fe40003f4f018 */
[----:B--2---:R-:W-:-:S13]  /*1000*/  R2UR UR36, R2 ;  /* 0x00000000022472ca */ /* 0x004fda00000e0000 */
[----:B------:R-:W-:Y:S02]  /*1010*/  USHF.R.S32.HI UR37, URZ, 0x1f, UR36 ;  /* 0x0000001f3f257899 */ /* 0x000fe40008011424 */
[----:B------:R-:W-:-:S04]  /*1020*/  @UP0 ULEA UR8, UP2, UR36, UR8, 0x2 ;  /* 0x0000000824080291 */ /* 0x000fc8000f84103f */
[----:B------:R-:W-:Y:S02]  /*1030*/  @UP0 ULEA.HI.X UR9, UR36, UR9, UR37, 0x2, UP2 ;  /* 0x0000000924090291 */ /* 0x000fe400090f1425 */
[----:B------:R-:W-:Y:S01]  /*1040*/  @UP1 ULEA UR10, UP0, UR36, UR10, 0x2 ;  /* 0x0000000a240a1291 */ /* 0x000fe2000f80103f */
[----:B------:R-:W-:-:S03]  /*1050*/  IMAD.U32 R2, RZ, RZ, UR8 ;  /* 0x00000008ff027e24 */ /* 0x000fc6000f8e00ff */
[----:B------:R-:W-:Y:S01]  /*1060*/  @UP1 ULEA.HI.X UR11, UR36, UR11, UR37, 0x2, UP0 ;  /* 0x0000000b240b1291 */ /* 0x000fe200080f1425 */
[----:B------:R-:W-:Y:S01]  /*1070*/  IMAD.U32 R3, RZ, RZ, UR9 ;  /* 0x00000009ff037e24 */ /* 0x000fe2000f8e00ff */
[----:B------:R-:W-:Y:S01]  /*1080*/  ULDC.64 UR8, c[0x0][0x418] ;  /* 0x0001060000087ab9 */ /* 0x000fe20000000a00 */
[----:B------:R-:W-:-:S03]  /*1090*/  IMAD.U32 R4, RZ, RZ, UR10 ;  /* 0x0000000aff047e24 */ /* 0x000fc6000f8e00ff */
[----:B------:R-:W-:Y:S01]  /*10a0*/  IMAD.U32 R5, RZ, RZ, UR11 ;  /* 0x0000000bff057e24 */ /* 0x000fe2000f8e00ff */
[----:B------:R-:W2:Y:S01]  /*10b0*/  @P0 LDG.E R2, desc[UR56][R2.64] ;  /* 0x0000003802020981 */ /* 0x000ea2000c1e1900 */
[----:B------:R-:W-:Y:S01]  /*10c0*/  UISETP.NE.U32.AND UP0, UPT, UR8, URZ, UPT ;  /* 0x0000003f0800728c */ /* 0x000fe2000bf05070 */
[----:B------:R-:W-:Y:S02]  /*10d0*/  ULDC.64 UR10, c[0x0][0xa20] ;  /* 0x00028800000a7ab9 */ /* 0x000fe40000000a00 */
[----:B------:R-:W3:Y:S01]  /*10e0*/  @P2 LDG.E R4, desc[UR56][R4.64] ;  /* 0x0000003804042981 */ /* 0x000ee2000c1e1900 */
[----:B------:R-:W-:Y:S01]  /*10f0*/  UISETP.NE.AND.EX UP0, UPT, UR9, URZ, UPT, UP0 ;  /* 0x0000003f0900728c */ /* 0x000fe2000bf05300 */
[----:B------:R-:W-:Y:S01]  /*1100*/  ISETP.NE.U32.AND P1, PT, RZ, UR10, PT ;  /* 0x0000000aff007c0c */ /* 0x000fe2000bf25070 */
[----:B------:R-:W-:Y:S01]  /*1110*/  UMOV UR52, URZ ;  /* 0x0000003f00347c82 */ /* 0x000fe20008000000 */
[----:B------:R-:W-:Y:S02]  /*1120*/  ULOP3.LUT UR44, UR5, 0xffff, URZ, 0xc0, !UPT ;  /* 0x0000ffff052c7892 */ /* 0x000fe4000f8ec03f */
[----:B------:R-:W-:Y:S01]  /*1130*/  USEL UR4, UR4, 0x1, UP0 ;  /* 0x0000000104047887 */ /* 0x000fe20008000000 */
[----:B------:R-:W-:-:S03]  /*1140*/  ISETP.NE.AND.EX P1, PT, RZ, UR11, PT, P1 ;  /* 0x0000000bff007c0c */ /* 0x000fc6000bf25310 */
[----:B------:R-:W-:Y:S01]  /*1150*/  UIMAD UR4, UR4, UR7, URZ ;  /* 0x00000007040472a4 */ /* 0x000fe2000f8e023f */
[----:B--2---:R-:W-:Y:S02]  /*1160*/  @P0 R2UR UR52, R2 ;  /* 0x00000000023402ca */ /* 0x004fe400000e0000 */
[----:B---3--:R-:W-:Y:S01]  /*1170*/  @P2 R2UR UR53, R4 ;  /* 0x00000000043522ca */ /* 0x008fe200000e0000 */
[----:B-1---5:R-:W-:-:S14]  /*1180*/  @P2 BRA `(.L_x_2772) ;  /* 0x0000000000382947 */ /* 0x022fdc0003800000 */
[----:B------:R-:W-:Y:S01]  /*1190*/  ULDC.64 UR8, c[0x0][0xa00] ;  /* 0x0002800000087ab9 */ /* 0x000fe20000000a00 */
[----:B------:R-:W-:Y:S01]  /*11a0*/  ULDC UR53, c[0x0][0x288] ;  /* 0x0000a20000357ab9 */ /* 0x000fe20000000800 */
        /* <DEDUP_REMOVED lines=12> */
.L_x_2772:
[----:B------:R-:W-:Y:S05]  /*1270*/  @!P1 BRA `(.L_x_2773) ;  /* 0x00000000001c9947 */ /* 0x000fea0003800000 */
[----:B------:R-:W-:-:S04]  /*1280*/  ULEA UR4, UP0, UR36, UR10, 0x2 ;  /* 0x0000000a24047291 */ /* 0x000fc8000f80103f */
[----:B------:R-:W-:Y:S02]  /*1290*/  ULEA.HI.X UR7, UR36, UR11, UR37, 0x2, UP0 ;  /* 0x0000000b24077291 */ /* 0x000fe400080f1425 */
[----:B------:R-:W-:-:S04]  /*12a0*/  IMAD.U32 R2, RZ, RZ, UR4 ;  /* 0x00000004ff027e24 */ /* 0x000fc8000f8e00ff */
[----:B------:R-:W-:-:S05]  /*12b0*/  IMAD.U32 R3, RZ, RZ, UR7 ;  /* 0x00000007ff037e24 */ /* 0x000fca000f8e00ff */
[----:B------:R-:W2:Y:S02]  /*12c0*/  LDG.E R2, desc[UR56][R2.64] ;  /* 0x0000003802027981 */ /* 0x000ea4000c1e1900 */
[----:B--2---:R-:W-:Y:S01]  /*12d0*/  R2UR UR4, R2 ;  /* 0x00000000020472ca */ /* 0x004fe200000e0000 */
[----:B------:R-:W-:-:S14]  /*12e0*/  BRA `(.L_x_2774) ;  /* 0x0000000000347947 */ /* 0x000fdc0003800000 */
.L_x_2773:
        /* <DEDUP_REMOVED lines=13> */
.L_x_2774:
[----:B------:R-:W-:Y:S01]  /*13c0*/  ULDC.64 UR10, c[0x0][0x998] ;  /* 0x00026600000a7ab9 */ /* 0x000fe20000000a00 */
[----:B------:R-:W-:Y:S01]  /*13d0*/  ULDC.64 UR8, c[0x0][0x990] ;  /* 0x0002640000087ab9 */ /* 0x000fe20000000a00 */
[----:B------:R-:W-:Y:S01]  /*13e0*/  ISETP.NE.U32.AND P1, PT, RZ, UR10, PT ;  /* 0x0000000aff007c0c */ /* 0x000fe2000bf25070 */
[----:B------:R-:W-:Y:S01]  /*13f0*/  ULDC UR7, c[0x0][0x448] ;  /* 0x0001120000077ab9 */ /* 0x000fe20000000800 */
[----:B------:R-:W-:Y:S02]  /*1400*/  ISETP.NE.U32.AND P0, PT, RZ, UR8, PT ;  /* 0x00000008ff007c0c */ /* 0x000fe4000bf05070 */
[----:B------:R-:W-:Y:S02]  /*1410*/  ISETP.NE.AND.EX P1, PT, RZ, UR11, PT, P1 ;  /* 0x0000000bff007c0c */ /* 0x000fe4000bf25310 */
[----:B------:R-:W-:-:S11]  /*1420*/  ISETP.NE.AND.EX P0, PT, RZ, UR9, PT, P0 ;  /* 0x00000009ff007c0c */ /* 0x000fd6000bf05300 */
[----:B------:R-:W0:Y:S08]  /*1430*/  @P1 LDC.64 R8, c[0x0][0x9b8] ;  /* 0x00026e00ff081b82 */ /* 0x000e300000000a00 */
[----:B------:R-:W1:Y:S08]  /*1440*/  @P0 LDC.64 R6, c[0x0][0x9a8] ;  /* 0x00026a00ff060b82 */ /* 0x000e700000000a00 */
[----:B------:R-:W2:Y:S08]  /*1450*/  @P0 LDC.64 R10, c[0x0][0x9b0] ;  /* 0x00026c00ff0a0b82 */ /* 0x000eb00000000a00 */
[----:B------:R-:W3:Y:S01]  /*1460*/  @P1 LDC.64 R12, c[0x0][0x9c0] ;  /* 0x00027000ff0c1b82 */ /* 0x000ee20000000a00 */
[----:B0-----:R-:W-:-:S02]  /*1470*/  @P1 IMAD R2, R8, UR37, RZ ;  /* 0x0000002508021c24 */ /* 0x001fc4000f8e02ff */
[----:B------:R-:W-:-:S04]  /*1480*/  @P1 IMAD.WIDE.U32 R4, R8, UR36, RZ ;  /* 0x0000002408041c25 */ /* 0x000fc8000f8e00ff */
[----:B------:R-:W-:Y:S02]  /*1490*/  @P1 IMAD R9, R9, UR36, R2 ;  /* 0x0000002409091c24 */ /* 0x000fe4000f8e0202 */
[C---:B-1----:R-:W-:Y:S02]  /*14a0*/  @P0 IMAD R0, R6.reuse, UR37, RZ ;  /* 0x0000002506000c24 */ /* 0x042fe4000f8e02ff */
[----:B------:R-:W-:-:S04]  /*14b0*/  @P0 IMAD.WIDE.U32 R2, R6, UR36, RZ ;  /* 0x0000002406020c25 */ /* 0x000fc8000f8e00ff */
[----:B------:R-:W-:Y:S02]  /*14c0*/  @P0 IMAD R7, R7, UR36, R0 ;  /* 0x0000002407070c24 */ /* 0x000fe4000f8e0200 */
[----:B------:R-:W-:Y:S02]  /*14d0*/  @P1 IMAD.IADD R5, R5, 0x1, R9 ;  /* 0x0000000105051824 */ /* 0x000fe400078e0209 */
[----:B------:R-:W-:Y:S02]  /*14e0*/  @P0 IMAD.IADD R3, R3, 0x1, R7 ;  /* 0x0000000103030824 */ /* 0x000fe400078e0207 */
[----:B------:R-:W-:Y:S02]  /*14f0*/  IMAD.MOV.U32 R0, RZ, RZ, 0x3f800000 ;  /* 0x3f800000ff007424 */ /* 0x000fe400078e00ff */
[----:B--2---:R-:W-:-:S04]  /*1500*/  @P0 IMAD.WIDE.U32 R2, R10, UR44, R2 ;  /* 0x0000002c0a020c25 */ /* 0x004fc8000f8e0002 */
[----:B---3--:R-:W-:Y:S01]  /*1510*/  @P1 IMAD.WIDE.U32 R6, R12, UR44, R4 ;  /* 0x0000002c0c061c25 */ /* 0x008fe2000f8e0004 */
[----:B------:R-:W-:-:S03]  /*1520*/  @P0 LEA R4, P2, R2, UR8, 0x2 ;  /* 0x0000000802040c11 */ /* 0x000fc6000f8410ff */
[----:B------:R-:W-:Y:S01]  /*1530*/  @P0 IMAD R5, R11, UR44, R3 ;  /* 0x0000002c0b050c24 */ /* 0x000fe2000f8e0203 */
[----:B------:R-:W-:Y:S01]  /*1540*/  @P1 LEA R8, P3, R6, UR10, 0x2 ;  /* 0x0000000a06081c11 */ /* 0x000fe2000f8610ff */
[----:B------:R-:W-:-:S03]  /*1550*/  @P1 IMAD R3, R13, UR44, R7 ;  /* 0x0000002c0d031c24 */ /* 0x000fc6000f8e0207 */
[----:B------:R-:W-:Y:S02]  /*1560*/  @P0 LEA.HI.X R5, R2, UR9, R5, 0x2, P2 ;  /* 0x0000000902050c11 */ /* 0x000fe400090f1405 */
[----:B------:R-:W-:Y:S01]  /*1570*/  @P1 LEA.HI.X R9, R6, UR11, R3, 0x2, P3 ;  /* 0x0000000b06091c11 */ /* 0x000fe200098f1403 */
[----:B------:R-:W-:Y:S01]  /*1580*/  IMAD.MOV.U32 R3, RZ, RZ, 0x3f800000 ;  /* 0x3f800000ff037424 */ /* 0x000fe200078e00ff */
[----:B------:R-:W-:Y:S02]  /*1590*/  UISETP.NE.AND UP0, UPT, UR7, 0x1, UPT ;  /* 0x000000010700788c */ /* 0x000fe4000bf05270 */
[----:B------:R-:W-:Y:S01]  /*15a0*/  USHF.L.U32 UR38, UR6, 0x7, URZ ;  /* 0x0000000706267899 */ /* 0x000fe2000800063f */
[----:B------:R-:W2:Y:S01]  /*15b0*/  @P1 LDG.E R0, desc[UR56][R8.64] ;  /* 0x0000003808001981 */ /* 0x000ea2000c1e1900 */
[----:B------:R-:W-:Y:S01]  /*15c0*/  UIADD3 UR52, -UR52, UR4, URZ ;  /* 0x0000000434347290 */ /* 0x000fe2000fffe13f */
[----:B------:R-:W-:Y:S02]  /*15d0*/  ULDC UR11, c[0x0][0x988] ;  /* 0x00026200000b7ab9 */ /* 0x000fe40000000800 */
[----:B------:R-:W2:Y:S01]  /*15e0*/  @P0 LDG.E R3, desc[UR56][R4.64] ;  /* 0x0000003804030981 */ /* 0x000ea2000c1e1900 */
[----:B------:R-:W-:-:S03]  /*15f0*/  UIADD3 UR8, UR38, 0x7f, URZ ;  /* 0x0000007f26087890 */ /* 0x000fc6000fffe03f */
[----:B------:R-:W-:Y:S01]  /*1600*/  @UP0 ULDC UR6, c[0x0][0x44c] ;  /* 0x0001130000060ab9 */ /* 0x000fe20000000800 */
[----:B------:R-:W-:Y:S01]  /*1610*/  @UP0 ULDC UR9, c[0x0][0x450] ;  /* 0x0001140000090ab9 */ /* 0x000fe20000000800 */
[----:B------:R-:W-:Y:S02]  /*1620*/  UIMAD.WIDE.U32 UR6, UR8, UR6, URZ ;  /* 0x00000006080672a5 */ /* 0x000fe4000f8e003f */
[----:B------:R-:W-:Y:S02]  /*1630*/  UIADD3 UR4, UR52, 0xa0, -UR53 ;  /* 0x000000a034047890 */ /* 0x000fe4000fffe835 */
[----:B------:R-:W-:Y:S02]  /*1640*/  @UP0 USHF.R.U32.HI UR8, URZ, UR9, UR7 ;  /* 0x000000093f080299 */ /* 0x000fe40008011607 */
[----:B------:R-:W-:Y:S02]  /*1650*/  UIADD3 UR6, UR52, 0x9f, URZ ;  /* 0x0000009f34067890 */ /* 0x000fe4000fffe03f */
[----:B------:R-:W-:-:S02]  /*1660*/  UIADD3 UR8, UR4, UR8, URZ ;  /* 0x0000000804087290 */ /* 0x000fc4000fffe03f */
[----:B------:R-:W-:Y:S02]  /*1670*/  UIMAD.WIDE UR6, UR6, 0x66666667, URZ ;  /* 0x66666667060678a5 */ /* 0x000fe4000f8e023f */
[----:B------:R-:W-:Y:S02]  /*1680*/  UIMAD.WIDE UR8, UR8, 0x66666667, URZ ;  /* 0x66666667080878a5 */ /* 0x000fe4000f8e023f */
[----:B------:R-:W-:Y:S02]  /*1690*/  USHF.R.U32.HI UR4, URZ, 0x1f, UR7 ;  /* 0x0000001f3f047899 */ /* 0x000fe40008011607 */
[----:B------:R-:W-:Y:S02]  /*16a0*/  USHF.R.U32.HI UR6, URZ, 0x1f, UR9 ;  /* 0x0000001f3f067899 */ /* 0x000fe40008011609 */
[----:B------:R-:W-:Y:S02]  /*16b0*/  ULEA.HI.SX32 UR7, UR7, UR4, 0x1a ;  /* 0x0000000407077291 */ /* 0x000fe4000f8fd23f */
[----:B------:R-:W-:-:S02]  /*16c0*/  ULEA.HI.SX32 UR6, UR9, UR6, 0x1a ;  /* 0x0000000609067291 */ /* 0x000fc4000f8fd23f */
[----:B------:R-:W-:Y:S02]  /*16d0*/  UP2UR UR54, UPR, URZ, 0x1 ;  /* 0x000000013f367883 */ /* 0x000fe40008000000 */
[----:B------:R-:W-:-:S04]  /*16e0*/  UISETP.LT.AND UP0, UPT, UR7, UR6, UPT ;  /* 0x000000060700728c */ /* 0x000fc8000bf01270 */
[----:B------:R-:W-:-:S04]  /*16f0*/  USEL UR9, UR7, UR6, UP0 ;  /* 0x0000000607097287 */ /* 0x000fc80008000000 */
[----:B------:R-:W-:Y:S02]  /*1700*/  UISETP.GE.AND UP0, UPT, UR9, 0x1, UPT ;  /* 0x000000010900788c */ /* 0x000fe4000bf06270 */
[----:B------:R-:W-:-:S04]  /*1710*/  ULOP3.LUT UR4, UR5, 0xff000000, URZ, 0xc0, !UPT ;  /* 0xff00000005047892 */ /* 0x000fc8000f8ec03f */
[----:B------:R-:W-:Y:S01]  /*1720*/  PLOP3.LUT P0, PT, PT, PT, UP0, 0x80, 0x0 ;  /* 0x000000000000781c */ /* 0x000fe20003f0f008 */
[----:B------:R-:W-:Y:S02]  /*1730*/  ULOP3.LUT UR5, UR5, 0xff0000, URZ, 0xc0, !UPT ;  /* 0x00ff000005057892 */ /* 0x000fe4000f8ec03f */
[----:B------:R-:W-:-:S04]  /*1740*/  USHF.R.U32.HI UR4, URZ, 0x8, UR4 ;  /* 0x000000083f047899 */ /* 0x000fc80008011604 */
[----:B------:R-:W-:-:S03]  /*1750*/  ULEA.HI UR5, UR5, UR4, URZ, 0x10 ;  /* 0x0000000405057291 */ /* 0x000fc6000f8f803f */
[----:B------:R-:W-:Y:S01]  /*1760*/  UMOV UR4, URZ ;  /* 0x0000003f00047c82 */ /* 0x000fe20008000000 */
[----:B------:R-:W-:Y:S02]  /*1770*/  ULOP3.LUT UR39, UR5, 0xff, URZ, 0xc0, !UPT ;  /* 0x000000ff05277892 */ /* 0x000fe4000f8ec03f */
[----:B------:R-:W-:Y:S01]  /*1780*/  USHF.R.U32.HI UR47, URZ, 0x10, UR5 ;  /* 0x000000103f2f7899 */ /* 0x000fe20008011605 */
[----:B--2---:R-:W-:Y:S01]  /*1790*/  FMUL.FTZ R0, R3, R0 ;  /* 0x0000000003007220 */ /* 0x004fe20000410000 */
[----:B------:R-:W-:Y:S10]  /*17a0*/  @!P0 BRA `(.L_x_2775) ;  /* 0x0000000000908947 */ /* 0x000ff40003800000 */
        /* <DEDUP_REMOVED lines=36> */
.L_x_2775:
        /* <DEDUP_REMOVED lines=13> */
[----:B------:R-:W-:Y:S01]  /*1ac0*/  R2UR UR55, R2 ;  /* 0x00000000023772ca */ /* 0x000fe200000e0000 */
[----:B------:R-:W-:Y:S01]  /*1ad0*/  IMAD.MOV.U32 R2, RZ, RZ, RZ ;  /* 0x000000ffff027224 */ /* 0x000fe200078e00ff */
        /* <DEDUP_REMOVED lines=10> */
[----:B------:R-:W-:Y:S01]  /*1b80*/  CS2R R50, SRZ ;  /* 0x0000000000327805 */ /* 0x000fe2000001ff00 */
[----:B------:R-:W-:Y:S01]  /*1b90*/  UISETP.GT.AND UP0, UPT, UR55, UR40, UPT ;  /* 0x000000283700728c */ /* 0x000fe2000bf04270 */
[----:B------:R-:W-:-:S02]  /*1ba0*/  CS2R R56, SRZ ;  /* 0x0000000000387805 */ /* 0x000fc4000001ff00 */
[----:B------:R-:W-:Y:S02]  /*1bb0*/  CS2R R60, SRZ ;  /* 0x00000000003c7805 */ /* 0x000fe4000001ff00 */
[----:B------:R-:W-:Y:S02]  /*1bc0*/  CS2R R90, SRZ ;  /* 0x00000000005a7805 */ /* 0x000fe4000001ff00 */
[----:B------:R-:W-:Y:S02]  /*1bd0*/  CS2R R62, SRZ ;  /* 0x00000000003e7805 */ /* 0x000fe4000001ff00 */
[----:B------:R-:W-:Y:S02]  /*1be0*/  CS2R R58, SRZ ;  /* 0x00000000003a7805 */ /* 0x000fe4000001ff00 */
[----:B------:R-:W-:Y:S02]  /*1bf0*/  PLOP3.LUT P1, PT, PT, PT, UP0, 0x80, 0x0 ;  /* 0x000000000000781c */ /* 0x000fe40003f2f008 */
        /* <DEDUP_REMOVED lines=44> */
.L_x_2777:
        /* <DEDUP_REMOVED lines=9> */
.L_x_2936:
[----:B------:R-:W-:Y:S05]  /*1f50*/  @!P1 BRA `(.L_x_2779) ;  /* 0x0000000000049947 */ /* 0x000fea0003800000 */
[----:B------:R-:W-:Y:S01]  /*1f60*/  BPT.TRAP 0x1 ;  /* 0x000000040000795c */ /* 0x000fe20000300000 */
.L_x_2779:
[----:B0-----:R-:W-:Y:S02]  /*1f70*/  IMAD.U32 R0, RZ, RZ, UR48 ;  /* 0x00000030ff007e24 */ /* 0x001fe4000f8e00ff */
[----:B------:R-:W-:-:S03]  /*1f80*/  IMAD.U32 R3, RZ, RZ, UR49 ;  /* 0x00000031ff037e24 */ /* 0x000fc6000f8e00ff */
[----:B------:R-:W-:Y:S02]  /*1f90*/  LEA R0, R0, UR43, 0x3 ;  /* 0x0000002b00007c11 */ /* 0x000fe4000f8e18ff */
[----:B------:R-:W-:-:S04]  /*1fa0*/  SHF.L.U32 R3, R3, 0x1f, RZ ;  /* 0x0000001f03037819 */ /* 0x000fc800000006ff */
[----:B------:R0:W1:Y:S01]  /*1fb0*/  SYNCS.PHASECHK.TRANS64.TRYWAIT P0, [R0+URZ+0x22830], R3 ;  /* 0x02283003000075a7 */ /* 0x000062000800017f */
[----:B------:R-:W-:Y:S05]  /*1fc0*/  @!P1 BRA `(.L_x_2780) ;  /* 0x0000000000049947 */ /* 0x000fea0003800000 */
[----:B------:R-:W-:Y:S01]  /*1fd0*/  BPT.TRAP 0x1 ;  /* 0x000000040000795c */ /* 0x000fe20000300000 */
.L_x_2780:
[----:B-1----:R-:W-:Y:S05]  /*1fe0*/  @P0 BRA `(.L_x_2781) ;  /* 0x0000000000080947 */ /* 0x002fea0003800000 */
[----:B------:R-:W1:Y:S02]  /*1ff0*/  SYNCS.PHASECHK.TRANS64.TRYWAIT P0, [R0+URZ+0x22830], R3 ;  /* 0x02283003000075a7 */ /* 0x000e64000800017f */
[----:B-1----:R-:W-:Y:S05]  /*2000*/  @!P0 BRA `(.L_x_2782) ;  /* 0x0000014c00948947 */ /* 0x002fea0003800000 */
.L_x_2781:
[----:B------:R-:W-:-:S04]  /*2010*/  UIADD3 UR4, UR43, 0x18400, URZ ;  /* 0x000184002b047890 */ /* 0x000fc8000fffe03f */
[----:B------:R-:W-:-:S04]  /*2020*/  USHF.R.U32.HI UR4, URZ, 0x4, UR4 ;  /* 0x000000043f047899 */ /* 0x000fc80008011604 */
[----:B------:R-:W-:-:S06]  /*2030*/  ULOP3.LUT UR4, UR4, 0x3fff, URZ, 0xc0, !UPT ;  /* 0x00003fff04047892 */ /* 0x000fcc000f8ec03f */
[----:B01----:R-:W-:Y:S01]  /*2040*/  IMAD.U32 R3, RZ, RZ, UR4 ;  /* 0x00000004ff037e24 */ /* 0x003fe2000f8e00ff */
        /* <DEDUP_REMOVED lines=131> */
.L_x_2783:
[----:B------:R-:W-:Y:S01]  /*2880*/  UISETP.NE.AND UP0, UPT, UR54, URZ, UPT ;  /* 0x0000003f3600728c */ /* 0x000fe2000bf05270 */
[----:B------:R-:W-:Y:S01]  /*2890*/  VIADD R10, R18, UR38 ;  /* 0x00000026120a7c36 */ /* 0x000fe20008000000 */
[----:B------:R-:W-:Y:S01]  /*28a0*/  UIMAD UR7, UR55, -0xa0, UR52 ;  /* 0xffffff60370778a4 */ /* 0x000fe2000f8e0234 */
[----:B------:R-:W-:Y:S01]  /*28b0*/  IMAD.U32 R5, RZ, RZ, UR53 ;  /* 0x00000035ff057e24 */ /* 0x000fe2000f8e00ff */
[----:B------:R-:W-:Y:S01]  /*28c0*/  R2UR UR11, R0 ;  /* 0x00000000000b72ca */ /* 0x000fe200000e0000 */
[----:B------:R-:W-:Y:S01]  /*28d0*/  IMAD.U32 R135, RZ, RZ, UR41 ;  /* 0x00000029ff877e24 */ /* 0x000fe2000f8e00ff */
[----:B------:R-:W-:Y:S01]  /*28e0*/  PLOP3.LUT P0, PT, PT, PT, UP0, 0x80, 0x0 ;  /* 0x000000000000781c */ /* 0x000fe20003f0f008 */
[----:B------:R-:W-:Y:S01]  /*28f0*/  UMOV UR10, UR38 ;  /* 0x00000026000a7c82 */ /* 0x000fe20008000000 */
[----:B------:R-:W-:Y:S01]  /*2900*/  PLOP3.LUT P2, PT, PT, PT, UP0, 0x80, 0x0 ;  /* 0x000000000000781c */ /* 0x000fe20003f4f008 */
[----:B------:R-:W-:Y:S01]  /*2910*/  IMAD.U32 R6, RZ, RZ, UR7 ;  /* 0x00000007ff067e24 */ /* 0x000fe2000f8e00ff */
[----:B------:R-:W-:Y:S01]  /*2920*/  UIADD3 UR30, UR55, -0x2, URZ ;  /* 0xfffffffe371e7890 */ /* 0x000fe2000fffe03f */
[----:B------:R-:W-:Y:S01]  /*2930*/  @UP0 ULDC UR6, c[0x0][0x44c] ;  /* 0x0001130000060ab9 */ /* 0x000fe20000000800 */
[----:B------:R-:W-:-:S02]  /*2940*/  @UP0 ULDC UR14, c[0x0][0x450] ;  /* 0x00011400000e0ab9 */ /* 0x000fc40000000800 */
[----:B------:R-:W-:-:S05]  /*2950*/  IADD3 R11, -R17, 0xa0, R6 ;  /* 0x000000a0110b7810 */ /* 0x000fca0007ffe106 */
[----:B------:R-:W-:Y:S01]  /*2960*/  @P0 IMAD.HI.U32 R2, R10, UR6, RZ ;  /* 0x000000060a020c27 */ /* 0x000fe2000f8e00ff */
[----:B------:R-:W-:-:S04]  /*2970*/  @UP0 ULDC UR6, c[0x0][0x450] ;  /* 0x0001140000060ab9 */ /* 0x000fc80000000800 */
[----:B------:R-:W-:Y:S01]  /*2980*/  @P2 SHF.R.U32.HI R10, RZ, UR6, R2 ;  /* 0x00000006ff0a2c19 */ /* 0x000fe20008011602 */
[----:B------:R-:W-:-:S04]  /*2990*/  UIMAD UR6, UR55, -0xa0, URZ ;  /* 0xffffff60370678a4 */ /* 0x000fc8000f8e023f */
[----:B------:R-:W0:Y:S02]  /*29a0*/  SHFL.IDX PT, R4, R10, 0x1, 0x1c1f ;  /* 0x003c1f000a047f89 */ /* 0x000e2400000e0000 */
[----:B------:R-:W-:Y:S01]  /*29b0*/  IMAD.U32 R2, RZ, RZ, UR6 ;  /* 0x00000006ff027e24 */ /* 0x000fe2000f8e00ff */
[----:B------:R-:W-:Y:S02]  /*29c0*/  @UP0 ULDC UR6, c[0x0][0x44c] ;  /* 0x0001130000060ab9 */ /* 0x000fe40000000800 */
[----:B------:R-:W-:Y:S02]  /*29d0*/  UIMAD.WIDE.U32 UR6, UR38, UR6, URZ ;  /* 0x00000006260672a5 */ /* 0x000fe4000f8e003f */
[----:B------:R-:W-:Y:S02]  /*29e0*/  IADD3 R2, -R17, 0xa1, R2 ;  /* 0x000000a111027810 */ /* 0x000fe40007ffe102 */
[----:B------:R-:W-:Y:S02]  /*29f0*/  @UP0 USHF.R.U32.HI UR10, URZ, UR14, UR7 ;  /* 0x0000000e3f0a0299 */ /* 0x000fe40008011607 */
[----:B------:R-:W-:-:S02]  /*2a00*/  IADD3 R12, -R5, UR52, R2 ;  /* 0x00000034050c7c10 */ /* 0x000fc4000fffe102 */
[----:B------:R-:W-:-:S04]  /*2a10*/  UIADD3 UR6, UR10, UR52, -UR53 ;  /* 0x000000340a067290 */ /* 0x000fc8000fffe835 */
[----:B------:R-:W-:-:S04]  /*2a20*/  UIMAD.WIDE UR6, UR6, 0x66666667, URZ ;  /* 0x66666667060678a5 */ /* 0x000fc8000f8e023f */
[----:B------:R-:W-:Y:S01]  /*2a30*/  USHF.R.U32.HI UR6, URZ, 0x1f, UR7 ;  /* 0x0000001f3f067899 */ /* 0x000fe20008011607 */
[----:B0-----:R-:W-:-:S03]  /*2a40*/  VIADDMNMX R4, R4, R12, R11, PT ;  /* 0x0000000c04047246 */ /* 0x001fc6000380010b */
[----:B------:R-:W-:Y:S02]  /*2a50*/  ULEA.HI.SX32 UR7, UR7, UR6, 0x1a ;  /* 0x0000000607077291 */ /* 0x000fe4000f8fd23f */
[----:B------:R-:W-:Y:S01]  /*2a60*/  UIADD3 UR6, UR11, 0x22840, URZ ;  /* 0x000228400b067890 */ /* 0x000fe2000fffe03f */
[C---:B------:R-:W-:Y:S01]  /*2a70*/  ISETP.GT.AND P0, PT, R4.reuse, RZ, PT ;  /* 0x000000ff0400720c */ /* 0x040fe20003f04270 */
[----:B------:R-:W-:Y:S01]  /*2a80*/  UISETP.LT.AND UP0, UPT, UR40, UR7, UPT ;  /* 0x000000072800728c */ /* 0x000fe2000bf01270 */
[C---:B------:R-:W-:Y:S01]  /*2a90*/  ISETP.GT.AND P2, PT, R4.reuse, 0x1, PT ;  /* 0x000000010400780c */ /* 0x040fe20003f44270 */
[----:B------:R-:W-:Y:S01]  /*2aa0*/  UPRMT UR6, UR42, 0x654, UR6 ;  /* 0x000006542a067896 */ /* 0x000fe20008000006 */
[----:B------:R-:W-:Y:S01]  /*2ab0*/  ISETP.GT.AND P3, PT, R4, 0x8, PT ;  /* 0x000000080400780c */ /* 0x000fe20003f64270 */
[----:B------:R-:W-:Y:S01]  /*2ac0*/  USEL UR28, UR40, UR7, !UP0 ;  /* 0x00000007281c7287 */ /* 0x000fe2000c000000 */
[----:B------:R-:W-:Y:S02]  /*2ad0*/  FSEL R7, R90, -INF , P0 ;  /* 0xff8000005a077808 */ /* 0x000fe40000000000 */
[----:B------:R-:W-:Y:S01]  /*2ae0*/  FSEL R9, R91, -INF , P2 ;  /* 0xff8000005b097808 */ /* 0x000fe20001000000 */
[----:B------:R-:W-:Y:S01]  /*2af0*/  UISETP.GE.AND UP0, UPT, UR30, UR28, UPT ;  /* 0x0000001c1e00728c */ /* 0x000fe2000bf06270 */
[----:B------:R-:W-:-:S02]  /*2b00*/  ISETP.GT.AND P0, PT, R4, 0x9, PT ;  /* 0x000000090400780c */ /* 0x000fc40003f04270 */
[----:B------:R-:W-:Y:S01]  /*2b10*/  FSEL R125, R94, -INF , P3 ;  /* 0xff8000005e7d7808 */ /* 0x000fe20001800000 */
[----:B------:R-:W-:Y:S01]  /*2b20*/  SYNCS.ARRIVE.TRANS64.RED.A1T0 RZ, [UR6], RZ ;  /* 0x000000ffffff79a7 */ /* 0x000fe20008100406 */
[----:B------:R-:W-:Y:S02]  /*2b30*/  FMNMX.FTZ R2, R7, R9, !PT ;  /* 0x0000000907027209 */ /* 0x000fe40007810000 */
[C---:B------:R-:W-:Y:S02]  /*2b40*/  ISETP.GT.AND P2, PT, R4.reuse, 0x10, PT ;  /* 0x000000100400780c */ /* 0x040fe40003f44270 */
[----:B------:R-:W-:Y:S02]  /*2b50*/  FSEL R127, R95, -INF , P0 ;  /* 0xff8000005f7f7808 */ /* 0x000fe40000000000 */
[----:B------:R-:W-:Y:S02]  /*2b60*/  FMNMX.FTZ R2, R125, R2, !PT ;  /* 0x000000027d027209 */ /* 0x000fe40007810000 */
[----:B------:R-:W-:-:S02]  /*2b70*/  ISETP.GT.AND P0, PT, R4, 0x11, PT ;  /* 0x000000110400780c */ /* 0x000fc40003f04270 */
[----:B------:R-:W-:Y:S02]  /*2b80*/  FSEL R129, R98, -INF , P2 ;  /* 0xff80000062817808 */ /* 0x000fe40001000000 */
        /* <DEDUP_REMOVED lines=12> */
[----:B------:R-:W-:Y:S01]  /*2c50*/  FMNMX.FTZ R2, R123, R2, !PT ;  /* 0x000000027b027209 */ /* 0x000fe20007810000 */
[----:B------:R-:W0:Y:S01]  /*2c60*/  SHFL.IDX PT, R74, R10, RZ, 0x1c1f ;  /* 0x001c1fff0a4a7589 */ /* 0x000e2200000e0000 */
        /* <DEDUP_REMOVED lines=90> */
[----:B------:R-:W-:Y:S02]  /*3210*/  FSEL R39, R39, -INF , P0 ;  /* 0xff80000027277808 */ /* 0x000fe40000000000 */
[----:B------:R-:W-:Y:S02]  /*3220*/  FMNMX.FTZ R2, R13, R2, !PT ;  /* 0x000000020d027209 */ /* 0x000fe40007810000 */
[----:B0-----:R-:W-:Y:S02]  /*3230*/  VIADDMNMX R74, R74, R12, R11, PT ;  /* 0x0000000c4a4a7246 */ /* 0x001fe4000380010b */
[----:B------:R-:W-:-:S02]  /*3240*/  FMNMX.FTZ R8, R39, R2, !PT ;  /* 0x0000000227087209 */ /* 0x000fc40007810000 */
[C---:B------:R-:W-:Y:S02]  /*3250*/  ISETP.GT.AND P2, PT, R74.reuse, 0x1, PT ;  /* 0x000000014a00780c */ /* 0x040fe40003f44270 */
[----:B------:R-:W-:Y:S01]  /*3260*/  ISETP.GT.AND P3, PT, R74, 0x8, PT ;  /* 0x000000084a00780c */ /* 0x000fe20003f64270 */
[----:B------:R-:W0:Y:S01]  /*3270*/  SHFL.BFLY PT, R83, R8, 0x2, 0x1f ;  /* 0x0c401f0008537f89 */ /* 0x000e2200000e0000 */
[----:B------:R-:W-:Y:S02]  /*3280*/  FSEL R89, R89, -INF , P2 ;  /* 0xff80000059597808 */ /* 0x000fe40001000000 */
[----:B------:R-:W-:Y:S02]  /*3290*/  FSEL R92, R92, -INF , P3 ;  /* 0xff8000005c5c7808 */ /* 0x000fe40001800000 */
[----:B------:R-:W-:-:S04]  /*32a0*/  ISETP.GT.AND P2, PT, R74, 0x10, PT ;  /* 0x000000104a00780c */ /* 0x000fc80003f44270 */
[----:B------:R-:W-:Y:S02]  /*32b0*/  FSEL R96, R96, -INF , P2 ;  /* 0xff80000060607808 */ /* 0x000fe40001000000 */
[----:B------:R-:W-:-:S04]  /*32c0*/  ISETP.GT.AND P2, PT, R74, 0x18, PT ;  /* 0x000000184a00780c */ /* 0x000fc80003f44270 */
[----:B------:R-:W-:Y:S02]  /*32d0*/  FSEL R100, R100, -INF , P2 ;  /* 0xff80000064647808 */ /* 0x000fe40001000000 */
[----:B------:R-:W-:Y:S02]  /*32e0*/  ISETP.GT.AND P2, PT, R74, 0x21, PT ;  /* 0x000000214a00780c */ /* 0x000fe40003f44270 */
[----:B0-----:R-:W-:-:S05]  /*32f0*/  FMNMX.FTZ R83, R8, R83, !PT ;  /* 0x0000005308537209 */ /* 0x001fca0007810000 */
[----:B------:R-:W0:Y:S02]  /*3300*/  SHFL.BFLY PT, R4, R83, 0x1, 0x1f ;  /* 0x0c201f0053047f89 */ /* 0x000e2400000e0000 */
[----:B0-----:R-:W-:-:S04]  /*3310*/  FMNMX.FTZ R4, R83, R4, !PT ;  /* 0x0000000453047209 */ /* 0x001fc80007810000 */
[C---:B------:R-:W-:Y:S01]  /*3320*/  FSETP.NEU.FTZ.AND P0, PT, R4.reuse, -INF , PT ;  /* 0xff8000000400780b */ /* 0x040fe20003f1d000 */
[----:B------:R-:W-:-:S05]  /*3330*/  FFMA.FTZ R2, R4, R135, -8 ;  /* 0xc100000004027423 */ /* 0x000fca0000010087 */
[----:B------:R-:W-:Y:S02]  /*3340*/  FSEL R2, R2, RZ, P0 ;  /* 0x000000ff02027208 */ /* 0x000fe40000000000 */
[----:B------:R-:W-:-:S03]  /*3350*/  ISETP.GT.AND P0, PT, R74, RZ, PT ;  /* 0x000000ff4a00720c */ /* 0x000fc60003f04270 */
        /* <DEDUP_REMOVED lines=31> */
[----:B------:R-:W-:Y:S01]  /*3550*/  FMNMX.FTZ R121, R101, R20, !PT ;  /* 0x0000001465797209 */ /* 0x000fe20007810000 */
[--C-:B------:R-:W-:Y:S01]  /*3560*/  FFMA.FTZ R12, R133, UR41, -R2.reuse ;  /* 0x00000029850c7c23 */ /* 0x100fe20008010802 */
[----:B------:R-:W-:Y:S01]  /*3570*/  ISETP.GT.AND P0, PT, R74, 0x28, PT ;  /* 0x000000284a00780c */ /* 0x000fe20003f04270 */
[--C-:B------:R-:W-:Y:S01]  /*3580*/  FFMA.FTZ R20, R117, UR41, -R2.reuse ;  /* 0x0000002975147c23 */ /* 0x100fe20008010802 */
[----:B0-----:R-:W-:Y:S01]  /*3590*/  FSEL R26, R73, -INF , P2 ;  /* 0xff800000491a7808 */ /* 0x001fe20001000000 */
[----:B------:R-:W-:Y:S01]  /*35a0*/  MUFU.EX2 R7, R7 ;  /* 0x0000000700077308 */ /* 0x000fe20000000800 */
[----:B------:R-:W-:Y:S01]  /*35b0*/  FMNMX.FTZ R121, R72, R121, !PT ;  /* 0x0000007948797209 */ /* 0x000fe20007810000 */
[--C-:B------:R-:W-:Y:S01]  /*35c0*/  FFMA.FTZ R73, R119, UR41, -R2.reuse ;  /* 0x0000002977497c23 */ /* 0x100fe20008010802 */
[----:B------:R-:W-:Y:S01]  /*35d0*/  ISETP.GT.AND P2, PT, R74, 0x29, PT ;  /* 0x000000294a00780c */ /* 0x000fe20003f44270 */
[--C-:B------:R-:W-:Y:S01]  /*35e0*/  FFMA.FTZ R95, R95, UR41, -R2.reuse ;  /* 0x000000295f5f7c23 */ /* 0x100fe20008010802 */
        /* <DEDUP_REMOVED lines=10> */
[----:B------:R-:W-:Y:S01]  /*3690*/  ISETP.GT.AND P2, PT, R74, 0x31, PT ;  /* 0x000000314a00780c */ /* 0x000fe20003f44270 */
[----:B------:R-:W0:Y:S01]  /*36a0*/  MUFU.EX2 R9, R9 ;  /* 0x0000000900097308 */ /* 0x000e220000000800 */
[----:B------:R-:W-:Y:S01]  /*36b0*/  FSEL R80, R80, -INF , P0 ;  /* 0xff80000050507808 */ /* 0x000fe20000000000 */
[--C-:B------:R-:W-:Y:S01]  /*36c0*/  FFMA.FTZ R15, R15, UR41, -R2.reuse ;  /* 0x000000290f0f7c23 */ /* 0x100fe20008010802 */
[----:B------:R-:W-:Y:S01]  /*36d0*/  FMNMX.FTZ R121, R34, R121, !PT ;  /* 0x0000007922797209 */ /* 0x000fe20007810000 */
[----:B------:R-:W-:Y:S01]  /*36e0*/  FFMA.FTZ R13, R13, UR41, -R2 ;  /* 0x000000290d0d7c23 */ /* 0x000fe20008010802 */
[----:B------:R-:W-:-:S02]  /*36f0*/  ISETP.GT.AND P0, PT, R74, 0x38, PT ;  /* 0x000000384a00780c */ /* 0x000fc40003f04270 */
[----:B------:R-:W-:Y:S01]  /*3700*/  FSEL R81, R81, -INF , P2 ;  /* 0xff80000051517808 */ /* 0x000fe20001000000 */
[----:B------:R-:W-:Y:S01]  /*3710*/  MUFU.EX2 R10, R129 ;  /* 0x00000081000a7308 */ /* 0x000fe20000000800 */
[----:B------:R-:W-:Y:S02]  /*3720*/  FMNMX.FTZ R30, R80, R121, !PT ;  /* 0x00000079501e7209 */ /* 0x000fe40007810000 */
[----:B------:R-:W-:Y:S02]  /*3730*/  ISETP.GT.AND P2, PT, R74, 0x39, PT ;  /* 0x000000394a00780c */ /* 0x000fe40003f44270 */
[----:B------:R-:W-:Y:S02]  /*3740*/  FSEL R84, R84, -INF , P0 ;  /* 0xff80000054547808 */ /* 0x000fe40000000000 */
[----:B------:R-:W-:Y:S01]  /*3750*/  FMNMX.FTZ R115, R81, R30, !PT ;  /* 0x0000001e51737209 */ /* 0x000fe20007810000 */
[----:B------:R-:W-:-:S01]  /*3760*/  FFMA.FTZ R30, R113, UR41, -R2 ;  /* 0x00000029711e7c23 */ /* 0x000fc20008010802 */
[----:B------:R-:W-:Y:S01]  /*3770*/  FSEL R85, R85, -INF , P2 ;  /* 0xff80000055557808 */ /* 0x000fe20001000000 */
[----:B------:R-:W-:Y:S01]  /*3780*/  MUFU.EX2 R11, R11 ;  /* 0x0000000b000b7308 */ /* 0x000fe20000000800 */
[----:B------:R-:W-:-:S02]  /*3790*/  ISETP.GT.AND P0, PT, R74, 0x40, PT ;  /* 0x000000404a00780c */ /* 0x000fc40003f04270 */
[----:B------:R-:W-:Y:S02]  /*37a0*/  FMNMX.FTZ R38, R84, R115, !PT ;  /* 0x0000007354267209 */ /* 0x000fe40007810000 */
[----:B------:R-:W-:Y:S02]  /*37b0*/  ISETP.GT.AND P2, PT, R74, 0x41, PT ;  /* 0x000000414a00780c */ /* 0x000fe40003f44270 */
[----:B------:R-:W-:Y:S01]  /*37c0*/  FSEL R56, R56, -INF , P0 ;  /* 0xff80000038387808 */ /* 0x000fe20000000000 */
[----:B------:R-:W1:Y:S01]  /*37d0*/  MUFU.EX2 R12, R12 ;  /* 0x0000000c000c7308 */ /* 0x000e620000000800 */
[----:B------:R-:W-:Y:S02]  /*37e0*/  FMNMX.FTZ R113, R85, R38, !PT ;  /* 0x0000002655717209 */ /* 0x000fe40007810000 */
[----:B------:R-:W-:Y:S02]  /*37f0*/  ISETP.GT.AND P0, PT, R74, 0x48, PT ;  /* 0x000000484a00780c */ /* 0x000fe40003f04270 */
[----:B------:R-:W-:Y:S01]  /*3800*/  FSEL R38, R57, -INF , P2 ;  /* 0xff80000039267808 */ /* 0x000fe20001000000 */
[----:B------:R-:W-:Y:S01]  /*3810*/  FFMA.FTZ R57, R111, UR41, -R2 ;  /* 0x000000296f397c23 */ /* 0x000fe20008010802 */
[----:B------:R-:W-:Y:S01]  /*3820*/  FMNMX.FTZ R113, R56, R113, !PT ;  /* 0x0000007138717209 */ /* 0x000fe20007810000 */
[----:B------:R-:W-:Y:S01]  /*3830*/  MUFU.EX2 R14, R14 ;  /* 0x0000000e000e7308 */ /* 0x000fe20000000800 */
[----:B------:R-:W-:-:S02]  /*3840*/  ISETP.GT.AND P2, PT, R74, 0x49, PT ;  /* 0x000000494a00780c */ /* 0x000fc40003f44270 */
[----:B------:R-:W-:Y:S02]  /*3850*/  FSEL R60, R60, -INF , P0 ;  /* 0xff8000003c3c7808 */ /* 0x000fe40000000000 */
[----:B------:R-:W-:Y:S02]  /*3860*/  FMNMX.FTZ R113, R38, R113, !PT ;  /* 0x0000007126717209 */ /* 0x000fe40007810000 */
[----:B------:R-:W-:Y:S01]  /*3870*/  ISETP.GT.AND P0, PT, R74, 0x50, PT ;  /* 0x000000504a00780c */ /* 0x000fe20003f04270 */
[----:B------:R-:W-:Y:S01]  /*3880*/  MUFU.EX2 R73, R73 ;  /* 0x0000004900497308 */ /* 0x000fe20000000800 */
[----:B------:R-:W-:Y:S02]  /*3890*/  FSEL R61, R61, -INF , P2 ;  /* 0xff8000003d3d7808 */ /* 0x000fe40001000000 */
[----:B------:R-:W-:Y:S02]  /*38a0*/  FMNMX.FTZ R46, R60, R113, !PT ;  /* 0x000000713c2e7209 */ /* 0x000fe40007810000 */
[----:B------:R-:W-:-:S02]  /*38b0*/  ISETP.GT.AND P2, PT, R74, 0x51, PT ;  /* 0x000000514a00780c */ /* 0x000fc40003f44270 */
[----:B------:R-:W-:Y:S01]  /*38c0*/  FSEL R64, R64, -INF , P0 ;  /* 0xff80000040407808 */ /* 0x000fe20000000000 */
[----:B------:R-:W-:Y:S01]  /*38d0*/  MUFU.EX2 R20, R20 ;  /* 0x0000001400147308 */ /* 0x000fe20000000800 */
        /* <DEDUP_REMOVED lines=9> */
[----:B------:R-:W-:Y:S01]  /*3970*/  FSEL R69, R69, -INF , P2 ;  /* 0xff80000045457808 */ /* 0x000fe20001000000 */
[----:B------:R-:W-:Y:S01]  /*3980*/  MUFU.EX2 R30, R30 ;  /* 0x0000001e001e7308 */ /* 0x000fe20000000800 */
[----:B------:R-:W-:Y:S02]  /*3990*/  ISETP.GT.AND P0, PT, R74, 0x60, PT ;  /* 0x000000604a00780c */ /* 0x000fe40003f04270 */
        /* <DEDUP_REMOVED lines=9> */
[----:B------:R2:W-:Y:S01]  /*3a30*/  MUFU.EX2 R40, R58 ;  /* 0x0000003a00287308 */ /* 0x0005e20000000800 */
        /* <DEDUP_REMOVED lines=8> */
[----:B--2---:R-:W-:Y:S01]  /*3ac0*/  FSEL R58, R48, -INF , P0 ;  /* 0xff800000303a7808 */ /* 0x004fe20000000000 */
[----:B------:R-:W-:Y:S01]  /*3ad0*/  MUFU.EX2 R65, R65 ;  /* 0x0000004100417308 */ /* 0x000fe20000000800 */
[----:B------:R-:W-:Y:S02]  /*3ae0*/  FMNMX.FTZ R99, R45, R62, !PT ;  /* 0x0000003e2d637209 */ /* 0x000fe40007810000 */
[----:B------:R-:W-:Y:S02]  /*3af0*/  ISETP.GT.AND P0, PT, R74, 0x78, PT ;  /* 0x000000784a00780c */ /* 0x000fe40003f04270 */
[----:B------:R-:W-:Y:S02]  /*3b00*/  FSEL R49, R49, -INF , P2 ;  /* 0xff80000031317808 */ /* 0x000fe40001000000 */
[----:B------:R-:W-:Y:S01]  /*3b10*/  FMNMX.FTZ R62, R58, R99, !PT ;  /* 0x000000633a3e7209 */ /* 0x000fe20007810000 */
[----:B------:R2:W-:Y:S01]  /*3b20*/  MUFU.EX2 R48, R66 ;  /* 0x0000004200307308 */ /* 0x0005e20000000800 */
[----:B------:R-:W-:-:S02]  /*3b30*/  ISETP.GT.AND P2, PT, R74, 0x79, PT ;  /* 0x000000794a00780c */ /* 0x000fc40003f44270 */
[----:B------:R-:W-:Y:S02]  /*3b40*/  FSEL R52, R52, -INF , P0 ;  /* 0xff80000034347808 */ /* 0x000fe40000000000 */
[----:B------:R-:W-:Y:S02]  /*3b50*/  FMNMX.FTZ R99, R49, R62, !PT ;  /* 0x0000003e31637209 */ /* 0x000fe40007810000 */
[----:B------:R-:W-:Y:S01]  /*3b60*/  FSEL R53, R53, -INF , P2 ;  /* 0xff80000035357808 */ /* 0x000fe20001000000 */
[----:B------:R-:W-:Y:S01]  /*3b70*/  MUFU.EX2 R41, R41 ;  /* 0x0000002900297308 */ /* 0x000fe20000000800 */
[----:B------:R-:W-:Y:S02]  /*3b80*/  ISETP.GT.AND P0, PT, R74, 0x80, PT ;  /* 0x000000804a00780c */ /* 0x000fe40003f04270 */
[----:B--2---:R-:W-:Y:S02]  /*3b90*/  FMNMX.FTZ R66, R52, R99, !PT ;  /* 0x0000006334427209 */ /* 0x004fe40007810000 */
        /* <DEDUP_REMOVED lines=10> */
[----:B------:R-:W-:Y:S01]  /*3c40*/  FSEL R70, R28, -INF , P0 ;  /* 0xff8000001c467808 */ /* 0x000fe20000000000 */
[----:B------:R-:W-:-:S01]  /*3c50*/  FFMA.FTZ R28, R79, UR41, -R2 ;  /* 0x000000294f1c7c23 */ /* 0x000fc20008010802 */
[----:B------:R-:W-:Y:S02]  /*3c60*/  FMNMX.FTZ R91, R66, R91, !PT ;  /* 0x0000005b425b7209 */ /* 0x000fe40007810000 */
[----:B------:R-:W-:Y:S01]  /*3c70*/  ISETP.GT.AND P0, PT, R74, 0x90, PT ;  /* 0x000000904a00780c */ /* 0x000fe20003f04270 */
[----:B------:R-:W-:Y:S01]  /*3c80*/  MUFU.EX2 R25, R25 ;  /* 0x0000001900197308 */ /* 0x000fe20000000800 */
[----:B--2---:R-:W-:Y:S02]  /*3c90*/  FSEL R78, R29, -INF , P2 ;  /* 0xff8000001d4e7808 */ /* 0x004fe40001000000 */
[----:B------:R-:W-:Y:S02]  /*3ca0*/  FMNMX.FTZ R91, R70, R91, !PT ;  /* 0x0000005b465b7209 */ /* 0x000fe40007810000 */
[----:B------:R-:W-:-:S02]  /*3cb0*/  FSEL R79, R32, -INF , P0 ;  /* 0xff800000204f7808 */ /* 0x000fc40000000000 */
        /* <DEDUP_REMOVED lines=18> */
[----:B------:R-:W-:-:S01]  /*3de0*/  FFMA.FTZ R37, R71, UR41, -R2 ;  /* 0x0000002947257c23 */ /* 0x000fc20008010802 */
[----:B0-----:R-:W-:Y:S01]  /*3df0*/  F2FP.SATFINITE.E4M3.F32.PACK_AB_MERGE_C R185, R9, R8, RZ ;  /* 0x0000000809b9723e */ /* 0x001fe200048070ff */
[----:B------:R-:W-:Y:S01]  /*3e00*/  MUFU.EX2 R33, R33 ;  /* 0x0000002100217308 */ /* 0x000fe20000000800 */
[----:B------:R-:W-:-:S02]  /*3e10*/  FMNMX.FTZ R5, R86, R5, !PT ;  /* 0x0000000556057209 */ /* 0x000fc40007810000 */
[----:B-1----:R-:W-:Y:S02]  /*3e20*/  F2FP.SATFINITE.E4M3.F32.PACK_AB_MERGE_C R187, R83, R12, RZ ;  /* 0x0000000c53bb723e */ /* 0x002fe400048070ff */
[----:B------:R-:W-:Y:S01]  /*3e30*/  F2FP.SATFINITE.E4M3.F32.PACK_AB_MERGE_C R185, R7, R6, R185 ;  /* 0x0000000607b9723e */ /* 0x000fe200048070b9 */
[----:B------:R-:W0:Y:S01]  /*3e40*/  SHFL.BFLY PT, R90, R5, 0x2, 0x1f ;  /* 0x0c401f00055a7f89 */ /* 0x000e2200000e0000 */
[----:B------:R-:W-:Y:S01]  /*3e50*/  F2FP.SATFINITE.E4M3.F32.PACK_AB_MERGE_C R187, R11, R10, R187 ;  /* 0x0000000a0bbb723e */ /* 0x000fe200048070bb */
[----:B------:R-:W-:Y:S08]  /*3e60*/  MUFU.EX2 R29, R29 ;  /* 0x0000001d001d7308 */ /* 0x000ff00000000800 */
[----:B------:R-:W-:Y:S08]  /*3e70*/  MUFU.EX2 R32, R32 ;  /* 0x0000002000207308 */ /* 0x000ff00000000800 */
[----:B------:R-:W-:Y:S01]  /*3e80*/  MUFU.EX2 R36, R36 ;  /* 0x0000002400247308 */ /* 0x000fe20000000800 */
[----:B0-----:R-:W-:Y:S01]  /*3e90*/  FMNMX.FTZ R59, R5, R90, !PT ;  /* 0x0000005a053b7209 */ /* 0x001fe20007810000 */
[----:B------:R-:W-:-:S06]  /*3ea0*/  FFMA.FTZ R90, R55, UR41, -R2 ;  /* 0x00000029375a7c23 */ /* 0x000fcc0008010802 */
        /* <DEDUP_REMOVED lines=55> */
[----:B------:R-:W-:-:S05]  /*4220*/  FFMA.FTZ R75, R75, UR41, -R31 ;  /* 0x000000294b4b7c23 */ /* 0x000fca000801081f */
[----:B------:R1:W-:Y:S01]  /*4230*/  MUFU.EX2 R71, R63 ;  /* 0x0000003f00477308 */ /* 0x0003e20000000800 */
[----:B--2---:R-:W-:-:S01]  /*4240*/  FADD.FTZ R50, R104, R89 ;  /* 0x0000005968327221 */ /* 0x004fc20000010000 */
[----:B------:R-:W-:-:S04]  /*4250*/  F2FP.SATFINITE.E4M3.F32.PACK_AB_MERGE_C R184, R104, R67, RZ ;  /* 0x0000004368b8723e */ /* 0x000fc800048070ff */
[----:B------:R-:W-:Y:S02]  /*4260*/  F2FP.SATFINITE.E4M3.F32.PACK_AB_MERGE_C R184, R88, R27, R184 ;  /* 0x0000001b58b8723e */ /* 0x000fe400048070b8 */
[----:B------:R-:W2:Y:S01]  /*4270*/  MUFU.EX2 R92, R92 ;  /* 0x0000005c005c7308 */ /* 0x000ea20000000800 */
[----:B-1----:R-:W-:-:S01]  /*4280*/  FFMA.FTZ R63, R38, UR41, -R31 ;  /* 0x00000029263f7c23 */ /* 0x002fc2000801081f */
[--C-:B------:R-:W-:Y:S01]  /*4290*/  FFMA.FTZ R38, R64, UR41, -R31.reuse ;  /* 0x0000002940267c23 */ /* 0x100fe2000801081f */
[----:B------:R-:W-:-:S01]  /*42a0*/  FFMA.FTZ R64, R69, UR41, -R31 ;  /* 0x0000002945407c23 */ /* 0x000fc2000801081f */
[----:B------:R-:W-:Y:S01]  /*42b0*/  FADD.FTZ R69, R6, R7 ;  /* 0x0000000706457221 */ /* 0x000fe20000010000 */
[----:B0-----:R-:W-:-:S03]  /*42c0*/  FADD.FTZ R89, R35, R50 ;  /* 0x0000003223597221 */ /* 0x001fc60000010000 */
[----:B------:R0:W-:Y:S08]  /*42d0*/  MUFU.EX2 R81, R72 ;  /* 0x0000004800517308 */ /* 0x0001f00000000800 */
[----:B------:R-:W1:Y:S01]  /*42e0*/  MUFU.EX2 R100, R100 ;  /* 0x0000006400647308 */ /* 0x000e620000000800 */
[----:B0-----:R-:W-:-:S01]  /*42f0*/  FADD.FTZ R72, R8, R69 ;  /* 0x0000004508487221 */ /* 0x001fc20000010000 */
[----:B------:R-:W-:Y:S01]  /*4300*/  FFMA.FTZ R69, R54, UR41, -R31 ;  /* 0x0000002936457c23 */ /* 0x000fe2000801081f */
[----:B--2---:R-:W-:-:S01]  /*4310*/  FADD.FTZ R89, R92, R89 ;  /* 0x000000595c597221 */ /* 0x004fc20000010000 */
[----:B------:R-:W-:Y:S01]  /*4320*/  FFMA.FTZ R31, R86, UR41, -R31 ;  /* 0x00000029561f7c23 */ /* 0x000fe2000801081f */
[----:B------:R-:W-:-:S03]  /*4330*/  FADD.FTZ R91, R9, R72 ;  /* 0x00000048095b7221 */ /* 0x000fc60000010000 */
[----:B------:R-:W0:Y:S01]  /*4340*/  MUFU.EX2 R101, R101 ;  /* 0x0000006500657308 */ /* 0x000e220000000800 */
[----:B------:R-:W-:-:S04]  /*4350*/  FADD.FTZ R54, R10, R91 ;  /* 0x0000005b0a367221 */ /* 0x000fc80000010000 */
[----:B------:R-:W-:-:S03]  /*4360*/  FADD.FTZ R91, R11, R54 ;  /* 0x000000360b5b7221 */ /* 0x000fc60000010000 */
[----:B------:R-:W2:Y:S01]  /*4370*/  MUFU.EX2 R55, R55 ;  /* 0x0000003700377308 */ /* 0x000ea20000000800 */
[----:B------:R-:W-:-:S01]  /*4380*/  FADD.FTZ R54, R12, R91 ;  /* 0x0000005b0c367221 */ /* 0x000fc20000010000 */
[----:B-1----:R-:W-:-:S03]  /*4390*/  FADD.FTZ R50, R100, R89 ;  /* 0x0000005964327221 */ /* 0x002fc60000010000 */
[----:B------:R-:W-:-:S03]  /*43a0*/  FADD.FTZ R39, R83, R54 ;  /* 0x0000003653277221 */ /* 0x000fc60000010000 */
[----:B------:R-:W1:Y:S01]  /*43b0*/  MUFU.EX2 R26, R26 ;  /* 0x0000001a001a7308 */ /* 0x000e620000000800 */
[----:B0-----:R-:W-:-:S01]  /*43c0*/  FADD.FTZ R50, R101, R50 ;  /* 0x0000003265327221 */ /* 0x001fc20000010000 */
[----:B------:R-:W-:Y:S01]  /*43d0*/  FADD.FTZ R54, R14, R39 ;  /* 0x000000270e367221 */ /* 0x000fe20000010000 */
[----:B------:R-:W-:-:S03]  /*43e0*/  F2FP.SATFINITE.E4M3.F32.PACK_AB_MERGE_C R186, R101, R100, RZ ;  /* 0x0000006465ba723e */ /* 0x000fc600048070ff */
[----:B------:R-:W-:Y:S01]  /*43f0*/  FADD.FTZ R89, R73, R54 ;  /* 0x0000003649597221 */ /* 0x000fe20000010000 */
[----:B------:R-:W-:Y:S01]  /*4400*/  F2FP.SATFINITE.E4M3.F32.PACK_AB_MERGE_C R186, R92, R35, R186 ;  /* 0x000000235cba723e */ /* 0x000fe200048070ba */
[----:B------:R-:W0:Y:S01]  /*4410*/  MUFU.EX2 R76, R76 ;  /* 0x0000004c004c7308 */ /* 0x000e220000000800 */
[----:B--2---:R-:W-:-:S01]  /*4420*/  FADD.FTZ R39, R55, R50 ;  /* 0x0000003237277221 */ /* 0x004fc20000010000 */
[----:B------:R-:W-:Y:S01]  /*4430*/  FADD.FTZ R54, R20, R89 ;  /* 0x0000005914367221 */ /* 0x000fe20000010000 */
[----:B------:R-:W-:-:S03]  /*4440*/  F2FP.SATFINITE.E4M3.F32.PACK_AB_MERGE_C R20, R77, R20, RZ ;  /* 0x000000144d14723e */ /* 0x000fc600048070ff */
[----:B------:R-:W-:Y:S01]  /*4450*/  FADD.FTZ R89, R77, R54 ;  /* 0x000000364d597221 */ /* 0x000fe20000010000 */
[----:B------:R-:W-:Y:S01]  /*4460*/  F2FP.SATFINITE.E4M3.F32.PACK_AB_MERGE_C R181, R73, R14, R20 ;  /* 0x0000000e49b5723e */ /* 0x000fe20004807014 */
[----:B------:R-:W2:Y:S01]  /*4470*/  MUFU.EX2 R34, R34 ;  /* 0x0000002200227308 */ /* 0x000ea20000000800 */
[----:B-1----:R-:W-:-:S01]  /*4480*/  FADD.FTZ R39, R26, R39 ;  /* 0x000000271a277221 */ /* 0x002fc20000010000 */
[----:B------:R-:W-:Y:S01]  /*4490*/  FADD.FTZ R54, R30, R89 ;  /* 0x000000591e367221 */ /* 0x000fe20000010000 */
[----:B------:R-:W-:-:S03]  /*44a0*/  CS2R R72, SRZ ;  /* 0x0000000000487805 */ /* 0x000fc6000001ff00 */
[----:B------:R-:W-:Y:S02]  /*44b0*/  FADD.FTZ R89, R57, R54 ;  /* 0x0000003639597221 */ /* 0x000fe40000010000 */
[----:B------:R-:W1:Y:S01]  /*44c0*/  MUFU.EX2 R59, R59 ;  /* 0x0000003b003b7308 */ /* 0x000e620000000800 */
[----:B0-----:R-:W-:-:S01]  /*44d0*/  FADD.FTZ R50, R76, R39 ;  /* 0x000000274c327221 */ /* 0x001fc20000010000 */
[----:B------:R-:W-:Y:S01]  /*44e0*/  FADD.FTZ R54, R42, R89 ;  /* 0x000000592a367221 */ /* 0x000fe20000010000 */
[C---:B------:R-:W-:Y:S02]  /*44f0*/  F2FP.SATFINITE.E4M3.F32.PACK_AB_MERGE_C R180, R71.reuse, R76, RZ ;  /* 0x0000004c47b4723e */ /* 0x040fe400048070ff */
[----:B------:R-:W-:Y:S01]  /*4500*/  CS2R R76, SRZ ;  /* 0x00000000004c7805 */ /* 0x000fe2000001ff00 */
[----:B------:R-:W-:-:S01]  /*4510*/  FADD.FTZ R39, R71, R50 ;  /* 0x0000003247277221 */ /* 0x000fc20000010000 */
[----:B------:R-:W-:Y:S01]  /*4520*/  F2FP.SATFINITE.E4M3.F32.PACK_AB_MERGE_C R42, R65, R42, RZ ;  /* 0x0000002a412a723e */ /* 0x000fe200048070ff */
[----:B------:R-:W0:Y:S02]  /*4530*/  MUFU.EX2 R84, R84 ;  /* 0x0000005400547308 */ /* 0x000e240000000800 */
[----:B--2---:R-:W-:-:S01]  /*4540*/  FADD.FTZ R50, R34, R39 ;  /* 0x0000002722327221 */ /* 0x004fc20000010000 */
[----:B------:R-:W-:-:S02]  /*4550*/  F2FP.SATFINITE.E4M3.F32.PACK_AB_MERGE_C R180, R26, R55, R180 ;  /* 0x000000371ab4723e */ /* 0x000fc400048070b4 */
[----:B------:R-:W-:-:S03]  /*4560*/  F2FP.SATFINITE.E4M3.F32.PACK_AB_MERGE_C R183, R57, R30, R42 ;  /* 0x0000001e39b7723e */ /* 0x000fc6000480702a */
[----:B------:R-:W2:Y:S01]  /*4570*/  MUFU.EX2 R85, R85 ;  /* 0x0000005500557308 */ /* 0x000ea20000000800 */
[----:B-1----:R-:W-:-:S07]  /*4580*/  FADD.FTZ R39, R59, R50 ;  /* 0x000000323b277221 */ /* 0x002fce0000010000 */
[----:B------:R-:W1:Y:S01]  /*4590*/  MUFU.EX2 R56, R56 ;  /* 0x0000003800387308 */ /* 0x000e620000000800 */
[----:B0-----:R-:W-:-:S01]  /*45a0*/  FADD.FTZ R50, R84, R39 ;  /* 0x0000002754327221 */ /* 0x001fc20000010000 */
[----:B------:R-:W-:Y:S01]  /*45b0*/  FADD.FTZ R39, R65, R54 ;  /* 0x0000003641277221 */ /* 0x000fe20000010000 */
[----:B------:R-:W-:-:S03]  /*45c0*/  CS2R R54, SRZ ;  /* 0x0000000000367805 */ /* 0x000fc6000001ff00 */
[----:B------:R-:W-:Y:S02]  /*45d0*/  FADD.FTZ R12, R40, R39 ;  /* 0x00000027280c7221 */ /* 0x000fe40000010000 */
[----:B------:R-:W0:Y:S01]  /*45e0*/  MUFU.EX2 R63, R63 ;  /* 0x0000003f003f7308 */ /* 0x000e220000000800 */
[----:B--2---:R-:W-:-:S01]  /*45f0*/  FADD.FTZ R9, R85, R50 ;  /* 0x0000003255097221 */ /* 0x004fc20000010000 */
[----:B------:R-:W-:Y:S01]  /*4600*/  FADD.FTZ R39, R41, R12 ;  /* 0x0000000c29277221 */ /* 0x000fe20000010000 */
[----:B------:R-:W-:-:S03]  /*4610*/  F2FP.SATFINITE.E4M3.F32.PACK_AB_MERGE_C R84, R85, R84, RZ ;  /* 0x000000545554723e */ /* 0x000fc600048070ff */
[----:B------:R-:W-:Y:S01]  /*4620*/  FADD.FTZ R12, R48, R39 ;  /* 0x00000027300c7221 */ /* 0x000fe20000010000 */
[----:B------:R-:W-:Y:S01]  /*4630*/  F2FP.SATFINITE.E4M3.F32.PACK_AB_MERGE_C R48, R95, R48, RZ ;  /* 0x000000305f30723e */ /* 0x000fe200048070ff */
[----:B------:R-:W2:Y:S01]  /*4640*/  MUFU.EX2 R60, R60 ;  /* 0x0000003c003c7308 */ /* 0x000ea20000000800 */
[----:B-1----:R-:W-:-:S01]  /*4650*/  FADD.FTZ R8, R56, R9 ;  /* 0x0000000938087221 */ /* 0x002fc20000010000 */
[----:B------:R-:W-:Y:S01]  /*4660*/  FADD.FTZ R67, R95, R12 ;  /* 0x0000000c5f437221 */ /* 0x000fe20000010000 */
[----:B------:R-:W-:Y:S02]  /*4670*/  F2FP.SATFINITE.E4M3.F32.PACK_AB_MERGE_C R182, R59, R34, R84 ;  /* 0x000000223bb6723e */ /* 0x000fe40004807054 */
[----:B------:R-:W-:Y:S02]  /*4680*/  CS2R R34, SRZ ;  /* 0x0000000000227805 */ /* 0x000fe4000001ff00 */
[----:B------:R-:W-:Y:S01]  /*4690*/  F2FP.SATFINITE.E4M3.F32.PACK_AB_MERGE_C R177, R41, R40, R48 ;  /* 0x0000002829b1723e */ /* 0x000fe20004807030 */
[----:B------:R-:W-:Y:S01]  /*46a0*/  FADD.FTZ R12, R24, R67 ;  /* 0x00000043180c7221 */ /* 0x000fe20000010000 */
[----:B------:R-:W-:Y:S01]  /*46b0*/  CS2R R40, SRZ ;  /* 0x0000000000287805 */ /* 0x000fe2000001ff00 */
[----:B------:R-:W1:Y:S01]  /*46c0*/  MUFU.EX2 R38, R38 ;  /* 0x0000002600267308 */ /* 0x000e620000000800 */
[----:B0-----:R-:W-:-:S01]  /*46d0*/  FADD.FTZ R9, R63, R8 ;  /* 0x000000083f097221 */ /* 0x001fc20000010000 */
[----:B------:R-:W-:-:S02]  /*46e0*/  CS2R R58, SRZ ;  /* 0x00000000003a7805 */ /* 0x000fc4000001ff00 */
[----:B------:R-:W-:-:S04]  /*46f0*/  CS2R R84, SRZ ;  /* 0x0000000000547805 */ /* 0x000fc8000001ff00 */
[----:B------:R-:W0:Y:S01]  /*4700*/  MUFU.EX2 R61, R61 ;  /* 0x0000003d003d7308 */ /* 0x000e220000000800 */
[----:B--2---:R-:W-:-:S01]  /*4710*/  FADD.FTZ R8, R60, R9 ;  /* 0x000000093c087221 */ /* 0x004fc20000010000 */
[----:B------:R-:W-:-:S03]  /*4720*/  F2FP.SATFINITE.E4M3.F32.PACK_AB_MERGE_C R60, R81, R60, RZ ;  /* 0x0000003c513c723e */ /* 0x000fc600048070ff */
[----:B------:R-:W-:Y:S01]  /*4730*/  FADD.FTZ R39, R81, R8 ;  /* 0x0000000851277221 */ /* 0x000fe20000010000 */
[----:B------:R-:W-:Y:S02]  /*4740*/  F2FP.SATFINITE.E4M3.F32.PACK_AB_MERGE_C R176, R63, R56, R60 ;  /* 0x000000383fb0723e */ /* 0x000fe4000480703c */
[----:B------:R-:W-:Y:S01]  /*4750*/  CS2R R56, SRZ ;  /* 0x0000000000387805 */ /* 0x000fe2000001ff00 */
[----:B------:R-:W2:Y:S01]  /*4760*/  MUFU.EX2 R68, R68 ;  /* 0x0000004400447308 */ /* 0x000ea20000000800 */
[----:B-1----:R-:W-:-:S01]  /*4770*/  FADD.FTZ R8, R38, R39 ;  /* 0x0000002726087221 */ /* 0x002fc20000010000 */
[----:B------:R-:W-:Y:S01]  /*4780*/  FADD.FTZ R39, R25, R12 ;  /* 0x0000000c19277221 */ /* 0x000fe20000010000 */
[----:B------:R-:W-:-:S05]  /*4790*/  CS2R R80, SRZ ;  /* 0x0000000000507805 */ /* 0x000fca000001ff00 */
[----:B------:R1:W3:Y:S01]  /*47a0*/  MUFU.EX2 R87, R64 ;  /* 0x0000004000577308 */ /* 0x0002e20000000800 */
        /* <DEDUP_REMOVED lines=8> */
[----:B-1----:R-:W-:-:S03]  /*4830*/  CS2R R64, SRZ ;  /* 0x0000000000407805 */ /* 0x002fc6000001ff00 */
[----:B------:R-:W-:Y:S02]  /*4840*/  FADD.FTZ R27, R32, R11 ;  /* 0x0000000b201b7221 */ /* 0x000fe40000010000 */
[----:B------:R-:W1:Y:S01]  /*4850*/  MUFU.EX2 R69, R69 ;  /* 0x0000004500457308 */ /* 0x000e620000000800 */
[C---:B---3--:R-:W-:Y:S01]  /*4860*/  F2FP.SATFINITE.E4M3.F32.PACK_AB_MERGE_C R68, R87.reuse, R68, RZ ;  /* 0x000000445744723e */ /* 0x048fe200048070ff */
[----:B------:R-:W-:Y:S01]  /*4870*/  FADD.FTZ R87, R87, R6 ;  /* 0x0000000657577221 */ /* 0x000fe20000010000 */
[----:B------:R-:W-:-:S01]  /*4880*/  FADD.FTZ R8, R36, R27 ;  /* 0x0000001b24087221 */ /* 0x000fc20000010000 */
[----:B------:R-:W-:Y:S02]  /*4890*/  F2FP.SATFINITE.E4M3.F32.PACK_AB_MERGE_C R36, R47, R36, RZ ;  /* 0x000000242f24723e */ /* 0x000fe400048070ff */
[----:B------:R-:W-:Y:S01]  /*48a0*/  F2FP.SATFINITE.E4M3.F32.PACK_AB_MERGE_C R178, R61, R38, R68 ;  /* 0x000000263db2723e */ /* 0x000fe20004807044 */
[----:B------:R-:W-:Y:S01]  /*48b0*/  FADD.FTZ R8, R47, R8 ;  /* 0x000000082f087221 */ /* 0x000fe20000010000 */
[----:B------:R-:W2:Y:S01]  /*48c0*/  MUFU.EX2 R44, R44 ;  /* 0x0000002c002c7308 */ /* 0x000ea20000000800 */
[----:B0-----:R-:W-:-:S01]  /*48d0*/  FADD.FTZ R6, R46, R87 ;  /* 0x000000572e067221 */ /* 0x001fc20000010000 */
[----:B------:R-:W-:-:S02]  /*48e0*/  F2FP.SATFINITE.E4M3.F32.PACK_AB_MERGE_C R173, R32, R29, R36 ;  /* 0x0000001d20ad723e */ /* 0x000fc40004807024 */
[----:B------:R-:W-:Y:S02]  /*48f0*/  CS2R R28, SRZ ;  /* 0x00000000001c7805 */ /* 0x000fe4000001ff00 */
[----:B------:R-:W-:Y:S02]  /*4900*/  CS2R R32, SRZ ;  /* 0x0000000000207805 */ /* 0x000fe4000001ff00 */
[----:B------:R-:W-:Y:S02]  /*4910*/  CS2R R38, SRZ ;  /* 0x0000000000267805 */ /* 0x000fe4000001ff00 */
[----:B------:R-:W-:Y:S02]  /*4920*/  CS2R R60, SRZ ;  /* 0x00000000003c7805 */ /* 0x000fe4000001ff00 */
[----:B------:R-:W-:Y:S01]  /*4930*/  CS2R R86, SRZ ;  /* 0x0000000000567805 */ /* 0x000fe2000001ff00 */
[----:B------:R-:W0:Y:S01]  /*4940*/  MUFU.EX2 R45, R45 ;  /* 0x0000002d002d7308 */ /* 0x000e220000000800 */
[----:B-1----:R-:W-:-:S07]  /*4950*/  FADD.FTZ R11, R69, R6 ;  /* 0x00000006450b7221 */ /* 0x002fce0000010000 */
[----:B------:R-:W1:Y:S01]  /*4960*/  MUFU.EX2 R0, R0 ;  /* 0x0000000000007308 */ /* 0x000e620000000800 */
[----:B--2---:R-:W-:-:S01]  /*4970*/  FADD.FTZ R6, R44, R11 ;  /* 0x0000000b2c067221 */ /* 0x004fc20000010000 */
[----:B------:R-:W-:-:S04]  /*4980*/  FADD.FTZ R11, R37, R8 ;  /* 0x00000008250b7221 */ /* 0x000fc80000010000 */
[----:B------:R-:W-:Y:S02]  /*4990*/  FADD.FTZ R8, R74, R11 ;  /* 0x0000000b4a087221 */ /* 0x000fe40000010000 */
[----:B------:R-:W2:Y:S01]  /*49a0*/  MUFU.EX2 R49, R49 ;  /* 0x0000003100317308 */ /* 0x000ea20000000800 */
[C---:B0-----:R-:W-:Y:S01]  /*49b0*/  F2FP.SATFINITE.E4M3.F32.PACK_AB_MERGE_C R44, R45.reuse, R44, RZ ;  /* 0x0000002c2d2c723e */ /* 0x041fe200048070ff */
[----:B------:R-:W-:Y:S01]  /*49c0*/  FADD.FTZ R45, R45, R6 ;  /* 0x000000062d2d7221 */ /* 0x000fe20000010000 */
[----:B------:R-:W-:-:S01]  /*49d0*/  FADD.FTZ R27, R43, R8 ;  /* 0x000000082b1b7221 */ /* 0x000fc20000010000 */
[C---:B------:R-:W-:Y:S02]  /*49e0*/  F2FP.SATFINITE.E4M3.F32.PACK_AB_MERGE_C R43, R90.reuse, R43, RZ ;  /* 0x0000002b5a2b723e */ /* 0x040fe400048070ff */
[----:B------:R-:W-:Y:S01]  /*49f0*/  F2FP.SATFINITE.E4M3.F32.PACK_AB_MERGE_C R172, R69, R46, R44 ;  /* 0x0000002e45ac723e */ /* 0x000fe2000480702c */
[----:B------:R-:W-:Y:S01]  /*4a00*/  FADD.FTZ R90, R90, R27 ;  /* 0x0000001b5a5a7221 */ /* 0x000fe20000010000 */
[----:B------:R-:W0:Y:S01]  /*4a10*/  MUFU.EX2 R52, R52 ;  /* 0x0000003400347308 */ /* 0x000e220000000800 */
[----:B-1----:R-:W-:-:S01]  /*4a20*/  FADD.FTZ R6, R0, R45 ;  /* 0x0000002d00067221 */ /* 0x002fc20000010000 */
[----:B------:R-:W-:-:S02]  /*4a30*/  F2FP.SATFINITE.E4M3.F32.PACK_AB_MERGE_C R175, R74, R37, R43 ;  /* 0x000000254aaf723e */ /* 0x000fc4000480702b */
[----:B------:R-:W-:Y:S02]  /*4a40*/  CS2R R26, SRZ ;  /* 0x00000000001a7805 */ /* 0x000fe4000001ff00 */
[----:B------:R-:W-:Y:S02]  /*4a50*/  CS2R R36, SRZ ;  /* 0x0000000000247805 */ /* 0x000fe4000001ff00 */
[----:B------:R-:W-:Y:S02]  /*4a60*/  CS2R R42, SRZ ;  /* 0x00000000002a7805 */ /* 0x000fe4000001ff00 */
[----:B------:R-:W-:Y:S02]  /*4a70*/  CS2R R44, SRZ ;  /* 0x00000000002c7805 */ /* 0x000fe4000001ff00 */
[----:B------:R-:W-:Y:S01]  /*4a80*/  CS2R R46, SRZ ;  /* 0x00000000002e7805 */ /* 0x000fe2000001ff00 */
[----:B------:R-:W1:Y:S01]  /*4a90*/  MUFU.EX2 R53, R53 ;  /* 0x0000003500357308 */ /* 0x000e620000000800 */
[----:B--2---:R-:W-:-:S01]  /*4aa0*/  FADD.FTZ R11, R49, R6 ;  /* 0x00000006310b7221 */ /* 0x004fc20000010000 */
[----:B------:R-:W-:-:S06]  /*4ab0*/  CS2R R68, SRZ ;  /* 0x0000000000447805 */ /* 0x000fcc000001ff00 */
[----:B------:R-:W2:Y:S01]  /*4ac0*/  MUFU.EX2 R62, R62 ;  /* 0x0000003e003e7308 */ /* 0x000ea20000000800 */
[----:B0-----:R-:W-:-:S01]  /*4ad0*/  FADD.FTZ R6, R52, R11 ;  /* 0x0000000b34067221 */ /* 0x001fc20000010000 */
[----:B------:R-:W-:-:S06]  /*4ae0*/  FADD.FTZ R11, R51, R90 ;  /* 0x0000005a330b7221 */ /* 0x000fcc0000010000 */
[----:B------:R-:W0:Y:S01]  /*4af0*/  MUFU.EX2 R94, R94 ;  /* 0x0000005e005e7308 */ /* 0x000e220000000800 */
[C---:B-1----:R-:W-:Y:S01]  /*4b00*/  F2FP.SATFINITE.E4M3.F32.PACK_AB_MERGE_C R52, R53.reuse, R52, RZ ;  /* 0x000000343534723e */ /* 0x042fe200048070ff */
[----:B------:R-:W-:-:S03]  /*4b10*/  FADD.FTZ R53, R53, R6 ;  /* 0x0000000635357221 */ /* 0x000fc60000010000 */
[----:B------:R-:W-:Y:S02]  /*4b20*/  F2FP.SATFINITE.E4M3.F32.PACK_AB_MERGE_C R174, R49, R0, R52 ;  /* 0x0000000031ae723e */ /* 0x000fe40004807034 */
[----:B------:R-:W-:Y:S01]  /*4b30*/  CS2R R48, SRZ ;  /* 0x0000000000307805 */ /* 0x000fe2000001ff00 */
[----:B------:R1:W3:Y:S01]  /*4b40*/  MUFU.EX2 R9, R66 ;  /* 0x0000004200097308 */ /* 0x0002e20000000800 */
[----:B--2---:R-:W-:-:S01]  /*4b50*/  FADD.FTZ R8, R62, R53 ;  /* 0x000000353e087221 */ /* 0x004fc20000010000 */
[----:B------:R-:W-:-:S06]  /*4b60*/  CS2R R52, SRZ ;  /* 0x0000000000347805 */ /* 0x000fcc000001ff00 */
[----:B------:R-:W2:Y:S01]  /*4b70*/  MUFU.EX2 R21, R21 ;  /* 0x0000001500157308 */ /* 0x000ea20000000800 */
[----:B0-----:R-:W-:-:S01]  /*4b80*/  FADD.FTZ R10, R94, R11 ;  /* 0x0000000b5e0a7221 */ /* 0x001fc20000010000 */
[----:B-1----:R-:W-:-:S06]  /*4b90*/  CS2R R66, SRZ ;  /* 0x0000000000427805 */ /* 0x002fcc000001ff00 */
[----:B------:R-:W0:Y:S01]  /*4ba0*/  MUFU.EX2 R70, R70 ;  /* 0x0000004600467308 */ /* 0x000e220000000800 */
[----:B---3--:R-:W-:-:S07]  /*4bb0*/  FADD.FTZ R11, R9, R8 ;  /* 0x00000008090b7221 */ /* 0x008fce0000010000 */
[----:B------:R-:W1:Y:S01]  /*4bc0*/  MUFU.EX2 R98, R98 ;  /* 0x0000006200627308 */ /* 0x000e620000000800 */
[----:B--2---:R-:W-:-:S07]  /*4bd0*/  FADD.FTZ R25, R21, R10 ;  /* 0x0000000a15197221 */ /* 0x004fce0000010000 */
[----:B------:R-:W2:Y:S01]  /*4be0*/  MUFU.EX2 R7, R78 ;  /* 0x0000004e00077308 */ /* 0x000ea20000000800 */
[----:B0-----:R-:W-:-:S07]  /*4bf0*/  FADD.FTZ R8, R70, R11 ;  /* 0x0000000b46087221 */ /* 0x001fce0000010000 */
[----:B------:R-:W0:Y:S01]  /*4c00*/  MUFU.EX2 R15, R15 ;  /* 0x0000000f000f7308 */ /* 0x000e220000000800 */
[C---:B-1----:R-:W-:Y:S01]  /*4c10*/  F2FP.SATFINITE.E4M3.F32.PACK_AB_MERGE_C R21, R98.reuse, R21, RZ ;  /* 0x000000156215723e */ /* 0x042fe200048070ff */
[----:B------:R-:W-:Y:S01]  /*4c20*/  FADD.FTZ R98, R98, R25 ;  /* 0x0000001962627221 */ /* 0x000fe20000010000 */
[----:B------:R-:W-:Y:S02]  /*4c30*/  CS2R R24, SRZ ;  /* 0x0000000000187805 */ /* 0x000fe4000001ff00 */
[----:B------:R-:W-:Y:S02]  /*4c40*/  F2FP.SATFINITE.E4M3.F32.PACK_AB_MERGE_C R169, R94, R51, R21 ;  /* 0x000000335ea9723e */ /* 0x000fe40004807015 */
[----:B------:R-:W-:Y:S01]  /*4c50*/  CS2R R50, SRZ ;  /* 0x0000000000327805 */ /* 0x000fe2000001ff00 */
[----:B------:R-:W1:Y:S01]  /*4c60*/  MUFU.EX2 R79, R79 ;  /* 0x0000004f004f7308 */ /* 0x000e620000000800 */
[----:B--2---:R-:W-:-:S01]  /*4c70*/  FADD.FTZ R8, R7, R8 ;  /* 0x0000000807087221 */ /* 0x004fc20000010000 */
[----:B------:R-:W-:-:S04]  /*4c80*/  F2FP.SATFINITE.E4M3.F32.PACK_AB_MERGE_C R70, R7, R70, RZ ;  /* 0x000000460746723e */ /* 0x000fc800048070ff */
[----:B------:R-:W-:Y:S02]  /*4c90*/  F2FP.SATFINITE.E4M3.F32.PACK_AB_MERGE_C R168, R9, R62, R70 ;  /* 0x0000003e09a8723e */ /* 0x000fe40004807046 */
[----:B------:R-:W-:Y:S01]  /*4ca0*/  CS2R R62, SRZ ;  /* 0x00000000003e7805 */ /* 0x000fe2000001ff00 */
[----:B------:R-:W2:Y:S01]  /*4cb0*/  MUFU.EX2 R102, R102 ;  /* 0x0000006600667308 */ /* 0x000ea20000000800 */
[----:B0-----:R-:W-:-:S01]  /*4cc0*/  FADD.FTZ R11, R15, R98 ;  /* 0x000000620f0b7221 */ /* 0x001fc20000010000 */
[----:B------:R-:W-:-:S06]  /*4cd0*/  CS2R R70, SRZ ;  /* 0x0000000000467805 */ /* 0x000fcc000001ff00 */
[----:B------:R-:W0:Y:S01]  /*4ce0*/  MUFU.EX2 R82, R82 ;  /* 0x0000005200527308 */ /* 0x000e220000000800 */
[----:B-1----:R-:W-:-:S07]  /*4cf0*/  FADD.FTZ R7, R79, R8 ;  /* 0x000000084f077221 */ /* 0x002fce0000010000 */
[----:B------:R-:W-:Y:S01]  /*4d00*/  MUFU.EX2 R13, R13 ;  /* 0x0000000d000d7308 */ /* 0x000fe20000000800 */
[----:B--2---:R-:W-:-:S07]  /*4d10*/  FADD.FTZ R8, R102, R11 ;  /* 0x0000000b66087221 */ /* 0x004fce0000010000 */
[----:B------:R-:W1:Y:S01]  /*4d20*/  MUFU.EX2 R2, R2 ;  /* 0x0000000200027308 */ /* 0x000e620000000800 */
[----:B0-----:R-:W-:-:S07]  /*4d30*/  FADD.FTZ R0, R82, R7 ;  /* 0x0000000752007221 */ /* 0x001fce0000010000 */
[----:B------:R-:W-:Y:S08]  /*4d40*/  MUFU.EX2 R75, R75 ;  /* 0x0000004b004b7308 */ /* 0x000ff00000000800 */
[----:B------:R0:W2:Y:S01]  /*4d50*/  MUFU.EX2 R6, R31 ;  /* 0x0000001f00067308 */ /* 0x0000a20000000800 */
[----:B-1----:R-:W-:Y:S01]  /*4d60*/  F2FP.SATFINITE.E4M3.F32.PACK_AB_MERGE_C R9, R2, R13, RZ ;  /* 0x0000000d0209723e */ /* 0x002fe200048070ff */
[----:B------:R-:W-:-:S03]  /*4d70*/  FADD.FTZ R13, R13, R8 ;  /* 0x000000080d0d7221 */ /* 0x000fc60000010000 */
[----:B------:R-:W-:Y:S02]  /*4d80*/  F2FP.SATFINITE.E4M3.F32.PACK_AB_MERGE_C R171, R102, R15, R9 ;  /* 0x0000000f66ab723e */ /* 0x000fe40004807009 */
[----:B0-----:R-:W-:Y:S02]  /*4d90*/  CS2R R30, SRZ ;  /* 0x00000000001e7805 */ /* 0x001fe4000001ff00 */
[----:B--2---:R-:W-:Y:S01]  /*4da0*/  F2FP.SATFINITE.E4M3.F32.PACK_AB_MERGE_C R7, R6, R75, RZ ;  /* 0x0000004b0607723e */ /* 0x004fe200048070ff */
[----:B------:R-:W-:-:S01]  /*4db0*/  FADD.FTZ R75, R75, R0 ;  /* 0x000000004b4b7221 */ /* 0x000fc20000010000 */
[----:B------:R-:W-:Y:S02]  /*4dc0*/  FADD.FTZ R0, R2, R13 ;  /* 0x0000000d02007221 */ /* 0x000fe40000010000 */
[----:B------:R-:W-:Y:S01]  /*4dd0*/  F2FP.SATFINITE.E4M3.F32.PACK_AB_MERGE_C R170, R82, R79, R7 ;  /* 0x0000004f52aa723e */ /* 0x000fe20004807007 */
[----:B------:R-:W-:Y:S01]  /*4de0*/  FADD.FTZ R2, R6, R75 ;  /* 0x0000004b06027221 */ /* 0x000fe20000010000 */
        /* <DEDUP_REMOVED lines=40> */
.L_x_2795:
[----:B------:R-:W-:Y:S01]  /*5070*/  ISETP.NE.AND P2, PT, RZ, UR46, PT ;  /* 0x0000002eff007c0c */ /* 0x000fe2000bf45270 */
[----:B------:R-:W-:-:S04]  /*5080*/  UISETP.NE.AND UP0, UPT, UR29, 0x1, UPT ;  /* 0x000000011d00788c */ /* 0x000fc8000bf05270 */
[----:B------:R-:W-:-:S04]  /*5090*/  USEL UR49, URZ, 0x1, UP0 ;  /* 0x000000013f317887 */ /* 0x000fc80008000000 */
[----:B------:R-:W-:-:S04]  /*50a0*/  ULOP3.LUT UR49, UR31, UR49, URZ, 0x3c, !UPT ;  /* 0x000000311f317292 */ /* 0x000fc8000f8e3c3f */
[----:B------:R-:W-:Y:S08]  /*50b0*/  @P2 BRA `(.L_x_2785) ;  /* 0x0000000000382947 */ /* 0x000ff00003800000 */
[----:B------:R-:W-:Y:S05]  /*50c0*/  @!P1 BRA `(.L_x_2786) ;  /* 0x0000000000049947 */ /* 0x000fea0003800000 */
[----:B------:R-:W-:Y:S01]  /*50d0*/  BPT.TRAP 0x1 ;  /* 0x000000040000795c */ /* 0x000fe20000300000 */
.L_x_2786:
        /* <DEDUP_REMOVED lines=9> */
.L_x_2787:
[----:B-1----:R-:W-:Y:S05]  /*5170*/  @P0 BRA `(.L_x_2785) ;  /* 0x0000000000080947 */ /* 0x002fea0003800000 */
[----:B------:R-:W1:Y:S02]  /*5180*/  SYNCS.PHASECHK.TRANS64.TRYWAIT P0, [UR6+0x22830], R4 ;  /* 0x02283004ff0075a7 */ /* 0x000e640008000146 */
[----:B-1----:R-:W-:Y:S05]  /*5190*/  @!P0 BRA `(.L_x_2788) ;  /* 0x0000011c00448947 */ /* 0x002fea0003800000 */
.L_x_2785:
        /* <DEDUP_REMOVED lines=132> */
.L_x_2790:
[----:B------:R-:W-:Y:S01]  /*59e0*/  ULEA UR6, UR29, UR43, 0x3 ;  /* 0x0000002b1d067291 */ /* 0x000fe2000f8e183f */
[----:B------:R-:W-:-:S05]  /*59f0*/  IMAD.U32 R4, RZ, RZ, UR31 ;  /* 0x0000001fff047e24 */ /* 0x000fca000f8e00ff */
[----:B------:R-:W-:-:S04]  /*5a00*/  SHF.L.U32 R4, R4, 0x1f, RZ ;  /* 0x0000001f04047819 */ /* 0x000fc800000006ff */
[----:B------:R0:W1:Y:S01]  /*5a10*/  SYNCS.PHASECHK.TRANS64.TRYWAIT P0, [UR6+0x22850], R4 ;  /* 0x02285004ff0075a7 */ /* 0x0000620008000146 */
[----:B------:R-:W-:Y:S05]  /*5a20*/  @!P1 BRA `(.L_x_2791) ;  /* 0x0000000000049947 */ /* 0x000fea0003800000 */
[----:B------:R-:W-:Y:S01]  /*5a30*/  BPT.TRAP 0x1 ;  /* 0x000000040000795c */ /* 0x000fe20000300000 */
.L_x_2791:
[----:B-1----:R-:W-:Y:S05]  /*5a40*/  @P0 BRA `(.L_x_2789) ;  /* 0x0000000000080947 */ /* 0x002fea0003800000 */
[----:B------:R-:W1:Y:S02]  /*5a50*/  SYNCS.PHASECHK.TRANS64.TRYWAIT P0, [UR6+0x22850], R4 ;  /* 0x02285004ff0075a7 */ /* 0x000e640008000146 */
[----:B-1----:R-:W-:Y:S05]  /*5a60*/  @!P0 BRA `(.L_x_2792) ;  /* 0x0000011400288947 */ /* 0x002fea0003800000 */
.L_x_2789:
        /* <DEDUP_REMOVED lines=36> */
.L_x_2793:
[----:B------:R-:W-:Y:S01]  /*5cb0*/  UISETP.NE.AND UP0, UPT, UR54, URZ, UPT ;  /* 0x0000003f3600728c */ /* 0x000fe2000bf05270 */
[----:B------:R-:W-:Y:S02]  /*5cc0*/  VIADD R8, R18, UR38 ;  /* 0x0000002612087c36 */ /* 0x000fe40008000000 */
[----:B------:R-:W-:Y:S02]  /*5cd0*/  IMAD.U32 R9, RZ, RZ, UR53 ;  /* 0x00000035ff097e24 */ /* 0x000fe4000f8e00ff */
[----:B------:R-:W-:Y:S01]  /*5ce0*/  IMAD.U32 R12, RZ, RZ, UR41 ;  /* 0x00000029ff0c7e24 */ /* 0x000fe2000f8e00ff */
[----:B------:R-:W-:Y:S02]  /*5cf0*/  PLOP3.LUT P0, PT, PT, PT, UP0, 0x80, 0x0 ;  /* 0x000000000000781c */ /* 0x000fe40003f0f008 */
[----:B------:R-:W-:-:S03]  /*5d00*/  PLOP3.LUT P2, PT, PT, PT, UP0, 0x80, 0x0 ;  /* 0x000000000000781c */ /* 0x000fc60003f4f008 */
[----:B------:R-:W-:-:S08]  /*5d10*/  @UP0 ULDC UR6, c[0x0][0x44c] ;  /* 0x0001130000060ab9 */ /* 0x000fd00000000800 */
[----:B0-----:R-:W-:Y:S01]  /*5d20*/  @P0 IMAD.HI.U32 R4, R8, UR6, RZ ;  /* 0x0000000608040c27 */ /* 0x001fe2000f8e00ff */
[----:B------:R-:W-:-:S04]  /*5d30*/  @UP0 ULDC UR6, c[0x0][0x450] ;  /* 0x0001140000060ab9 */ /* 0x000fc80000000800 */
[----:B------:R-:W-:Y:S01]  /*5d40*/  @P2 SHF.R.U32.HI R8, RZ, UR6, R4 ;  /* 0x00000006ff082c19 */ /* 0x000fe20008011604 */
[----:B------:R-:W-:-:S04]  /*5d50*/  UIMAD UR6, UR30, -0xa0, URZ ;  /* 0xffffff601e0678a4 */ /* 0x000fc8000f8e023f */
[----:B------:R-:W0:Y:S02]  /*5d60*/  SHFL.IDX PT, R5, R8, RZ, 0x1c1f ;  /* 0x001c1fff08057589 */ /* 0x000e2400000e0000 */
[----:B------:R-:W-:Y:S01]  /*5d70*/  IMAD.U32 R4, RZ, RZ, UR6 ;  /* 0x00000006ff047e24 */ /* 0x000fe2000f8e00ff */
[----:B------:R-:W-:Y:S01]  /*5d80*/  ULEA UR6, UR48, UR43, 0x3 ;  /* 0x0000002b30067291 */ /* 0x000fe2000f8e183f */
[----:B------:R-:W1:Y:S03]  /*5d90*/  SHFL.IDX PT, R15, R8, 0x1, 0x1c1f ;  /* 0x003c1f00080f7f89 */ /* 0x000e6600000e0000 */
[----:B------:R-:W-:Y:S01]  /*5da0*/  IADD3 R4, -R17, 0x1, R4 ;  /* 0x0000000111047810 */ /* 0x000fe20007ffe104 */
[----:B------:R-:W-:-:S03]  /*5db0*/  UIADD3 UR6, UR6, 0x22840, URZ ;  /* 0x0002284006067890 */ /* 0x000fc6000fffe03f */
[----:B------:R-:W-:Y:S01]  /*5dc0*/  IADD3 R4, -R9, UR52, R4 ;  /* 0x0000003409047c10 */ /* 0x000fe2000fffe104 */
[----:B------:R-:W-:-:S09]  /*5dd0*/  UPRMT UR6, UR42, 0x654, UR6 ;  /* 0x000006542a067896 */ /* 0x000fd20008000006 */
[----:B------:R-:W-:Y:S01]  /*5de0*/  SYNCS.ARRIVE.TRANS64.RED.A1T0 RZ, [UR6], RZ ;  /* 0x000000ffffff79a7 */ /* 0x000fe20008100406 */
[C---:B0-----:R-:W-:Y:S02]  /*5df0*/  IMAD.IADD R5, R4.reuse, 0x1, R5 ;  /* 0x0000000104057824 */ /* 0x041fe400078e0205 */
[----:B-1----:R-:W-:-:S03]  /*5e00*/  IMAD.IADD R4, R4, 0x1, R15 ;  /* 0x0000000104047824 */ /* 0x002fc600078e020f */
        /* <DEDUP_REMOVED lines=118> */
[----:B------:R-:W-:Y:S02]  /*6570*/  FMNMX.FTZ R10, R100, R5, !PT ;  /* 0x00000005640a7209 */ /* 0x000fe40007810000 */
[----:B------:R-:W-:-:S02]  /*6580*/  ISETP.GT.AND P2, PT, R4, RZ, PT ;  /* 0x000000ff0400720c */ /* 0x000fc40003f44270 */
[----:B------:R-:W-:Y:S02]  /*6590*/  FMNMX.FTZ R11, R101, R10, !PT ;  /* 0x0000000a650b7209 */ /* 0x000fe40007810000 */
[----:B------:R-:W-:Y:S02]  /*65a0*/  ISETP.GT.AND P3, PT, R4, 0x1, PT ;  /* 0x000000010400780c */ /* 0x000fe40003f64270 */
[----:B------:R-:W-:Y:S01]  /*65b0*/  FSEL R154, R154, -INF , P2 ;  /* 0xff8000009a9a7808 */ /* 0x000fe20001000000 */
[----:B------:R-:W0:Y:S01]  /*65c0*/  SHFL.BFLY PT, R10, R11, 0x2, 0x1f ;  /* 0x0c401f000b0a7f89 */ /* 0x000e2200000e0000 */
        /* <DEDUP_REMOVED lines=12> */
[----:B0-----:R-:W-:Y:S02]  /*6690*/  FMNMX.FTZ R13, R11, R10, !PT ;  /* 0x0000000a0b0d7209 */ /* 0x001fe40007810000 */
[C---:B------:R-:W-:Y:S02]  /*66a0*/  ISETP.GT.AND P2, PT, R4.reuse, 0x18, PT ;  /* 0x000000180400780c */ /* 0x040fe40003f44270 */
[----:B------:R-:W-:Y:S01]  /*66b0*/  FSEL R163, R163, -INF , P3 ;  /* 0xff800000a3a37808 */ /* 0x000fe20001800000 */
[----:B------:R-:W0:Y:S01]  /*66c0*/  SHFL.BFLY PT, R10, R13, 0x1, 0x1f ;  /* 0x0c201f000d0a7f89 */ /* 0x000e2200000e0000 */
[----:B------:R-:W-:-:S02]  /*66d0*/  ISETP.GT.AND P3, PT, R4, 0x19, PT ;  /* 0x000000190400780c */ /* 0x000fc40003f64270 */
[----:B------:R-:W-:Y:S02]  /*66e0*/  FSEL R166, R166, -INF , P2 ;  /* 0xff800000a6a67808 */ /* 0x000fe40001000000 */
[----:B------:R-:W-:Y:S02]  /*66f0*/  FSEL R167, R167, -INF , P3 ;  /* 0xff800000a7a77808 */ /* 0x000fe40001800000 */
[C---:B------:R-:W-:Y:S02]  /*6700*/  ISETP.GT.AND P2, PT, R4.reuse, 0x20, PT ;  /* 0x000000200400780c */ /* 0x040fe40003f44270 */
[----:B------:R-:W-:Y:S02]  /*6710*/  ISETP.GT.AND P3, PT, R4, 0x21, PT ;  /* 0x000000210400780c */ /* 0x000fe40003f64270 */
[----:B------:R-:W-:Y:S02]  /*6720*/  FSEL R138, R138, -INF , P2 ;  /* 0xff8000008a8a7808 */ /* 0x000fe40001000000 */
[----:B------:R-:W-:-:S02]  /*6730*/  ISETP.GT.AND P2, PT, R4, 0x28, PT ;  /* 0x000000280400780c */ /* 0x000fc40003f44270 */
[----:B------:R-:W-:Y:S02]  /*6740*/  FSEL R139, R139, -INF , P3 ;  /* 0xff8000008b8b7808 */ /* 0x000fe40001800000 */
[----:B------:R-:W-:Y:S02]  /*6750*/  ISETP.GT.AND P3, PT, R4, 0x29, PT ;  /* 0x000000290400780c */ /* 0x000fe40003f64270 */
[----:B------:R-:W-:Y:S02]  /*6760*/  FSEL R142, R142, -INF , P2 ;  /* 0xff8000008e8e7808 */ /* 0x000fe40001000000 */
[----:B------:R-:W-:Y:S02]  /*6770*/  ISETP.GT.AND P2, PT, R4, 0x30, PT ;  /* 0x000000300400780c */ /* 0x000fe40003f44270 */
[----:B------:R-:W-:Y:S02]  /*6780*/  FSEL R143, R143, -INF , P3 ;  /* 0xff8000008f8f7808 */ /* 0x000fe40001800000 */
[----:B0-----:R-:W-:-:S02]  /*6790*/  FMNMX.FTZ R5, R13, R10, !PT ;  /* 0x0000000a0d057209 */ /* 0x001fc40007810000 */
[----:B------:R-:W-:Y:S02]  /*67a0*/  ISETP.GT.AND P3, PT, R4, 0x31, PT ;  /* 0x000000310400780c */ /* 0x000fe40003f64270 */
[C---:B------:R-:W-:Y:S01]  /*67b0*/  FSETP.NEU.FTZ.AND P0, PT, R5.reuse, -INF , PT ;  /* 0xff8000000500780b */ /* 0x040fe20003f1d000 */
[----:B------:R-:W-:-:S01]  /*67c0*/  FFMA.FTZ R10, R5, R12, -8 ;  /* 0xc1000000050a7423 */ /* 0x000fc2000001000c */
[----:B------:R-:W-:Y:S02]  /*67d0*/  FSEL R146, R146, -INF , P2 ;  /* 0xff80000092927808 */ /* 0x000fe40001000000 */
[----:B------:R-:W-:Y:S02]  /*67e0*/  ISETP.GT.AND P2, PT, R4, 0x38, PT ;  /* 0x000000380400780c */ /* 0x000fe40003f44270 */
[----:B------:R-:W-:Y:S02]  /*67f0*/  FSEL R10, R10, RZ, P0 ;  /* 0x000000ff0a0a7208 */ /* 0x000fe40000000000 */
[----:B------:R-:W-:-:S02]  /*6800*/  FSEL R147, R147, -INF , P3 ;  /* 0xff80000093937808 */ /* 0x000fc40001800000 */
[----:B------:R-:W-:Y:S01]  /*6810*/  ISETP.GT.AND P3, PT, R4, 0x39, PT ;  /* 0x000000390400780c */ /* 0x000fe20003f64270 */
[----:B------:R-:W-:-:S01]  /*6820*/  FFMA.FTZ R11, R156, UR41, -R10 ;  /* 0x000000299c0b7c23 */ /* 0x000fc2000801080a */
[--C-:B------:R-:W-:Y:S01]  /*6830*/  FFMA.FTZ R156, R136, UR41, -R10.reuse ;  /* 0x00000029889c7c23 */ /* 0x100fe2000801080a */
[----:B------:R-:W-:Y:S01]  /*6840*/  FMNMX.FTZ R136, R162, R21, !PT ;  /* 0x00000015a2887209 */ /* 0x000fe20007810000 */
[--C-:B------:R-:W-:Y:S01]  /*6850*/  FFMA.FTZ R12, R153, UR41, -R10.reuse ;  /* 0x00000029990c7c23 */ /* 0x100fe2000801080a */
[----:B------:R-:W-:Y:S01]  /*6860*/  FSEL R150, R150, -INF , P2 ;  /* 0xff80000096967808 */ /* 0x000fe20001000000 */
[----:B------:R0:W-:Y:S01]  /*6870*/  MUFU.EX2 R21, R156 ;  /* 0x0000009c00157308 */ /* 0x0001e20000000800 */
        /* <DEDUP_REMOVED lines=9> */
[--C-:B0-----:R-:W-:Y:S01]  /*6910*/  FFMA.FTZ R156, R140, UR41, -R10.reuse ;  /* 0x000000298c9c7c23 */ /* 0x101fe2000801080a */
[----:B------:R-:W-:Y:S01]  /*6920*/  ISETP.GT.AND P3, PT, R4, 0x41, PT ;  /* 0x000000410400780c */ /* 0x000fe20003f64270 */
[--C-:B------:R-:W-:Y:S01]  /*6930*/  FFMA.FTZ R13, R160, UR41, -R10.reuse ;  /* 0x00000029a00d7c23 */ /* 0x100fe2000801080a */
[----:B------:R-:W-:Y:S01]  /*6940*/  FMNMX.FTZ R140, R138, R137, !PT ;  /* 0x000000898a8c7209 */ /* 0x000fe20007810000 */
[--C-:B------:R-:W-:Y:S01]  /*6950*/  FFMA.FTZ R9, R9, UR41, -R10.reuse ;  /* 0x0000002909097c23 */ /* 0x100fe2000801080a */
[----:B------:R0:W-:Y:S01]  /*6960*/  MUFU.EX2 R137, R156 ;  /* 0x0000009c00897308 */ /* 0x0001e20000000800 */
        /* <DEDUP_REMOVED lines=8> */
[----:B0-----:R-:W-:-:S01]  /*69f0*/  FFMA.FTZ R156, R144, UR41, -R10 ;  /* 0x00000029909c7c23 */ /* 0x001fc2000801080a */
[----:B------:R-:W-:Y:S01]  /*6a00*/  FSEL R127, R127, -INF , P3 ;  /* 0xff8000007f7f7808 */ /* 0x000fe20001800000 */
[----:B------:R-:W-:-:S01]  /*6a10*/  FFMA.FTZ R120, R120, UR41, -R10 ;  /* 0x0000002978787c23 */ /* 0x000fc2000801080a */
[----:B------:R-:W-:Y:S01]  /*6a20*/  FMNMX.FTZ R141, R143, R152, !PT ;  /* 0x000000988f8d7209 */ /* 0x000fe20007810000 */
[----:B------:R-:W-:-:S01]  /*6a30*/  FFMA.FTZ R121, R121, UR41, -R10 ;  /* 0x0000002979797c23 */ /* 0x000fc2000801080a */
[----:B------:R-:W-:Y:S01]  /*6a40*/  ISETP.GT.AND P3, PT, R4, 0x51, PT ;  /* 0x000000510400780c */ /* 0x000fe20003f64270 */
[----:B------:R-:W-:-:S01]  /*6a50*/  FFMA.FTZ R125, R125, UR41, -R10 ;  /* 0x000000297d7d7c23 */ /* 0x000fc2000801080a */
[----:B------:R-:W-:Y:S01]  /*6a60*/  FMNMX.FTZ R144, R146, R141, !PT ;  /* 0x0000008d92907209 */ /* 0x000fe20007810000 */
[----:B------:R-:W-:-:S01]  /*6a70*/  FFMA.FTZ R129, R129, UR41, -R10 ;  /* 0x0000002981817c23 */ /* 0x000fc2000801080a */
[----:B------:R-:W-:Y:S01]  /*6a80*/  FSEL R131, R131, -INF , P3 ;  /* 0xff80000083837808 */ /* 0x000fe20001800000 */
[----:B------:R-:W-:-:S01]  /*6a90*/  FFMA.FTZ R133, R133, UR41, -R10 ;  /* 0x0000002985857c23 */ /* 0x000fc2000801080a */
[----:B------:R-:W-:Y:S01]  /*6aa0*/  FMNMX.FTZ R153, R147, R144, !PT ;  /* 0x0000009093997209 */ /* 0x000fe20007810000 */
[----:B------:R-:W-:-:S01]  /*6ab0*/  FFMA.FTZ R105, R105, UR41, -R10 ;  /* 0x0000002969697c23 */ /* 0x000fc2000801080a */
        /* <DEDUP_REMOVED lines=15> */
[----:B------:R0:W-:Y:S01]  /*6bb0*/  MUFU.EX2 R126, R152 ;  /* 0x00000098007e7308 */ /* 0x0001e20000000800 */
        /* <DEDUP_REMOVED lines=9> */
[--C-:B0-----:R-:W-:Y:S01]  /*6c50*/  FFMA.FTZ R152, R124, UR41, -R10.reuse ;  /* 0x000000297c987c23 */ /* 0x101fe2000801080a */
[----:B------:R-:W-:Y:S01]  /*6c60*/  FMNMX.FTZ R148, R130, R153, !PT ;  /* 0x0000009982947209 */ /* 0x000fe20007810000 */
[--C-:B------:R-:W-:Y:S01]  /*6c70*/  FFMA.FTZ R96, R96, UR41, -R10.reuse ;  /* 0x0000002960607c23 */ /* 0x100fe2000801080a */
[----:B------:R-:W-:Y:S01]  /*6c80*/  FSEL R134, R134, -INF , P2 ;  /* 0xff80000086867808 */ /* 0x000fe20001000000 */
[--C-:B------:R-:W-:Y:S01]  /*6c90*/  FFMA.FTZ R97, R97, UR41, -R10.reuse ;  /* 0x0000002961617c23 */ /* 0x100fe2000801080a */
[----:B------:R-:W-:Y:S01]  /*6ca0*/  FMNMX.FTZ R153, R131, R148, !PT ;  /* 0x0000009483997209 */ /* 0x000fe20007810000 */
[--C-:B------:R-:W-:Y:S01]  /*6cb0*/  FFMA.FTZ R100, R100, UR41, -R10.reuse ;  /* 0x0000002964647c23 */ /* 0x100fe2000801080a */
[----:B------:R-:W-:Y:S01]  /*6cc0*/  FSEL R135, R135, -INF , P3 ;  /* 0xff80000087877808 */ /* 0x000fe20001800000 */
[----:B------:R-:W-:Y:S01]  /*6cd0*/  FFMA.FTZ R101, R101, UR41, -R10 ;  /* 0x0000002965657c23 */ /* 0x000fe2000801080a */
[----:B------:R-:W-:Y:S01]  /*6ce0*/  ISETP.GT.AND P2, PT, R4, 0x60, PT ;  /* 0x000000600400780c */ /* 0x000fe20003f44270 */
        /* <DEDUP_REMOVED lines=10> */
[----:B------:R-:W-:Y:S01]  /*6d90*/  MUFU.EX2 R11, R11 ;  /* 0x0000000b000b7308 */ /* 0x000fe20000000800 */
[----:B------:R-:W-:Y:S02]  /*6da0*/  FSEL R124, R110, -INF , P2 ;  /* 0xff8000006e7c7808 */ /* 0x000fe40001000000 */
[----:B------:R-:W-:Y:S02]  /*6db0*/  FMNMX.FTZ R153, R107, R148, !PT ;  /* 0x000000946b997209 */ /* 0x000fe40007810000 */
[----:B------:R-:W-:Y:S02]  /*6dc0*/  ISETP.GT.AND P2, PT, R4, 0x70, PT ;  /* 0x000000700400780c */ /* 0x000fe40003f44270 */
[----:B------:R-:W-:Y:S01]  /*6dd0*/  FSEL R111, R111, -INF , P3 ;  /* 0xff8000006f6f7808 */ /* 0x000fe20001800000 */
[----:B------:R0:W-:Y:S01]  /*6de0*/  MUFU.EX2 R110, R152 ;  /* 0x00000098006e7308 */ /* 0x0001e20000000800 */
[----:B------:R-:W-:-:S02]  /*6df0*/  FMNMX.FTZ R148, R124, R153, !PT ;  /* 0x000000997c947209 */ /* 0x000fc40007810000 */
[----:B------:R-:W-:Y:S02]  /*6e00*/  ISETP.GT.AND P3, PT, R4, 0x71, PT ;  /* 0x000000710400780c */ /* 0x000fe40003f64270 */
[----:B------:R-:W-:Y:S02]  /*6e10*/  FSEL R114, R114, -INF , P2 ;  /* 0xff80000072727808 */ /* 0x000fe40001000000 */
[----:B------:R-:W-:Y:S01]  /*6e20*/  FMNMX.FTZ R153, R111, R148, !PT ;  /* 0x000000946f997209 */ /* 0x000fe20007810000 */
[----:B------:R-:W-:Y:S01]  /*6e30*/  MUFU.EX2 R14, R14 ;  /* 0x0000000e000e7308 */ /* 0x000fe20000000800 */
[----:B------:R-:W-:Y:S01]  /*6e40*/  ISETP.GT.AND P2, PT, R4, 0x78, PT ;  /* 0x000000780400780c */ /* 0x000fe20003f44270 */
[----:B0-----:R-:W-:Y:S01]  /*6e50*/  FFMA.FTZ R152, R128, UR41, -R10 ;  /* 0x0000002980987c23 */ /* 0x001fe2000801080a */
[----:B------:R-:W-:Y:S02]  /*6e60*/  FSEL R115, R115, -INF , P3 ;  /* 0xff80000073737808 */ /* 0x000fe40001800000 */
[----:B------:R-:W-:-:S02]  /*6e70*/  FMNMX.FTZ R148, R114, R153, !PT ;  /* 0x0000009972947209 */ /* 0x000fc40007810000 */
[----:B------:R-:W-:Y:S01]  /*6e80*/  ISETP.GT.AND P3, PT, R4, 0x79, PT ;  /* 0x000000790400780c */ /* 0x000fe20003f64270 */
[----:B------:R-:W-:Y:S01]  /*6e90*/  MUFU.EX2 R122, R157 ;  /* 0x0000009d007a7308 */ /* 0x000fe20000000800 */
[----:B------:R-:W-:Y:S02]  /*6ea0*/  FSEL R128, R118, -INF , P2 ;  /* 0xff80000076807808 */ /* 0x000fe40001000000 */
[----:B------:R-:W-:Y:S02]  /*6eb0*/  FMNMX.FTZ R153, R115, R148, !PT ;  /* 0x0000009473997209 */ /* 0x000fe40007810000 */
[----:B------:R-:W-:Y:S02]  /*6ec0*/  FSEL R119, R119, -INF , P3 ;  /* 0xff80000077777808 */ /* 0x000fe40001800000 */
[----:B------:R-:W-:Y:S01]  /*6ed0*/  ISETP.GT.AND P2, PT, R4, 0x80, PT ;  /* 0x000000800400780c */ /* 0x000fe20003f44270 */
        /* <DEDUP_REMOVED lines=31> */
[----:B------:R-:W-:Y:S01]  /*70d0*/  FMNMX.FTZ R4, R104, R153, !PT ;  /* 0x0000009968047209 */ /* 0x000fe20007810000 */
[----:B------:R0:W-:Y:S01]  /*70e0*/  MUFU.EX2 R102, R152 ;  /* 0x0000009800667308 */ /* 0x0001e20000000800 */
[----:B------:R-:W-:-:S02]  /*70f0*/  FSEL R161, R5, RZ, P0 ;  /* 0x000000ff05a17208 */ /* 0x000fc40000000000 */
[----:B------:R-:W-:-:S03]  /*7100*/  FMNMX.FTZ R4, R103, R4, !PT ;  /* 0x0000000467047209 */ /* 0x000fc60007810000 */
[----:B------:R-:W-:Y:S02]  /*7110*/  FADD.FTZ R161, -R161, R6 ;  /* 0x00000006a1a17221 */ /* 0x000fe40000010100 */
[----:B------:R-:W1:Y:S01]  /*7120*/  SHFL.BFLY PT, R153, R4, 0x2, 0x1f ;  /* 0x0c401f0004997f89 */ /* 0x000e6200000e0000 */
[----:B------:R-:W-:Y:S08]  /*7130*/  MUFU.EX2 R20, R20 ;  /* 0x0000001400147308 */ /* 0x000ff00000000800 */
        /* <DEDUP_REMOVED lines=17> */
[----:B0-----:R-:W-:-:S01]  /*7250*/  FFMA.FTZ R152, R158, UR41, -R10 ;  /* 0x000000299e987c23 */ /* 0x001fc2000801080a */
[----:B------:R-:W-:Y:S01]  /*7260*/  FMUL.FTZ R158, R161, UR41 ;  /* 0x00000029a19e7c20 */ /* 0x000fe20008410000 */
[----:B------:R-:W-:-:S01]  /*7270*/  FFMA.FTZ R153, R154, UR41, -R10 ;  /* 0x000000299a997c23 */ /* 0x000fc2000801080a */
[----:B------:R-:W-:Y:S01]  /*7280*/  FMUL.FTZ R160, R160, UR41 ;  /* 0x00000029a0a07c20 */ /* 0x000fe20008410000 */
        /* <DEDUP_REMOVED lines=38> */
[----:B------:R-:W-:-:S01]  /*74f0*/  FFMA.FTZ R90, R90, UR41, -R10 ;  /* 0x000000295a5a7c23 */ /* 0x000fc2000801080a */
[--C-:B------:R-:W-:Y:S01]  /*7500*/  FFMA.FTZ R91, R91, UR41, -R10.reuse ;  /* 0x000000295b5b7c23 */ /* 0x100fe2000801080a */
[----:B------:R-:W-:-:S01]  /*7510*/  FFMA.FTZ R132, R132, UR41, -R10 ;  /* 0x0000002984847c23 */ /* 0x000fc2000801080a */
[----:B------:R-:W-:Y:S01]  /*7520*/  FADD.FTZ R135, R11, R0 ;  /* 0x000000000b877221 */ /* 0x000fe20000010000 */
[----:B------:R-:W-:-:S01]  /*7530*/  FFMA.FTZ R95, R95, UR41, -R10 ;  /* 0x000000295f5f7c23 */ /* 0x000fc2000801080a */
[----:B------:R-:W1:Y:S01]  /*7540*/  MUFU.EX2 R155, R155 ;  /* 0x0000009b009b7308 */ /* 0x000e620000000800 */
[----:B0-----:R-:W-:-:S01]  /*7550*/  FADD.FTZ R161, R148, R161 ;  /* 0x000000a194a17221 */ /* 0x001fc20000010000 */
[----:B------:R-:W-:Y:S01]  /*7560*/  FADD.FTZ R2, R14, R135 ;  /* 0x000000870e027221 */ /* 0x000fe20000010000 */
[----:B------:R-:W-:-:S01]  /*7570*/  FFMA.FTZ R98, R98, UR41, -R10 ;  /* 0x0000002962627c23 */ /* 0x000fc2000801080a */
[--C-:B------:R-:W-:Y:S01]  /*7580*/  FFMA.FTZ R99, R99, UR41, -R10.reuse ;  /* 0x0000002963637c23 */ /* 0x100fe2000801080a */
[----:B------:R-:W-:-:S01]  /*7590*/  FFMA.FTZ R104, R104, UR41, -R10 ;  /* 0x0000002968687c23 */ /* 0x000fc2000801080a */
[----:B------:R-:W-:Y:S01]  /*75a0*/  FADD.FTZ R145, R13, R2 ;  /* 0x000000020d917221 */ /* 0x000fe20000010000 */
[----:B------:R-:W-:-:S01]  /*75b0*/  FFMA.FTZ R10, R103, UR41, -R10 ;  /* 0x00000029670a7c23 */ /* 0x000fc2000801080a */
        /* <DEDUP_REMOVED lines=18> */
[----:B------:R-:W-:-:S06]  /*76e0*/  FADD.FTZ R145, R122, R145 ;  /* 0x000000917a917221 */ /* 0x000fcc0000010000 */
        /* <DEDUP_REMOVED lines=14> */
[----:B------:R-:W-:-:S06]  /*77d0*/  FADD.FTZ R0, R126, R145 ;  /* 0x000000917e007221 */ /* 0x000fcc0000010000 */
        /* <DEDUP_REMOVED lines=15> */
[----:B-1----:R-:W-:-:S01]  /*78d0*/  FADD.FTZ R2, R6, R145 ;  /* 0x0000009106027221 */ /* 0x002fc20000010000 */
[----:B------:R-:W-:-:S06]  /*78e0*/  FADD.FTZ R145, R129, R0 ;  /* 0x0000000081917221 */ /* 0x000fcc0000010000 */
[----:B------:R-:W1:Y:S01]  /*78f0*/  MUFU.EX2 R130, R130 ;  /* 0x0000008200827308 */ /* 0x000e620000000800 */
[----:B0-----:R-:W-:-:S07]  /*7900*/  FADD.FTZ R2, R7, R2 ;  /* 0x0000000207027221 */ /* 0x001fce0000010000 */
[----:B------:R-:W0:Y:S01]  /*7910*/  MUFU.EX2 R131, R131 ;  /* 0x0000008300837308 */ /* 0x000e220000000800 */
[----:B--2---:R-:W-:-:S01]  /*7920*/  FADD.FTZ R135, R127, R2 ;  /* 0x000000027f877221 */ /* 0x004fc20000010000 */
[----:B------:R-:W-:-:S04]  /*7930*/  FADD.FTZ R2, R94, R145 ;  /* 0x000000915e027221 */ /* 0x000fc80000010000 */
[----:B------:R-:W-:Y:S02]  /*7940*/  FADD.FTZ R145, R133, R2 ;  /* 0x0000000285917221 */ /* 0x000fe40000010000 */
[----:B------:R-:W2:Y:S01]  /*7950*/  MUFU.EX2 R134, R134 ;  /* 0x0000008600867308 */ /* 0x000ea20000000800 */
[----:B-1----:R-:W-:-:S07]  /*7960*/  FADD.FTZ R0, R130, R135 ;  /* 0x0000008782007221 */ /* 0x002fce0000010000 */
[----:B------:R-:W1:Y:S01]  /*7970*/  MUFU.EX2 R106, R106 ;  /* 0x0000006a006a7308 */ /* 0x000e620000000800 */
[----:B0-----:R-:W-:-:S01]  /*7980*/  FADD.FTZ R135, R131, R0 ;  /* 0x0000000083877221 */ /* 0x001fc20000010000 */
[----:B------:R-:W-:-:S06]  /*7990*/  FADD.FTZ R0, R102, R145 ;  /* 0x0000009166007221 */ /* 0x000fcc0000010000 */
        /* <DEDUP_REMOVED lines=64> */
.L_x_2794:
        /* <DEDUP_REMOVED lines=116> */
.L_x_2784:
[----:B------:R-:W-:-:S06]  /*84e0*/  UISETP.GE.AND UP0, UPT, UR30, UR40, UPT ;  /* 0x000000281e00728c */ /* 0x000fcc000bf06270 */
[----:B------:R-:W-:-:S13]  /*84f0*/  PLOP3.LUT P0, PT, PT, PT, UP0, 0x80, 0x0 ;  /* 0x000000000000781c */ /* 0x000fda0003f0f008 */
[----:B------:R-:W-:Y:S05]  /*8500*/  @!P0 BRA `(.L_x_2796) ;  /* 0x0000002800408947 */ /* 0x000fea0003800000 */
[----:B------:R-:W-:Y:S01]  /*8510*/  IMAD.MOV.U32 R7, RZ, RZ, R4 ;  /* 0x000000ffff077224 */ /* 0x000fe200078e0004 */
[----:B------:R-:W-:Y:S01]  /*8520*/  UMOV UR29, UR49 ;  /* 0x00000031001d7c82 */ /* 0x000fe20008000000 */
[----:B------:R-:W-:Y:S01]  /*8530*/  IMAD.MOV.U32 R6, RZ, RZ, R5 ;  /* 0x000000ffff067224 */ /* 0x000fe200078e0005 */
[----:B------:R-:W-:-:S06]  /*8540*/  UMOV UR28, UR48 ;  /* 0x00000030001c7c82 */ /* 0x000fcc0008000000 */
.L_x_2807:
        /* <DEDUP_REMOVED lines=9> */
.L_x_2798:
[----:B------:R-:W-:Y:S01]  /*85e0*/  ULEA UR6, UR48, UR43, 0x3 ;  /* 0x0000002b30067291 */ /* 0x000fe2000f8e183f */
[----:B------:R-:W-:-:S05]  /*85f0*/  IMAD.U32 R4, RZ, RZ, UR49 ;  /* 0x00000031ff047e24 */ /* 0x000fca000f8e00ff */
[----:B------:R-:W-:-:S04]  /*8600*/  SHF.L.U32 R4, R4, 0x1f, RZ ;  /* 0x0000001f04047819 */ /* 0x000fc800000006ff */
[----:B------:R0:W1:Y:S01]  /*8610*/  SYNCS.PHASECHK.TRANS64.TRYWAIT P0, [UR6+0x22830], R4 ;  /* 0x02283004ff0075a7 */ /* 0x0000620008000146 */
[----:B------:R-:W-:Y:S05]  /*8620*/  @!P1 BRA `(.L_x_2799) ;  /* 0x0000000000049947 */ /* 0x000fea0003800000 */
[----:B------:R-:W-:Y:S01]  /*8630*/  BPT.TRAP 0x1 ;  /* 0x000000040000795c */ /* 0x000fe20000300000 */
.L_x_2799:
[----:B-1----:R-:W-:Y:S05]  /*8640*/  @P0 BRA `(.L_x_2797) ;  /* 0x0000000000080947 */ /* 0x002fea0003800000 */
[----:B------:R-:W1:Y:S02]  /*8650*/  SYNCS.PHASECHK.TRANS64.TRYWAIT P0, [UR6+0x22830], R4 ;  /* 0x02283004ff0075a7 */ /* 0x000e640008000146 */
[----:B-1----:R-:W-:Y:S05]  /*8660*/  @!P0 BRA `(.L_x_2800) ;  /* 0x000000e800408947 */ /* 0x002fea0003800000 */
.L_x_2797:
[----:B-1----:R-:W1:Y:S01]  /*8670*/  S2R R5, SR_TID.X ;  /* 0x0000000000057919 */ /* 0x002e620000002100 */
[----:B------:R-:W-:Y:S01]  /*8680*/  R2UR UR31, R3 ;  /* 0x00000000031f72ca */ /* 0x000fe200000e0000 */
[----:B------:R-:W-:Y:S01]  /*8690*/  UMOV UR19, 0x40000040 ;  /* 0x4000004000137882 */ /* 0x000fe20000000000 */
[----:B------:R-:W-:Y:S01]  /*86a0*/  UMOV UR20, UR16 ;  /* 0x0000001000147c82 */ /* 0x000fe20008000000 */
[----:B------:R-:W-:Y:S01]  /*86b0*/  UMOV UR21, UR17 ;  /* 0x0000001100157c82 */ /* 0x000fe20008000000 */
[----:B------:R-:W-:Y:S01]  /*86c0*/  UMOV UR23, 0x40000040 ;  /* 0x4000004000177882 */ /* 0x000fe20000000000 */
[----:B------:R-:W-:Y:S01]  /*86d0*/  UMOV UR24, UR16 ;  /* 0x0000001000187c82 */ /* 0x000fe20008000000 */
[----:B------:R-:W-:Y:S01]  /*86e0*/  UMOV UR25, UR17 ;  /* 0x0000001100197c82 */ /* 0x000fe20008000000 */
[----:B------:R-:W-:Y:S01]  /*86f0*/  UMOV UR27, 0x40000040 ;  /* 0x40000040001b7882 */ /* 0x000fe20000000000 */
[----:B------:R-:W-:Y:S01]  /*8700*/  UMOV UR7, 0x40000040 ;  /* 0x4000004000077882 */ /* 0x000fe20000000000 */
[----:B------:R-:W-:Y:S01]  /*8710*/  UMOV UR11, 0x40000040 ;  /* 0x40000040000b7882 */ /* 0x000fe20000000000 */
[----:B------:R-:W-:-:S03]  /*8720*/  UMOV UR15, 0x40000040 ;  /* 0x40000040000f7882 */ /* 0x000fc60000000000 */
[----:B------:R-:W-:-:S04]  /*8730*/  UIMAD UR31, UR48, 0x500, UR31 ;  /* 0x00000500301f78a4 */ /* 0x000fc8000f8e021f */
[----:B------:R-:W-:Y:S02]  /*8740*/  UIADD3 UR22, UR31, 0x100, URZ ;  /* 0x000001001f167890 */ /* 0x000fe4000fffe03f */
[----:B------:R-:W-:Y:S02]  /*8750*/  UIADD3 UR26, UR31, 0x200, URZ ;  /* 0x000002001f1a7890 */ /* 0x000fe4000fffe03f */
[----:B------:R-:W-:Y:S01]  /*8760*/  UMOV UR18, UR31 ;  /* 0x0000001f00127c82 */ /* 0x000fe20008000000 */
[----:B------:R-:W-:Y:S02]  /*8770*/  UIADD3 UR6, UR31, 0x400, URZ ;  /* 0x000004001f067890 */ /* 0x000fe4000fffe03f */
[----:B------:R-:W-:Y:S02]  /*8780*/  UIADD3 UR10, UR31, 0x402, URZ ;  /* 0x000004021f0a7890 */ /* 0x000fe4000fffe03f */
[----:B------:R-:W-:Y:S01]  /*8790*/  UIADD3 UR14, UR31, 0x6, URZ ;  /* 0x000000061f0e7890 */ /* 0x000fe2000fffe03f */
        /* <DEDUP_REMOVED lines=110> */
.L_x_2802:
[----:B------:R-:W-:Y:S01]  /*8e80*/  ULEA UR6, UR28, UR43, 0x3 ;  /* 0x0000002b1c067291 */ /* 0x000fe2000f8e183f */
[----:B------:R-:W-:-:S05]  /*8e90*/  IMAD.U32 R4, RZ, RZ, UR29 ;  /* 0x0000001dff047e24 */ /* 0x000fca000f8e00ff */
[----:B------:R-:W-:-:S04]  /*8ea0*/  SHF.L.U32 R4, R4, 0x1f, RZ ;  /* 0x0000001f04047819 */ /* 0x000fc800000006ff */
[----:B------:R0:W1:Y:S01]  /*8eb0*/  SYNCS.PHASECHK.TRANS64.TRYWAIT P0, [UR6+0x22850], R4 ;  /* 0x02285004ff0075a7 */ /* 0x0000620008000146 */
[----:B------:R-:W-:Y:S05]  /*8ec0*/  @!P1 BRA `(.L_x_2803) ;  /* 0x0000000000049947 */ /* 0x000fea0003800000 */
[----:B------:R-:W-:Y:S01]  /*8ed0*/  BPT.TRAP 0x1 ;  /* 0x000000040000795c */ /* 0x000fe20000300000 */
.L_x_2803:
[----:B-1----:R-:W-:Y:S05]  /*8ee0*/  @P0 BRA `(.L_x_2801) ;  /* 0x0000000000080947 */ /* 0x002fea0003800000 */
[----:B------:R-:W1:Y:S02]  /*8ef0*/  SYNCS.PHASECHK.TRANS64.TRYWAIT P0, [UR6+0x22850], R4 ;  /* 0x02285004ff0075a7 */ /* 0x000e640008000146 */
[----:B-1----:R-:W-:Y:S05]  /*8f00*/  @!P0 BRA `(.L_x_2804) ;  /* 0x000000e000308947 */ /* 0x002fea0003800000 */
.L_x_2801:
        /* <DEDUP_REMOVED lines=36> */
.L_x_2805:
[----:B0-----:R-:W-:Y:S01]  /*9150*/  FMNMX.FTZ R4, R152, R6, !PT ;  /* 0x0000000698047209 */ /* 0x001fe20007810000 */
[----:B------:R-:W-:Y:S01]  /*9160*/  IMAD.U32 R14, RZ, RZ, UR41 ;  /* 0x00000029ff0e7e24 */ /* 0x000fe2000f8e00ff */
[----:B------:R-:W-:Y:S01]  /*9170*/  FMNMX.FTZ R8, R154, R7, !PT ;  /* 0x000000079a087209 */ /* 0x000fe20007810000 */
[----:B------:R-:W-:Y:S01]  /*9180*/  ULEA UR6, UR48, UR43, 0x3 ;  /* 0x0000002b30067291 */ /* 0x000fe2000f8e183f */
[----:B------:R-:W-:Y:S02]  /*9190*/  FMNMX.FTZ R5, R153, R4, !PT ;  /* 0x0000000499057209 */ /* 0x000fe40007810000 */
        /* <DEDUP_REMOVED lines=90> */
[----:B------:R-:W-:-:S03]  /*9740*/  FADD.FTZ R6, -R4, R7 ;  /* 0x0000000704067221 */ /* 0x000fc60000010100 */
[----:B------:R0:W-:Y:S01]  /*9750*/  MUFU.EX2 R9, R12 ;  /* 0x0000000c00097308 */ /* 0x0001e20000000800 */
[----:B------:R-:W-:Y:S01]  /*9760*/  FMUL.FTZ R7, R6, UR41 ;  /* 0x0000002906077c20 */ /* 0x000fe20008410000 */
[----:B------:R-:W-:-:S04]  /*9770*/  FFMA.FTZ R6, R5, R14, -8 ;  /* 0xc100000005067423 */ /* 0x000fc8000001000e */
[--C-:B------:R-:W-:Y:S01]  /*9780*/  FFMA.FTZ R11, R153, UR41, -R6.reuse ;  /* 0x00000029990b7c23 */ /* 0x100fe20008010806 */
[----:B------:R-:W-:-:S01]  /*9790*/  FFMA.FTZ R20, R136, UR41, -R6 ;  /* 0x0000002988147c23 */ /* 0x000fc20008010806 */
[----:B------:R-:W-:Y:S02]  /*97a0*/  IMAD.U32 R153, RZ, RZ, UR41 ;  /* 0x00000029ff997e24 */ /* 0x000fe4000f8e00ff */
[----:B------:R-:W-:-:S01]  /*97b0*/  FFMA.FTZ R136, R140, UR41, -R6 ;  /* 0x000000298c887c23 */ /* 0x000fc20008010806 */
[--C-:B------:R-:W-:Y:S01]  /*97c0*/  FFMA.FTZ R140, R144, UR41, -R6.reuse ;  /* 0x00000029908c7c23 */ /* 0x100fe20008010806 */
[----:B------:R-:W-:-:S01]  /*97d0*/  FFMA.FTZ R8, R152, UR41, -R6 ;  /* 0x0000002998087c23 */ /* 0x000fc20008010806 */
[--C-:B------:R-:W-:Y:S01]  /*97e0*/  FFMA.FTZ R10, R156, UR41, -R6.reuse ;  /* 0x000000299c0a7c23 */ /* 0x100fe20008010806 */
[----:B------:R-:W-:-:S01]  /*97f0*/  FFMA.FTZ R13, R157, UR41, -R6 ;  /* 0x000000299d0d7c23 */ /* 0x000fc20008010806 */
[--C-:B0-----:R-:W-:Y:S01]  /*9800*/  FFMA.FTZ R12, R160, UR41, -R6.reuse ;  /* 0x00000029a00c7c23 */ /* 0x101fe20008010806 */
        /* <DEDUP_REMOVED lines=33> */
[----:B------:R-:W-:Y:S03]  /*9a20*/  MUFU.EX2 R7, R7 ;  /* 0x0000000700077308 */ /* 0x000fe60000000800 */
        /* <DEDUP_REMOVED lines=49> */
[----:B------:R-:W-:-:S04]  /*9d40*/  FFMA.FTZ R6, R103, UR41, -R6 ;  /* 0x0000002967067c23 */ /* 0x000fc80008010806 */
        /* <DEDUP_REMOVED lines=152> */
.L_x_2806:
        /* <DEDUP_REMOVED lines=116> */
.L_x_2796:
[----:B------:R-:W-:Y:S06]  /*ae10*/  BAR.ARV 0x8, 0x180 ;  /* 0x0206000000007b1d */ /* 0x000fec0000002000 */
[----:B------:R-:W-:Y:S05]  /*ae20*/  @!P1 BRA `(.L_x_2808) ;  /* 0x0000000000049947 */ /* 0x000fea0003800000 */
[----:B------:R-:W-:Y:S01]  /*ae30*/  BPT.TRAP 0x1 ;  /* 0x000000040000795c */ /* 0x000fe20000300000 */
.L_x_2808:
[----:B------:R-:W-:Y:S01]  /*ae40*/  ULEA UR5, UR48, UR43, 0x3 ;  /* 0x0000002b30057291 */ /* 0x000fe2000f8e183f */
[----:B------:R-:W-:-:S05]  /*ae50*/  IMAD.U32 R3, RZ, RZ, UR49 ;  /* 0x00000031ff037e24 */ /* 0x000fca000f8e00ff */
[----:B------:R-:W-:-:S04]  /*ae60*/  SHF.L.U32 R3, R3, 0x1f, RZ ;  /* 0x0000001f03037819 */ /* 0x000fc800000006ff */
[----:B------:R0:W1:Y:S01]  /*ae70*/  SYNCS.PHASECHK.TRANS64.TRYWAIT P0, [UR5+0x22850], R3 ;  /* 0x02285003ff0075a7 */ /* 0x0000620008000145 */
[----:B------:R-:W-:Y:S05]  /*ae80*/  @!P1 BRA `(.L_x_2809) ;  /* 0x0000000000049947 */ /* 0x000fea0003800000 */
[----:B------:R-:W-:Y:S01]  /*ae90*/  BPT.TRAP 0x1 ;  /* 0x000000040000795c */ /* 0x000fe20000300000 */
.L_x_2809:
[----:B-1----:R-:W-:Y:S05]  /*aea0*/  @P0 BRA `(.L_x_2810) ;  /* 0x0000000000080947 */ /* 0x002fea0003800000 */
[----:B------:R-:W1:Y:S02]  /*aeb0*/  SYNCS.PHASECHK.TRANS64.TRYWAIT P0, [UR5+0x22850], R3 ;  /* 0x02285003ff0075a7 */ /* 0x000e640008000145 */
[----:B-1----:R-:W-:Y:S05]  /*aec0*/  @!P0 BRA `(.L_x_2811) ;  /* 0x000000c000588947 */ /* 0x002fea0003800000 */
.L_x_2810:
        /* <DEDUP_REMOVED lines=17> */
[----:B------:R-:W1:Y:S08]  /*afe0*/  @P0 LDC.64 R8, c[0x0][0x9c8] ;  /* 0x00027200ff080b82 */ /* 0x000e700000000a00 */
[----:B------:R-:W2:Y:S01]  /*aff0*/  @P0 LDC.64 R10, c[0x0][0x9d0] ;  /* 0x00027400ff0a0b82 */ /* 0x000ea20000000a00 */
[----:B-1----:R-:W-:-:S04]  /*b000*/  @P0 IMAD R6, R8, UR37, RZ ;  /* 0x0000002508060c24 */ /* 0x002fc8000f8e02ff */
[----:B0-----:R-:W-:Y:S02]  /*b010*/  @P0 IMAD R3, R9, UR36, R6 ;  /* 0x0000002409030c24 */ /* 0x001fe4000f8e0206 */
        /* <DEDUP_REMOVED lines=15> */
[----:B------:R-:W1:Y:S04]  /*b110*/  SHFL.BFLY PT, R7, R2, 0x2, 0x1f ;  /* 0x0c401f0002077f89 */ /* 0x000e6800000e0000 */
[----:B------:R-:W3:Y:S01]  /*b120*/  SHFL.BFLY PT, R11, R0, 0x2, 0x1f ;  /* 0x0c401f00000b7f89 */ /* 0x000ee200000e0000 */
[----:B------:R-:W-:Y:S02]  /*b130*/  WARPGROUP.DEPBAR.LE gsb0, 0x0 ;  /* 0x00008000000079c5 */ /* 0x000fe40000010000 */
[----:B------:R-:W-:-:S06]  /*b140*/  WARPGROUP.ARRIVE ;  /* 0x00000000000079c5 */ /* 0x000fcc0000000000 */
[----:B------:R-:W-:Y:S01]  /*b150*/  QGMMA.64x128x32.F32.E4M3.E4M3 R24, R172, gdesc[UR4], R24, gsb0 ;  /* 0x01e00004ac187df3 */ /* 0x000fe20008000818 */
[----:B------:R-:W-:Y:S01]  /*b160*/  UIADD3 UR6, UR4, 0x400, URZ ;  /* 0x0000040004067890 */ /* 0x000fe2000fffe03f */
        /* <DEDUP_REMOVED lines=13> */
[----:B------:R0:W-:Y:S01]  /*b240*/  @P0 MUFU.RCP R6, R12 ;  /* 0x0000000c00060308 */ /* 0x0001e20000001000 */
[----:B------:R-:W-:Y:S01]  /*b250*/  FSETP.NE.FTZ.AND P0, PT, R13, RZ, PT ;  /* 0x000000ff0d00720b */ /* 0x000fe20003f15000 */
[----:B------:R-:W-:Y:S01]  /*b260*/  IMAD.MOV.U32 R10, RZ, RZ, RZ ;  /* 0x000000ffff0a7224 */ /* 0x000fe200078e00ff */
[----:B------:R-:W-:Y:S02]  /*b270*/  WARPGROUP.DEPBAR.LE gsb0, 0x0 ;  /* 0x00008000000079c5 */ /* 0x000fe40000010000 */
[----:B------:R-:W-:-:S06]  /*b280*/  WARPGROUP.ARRIVE ;  /* 0x00000000000079c5 */ /* 0x000fcc0000000000 */
[----:B------:R-:W-:Y:S01]  /*b290*/  QGMMA.64x128x32.F32.E4M3.E4M3 R24, R168, gdesc[UR4], R24, gsb0 ;  /* 0x01e00004a8187df3 */ /* 0x000fe20008000818 */
[----:B------:R-:W1:Y:S08]  /*b2a0*/  @P3 MUFU.LG2 R9, R15 ;  /* 0x0000000f00093308 */ /* 0x000e700000000c00 */
[----:B------:R-:W3:Y:S01]  /*b2b0*/  @P2 MUFU.LG2 R7, R14 ;  /* 0x0000000e00072308 */ /* 0x000ee20000000c00 */
[----:B------:R-:W-:-:S07]  /*b2c0*/  IMAD.U32 R11, RZ, RZ, UR41 ;  /* 0x00000029ff0b7e24 */ /* 0x000fce000f8e00ff */
[----:B------:R-:W4:Y:S01]  /*b2d0*/  @P0 MUFU.RCP R10, R13 ;  /* 0x0000000d000a0308 */ /* 0x000f220000001000 */
[----:B------:R-:W-:Y:S02]  /*b2e0*/  IMAD.U32 R8, RZ, RZ, UR41 ;  /* 0x00000029ff087e24 */ /* 0x000fe4000f8e00ff */
[----:B0-----:R-:W-:Y:S01]  /*b2f0*/  @P3 FMUL.FTZ R12, R11, 0.69314718246459960938 ;  /* 0x3f3172180b0c3820 */ /* 0x001fe20000410000 */
[----:B-1----:R-:W-:Y:S01]  /*b300*/  @P3 FMUL.FTZ R9, R9, 0.69314718246459960938 ;  /* 0x3f31721809093820 */ /* 0x002fe20000410000 */
[----:B------:R-:W-:Y:S02]  /*b310*/  IMAD.MOV.U32 R0, RZ, RZ, -0x800000 ;  /* 0xff800000ff007424 */ /* 0x000fe400078e00ff */
[----:B------:R-:W-:Y:S01]  /*b320*/  @P2 FMUL.FTZ R8, R8, 0.69314718246459960938 ;  /* 0x3f31721808082820 */ /* 0x000fe20000410000 */
[----:B------:R-:W-:Y:S02]  /*b330*/  IMAD.MOV.U32 R2, RZ, RZ, -0x800000 ;  /* 0xff800000ff027424 */ /* 0x000fe400078e00ff */
[----:B------:R-:W-:-:S01]  /*b340*/  @P3 FFMA.FTZ R0, R12, R4, R9 ;  /* 0x000000040c003223 */ /* 0x000fc20000010009 */
[----:B---3--:R-:W-:Y:S01]  /*b350*/  @P2 FMUL.FTZ R7, R7, 0.69314718246459960938 ;  /* 0x3f31721807072820 */ /* 0x008fe20000410000 */
[----:B--2---:R-:W-:-:S03]  /*b360*/  FMUL.FTZ R4, R6, R3 ;  /* 0x0000000306047220 */ /* 0x004fc60000410000 */
[----:B------:R-:W-:Y:S01]  /*b370*/  @P2 FFMA.FTZ R2, R8, R5, R7 ;  /* 0x0000000508022223 */ /* 0x000fe20000010007 */
[----:B----4-:R-:W-:Y:S01]  /*b380*/  FMUL.FTZ R3, R10, R3 ;  /* 0x000000030a037220 */ /* 0x010fe20000410000 */
[----:B------:R-:W-:Y:S02]  /*b390*/  WARPGROUP.DEPBAR.LE gsb0, 0x0 ;  /* 0x00008000000079c5 */ /* 0x000fe40000010000 */
[----:B------:R-:W-:Y:S05]  /*b3a0*/  @!P1 BRA `(.L_x_2812) ;  /* 0x0000000000049947 */ /* 0x000fea0003800000 */
[----:B------:R-:W-:Y:S01]  /*b3b0*/  BPT.TRAP 0x1 ;  /* 0x000000040000795c */ /* 0x000fe20000300000 */
.L_x_2812:
        /* <DEDUP_REMOVED lines=74> */
.L_x_2776:
        /* <DEDUP_REMOVED lines=51> */
[C---:B------:R-:W-:Y:S02]  /*bb90*/  IADD3 R57, P6, R10.reuse, 0x20, RZ ;  /* 0x000000200a397810 */ /* 0x040fe40007fde0ff */
[----:B------:R-:W-:Y:S02]  /*bba0*/  IADD3 R65, P1, R10, 0x40, RZ ;  /* 0x000000400a417810 */ /* 0x000fe40007f3e0ff */
[----:B------:R-:W-:Y:S01]  /*bbb0*/  SEL R143, R6, R9, P0 ;  /* 0x00000009068f7207 */ /* 0x000fe20000000000 */
[----:B------:R-:W-:Y:S01]  /*bbc0*/  IMAD.X R101, RZ, RZ, R11, P6 ;  /* 0x000000ffff657224 */ /* 0x000fe200030e060b */
[----:B------:R-:W-:Y:S02]  /*bbd0*/  SEL R27, R9, R6, P0 ;  /* 0x00000006091b7207 */ /* 0x000fe40000000000 */
[----:B------:R-:W-:Y:S02]  /*bbe0*/  LOP3.LUT R4, R57, 0x380, RZ, 0xc0, !PT ;  /* 0x0000038039047812 */ /* 0x000fe400078ec0ff */
        /* <DEDUP_REMOVED lines=26> */
[----:B------:R-:W-:Y:S02]  /*bd90*/  SHF.R.U64 R4, R4, 0x3, RZ ;  /* 0x0000000304047819 */ /* 0x000fe400000012ff */
[----:B------:R-:W-:Y:S02]  /*bda0*/  SHF.R.U64 R6, R6, 0x3, RZ ;  /* 0x0000000306067819 */ /* 0x000fe400000012ff */
[----:B------:R-:W-:Y:S02]  /*bdb0*/  SEL R77, R78, R79, P0 ;  /* 0x0000004f4e4d7207 */ /* 0x000fe40000000000 */
[----:B------:R-:W-:Y:S02]  /*bdc0*/  SEL R63, R79, R78, P0 ;  /* 0x0000004e4f3f7207 */ /* 0x000fe40000000000 */
[----:B------:R-:W-:-:S02]  /*bdd0*/  IADD3 R71, P3, R10, 0x4000, RZ ;  /* 0x000040000a477810 */ /* 0x000fc40007f7e0ff */
[C---:B------:R-:W-:Y:S02]  /*bde0*/  IADD3 R75, P4, R10.reuse, 0x4020, RZ ;  /* 0x000040200a4b7810 */ /* 0x040fe40007f9e0ff */
[----:B------:R-:W-:Y:S01]  /*bdf0*/  SEL R109, R47, R14, P0 ;  /* 0x0000000e2f6d7207 */ /* 0x000fe20000000000 */
[--C-:B------:R-:W-:Y:S01]  /*be00*/  IMAD.X R95, RZ, RZ, R11.reuse, P3 ;  /* 0x000000ffff5f7224 */ /* 0x100fe200018e060b */
[----:B------:R-:W-:Y:S01]  /*be10*/  IADD3 R79, P5, R10, 0x4040, RZ ;  /* 0x000040400a4f7810 */ /* 0x000fe20007fbe0ff */
[--C-:B------:R-:W-:Y:S01]  /*be20*/  IMAD.X R9, RZ, RZ, R11.reuse, P4 ;  /* 0x000000ffff097224 */ /* 0x100fe200020e060b */
[----:B------:R-:W-:Y:S02]  /*be30*/  SEL R55, R7, R8, P0 ;  /* 0x0000000807377207 */ /* 0x000fe40000000000 */
[----:B------:R-:W-:Y:S01]  /*be40*/  SEL R25, R8, R7, P0 ;  /* 0x0000000708197207 */ /* 0x000fe20000000000 */
[----:B------:R-:W-:Y:S01]  /*be50*/  IMAD.X R7, RZ, RZ, R11, P5 ;  /* 0x000000ffff077224 */ /* 0x000fe200028e060b */
[----:B------:R-:W-:-:S02]  /*be60*/  SEL R47, R14, R47, P0 ;  /* 0x0000002f0e2f7207 */ /* 0x000fc40000000000 */
[----:B------:R-:W-:Y:S02]  /*be70*/  LOP3.LUT R8, R67, 0x380, RZ, 0xc0, !PT ;  /* 0x0000038043087812 */ /* 0x000fe400078ec0ff */
[----:B------:R-:W-:Y:S02]  /*be80*/  LOP3.LUT R100, R4, R57, RZ, 0x3c, !PT ;  /* 0x0000003904647212 */ /* 0x000fe400078e3cff */
[----:B------:R-:W-:Y:S02]  /*be90*/  LOP3.LUT R14, R6, R65, RZ, 0x3c, !PT ;  /* 0x00000041060e7212 */ /* 0x000fe400078e3cff */
[----:B------:R-:W-:Y:S02]  /*bea0*/  LOP3.LUT R4, R71, 0x380, RZ, 0xc0, !PT ;  /* 0x0000038047047812 */ /* 0x000fe400078ec0ff */
[----:B------:R-:W-:Y:S02]  /*beb0*/  LOP3.LUT R6, R75, 0x380, RZ, 0xc0, !PT ;  /* 0x000003804b067812 */ /* 0x000fe400078ec0ff */
[----:B------:R-:W-:-:S02]  /*bec0*/  LOP3.LUT R30, R79, 0x380, RZ, 0xc0, !PT ;  /* 0x000003804f1e7812 */ /* 0x000fc400078ec0ff */
[----:B------:R-:W-:Y:S02]  /*bed0*/  SHF.R.U64 R8, R8, 0x3, RZ ;  /* 0x0000000308087819 */ /* 0x000fe400000012ff */
[----:B------:R-:W-:Y:S02]  /*bee0*/  SEL R105, R82, R83, P0 ;  /* 0x0000005352697207 */ /* 0x000fe40000000000 */
[----:B------:R-:W-:Y:S02]  /*bef0*/  SEL R64, R83, R82, P0 ;  /* 0x0000005253407207 */ /* 0x000fe40000000000 */
[----:B------:R-:W-:Y:S02]  /*bf00*/  SHF.R.U64 R4, R4, 0x3, RZ ;  /* 0x0000000304047819 */ /* 0x000fe400000012ff */
[----:B------:R-:W-:Y:S02]  /*bf10*/  SHF.R.U64 R6, R6, 0x3, RZ ;  /* 0x0000000306067819 */ /* 0x000fe400000012ff */
[----:B------:R-:W-:-:S02]  /*bf20*/  IADD3 R83, P6, R10, 0x4060, RZ ;  /* 0x000040600a537810 */ /* 0x000fc40007fde0ff */
[----:B------:R-:W-:Y:S02]  /*bf30*/  SHF.R.U64 R30, R30, 0x3, RZ ;  /* 0x000000031e1e7819 */ /* 0x000fe400000012ff */
[----:B------:R-:W-:Y:S02]  /*bf40*/  SEL R107, R12, R13, P0 ;  /* 0x0000000d0c6b7207 */ /* 0x000fe40000000000 */
[----:B------:R-:W-:Y:S01]  /*bf50*/  SEL R43, R13, R12, P0 ;  /* 0x0000000c0d2b7207 */ /* 0x000fe20000000000 */
[----:B------:R-:W-:Y:S01]  /*bf60*/  IMAD.X R13, RZ, RZ, R11, P2 ;  /* 0x000000ffff0d7224 */ /* 0x000fe200010e060b */
[----:B------:R-:W-:Y:S02]  /*bf70*/  LOP3.LUT R12, R8, R67, RZ, 0x3c, !PT ;  /* 0x00000043080c7212 */ /* 0x000fe400078e3cff */
[----:B------:R-:W-:Y:S02]  /*bf80*/  LOP3.LUT R94, R4, R71, RZ, 0x3c, !PT ;  /* 0x00000047045e7212 */ /* 0x000fe400078e3cff */
[----:B------:R-:W-:-:S02]  /*bf90*/  LOP3.LUT R8, R6, R75, RZ, 0x3c, !PT ;  /* 0x0000004b06087212 */ /* 0x000fc400078e3cff */
[----:B------:R-:W-:Y:S02]  /*bfa0*/  LOP3.LUT R56, R83, 0x380, RZ, 0xc0, !PT ;  /* 0x0000038053387812 */ /* 0x000fe400078ec0ff */
[----:B------:R-:W-:Y:S02]  /*bfb0*/  LOP3.LUT R6, R30, R79, RZ, 0x3c, !PT ;  /* 0x0000004f1e067212 */ /* 0x000fe400078e3cff */
[----:B------:R-:W-:Y:S02]  /*bfc0*/  LOP3.LUT R5, R10, 0x380, RZ, 0xc0, !PT ;  /* 0x000003800a057812 */ /* 0x000fe400078ec0ff */
[----:B------:R-:W-:Y:S02]  /*bfd0*/  MOV R94, R94 ;  /* 0x0000005e005e7202 */ /* 0x000fe40000000f00 */
[----:B------:R-:W-:Y:S02]  /*bfe0*/  SEL R129, R60, R61, P0 ;  /* 0x0000003d3c817207 */ /* 0x000fe40000000000 */
[----:B------:R-:W-:-:S02]  /*bff0*/  SEL R37, R61, R60, P0 ;  /* 0x0000003c3d257207 */ /* 0x000fc40000000000 */
[----:B------:R-:W-:Y:S02]  /*c000*/  SHF.R.U64 R56, R56, 0x3, RZ ;  /* 0x0000000338387819 */ /* 0x000fe400000012ff */
[----:B------:R-:W-:Y:S02]  /*c010*/  MOV R95, R6 ;  /* 0x00000006005f7202 */ /* 0x000fe40000000f00 */
[----:B------:R-:W-:Y:S02]  /*c020*/  SEL R61, R86, R87, P0 ;  /* 0x00000057563d7207 */ /* 0x000fe40000000000 */
[----:B------:R-:W-:Y:S02]  /*c030*/  SEL R58, R87, R86, P0 ;  /* 0x00000056573a7207 */ /* 0x000fe40000000000 */
[----:B------:R-:W-:Y:S02]  /*c040*/  SHF.R.U64 R5, R5, 0x3, RZ ;  /* 0x0000000305057819 */ /* 0x000fe400000012ff */
[----:B------:R-:W-:-:S02]  /*c050*/  SEL R137, R15, R88, P0 ;  /* 0x000000580f897207 */ /* 0x000fc40000000000 */
[----:B------:R-:W-:Y:S01]  /*c060*/  SEL R33, R88, R15, P0 ;  /* 0x0000000f58217207 */ /* 0x000fe20000000000 */
[--C-:B------:R-:W-:Y:S01]  /*c070*/  IMAD.X R15, RZ, RZ, R11.reuse, P1 ;  /* 0x000000ffff0f7224 */ /* 0x100fe200008e060b */
[----:B------:R-:W-:Y:S02]  /*c080*/  LOP3.LUT R4, R56, R83, RZ, 0x3c, !PT ;  /* 0x0000005338047212 */ /* 0x000fe400078e3cff */
[----:B------:R-:W-:Y:S01]  /*c090*/  LOP3.LUT R10, R5, R10, RZ, 0x3c, !PT ;  /* 0x0000000a050a7212 */ /* 0x000fe200078e3cff */
[----:B------:R-:W-:Y:S01]  /*c0a0*/  IMAD.X R5, RZ, RZ, R11, P6 ;  /* 0x000000ffff057224 */ /* 0x000fe200030e060b */
        /* <DEDUP_REMOVED lines=10> */
[----:B------:R-:W0:Y:S04]  /*c150*/  SHFL.IDX PT, R60, R25, R7, 0x1c1f ;  /* 0x001c1f07193c7589 */ /* 0x000e2800000e0000 */
[----:B------:R0:W-:Y:S04]  /*c160*/  SHFL.IDX PT, R59, R58, R7, 0x1c1f ;  /* 0x001c1f073a3b7589 */ /* 0x0001e800000e0000 */
[----:B------:R-:W-:Y:S04]  /*c170*/  SHFL.IDX PT, R57, R111, R24, 0x1c1f ;  /* 0x001c1f186f397589 */ /* 0x000fe800000e0000 */
[----:B------:R-:W-:Y:S04]  /*c180*/  SHFL.IDX PT, R101, R77, R24, 0x1c1f ;  /* 0x001c1f184d657589 */ /* 0x000fe800000e0000 */
[----:B------:R-:W-:Y:S04]  /*c190*/  SHFL.IDX PT, R44, R44, R7, 0x1c1f ;  /* 0x001c1f072c2c7589 */ /* 0x000fe800000e0000 */
[----:B------:R-:W-:Y:S04]  /*c1a0*/  SHFL.IDX PT, R66, R113, R24, 0x1c1f ;  /* 0x001c1f1871427589 */ /* 0x000fe800000e0000 */
[----:B------:R-:W-:Y:S01]  /*c1b0*/  SHFL.IDX PT, R70, R107, R24, 0x1c1f ;  /* 0x001c1f186b467589 */ /* 0x000fe200000e0000 */
[----:B0-----:R-:W-:-:S02]  /*c1c0*/  SEL R58, R55, R60, P0 ;  /* 0x0000003c373a7207 */ /* 0x001fc40000000000 */
[----:B------:R-:W-:Y:S01]  /*c1d0*/  SEL R60, R60, R55, P0 ;  /* 0x000000373c3c7207 */ /* 0x000fe20000000000 */
        /* <DEDUP_REMOVED lines=8> */
[----:B------:R-:W-:Y:S01]  /*c260*/  SHFL.IDX PT, R73, R32, R7, 0x1c1f ;  /* 0x001c1f0720497589 */ /* 0x000fe200000e0000 */
[----:B0-----:R-:W-:-:S03]  /*c270*/  SEL R55, R45, R66, P0 ;  /* 0x000000422d377207 */ /* 0x001fc60000000000 */
        /* <DEDUP_REMOVED lines=14> */
[----:B------:R-:W2:Y:S01]  /*c360*/  SHFL.IDX PT, R87, R53, R7, 0x1c1f ;  /* 0x001c1f0735577589 */ /* 0x000ea200000e0000 */
[----:B0-----:R-:W-:-:S03]  /*c370*/  SEL R61, R27, R6, P0 ;  /* 0x000000061b3d7207 */ /* 0x001fc60000000000 */
[----:B------:R0:W-:Y:S04]  /*c380*/  SHFL.IDX PT, R90, R52, R7, 0x1c1f ;  /* 0x001c1f07345a7589 */ /* 0x0001e800000e0000 */
[----:B------:R-:W-:Y:S04]  /*c390*/  SHFL.IDX PT, R8, R141, R24, 0x1c1f ;  /* 0x001c1f188d087589 */ /* 0x000fe800000e0000 */
[----:B------:R-:W-:Y:S01]  /*c3a0*/  SHFL.IDX PT, R12, R133, R24, 0x1c1f ;  /* 0x001c1f18850c7589 */ /* 0x000fe200000e0000 */
[----:B0-----:R-:W-:-:S03]  /*c3b0*/  SEL R52, R70, R43, P0 ;  /* 0x0000002b46347207 */ /* 0x001fc60000000000 */
[----:B------:R-:W-:Y:S04]  /*c3c0*/  SHFL.IDX PT, R84, R119, R24, 0x1c1f ;  /* 0x001c1f1877547589 */ /* 0x000fe800000e0000 */
[----:B------:R-:W-:Y:S01]  /*c3d0*/  SHFL.IDX PT, R92, R115, R24, 0x1c1f ;  /* 0x001c1f18735c7589 */ /* 0x000fe200000e0000 */
[----:B-1----:R-:W-:-:S03]  /*c3e0*/  SEL R49, R71, R32, P0 ;  /* 0x0000002047317207 */ /* 0x002fc60000000000 */
[----:B------:R-:W-:Y:S04]  /*c3f0*/  SHFL.IDX PT, R67, R109, R24, 0x1c1f ;  /* 0x001c1f186d437589 */ /* 0x000fe800000e0000 */
[----:B------:R0:W-:Y:S04]  /*c400*/  SHFL.IDX PT, R9, R29, R7, 0x1c1f ;  /* 0x001c1f071d097589 */ /* 0x0001e800000e0000 */
[----:B------:R-:W1:Y:S04]  /*c410*/  SHFL.IDX PT, R35, R35, R7, 0x1c1f ;  /* 0x001c1f0723237589 */ /* 0x000e6800000e0000 */
[----:B------:R2:W-:Y:S01]  /*c420*/  SHFL.IDX PT, R93, R39, R7, 0x1c1f ;  /* 0x001c1f07275d7589 */ /* 0x0005e200000e0000 */
[----:B0-----:R-:W-:-:S03]  /*c430*/  SEL R29, R59, R56, P0 ;  /* 0x000000383b1d7207 */ /* 0x001fc60000000000 */
[----:B------:R0:W3:Y:S04]  /*c440*/  SHFL.IDX PT, R28, R47, R7, 0x1c1f ;  /* 0x001c1f072f1c7589 */ /* 0x0000e800000e0000 */
[----:B------:R-:W4:Y:S01]  /*c450*/  SHFL.IDX PT, R37, R46, R7, 0x1c1f ;  /* 0x001c1f072e257589 */ /* 0x000f2200000e0000 */
[----:B--2---:R-:W-:-:S03]  /*c460*/  SEL R39, R87, R82, P0 ;  /* 0x0000005257277207 */ /* 0x004fc60000000000 */
[----:B------:R2:W-:Y:S01]  /*c470*/  SHFL.IDX PT, R38, R50, R7, 0x1c1f ;  /* 0x001c1f0732267589 */ /* 0x0005e200000e0000 */
[----:B0-----:R-:W-:-:S03]  /*c480*/  SEL R47, R32, R71, P0 ;  /* 0x00000047202f7207 */ /* 0x001fc60000000000 */
[----:B------:R-:W-:Y:S04]  /*c490*/  SHFL.IDX PT, R10, R137, R24, 0x1c1f ;  /* 0x001c1f18890a7589 */ /* 0x000fe800000e0000 */
[----:B------:R0:W4:Y:S01]  /*c4a0*/  SHFL.IDX PT, R11, R33, R7, 0x1c1f ;  /* 0x001c1f07210b7589 */ /* 0x00012200000e0000 */
[----:B-1----:R-:W-:Y:S02]  /*c4b0*/  SEL R71, R12, R35, P0 ;  /* 0x000000230c477207 */ /* 0x002fe40000000000 */
[----:B--2---:R-:W-:Y:S01]  /*c4c0*/  SEL R50, R43, R70, P0 ;  /* 0x000000462b327207 */ /* 0x004fe20000000000 */
[----:B------:R-:W1:Y:S01]  /*c4d0*/  SHFL.IDX PT, R79, R48, R7, 0x1c1f ;  /* 0x001c1f07304f7589 */ /* 0x000e6200000e0000 */
[----:B------:R-:W-:Y:S02]  /*c4e0*/  SEL R70, R72, R73, P0 ;  /* 0x0000004948467207 */ /* 0x000fe40000000000 */
[----:B------:R-:W-:Y:S01]  /*c4f0*/  SEL R43, R34, R75, P0 ;  /* 0x0000004b222b7207 */ /* 0x000fe20000000000 */
[----:B------:R2:W1:Y:S01]  /*c500*/  SHFL.IDX PT, R91, R54, R7, 0x1c1f ;  /* 0x001c1f07365b7589 */ /* 0x00046200000e0000 */
[----:B------:R-:W-:-:S02]  /*c510*/  SEL R72, R73, R72, P0 ;  /* 0x0000004849487207 */ /* 0x000fc40000000000 */
[----:B0-----:R-:W-:Y:S01]  /*c520*/  SEL R33, R56, R59, P0 ;  /* 0x0000003b38217207 */ /* 0x001fe20000000000 */
[----:B------:R-:W0:Y:S01]  /*c530*/  SHFL.IDX PT, R76, R127, R24, 0x1c1f ;  /* 0x001c1f187f4c7589 */ /* 0x000e2200000e0000 */
[----:B------:R-:W-:Y:S02]  /*c540*/  SEL R56, R57, R44, P0 ;  /* 0x0000002c39387207 */ /* 0x000fe40000000000 */
[----:B------:R-:W-:Y:S01]  /*c550*/  SEL R59, R6, R27, P0 ;  /* 0x0000001b063b7207 */ /* 0x000fe20000000000 */
[----:B------:R-:W-:Y:S01]  /*c560*/  SHFL.IDX PT, R80, R123, R24, 0x1c1f ;  /* 0x001c1f187b507589 */ /* 0x000fe200000e0000 */
[----:B---3--:R-:W-:Y:S02]  /*c570*/  SEL R53, R67, R28, P0 ;  /* 0x0000001c43357207 */ /* 0x008fe40000000000 */
[----:B--2---:R-:W-:Y:S01]  /*c580*/  SEL R54, R44, R57, P0 ;  /* 0x000000392c367207 */ /* 0x004fe20000000000 */
[----:B------:R-:W-:Y:S01]  /*c590*/  SHFL.IDX PT, R5, R121, R24, 0x1c1f ;  /* 0x001c1f1879057589 */ /* 0x000fe200000e0000 */
[----:B------:R-:W-:-:S02]  /*c5a0*/  SEL R57, R66, R45, P0 ;  /* 0x0000002d42397207 */ /* 0x000fc40000000000 */
[----:B------:R-:W-:Y:S01]  /*c5b0*/  SEL R45, R75, R34, P0 ;  /* 0x000000224b2d7207 */ /* 0x000fe20000000000 */
[----:B------:R-:W-:Y:S01]  /*c5c0*/  SHFL.IDX PT, R4, R117, R24, 0x1c1f ;  /* 0x001c1f1875047589 */ /* 0x000fe200000e0000 */
[----:B------:R-:W-:Y:S02]  /*c5d0*/  SEL R66, R68, R69, P0 ;  /* 0x0000004544427207 */ /* 0x000fe40000000000 */
[----:B------:R-:W-:Y:S01]  /*c5e0*/  SEL R34, R90, R89, P0 ;  /* 0x000000595a227207 */ /* 0x000fe20000000000 */
[----:B------:R2:W3:Y:S01]  /*c5f0*/  SHFL.IDX PT, R81, R36, R7, 0x1c1f ;  /* 0x001c1f0724517589 */ /* 0x0004e200000e0000 */
[----:B------:R-:W-:Y:S02]  /*c600*/  SEL R51, R28, R67, P0 ;  /* 0x000000431c337207 */ /* 0x000fe40000000000 */
[----:B------:R-:W-:Y:S01]  /*c610*/  SEL R68, R69, R68, P0 ;  /* 0x0000004445447207 */ /* 0x000fe20000000000 */
[----:B------:R-:W3:Y:S01]  /*c620*/  SHFL.IDX PT, R86, R42, R7, 0x1c1f ;  /* 0x001c1f072a567589 */ /* 0x000ee200000e0000 */
[----:B----4-:R-:W-:-:S02]  /*c630*/  SEL R48, R74, R37, P0 ;  /* 0x000000254a307207 */ /* 0x010fc40000000000 */
[----:B------:R-:W-:Y:S01]  /*c640*/  SEL R46, R37, R74, P0 ;  /* 0x0000004a252e7207 */ /* 0x000fe20000000000 */
[----:B------:R4:W3:Y:S01]  /*c650*/  SHFL.IDX PT, R25, R41, R7, 0x1c1f ;  /* 0x001c1f0729197589 */ /* 0x0008e200000e0000 */
[----:B------:R-:W-:Y:S02]  /*c660*/  SEL R73, R35, R12, P0 ;  /* 0x0000000c23497207 */ /* 0x000fe40000000000 */
[----:B--2---:R-:W-:Y:S01]  /*c670*/  SEL R36, R89, R90, P0 ;  /* 0x0000005a59247207 */ /* 0x004fe20000000000 */
[----:B------:R-:W2:Y:S01]  /*c680*/  SHFL.IDX PT, R13, R129, R24, 0x1c1f ;  /* 0x001c1f18810d7589 */ /* 0x000ea200000e0000 */
[----:B------:R-:W-:Y:S02]  /*c690*/  SEL R90, R92, R93, P0 ;  /* 0x0000005d5c5a7207 */ /* 0x000fe40000000000 */
[----:B------:R-:W-:Y:S01]  /*c6a0*/  SEL R67, R10, R11, P0 ;  /* 0x0000000b0a437207 */ /* 0x000fe20000000000 */
[----:B------:R-:W-:Y:S01]  /*c6b0*/  SHFL.IDX PT, R15, R125, R24, 0x1c1f ;  /* 0x001c1f187d0f7589 */ /* 0x000fe200000e0000 */
[----:B------:R-:W-:-:S02]  /*c6c0*/  SEL R69, R11, R10, P0 ;  /* 0x0000000a0b457207 */ /* 0x000fc40000000000 */
[----:B----4-:R-:W-:Y:S01]  /*c6d0*/  SEL R41, R82, R87, P0 ;  /* 0x0000005752297207 */ /* 0x010fe20000000000 */
[----:B------:R-:W-:Y:S01]  /*c6e0*/  SHFL.IDX PT, R105, R105, R24, 0x1c1f ;  /* 0x001c1f1869697589 */ /* 0x000fe200000e0000 */
[----:B------:R-:W-:Y:S02]  /*c6f0*/  SEL R82, R84, R85, P0 ;  /* 0x0000005554527207 */ /* 0x000fe40000000000 */
[----:B-1----:R-:W-:Y:S01]  /*c700*/  SEL R44, R78, R79, P0 ;  /* 0x0000004f4e2c7207 */ /* 0x002fe20000000000 */
[----:B------:R1:W4:Y:S01]  /*c710*/  SHFL.IDX PT, R24, R40, R7, 0x1c1f ;  /* 0x001c1f0728187589 */ /* 0x00032200000e0000 */
[----:B------:R-:W-:Y:S02]  /*c720*/  SEL R42, R79, R78, P0 ;  /* 0x0000004e4f2a7207 */ /* 0x000fe40000000000 */
[----:B------:R-:W-:Y:S01]  /*c730*/  SEL R37, R88, R91, P0 ;  /* 0x0000005b58257207 */ /* 0x000fe20000000000 */
[----:B------:R0:W-:Y:S01]  /*c740*/  SHFL.IDX PT, R104, R63, R7, 0x1c1f ;  /* 0x001c1f073f687589 */ /* 0x0001e200000e0000 */
[----:B------:R-:W-:-:S02]  /*c750*/  SEL R35, R91, R88, P0 ;  /* 0x000000585b237207 */ /* 0x000fc40000000000 */
[----:B------:R-:W-:Y:S01]  /*c760*/  SEL R84, R85, R84, P0 ;  /* 0x0000005455547207 */ /* 0x000fe20000000000 */
[----:B------:R3:W4:Y:S01]  /*c770*/  SHFL.IDX PT, R103, R62, R7, 0x1c1f ;  /* 0x001c1f073e677589 */ /* 0x00072200000e0000 */
[----:B------:R-:W-:Y:S02]  /*c780*/  SEL R92, R93, R92, P0 ;  /* 0x0000005c5d5c7207 */ /* 0x000fe40000000000 */
[----:B-1----:R-:W-:Y:S01]  /*c790*/  SEL R40, R83, R38, P0 ;  /* 0x0000002653287207 */ /* 0x002fe20000000000 */
[----:B------:R1:W4:Y:S01]  /*c7a0*/  SHFL.IDX PT, R106, R64, R7, 0x1c1f ;  /* 0x001c1f07406a7589 */ /* 0x00032200000e0000 */
[----:B------:R-:W-:Y:S02]  /*c7b0*/  SEL R38, R38, R83, P0 ;  /* 0x0000005326267207 */ /* 0x000fe40000000000 */
[----:B0-----:R-:W-:Y:S02]  /*c7c0*/  SEL R63, R8, R9, P0 ;  /* 0x00000009083f7207 */ /* 0x001fe40000000000 */
[----:B------:R-:W-:-:S02]  /*c7d0*/  SEL R74, R76, R77, P0 ;  /* 0x0000004d4c4a7207 */ /* 0x000fc40000000000 */
[----:B---3--:R-:W-:Y:S02]  /*c7e0*/  SEL R62, R65, R26, P0 ;  /* 0x0000001a413e7207 */ /* 0x008fe40000000000 */
[----:B------:R-:W-:Y:S02]  /*c7f0*/  SEL R78, R80, R81, P0 ;  /* 0x00000051504e7207 */ /* 0x000fe40000000000 */
[----:B-1----:R-:W-:Y:S02]  /*c800*/  SEL R64, R26, R65, P0 ;  /* 0x000000411a407207 */ /* 0x002fe40000000000 */
[----:B------:R-:W-:Y:S02]  /*c810*/  SEL R65, R9, R8, P0 ;  /* 0x0000000809417207 */ /* 0x000fe40000000000 */
[----:B------:R-:W-:Y:S02]  /*c820*/  SEL R83, R5, R86, P0 ;  /* 0x0000005605537207 */ /* 0x000fe40000000000 */
[----:B------:R-:W-:-:S02]  /*c830*/  SEL R85, R86, R5, P0 ;  /* 0x0000000556557207 */ /* 0x000fc40000000000 */
[----:B------:R-:W-:Y:S02]  /*c840*/  SEL R91, R4, R25, P0 ;  /* 0x00000019045b7207 */ /* 0x000fe40000000000 */
[----:B------:R-:W-:Y:S02]  /*c850*/  SEL R93, R25, R4, P0 ;  /* 0x00000004195d7207 */ /* 0x000fe40000000000 */
[----:B------:R-:W-:Y:S02]  /*c860*/  SEL R76, R77, R76, P0 ;  /* 0x0000004c4d4c7207 */ /* 0x000fe40000000000 */
[----:B------:R-:W-:Y:S02]  /*c870*/  SEL R80, R81, R80, P0 ;  /* 0x0000005051507207 */ /* 0x000fe40000000000 */
[----:B------:R-:W-:Y:S02]  /*c880*/  F2FP.BF16.F32.PACK_AB R4, R59, R58 ;  /* 0x0000003a3b04723e */ /* 0x000fe400000010ff */
[----:B------:R-:W-:-:S02]  /*c890*/  F2FP.BF16.F32.PACK_AB R5, R57, R56 ;  /* 0x000000383905723e */ /* 0x000fc400000010ff */
[----:B------:R-:W-:Y:S02]  /*c8a0*/  F2FP.BF16.F32.PACK_AB R6, R61, R60 ;  /* 0x0000003c3d06723e */ /* 0x000fe400000010ff */
[----:B------:R-:W-:Y:S02]  /*c8b0*/  F2FP.BF16.F32.PACK_AB R7, R55, R54 ;  /* 0x000000363707723e */ /* 0x000fe400000010ff */
[----:B--2---:R-:W-:Y:S02]  /*c8c0*/  SEL R75, R13, R14, P0 ;  /* 0x0000000e0d4b7207 */ /* 0x004fe40000000000 */
[----:B------:R-:W-:Y:S01]  /*c8d0*/  SEL R77, R14, R13, P0 ;  /* 0x0000000d0e4d7207 */ /* 0x000fe20000000000 */
[----:B------:R0:W-:Y:S01]  /*c8e0*/  STSM.16.M88.4 [R99], R4 ;  /* 0x0000000463007844 */ /* 0x0001e20000000200 */
[----:B----4-:R-:W-:Y:S02]  /*c8f0*/  SEL R79, R15, R24, P0 ;  /* 0x000000180f4f7207 */ /* 0x010fe40000000000 */
[----:B------:R-:W-:-:S02]  /*c900*/  SEL R81, R24, R15, P0 ;  /* 0x0000000f18517207 */ /* 0x000fc40000000000 */
[----:B------:R-:W-:Y:S02]  /*c910*/  F2FP.BF16.F32.PACK_AB R8, R63, R62 ;  /* 0x0000003e3f08723e */ /* 0x000fe400000010ff */
[----:B------:R-:W-:Y:S02]  /*c920*/  F2FP.BF16.F32.PACK_AB R9, R53, R52 ;  /* 0x000000343509723e */ /* 0x000fe400000010ff */
[----:B------:R-:W-:Y:S02]  /*c930*/  F2FP.BF16.F32.PACK_AB R10, R65, R64 ;  /* 0x00000040410a723e */ /* 0x000fe400000010ff */
[----:B------:R-:W-:Y:S02]  /*c940*/  F2FP.BF16.F32.PACK_AB R11, R51, R50 ;  /* 0x00000032330b723e */ /* 0x000fe400000010ff */
[----:B------:R-:W-:Y:S02]  /*c950*/  F2FP.BF16.F32.PACK_AB R12, R67, R66 ;  /* 0x00000042430c723e */ /* 0x000fe400000010ff */
[----:B------:R-:W-:Y:S01]  /*c960*/  F2FP.BF16.F32.PACK_AB R13, R49, R48 ;  /* 0x00000030310d723e */ /* 0x000fe200000010ff */
[----:B------:R-:W-:Y:S01]  /*c970*/  STSM.16.M88.4 [R100], R8 ;  /* 0x0000000864007844 */ /* 0x000fe20000000200 */
[----:B------:R-:W-:Y:S01]  /*c980*/  F2FP.BF16.F32.PACK_AB R14, R69, R68 ;  /* 0x00000044450e723e */ /* 0x000fe200000010ff */
[----:B0-----:R-:W-:Y:S01]  /*c990*/  IMAD.U32 R99, RZ, RZ, UR9 ;  /* 0x00000009ff637e24 */ /* 0x001fe2000f8e00ff */
[----:B------:R-:W-:-:S02]  /*c9a0*/  F2FP.BF16.F32.PACK_AB R15, R47, R46 ;  /* 0x0000002e2f0f723e */ /* 0x000fc400000010ff */
[----:B------:R-:W-:Y:S02]  /*c9b0*/  F2FP.BF16.F32.PACK_AB R24, R71, R70 ;  /* 0x000000464718723e */ /* 0x000fe400000010ff */
[----:B------:R-:W-:Y:S01]  /*c9c0*/  F2FP.BF16.F32.PACK_AB R25, R45, R44 ;  /* 0x0000002c2d19723e */ /* 0x000fe200000010ff */
[----:B------:R-:W-:Y:S01]  /*c9d0*/  STSM.16.M88.4 [R97], R12 ;  /* 0x0000000c61007844 */ /* 0x000fe20000000200 */
[----:B------:R-:W-:Y:S02]  /*c9e0*/  F2FP.BF16.F32.PACK_AB R26, R73, R72 ;  /* 0x00000048491a723e */ /* 0x000fe400000010ff */
[----:B------:R-:W-:Y:S02]  /*c9f0*/  F2FP.BF16.F32.PACK_AB R27, R43, R42 ;  /* 0x0000002a2b1b723e */ /* 0x000fe400000010ff */
[----:B------:R-:W-:Y:S02]  /*ca00*/  SEL R86, R102, R103, P0 ;  /* 0x0000006766567207 */ /* 0x000fe40000000000 */
[----:B------:R-:W-:Y:S01]  /*ca10*/  SEL R88, R103, R102, P0 ;  /* 0x0000006667587207 */ /* 0x000fe20000000000 */
[----:B------:R0:W-:Y:S01]  /*ca20*/  STSM.16.M88.4 [R98], R24 ;  /* 0x0000001862007844 */ /* 0x0001e20000000200 */
[----:B------:R-:W-:-:S02]  /*ca30*/  SEL R87, R101, R104, P0 ;  /* 0x0000006865577207 */ /* 0x000fc40000000000 */
[----:B------:R-:W-:Y:S02]  /*ca40*/  SEL R89, R104, R101, P0 ;  /* 0x0000006568597207 */ /* 0x000fe40000000000 */
[----:B------:R-:W-:Y:S02]  /*ca50*/  SEL R32, R105, R106, P0 ;  /* 0x0000006a69207207 */ /* 0x000fe40000000000 */
[----:B------:R-:W-:Y:S02]  /*ca60*/  SEL R28, R106, R105, P0 ;  /* 0x000000696a1c7207 */ /* 0x000fe40000000000 */
[----:B------:R-:W-:Y:S02]  /*ca70*/  F2FP.BF16.F32.PACK_AB R4, R75, R74 ;  /* 0x0000004a4b04723e */ /* 0x000fe400000010ff */
[----:B------:R-:W-:Y:S02]  /*ca80*/  F2FP.BF16.F32.PACK_AB R5, R41, R40 ;  /* 0x000000282905723e */ /* 0x000fe400000010ff */
[----:B------:R-:W-:-:S02]  /*ca90*/  F2FP.BF16.F32.PACK_AB R6, R77, R76 ;  /* 0x0000004c4d06723e */ /* 0x000fc400000010ff */
[----:B------:R-:W-:Y:S01]  /*caa0*/  F2FP.BF16.F32.PACK_AB R7, R39, R38 ;  /* 0x000000262707723e */ /* 0x000fe200000010ff */
[----:B0-----:R-:W-:Y:S01]  /*cab0*/  IMAD.U32 R98, RZ, RZ, UR8 ;  /* 0x00000008ff627e24 */ /* 0x001fe2000f8e00ff */
[----:B------:R-:W-:Y:S01]  /*cac0*/  F2FP.BF16.F32.PACK_AB R8, R79, R78 ;  /* 0x0000004e4f08723e */ /* 0x000fe200000010ff */
[----:B------:R-:W-:Y:S01]  /*cad0*/  ULDC.64 UR8, c[0x0][0xc08] ;  /* 0x0003020000087ab9 */ /* 0x000fe20000000a00 */
        /* <DEDUP_REMOVED lines=12> */
[----:B------:R-:W-:Y:S01]  /*cba0*/  F2FP.BF16.F32.PACK_AB R26, R93, R92 ;  /* 0x0000005c5d1a723e */ /* 0x000fe200000010ff */
[----:B0-----:R-:W0:Y:S01]  /*cbb0*/  LDC R94, c[0x0][0xbe8] ;  /* 0x0002fa00ff5e7b82 */ /* 0x001e220000000800 */
[----:B------:R-:W-:-:S02]  /*cbc0*/  F2FP.BF16.F32.PACK_AB R27, R29, R28 ;  /* 0x0000001c1d1b723e */ /* 0x000fc400000010ff */
[----:B------:R-:W-:-:S03]  /*cbd0*/  ISETP.NE.U32.AND P0, PT, RZ, UR10, PT ;  /* 0x0000000aff007c0c */ /* 0x000fc6000bf05070 */
[----:B------:R3:W-:Y:S02]  /*cbe0*/  STSM.16.M88.4 [R96], R24 ;  /* 0x0000001860007844 */ /* 0x0007e40000000200 */
[----:B------:R-:W-:Y:S01]  /*cbf0*/  BAR.SYNC.DEFER_BLOCKING 0x1, 0x100 ;  /* 0x0044000000007b1d */ /* 0x000fe20000010000 */
[----:B------:R-:W-:-:S13]  /*cc00*/  ISETP.NE.AND.EX P0, PT, RZ, UR11, PT, P0 ;  /* 0x0000000bff007c0c */ /* 0x000fda000bf05300 */
[----:B------:R-:W4:Y:S01]  /*cc10*/  @P0 LDG.E R97, desc[UR56][R98.64] ;  /* 0x0000003862610981 */ /* 0x000f22000c1e1900 */
[----:B------:R-:W-:Y:S01]  /*cc20*/  UISETP.NE.U32.AND UP0, UPT, UR8, URZ, UPT ;  /* 0x0000003f0800728c */ /* 0x000fe2000bf05070 */
[----:B0-----:R-:W-:Y:S01]  /*cc30*/  ISETP.NE.AND P1, PT, R94, 0x1, PT ;  /* 0x000000015e00780c */ /* 0x001fe20003f25270 */
[----:B------:R-:W-:Y:S02]  /*cc40*/  ULDC UR4, c[0x0][0xa88] ;  /* 0x0002a20000047ab9 */ /* 0x000fe40000000800 */
[----:B------:R-:W-:Y:S01]  /*cc50*/  UISETP.NE.AND.EX UP0, UPT, UR9, URZ, UPT, UP0 ;  /* 0x0000003f0900728c */ /* 0x000fe2000bf05300 */
[----:B-1----:R-:W-:Y:S01]  /*cc60*/  IMAD.U32 R9, RZ, RZ, UR4 ;  /* 0x00000004ff097e24 */ /* 0x002fe2000f8e00ff */
[----:B------:R-:W-:-:S04]  /*cc70*/  UMOV UR16, 0x9b8 ;  /* 0x000009b800107882 */ /* 0x000fc80000000000 */
[----:B------:R-:W-:-:S04]  /*cc80*/  PLOP3.LUT P4, PT, PT, PT, UP0, 0x80, 0x0 ;  /* 0x000000000000781c */ /* 0x000fc80003f8f008 */
[----:B------:R-:W0:Y:S01]  /*cc90*/  @P1 LDC R6, c[0x0][0xbec] ;  /* 0x0002fb00ff061b82 */ /* 0x000e220000000800 */
[----:B------:R-:W-:-:S04]  /*cca0*/  @UP0 ULEA UR8, UP1, UR36, UR8, 0x2 ;  /* 0x0000000824080291 */ /* 0x000fc8000f82103f */
[----:B------:R-:W-:Y:S02]  /*ccb0*/  @UP0 ULEA.HI.X UR9, UR36, UR9, UR37, 0x2, UP1 ;  /* 0x0000000924090291 */ /* 0x000fe400088f1425 */
[----:B------:R-:W-:Y:S01]  /*ccc0*/  UISETP.GT.AND UP1, UPT, UR47, 0x1, UPT ;  /* 0x000000012f00788c */ /* 0x000fe2000bf24270 */
[----:B------:R-:W1:Y:S01]  /*ccd0*/  @P1 LDC R11, c[0x0][0xbf0] ;  /* 0x0002fc00ff0b1b82 */ /* 0x000e620000000800 */
[----:B------:R-:W-:Y:S02]  /*cce0*/  IMAD.U32 R4, RZ, RZ, UR8 ;  /* 0x00000008ff047e24 */ /* 0x000fe4000f8e00ff */
[----:B------:R-:W-:Y:S01]  /*ccf0*/  USEL UR16, UR16, 0x978, UP1 ;  /* 0x0000097810107887 */ /* 0x000fe20008800000 */
[----:B------:R-:W-:Y:S01]  /*cd00*/  IMAD.U32 R5, RZ, RZ, UR9 ;  /* 0x00000009ff057e24 */ /* 0x000fe2000f8e00ff */
[----:B------:R-:W-:Y:S01]  /*cd10*/  UISETP.NE.U32.AND UP0, UPT, UR10, URZ, UPT ;  /* 0x0000003f0a00728c */ /* 0x000fe2000bf05070 */
[----:B--2---:R-:W-:Y:S01]  /*cd20*/  VIADD R13, R18, UR38 ;  /* 0x00000026120d7c36 */ /* 0x004fe20008000000 */
[----:B------:R-:W-:-:S02]  /*cd30*/  UMOV UR4, URZ ;  /* 0x0000003f00047c82 */ /* 0x000fc40008000000 */
[----:B------:R-:W-:Y:S01]  /*cd40*/  UISETP.NE.AND.EX UP0, UPT, UR11, URZ, UPT, UP0 ;  /* 0x0000003f0b00728c */ /* 0x000fe2000bf05300 */
[----:B------:R0:W5:Y:S01]  /*cd50*/  @P4 LDG.E R9, desc[UR56][R4.64] ;  /* 0x0000003804094981 */ /* 0x000162000c1e1900 */
[----:B------:R-:W-:Y:S01]  /*cd60*/  USEL UR7, UR39, URZ, UP1 ;  /* 0x0000003f27077287 */ /* 0x000fe20008800000 */
[----:B------:R-:W-:Y:S01]  /*cd70*/  IMAD.MOV.U32 R7, RZ, RZ, R13 ;  /* 0x000000ffff077224 */ /* 0x000fe200078e000d */
[----:B------:R-:W-:Y:S02]  /*cd80*/  USEL UR36, UR36, URZ, !UP0 ;  /* 0x0000003f24247287 */ /* 0x000fe4000c000000 */
[----:B------:R-:W-:Y:S01]  /*cd90*/  ULDC.64 UR10, c[0x0][UR16+0x218] ;  /* 0x00008600100a7abb */ /* 0x000fe20008000a00 */
[----:B------:R-:W-:Y:S01]  /*cda0*/  ULDC.64 UR14, c[0x0][UR16+0x228] ;  /* 0x00008a00100e7abb */ /* 0x000fe20008000a00 */
[----:B------:R-:W-:Y:S01]  /*cdb0*/  ULDC.64 UR12, c[0x0][UR16+0x220] ;  /* 0x00008800100c7abb */ /* 0x000fe20008000a00 */
[----:B------:R-:W-:Y:S02]  /*cdc0*/  UIMAD.WIDE.U32 UR8, UR10, UR44, URZ ;  /* 0x0000002c0a0872a5 */ /* 0x000fe4000f8e003f */
[----:B------:R-:W-:Y:S01]  /*cdd0*/  UIMAD.WIDE.U32 UR18, UR14, UR7, URZ ;  /* 0x000000070e1272a5 */ /* 0x000fe2000f8e003f */
[----:B0-----:R-:W-:Y:S01]  /*cde0*/  @P1 IMAD.HI.U32 R4, R13, R6, RZ ;  /* 0x000000060d041227 */ /* 0x001fe200078e00ff */
[----:B------:R-:W-:-:S02]  /*cdf0*/  UIMAD UR10, UR11, UR44, URZ ;  /* 0x0000002c0b0a72a4 */ /* 0x000fc4000f8e023f */
[----:B------:R-:W-:Y:S02]  /*ce00*/  UIMAD UR14, UR15, UR7, URZ ;  /* 0x000000070f0e72a4 */ /* 0x000fe4000f8e023f */
[----:B------:R-:W-:Y:S01]  /*ce10*/  USEL UR37, UR37, URZ, !UP0 ;  /* 0x0000003f25257287 */ /* 0x000fe2000c000000 */
[----:B-1----:R-:W-:Y:S01]  /*ce20*/  @P1 SHF.R.U32.HI R7, RZ, R11, R4 ;  /* 0x0000000bff071219 */ /* 0x002fe20000011604 */
[----:B------:R-:W-:Y:S01]  /*ce30*/  UIMAD UR7, UR13, UR36, URZ ;  /* 0x000000240d0772a4 */ /* 0x000fe2000f8e023f */
[----:B------:R-:W-:Y:S01]  /*ce40*/  IMAD.U32 R4, RZ, RZ, UR18 ;  /* 0x00000012ff047e24 */ /* 0x000fe2000f8e00ff */
[----:B------:R-:W-:Y:S01]  /*ce50*/  UIADD3 UR9, UR9, UR10, URZ ;  /* 0x0000000a09097290 */ /* 0x000fe2000fffe03f */
[----:B------:R-:W-:Y:S01]  /*ce60*/  IMAD.U32 R5, RZ, RZ, UR19 ;  /* 0x00000013ff057e24 */ /* 0x000fe2000f8e00ff */
[----:B------:R-:W-:Y:S01]  /*ce70*/  UIMAD.WIDE.U32 UR10, UR12, UR36, URZ ;  /* 0x000000240c0a72a5 */ /* 0x000fe2000f8e003f */
[--C-:B------:R-:W-:Y:S01]  /*ce80*/  IMAD.MOV R11, RZ, RZ, -R7.reuse ;  /* 0x000000ffff0b7224 */ /* 0x100fe200078e0a07 */
[----:B------:R-:W-:Y:S01]  /*ce90*/  UIMAD UR7, UR12, UR37, UR7 ;  /* 0x000000250c0772a4 */ /* 0x000fe2000f8e0207 */
[----:B------:R-:W-:Y:S01]  /*cea0*/  SHF.R.S32.HI R5, RZ, 0x1f, R7 ;  /* 0x0000001fff057819 */ /* 0x000fe20000011407 */
[----:B------:R-:W-:Y:S01]  /*ceb0*/  UIADD3 UR14, UR19, UR14, URZ ;  /* 0x0000000e130e7290 */ /* 0x000fe2000fffe03f */
[----:B------:R-:W-:Y:S01]  /*cec0*/  IMAD R11, R94, R11, R13 ;  /* 0x0000000b5e0b7224 */ /* 0x000fe200078e020d */
[----:B------:R-:W-:-:S04]  /*ced0*/  UIADD3 UR7, UR11, UR7, URZ ;  /* 0x000000070b077290 */ /* 0x000fc8000fffe03f */
[----:B------:R-:W-:Y:S01]  /*cee0*/  IMAD.U32 R8, RZ, RZ, UR14 ;  /* 0x0000000eff087e24 */ /* 0x000fe2000f8e00ff */
        /* <DEDUP_REMOVED lines=17> */
[----:B---3--:R-:W-:Y:S08]  /*d000*/  @P4 BRA `(.L_x_2815) ;  /* 0x0000000000104947 */ /* 0x008ff00003800000 */
[----:B------:R-:W-:Y:S05]  /*d010*/  @!P0 BRA `(.L_x_2815) ;  /* 0x00000000000c8947 */ /* 0x000fea0003800000 */
[----:B------:R-:W2:Y:S04]  /*d020*/  LDG.E R4, desc[UR56][R98.64] ;  /* 0x0000003862047981 */ /* 0x000ea8000c1e1900 */
[----:B-----5:R-:W2:Y:S02]  /*d030*/  LDG.E R9, desc[UR56][R98.64+0x4] ;  /* 0x0000043862097981 */ /* 0x020ea4000c1e1900 */
[----:B--2---:R-:W-:-:S07]  /*d040*/  IMAD.IADD R9, R9, 0x1, -R4 ;  /* 0x0000000109097824 */ /* 0x004fce00078e0a04 */
.L_x_2815:
        /* <DEDUP_REMOVED lines=35> */
[----:B------:R-:W5:Y:S01]  /*d280*/  LD.E.128 R8, desc[UR56][R8.64] ;  /* 0x0000003808087980 */ /* 0x000f62000c101d00 */
[----:B------:R-:W-:Y:S01]  /*d290*/  LOP3.LUT R24, R25, 0x380, RZ, 0xc0, !PT ;  /* 0x0000038019187812 */ /* 0x000fe200078ec0ff */
[----:B------:R-:W-:Y:S01]  /*d2a0*/  IMAD.X R45, RZ, RZ, R21, P6 ;  /* 0x000000ffff2d7224 */ /* 0x000fe200030e0615 */
[----:B------:R-:W-:-:S02]  /*d2b0*/  LOP3.LUT R32, R33, 0x380, RZ, 0xc0, !PT ;  /* 0x0000038021207812 */ /* 0x000fc400078ec0ff */
[----:B------:R-:W-:Y:S02]  /*d2c0*/  LOP3.LUT R36, R37, 0x380, RZ, 0xc0, !PT ;  /* 0x0000038025247812 */ /* 0x000fe400078ec0ff */
[----:B------:R-:W-:Y:S02]  /*d2d0*/  LOP3.LUT R40, R41, 0x380, RZ, 0xc0, !PT ;  /* 0x0000038029287812 */ /* 0x000fe400078ec0ff */
[----:B------:R-:W-:Y:S02]  /*d2e0*/  SHF.R.U64 R7, R7, 0x3, RZ ;  /* 0x0000000307077819 */ /* 0x000fe400000012ff */
[----:B------:R-:W-:Y:S02]  /*d2f0*/  LOP3.LUT R0, R5, 0x380, RZ, 0xc0, !PT ;  /* 0x0000038005007812 */ /* 0x000fe400078ec0ff */
[----:B------:R-:W-:Y:S02]  /*d300*/  SHF.R.U64 R12, R12, 0x3, RZ ;  /* 0x000000030c0c7819 */ /* 0x000fe400000012ff */
[----:B------:R-:W-:-:S02]  /*d310*/  SHF.R.U64 R24, R24, 0x3, RZ ;  /* 0x0000000318187819 */ /* 0x000fc400000012ff */
[----:B------:R-:W-:Y:S02]  /*d320*/  SHF.R.U64 R32, R32, 0x3, RZ ;  /* 0x0000000320207819 */ /* 0x000fe400000012ff */
[----:B------:R-:W-:Y:S02]  /*d330*/  SHF.R.U64 R36, R36, 0x3, RZ ;  /* 0x0000000324247819 */ /* 0x000fe400000012ff */
        /* <DEDUP_REMOVED lines=22> */
[----:B------:R-:W-:Y:S01]  /*d4a0*/  VIADD R2, R0, UR38 ;  /* 0x0000002600027c36 */ /* 0x000fe20008000000 */
[----:B------:R-:W5:Y:S02]  /*d4b0*/  LD.E.128 R32, desc[UR56][R32.64] ;  /* 0x0000003820207980 */ /* 0x000f64000c101d00 */
[----:B------:R-:W-:-:S02]  /*d4c0*/  UIMAD.WIDE.U32 UR8, UR44, UR10, UR8 ;  /* 0x0000000a2c0872a5 */ /* 0x000fc4000f8e0008 */
[----:B------:R-:W-:Y:S01]  /*d4d0*/  USHF.R.S32.HI UR4, URZ, 0x1f, UR36 ;  /* 0x0000001f3f047899 */ /* 0x000fe20008011424 */
[----:B------:R-:W5:Y:S01]  /*d4e0*/  LD.E.128 R36, desc[UR56][R36.64] ;  /* 0x0000003824247980 */ /* 0x000f62000c101d00 */
[----:B------:R-:W-:-:S03]  /*d4f0*/  UIMAD UR9, UR44, UR11, UR9 ;  /* 0x0000000b2c0972a4 */ /* 0x000fc6000f8e0209 */
[----:B------:R-:W-:Y:S01]  /*d500*/  ULDC.64 UR10, c[0x0][0xaf0] ;  /* 0x0002bc00000a7ab9 */ /* 0x000fe20000000a00 */
[----:B------:R-:W5:Y:S01]  /*d510*/  LD.E.128 R40, desc[UR56][R40.64] ;  /* 0x0000003828287980 */ /* 0x000f62000c101d00 */
[----:B------:R-:W-:Y:S01]  /*d520*/  UIMAD UR4, UR4, UR10, URZ ;  /* 0x0000000a040472a4 */ /* 0x000fe2000f8e023f */
[----:B------:R-:W-:Y:S02]  /*d530*/  IMAD.MOV.U32 R29, RZ, RZ, R2 ;  /* 0x000000ffff1d7224 */ /* 0x000fe400078e0002 */
[----:B------:R-:W5:Y:S01]  /*d540*/  LD.E.128 R44, desc[UR56][R44.64] ;  /* 0x000000382c2c7980 */ /* 0x000f62000c101d00 */
[----:B------:R-:W-:Y:S01]  /*d550*/  UIMAD UR4, UR36, UR11, UR4 ;  /* 0x0000000b240472a4 */ /* 0x000fe2000f8e0204 */
[----:B-1----:R-:W-:Y:S01]  /*d560*/  @P1 IMAD.HI.U32 R0, R2, R21, RZ ;  /* 0x0000001502001227 */ /* 0x002fe200078e00ff */
[----:B------:R-:W-:Y:S01]  /*d570*/  UIMAD.WIDE.U32 UR36, UR36, UR10, UR8 ;  /* 0x0000000a242472a5 */ /* 0x000fe2000f8e0008 */
        /* <DEDUP_REMOVED lines=14> */
[----:B------:R-:W-:Y:S02]  /*d660*/  IMAD.U32 R20, RZ, RZ, UR36 ;  /* 0x00000024ff147e24 */ /* 0x000fe4000f8e00ff */
[----:B------:R-:W-:-:S02]  /*d670*/  IMAD.U32 R21, RZ, RZ, UR4 ;  /* 0x00000004ff157e24 */ /* 0x000fc4000f8e00ff */
[C---:B------:R-:W-:Y:S01]  /*d680*/  IMAD R51, R29.reuse, UR9, R0 ;  /* 0x000000091d337c24 */ /* 0x040fe2000f8e0200 */
[----:B------:R-:W-:Y:S01]  /*d690*/  SHF.R.S32.HI R0, RZ, 0x1f, R49 ;  /* 0x0000001fff007819 */ /* 0x000fe20000011431 */
[----:B------:R-:W-:Y:S01]  /*d6a0*/  IMAD.WIDE.U32 R20, R29, UR8, R20 ;  /* 0x000000081d147c25 */ /* 0x000fe2000f8e0014 */
[----:B------:R-:W-:-:S03]  /*d6b0*/  ULDC.64 UR8, c[0x0][0xad8] ;  /* 0x0002b60000087ab9 */ /* 0x000fc60000000a00 */
[----:B------:R-:W-:Y:S02]  /*d6c0*/  IMAD.IADD R21, R21, 0x1, R51 ;  /* 0x0000000115157824 */ /* 0x000fe400078e0233 */
[----:B------:R-:W-:Y:S02]  /*d6d0*/  IMAD R0, R0, UR8, RZ ;  /* 0x0000000800007c24 */ /* 0x000fe4000f8e02ff */
[----:B------:R-:W-:Y:S02]  /*d6e0*/  VIADD R53, R202, UR38 ;  /* 0x00000026ca357c36 */ /* 0x000fe40008000000 */
[C---:B------:R-:W-:Y:S02]  /*d6f0*/  IMAD R51, R49.reuse, UR9, R0 ;  /* 0x0000000931337c24 */ /* 0x040fe4000f8e0200 */
[----:B------:R-:W-:Y:S01]  /*d700*/  IMAD.WIDE.U32 R20, R49, UR8, R20 ;  /* 0x0000000831147c25 */ /* 0x000fe2000f8e0014 */
[----:B------:R-:W-:Y:S01]  /*d710*/  ISETP.GE.AND P2, PT, R53, R30, PT ;  /* 0x0000001e3500720c */ /* 0x000fe20003f46270 */
[----:B------:R-:W-:-:S02]  /*d720*/  ULDC.64 UR8, c[0x0][0xa80] ;  /* 0x0002a00000087ab9 */ /* 0x000fc40000000a00 */
[----:B------:R-:W-:Y:S01]  /*d730*/  IMAD.IADD R21, R21, 0x1, R51 ;  /* 0x0000000115157824 */ /* 0x000fe200078e0233 */
[C---:B------:R-:W-:Y:S01]  /*d740*/  LEA R0, P3, R20.reuse, UR8, 0x1 ;  /* 0x0000000814007c11 */ /* 0x040fe2000f8608ff */
[----:B------:R-:W-:Y:S02]  /*d750*/  VIADD R3, R3, 0x22820 ;  /* 0x0002282003037836 */ /* 0x000fe40000000000 */
[----:B------:R-:W-:Y:S01]  /*d760*/  VIADD R29, R53, 0x20 ;  /* 0x00000020351d7836 */ /* 0x000fe20000000000 */
[----:B------:R-:W-:Y:S02]  /*d770*/  LEA.HI.X R28, R20, UR9, R21, 0x1, P3 ;  /* 0x00000009141c7c11 */ /* 0x000fe400098f0c15 */
[----:B------:R-:W-:Y:S02]  /*d780*/  PRMT R3, RZ, 0x654, R3 ;  /* 0x00000654ff037816 */ /* 0x000fe40000000003 */
[-C--:B------:R-:W-:Y:S01]  /*d790*/  ISETP.GE.AND P0, PT, R29, R30.reuse, PT ;  /* 0x0000001e1d00720c */ /* 0x080fe20003f06270 */
[----:B------:R-:W-:Y:S01]  /*d7a0*/  VIADD R29, R53, 0x40 ;  /* 0x00000040351d7836 */ /* 0x000fe20000000000 */
[----:B-1----:R0:W-:Y:S01]  /*d7b0*/  SYNCS.ARRIVE.TRANS64.RED.A1T0 RZ, [R3+URZ], RZ ;  /* 0x000000ff03ff79a7 */ /* 0x0021e2000810043f */
[----:B------:R0:W1:Y:S01]  /*d7c0*/  SHFL.IDX PT, R20, R0, RZ, 0x181f ;  /* 0x00181fff00147589 */ /* 0x00006200000e0000 */
[----:B------:R-:W-:Y:S03]  /*d7d0*/  BSSY B1, `(.L_x_2817) ;  /* 0x000000d000017945 */ /* 0x000fe60003800000 */
[----:B------:R0:W2:Y:S01]  /*d7e0*/  SHFL.IDX PT, R21, R28, RZ, 0x181f ;  /* 0x00181fff1c157589 */ /* 0x0000a200000e0000 */
[----:B------:R-:W-:Y:S01]  /*d7f0*/  ISETP.GE.AND P1, PT, R29, R30, PT ;  /* 0x0000001e1d00720c */ /* 0x000fe20003f26270 */
[----:B------:R-:W-:-:S12]  /*d800*/  @P2 BRA `(.L_x_2818) ;  /* 0x0000000000242947 */ /* 0x000fd80003800000 */
[----:B------:R-:W-:Y:S02]  /*d810*/  ULDC UR4, c[0x0][0xac8] ;  /* 0x0002b20000047ab9 */ /* 0x000fe40000000800 */
[----:B------:R-:W-:Y:S02]  /*d820*/  ISETP.GE.AND P2, PT, R16, UR4, PT ;  /* 0x0000000410007c0c */ /* 0x000fe4000bf46270 */
[----:B------:R-:W-:-:S11]  /*d830*/  ISETP.GE.AND P3, PT, R19, UR4, PT ;  /* 0x0000000413007c0c */ /* 0x000fd6000bf66270 */
[CC--:B-1----:R-:W-:Y:S02]  /*d840*/  @!P2 LEA R2, P4, R16.reuse, R20.reuse, 0x1 ;  /* 0x000000141002a211 */ /* 0x0c2fe400078808ff */
[C---:B------:R-:W-:Y:S02]  /*d850*/  @!P3 LEA R20, P5, R19.reuse, R20, 0x1 ;  /* 0x000000141314b211 */ /* 0x040fe400078a08ff */
[-C--:B0-2---:R-:W-:Y:S02]  /*d860*/  @!P2 LEA.HI.X R3, R16, R21.reuse, R223, 0x1, P4 ;  /* 0x000000151003a211 */ /* 0x085fe400020f0cdf */
[----:B------:R-:W-:-:S03]  /*d870*/  @!P3 LEA.HI.X R21, R19, R21, R222, 0x1, P5 ;  /* 0x000000151315b211 */ /* 0x000fc600028f0cde */
[----:B-----5:R3:W-:Y:S04]  /*d880*/  @!P2 ST.E.128 desc[UR56][R2.64], R4 ;  /* 0x000000040200a985 */ /* 0x0207e8000c101d38 */
[----:B------:R3:W-:Y:S02]  /*d890*/  @!P3 ST.E.128 desc[UR56][R20.64], R32 ;  /* 0x000000201400b985 */ /* 0x0007e4000c101d38 */
.L_x_2818:
[----:B------:R-:W-:Y:S05]  /*d8a0*/  BSYNC B1 ;  /* 0x0000000000017941 */ /* 0x000fea0003800000 */
.L_x_2817:
[----:B---3-5:R3:W4:Y:S01]  /*d8b0*/  SHFL.IDX PT, R5, R28, 0x1, 0x181f ;  /* 0x00381f001c057f89 */ /* 0x02872200000e0000 */
[----:B------:R-:W-:Y:S03]  /*d8c0*/  BSSY B1, `(.L_x_2819) ;  /* 0x000000c000017945 */ /* 0x000fe60003800000 */
[----:B------:R3:W0:Y:S01]  /*d8d0*/  SHFL.IDX PT, R4, R0, 0x1, 0x181f ;  /* 0x00381f0000047f89 */ /* 0x00062200000e0000 */
[----:B------:R-:W-:Y:S05]  /*d8e0*/  @P0 BRA `(.L_x_2820) ;  /* 0x0000000000240947 */ /* 0x000fea0003800000 */
[----:B------:R-:W-:Y:S02]  /*d8f0*/  ULDC UR4, c[0x0][0xac8] ;  /* 0x0002b20000047ab9 */ /* 0x000fe40000000800 */
[----:B------:R-:W-:Y:S02]  /*d900*/  ISETP.GE.AND P3, PT, R16, UR4, PT ;  /* 0x0000000410007c0c */ /* 0x000fe4000bf66270 */
[----:B------:R-:W-:-:S11]  /*d910*/  ISETP.GE.AND P4, PT, R19, UR4, PT ;  /* 0x0000000413007c0c */ /* 0x000fd6000bf86270 */
[CC--:B0-----:R-:W-:Y:S02]  /*d920*/  @!P3 LEA R2, P0, R16.reuse, R4.reuse, 0x1 ;  /* 0x000000041002b211 */ /* 0x0c1fe400078008ff */
[C---:B------:R-:W-:Y:S02]  /*d930*/  @!P4 LEA R4, P2, R19.reuse, R4, 0x1 ;  /* 0x000000041304c211 */ /* 0x040fe400078408ff */
[-C--:B----4-:R-:W-:Y:S02]  /*d940*/  @!P3 LEA.HI.X R3, R16, R5.reuse, R223, 0x1, P0 ;  /* 0x000000051003b211 */ /* 0x090fe400000f0cdf */
[----:B------:R-:W-:-:S03]  /*d950*/  @!P4 LEA.HI.X R5, R19, R5, R222, 0x1, P2 ;  /* 0x000000051305c211 */ /* 0x000fc600010f0cde */
[----:B------:R0:W-:Y:S04]  /*d960*/  @!P3 ST.E.128 desc[UR56][R2.64], R8 ;  /* 0x000000080200b985 */ /* 0x0001e8000c101d38 */
[----:B------:R0:W-:Y:S02]  /*d970*/  @!P4 ST.E.128 desc[UR56][R4.64], R36 ;  /* 0x000000240400c985 */ /* 0x0001e4000c101d38 */
.L_x_2820:
[----:B------:R-:W-:Y:S05]  /*d980*/  BSYNC B1 ;  /* 0x0000000000017941 */ /* 0x000fea0003800000 */
.L_x_2819:
[----:B0---4-:R0:W4:Y:S01]  /*d990*/  SHFL.IDX PT, R5, R28, 0x2, 0x181f ;  /* 0x00581f001c057f89 */ /* 0x01112200000e0000 */
        /* <DEDUP_REMOVED lines=12> */
.L_x_2822:
[----:B------:R-:W-:Y:S05]  /*da60*/  BSYNC B1 ;  /* 0x0000000000017941 */ /* 0x000fea0003800000 */
.L_x_2821:
[----:B0-----:R-:W-:Y:S01]  /*da70*/  VIADD R3, R53, 0x60 ;  /* 0x0000006035037836 */ /* 0x001fe20000000000 */
[----:B---3--:R-:W0:Y:S04]  /*da80*/  SHFL.IDX PT, R28, R28, 0x3, 0x181f ;  /* 0x00781f001c1c7f89 */ /* 0x008e2800000e0000 */
[----:B------:R-:W-:Y:S01]  /*da90*/  ISETP.GE.AND P0, PT, R3, R30, PT ;  /* 0x0000001e0300720c */ /* 0x000fe20003f06270 */
[----:B------:R-:W3:-:S12]  /*daa0*/  SHFL.IDX PT, R0, R0, 0x3, 0x181f ;  /* 0x00781f0000007f89 */ /* 0x000ed800000e0000 */
[----:B------:R-:W-:Y:S05]  /*dab0*/  @P0 BRA `(.L_x_2823) ;  /* 0x0000001800180947 */ /* 0x000fea0003800000 */
[----:B------:R-:W-:Y:S02]  /*dac0*/  ULDC UR4, c[0x0][0xac8] ;  /* 0x0002b20000047ab9 */ /* 0x000fe40000000800 */
[----:B------:R-:W-:-:S13]  /*dad0*/  ISETP.GE.AND P1, PT, R16, UR4, PT ;  /* 0x0000000410007c0c */ /* 0x000fda000bf26270 */
[----:B---3--:R-:W-:-:S04]  /*dae0*/  @!P1 LEA R2, P0, R16, R0, 0x1 ;  /* 0x0000000010029211 */ /* 0x008fc800078008ff */
[----:B0-----:R-:W-:Y:S02]  /*daf0*/  @!P1 LEA.HI.X R3, R16, R28, R223, 0x1, P0 ;  /* 0x0000001c10039211 */ /* 0x001fe400000f0cdf */
[----:B------:R-:W-:-:S03]  /*db00*/  ISETP.GE.AND P0, PT, R19, UR4, PT ;  /* 0x0000000413007c0c */ /* 0x000fc6000bf06270 */
[----:B------:R0:W-:Y:S10]  /*db10*/  @!P1 ST.E.128 desc[UR56][R2.64], R24 ;  /* 0x0000001802009985 */ /* 0x0001f4000c101d38 */
[----:B------:R-:W-:Y:S05]  /*db20*/  @P0 BRA `(.L_x_2823) ;  /* 0x0000001400fc0947 */ /* 0x000fea0003800000 */
[----:B0-----:R-:W-:-:S04]  /*db30*/  LEA R2, P0, R19, R0, 0x1 ;  /* 0x0000000013027211 */ /* 0x001fc800078008ff */
[----:B------:R-:W-:-:S05]  /*db40*/  LEA.HI.X R3, R19, R28, R222, 0x1, P0 ;  /* 0x0000001c13037211 */ /* 0x000fca00000f0cde */
[----:B------:R0:W-:Y:S01]  /*db50*/  ST.E.128 desc[UR56][R2.64], R44 ;  /* 0x0000002c02007985 */ /* 0x0001e2000c101d38 */
[----:B------:R-:W-:Y:S05]  /*db60*/  BRA `(.L_x_2823) ;  /* 0x0000001400ec7947 */ /* 0x000fea0003800000 */
.L_x_2816:
        /* <DEDUP_REMOVED lines=17> */
[----:B------:R-:W-:Y:S01]  /*dc80*/  UIMAD UR4, UR4, UR10, URZ ;  /* 0x0000000a040472a4 */ /* 0x000fe2000f8e023f */
[----:B0-----:R-:W-:-:S03]  /*dc90*/  @P1 IMAD.HI.U32 R0, R13, R0, RZ ;  /* 0x000000000d001227 */ /* 0x001fc600078e00ff */
[----:B------:R-:W-:Y:S02]  /*dca0*/  UIMAD UR4, UR36, UR11, UR4 ;  /* 0x0000000b240472a4 */ /* 0x000fe4000f8e0204 */
[----:B------:R-:W-:-:S03]  /*dcb0*/  UIMAD.WIDE.U32 UR36, UR36, UR10, UR8 ;  /* 0x0000000a242472a5 */ /* 0x000fc6000f8e0008 */
[----:B------:R-:W-:Y:S01]  /*dcc0*/  ULDC.64 UR10, c[0x0][0xb48] ;  /* 0x0002d200000a7ab9 */ /* 0x000fe20000000a00 */
[----:B------:R-:W-:Y:S01]  /*dcd0*/  UIADD3 UR9, UR37, UR4, URZ ;  /* 0x0000000425097290 */ /* 0x000fe2000fffe03f */
[----:B-1----:R-:W-:Y:S02]  /*dce0*/  @P1 SHF.R.U32.HI R7, RZ, R5, R0 ;  /* 0x00000005ff071219 */ /* 0x002fe40000011600 */
[----:B------:R-:W-:Y:S02]  /*dcf0*/  UMOV UR8, UR36 ;  /* 0x0000002400087c82 */ /* 0x000fe40008000000 */
[----:B------:R-:W-:Y:S01]  /*dd00*/  UIMAD.WIDE.U32 UR8, UR39, UR10, UR8 ;  /* 0x0000000a270872a5 */ /* 0x000fe2000f8e0008 */
[--C-:B------:R-:W-:Y:S01]  /*dd10*/  SHF.R.S32.HI R0, RZ, 0x1f, R7.reuse ;  /* 0x0000001fff007819 */ /* 0x100fe20000011407 */
[----:B------:R-:W-:Y:S02]  /*dd20*/  IMAD.MOV R9, RZ, RZ, -R7 ;  /* 0x000000ffff097224 */ /* 0x000fe400078e0a07 */
[----:B------:R-:W-:-:S02]  /*dd30*/  UIMAD UR39, UR39, UR11, UR9 ;  /* 0x0000000b272772a4 */ /* 0x000fc4000f8e0209 */
[----:B------:R-:W-:Y:S01]  /*dd40*/  IMAD R9, R94, R9, R13 ;  /* 0x000000095e097224 */ /* 0x000fe200078e020d */
[----:B------:R-:W-:Y:S01]  /*dd50*/  ULDC.64 UR10, c[0x0][0xb30] ;  /* 0x0002cc00000a7ab9 */ /* 0x000fe20000000a00 */
[----:B------:R-:W-:Y:S02]  /*dd60*/  IMAD.U32 R5, RZ, RZ, UR9 ;  /* 0x00000009ff057e24 */ /* 0x000fe4000f8e00ff */
[----:B------:R-:W-:Y:S02]  /*dd70*/  IMAD R0, R0, UR10, RZ ;  /* 0x0000000a00007c24 */ /* 0x000fe4000f8e02ff */
        /* <DEDUP_REMOVED lines=13> */
[----:B------:R-:W-:Y:S02]  /*de50*/  LEA.HI.X R14, R4, UR9, R3, 0x2, P1 ;  /* 0x00000009040e7c11 */ /* 0x000fe400088f1403 */
[----:B------:R2:W0:Y:S04]  /*de60*/  SHFL.IDX PT, R4, R0, RZ, 0x1c1f ;  /* 0x001c1fff00047589 */ /* 0x00042800000e0000 */
[----:B------:R2:W1:Y:S01]  /*de70*/  SHFL.IDX PT, R5, R14, RZ, 0x1c1f ;  /* 0x001c1fff0e057589 */ /* 0x00046200000e0000 */
[----:B------:R-:W-:Y:S05]  /*de80*/  @P2 BRA `(.L_x_2825) ;  /* 0x0000000400002947 */ /* 0x000fea0003800000 */
[----:B------:R-:W-:Y:S02]  /*de90*/  ULDC UR4, c[0x0][0xac8] ;  /* 0x0002b20000047ab9 */ /* 0x000fe40000000800 */
[----:B------:R-:W-:Y:S02]  /*dea0*/  ISETP.GE.AND P1, PT, R17, UR4, PT ;  /* 0x0000000411007c0c */ /* 0x000fe4000bf26270 */
[----:B------:R-:W-:Y:S02]  /*deb0*/  ISETP.GE.AND P4, PT, R201, UR4, PT ;  /* 0x00000004c9007c0c */ /* 0x000fe4000bf86270 */
[----:B------:R-:W-:Y:S02]  /*dec0*/  ISETP.GE.AND P3, PT, R200, UR4, PT ;  /* 0x00000004c8007c0c */ /* 0x000fe4000bf66270 */
[----:B------:R-:W-:-:S07]  /*ded0*/  ISETP.GE.AND P2, PT, R199, UR4, PT ;  /* 0x00000004c7007c0c */ /* 0x000fce000bf46270 */
[----:B012---:R-:W-:Y:S02]  /*dee0*/  @!P1 IMAD.WIDE R2, R17, 0x4, R4 ;  /* 0x0000000411029825 */ /* 0x007fe400078e0204 */
        /* <DEDUP_REMOVED lines=16> */
[CC--:B0-----:R-:W-:Y:S02]  /*dff0*/  @!P4 LEA R2, P6, R197.reuse, R4.reuse, 0x2 ;  /* 0x00000004c502c211 */ /* 0x0c1fe400078c10ff */
[----:B------:R0:W-:Y:S01]  /*e000*/  @!P1 ST.E.64 desc[UR56][R12.64], R66 ;  /* 0x000000420c009985 */ /* 0x0001e2000c101b38 */
[----:B------:R-:W-:Y:S02]  /*e010*/  ISETP.GE.AND P1, PT, R194, UR4, PT ;  /* 0x00000004c2007c0c */ /* 0x000fe4000bf26270 */
[-C--:B------:R-:W-:Y:S02]  /*e020*/  @!P4 LEA.HI.X R3, R197, R5.reuse, R214, 0x2, P6 ;  /* 0x00000005c503c211 */ /* 0x080fe400030f14d6 */
[CC--:B-1----:R-:W-:Y:S02]  /*e030*/  @!P3 LEA R6, P6, R196.reuse, R4.reuse, 0x2 ;  /* 0x00000004c406b211 */ /* 0x0c2fe400078c10ff */
[----:B--2---:R-:W-:Y:S01]  /*e040*/  @!P2 LEA R8, P5, R195, R4, 0x2 ;  /* 0x00000004c308a211 */ /* 0x004fe200078a10ff */
[----:B------:R1:W-:Y:S01]  /*e050*/  @!P4 ST.E.64 desc[UR56][R2.64], R68 ;  /* 0x000000440200c985 */ /* 0x0003e2000c101b38 */
[----:B------:R-:W-:-:S02]  /*e060*/  @!P3 LEA.HI.X R7, R196, R5, R213, 0x2, P6 ;  /* 0x00000005c407b211 */ /* 0x000fc400030f14d5 */
[----:B------:R-:W-:Y:S02]  /*e070*/  ISETP.GE.AND P4, PT, R193, UR4, PT ;  /* 0x00000004c1007c0c */ /* 0x000fe4000bf86270 */
[----:B------:R-:W-:Y:S01]  /*e080*/  ISETP.GE.AND P6, PT, R192, UR4, PT ;  /* 0x00000004c0007c0c */ /* 0x000fe2000bfc6270 */
[----:B------:R2:W-:Y:S01]  /*e090*/  @!P3 ST.E.64 desc[UR56][R6.64], R70 ;  /* 0x000000460600b985 */ /* 0x0005e2000c101b38 */
[----:B------:R-:W-:Y:S02]  /*e0a0*/  @!P2 LEA.HI.X R9, R195, R5, R212, 0x2, P5 ;  /* 0x00000005c309a211 */ /* 0x000fe400028f14d4 */
[----:B---3--:R-:W-:-:S03]  /*e0b0*/  @!P1 LEA R10, P3, R194, R4, 0x2 ;  /* 0x00000004c20a9211 */ /* 0x008fc600078610ff */
[----:B------:R3:W-:Y:S01]  /*e0c0*/  @!P2 ST.E.64 desc[UR56][R8.64], R72 ;  /* 0x000000480800a985 */ /* 0x0007e2000c101b38 */
[-C--:B------:R-:W-:Y:S02]  /*e0d0*/  @!P1 LEA.HI.X R11, R194, R5.reuse, R211, 0x2, P3 ;  /* 0x00000005c20b9211 */ /* 0x080fe400018f14d3 */
[----:B------:R-:W-:Y:S02]  /*e0e0*/  ISETP.GE.AND P2, PT, R191, UR4, PT ;  /* 0x00000004bf007c0c */ /* 0x000fe4000bf46270 */
[CC--:B0-----:R-:W-:Y:S01]  /*e0f0*/  @!P4 LEA R12, P5, R193.reuse, R4.reuse, 0x2 ;  /* 0x00000004c10cc211 */ /* 0x0c1fe200078a10ff */
[----:B------:R0:W-:Y:S01]  /*e100*/  @!P1 ST.E.64 desc[UR56][R10.64], R74 ;  /* 0x0000004a0a009985 */ /* 0x0001e2000c101b38 */
[----:B-1----:R-:W-:Y:S02]  /*e110*/  @!P6 LEA R2, P3, R192, R4, 0x2 ;  /* 0x00000004c002e211 */ /* 0x002fe400078610ff */
[----:B------:R-:W-:Y:S02]  /*e120*/  ISETP.GE.AND P1, PT, R190, UR4, PT ;  /* 0x00000004be007c0c */ /* 0x000fe4000bf26270 */
[----:B------:R-:W-:-:S02]  /*e130*/  @!P4 LEA.HI.X R13, R193, R5, R210, 0x2, P5 ;  /* 0x00000005c10dc211 */ /* 0x000fc400028f14d2 */
[-C--:B------:R-:W-:Y:S02]  /*e140*/  @!P6 LEA.HI.X R3, R192, R5.reuse, R209, 0x2, P3 ;  /* 0x00000005c003e211 */ /* 0x080fe400018f14d1 */
[----:B------:R-:W-:Y:S01]  /*e150*/  ISETP.GE.AND P5, PT, R23, UR4, PT ;  /* 0x0000000417007c0c */ /* 0x000fe2000bfa6270 */
[----:B------:R1:W-:Y:S01]  /*e160*/  @!P4 ST.E.64 desc[UR56][R12.64], R76 ;  /* 0x0000004c0c00c985 */ /* 0x0003e2000c101b38 */
[----:B--2---:R-:W-:Y:S02]  /*e170*/  @!P2 LEA R6, P3, R191, R4, 0x2 ;  /* 0x00000004bf06a211 */ /* 0x004fe400078610ff */
[----:B------:R-:W-:Y:S01]  /*e180*/  ISETP.GE.AND P4, PT, R189, UR4, PT ;  /* 0x00000004bd007c0c */ /* 0x000fe2000bf86270 */
[----:B------:R4:W-:Y:S01]  /*e190*/  @!P6 ST.E.64 desc[UR56][R2.64], R78 ;  /* 0x0000004e0200e985 */ /* 0x0009e2000c101b38 */
[----:B------:R-:W-:Y:S02]  /*e1a0*/  ISETP.GE.AND P6, PT, R188, UR4, PT ;  /* 0x00000004bc007c0c */ /* 0x000fe4000bfc6270 */
[----:B------:R-:W-:-:S02]  /*e1b0*/  @!P2 LEA.HI.X R7, R191, R5, R208, 0x2, P3 ;  /* 0x00000005bf07a211 */ /* 0x000fc400018f14d0 */
[----:B---3--:R-:W-:-:S03]  /*e1c0*/  @!P1 LEA R8, P3, R190, R4, 0x2 ;  /* 0x00000004be089211 */ /* 0x008fc600078610ff */
[----:B------:R4:W-:Y:S01]  /*e1d0*/  @!P2 ST.E.64 desc[UR56][R6.64], R80 ;  /* 0x000000500600a985 */ /* 0x0009e2000c101b38 */
[----:B------:R-:W-:-:S03]  /*e1e0*/  @!P1 LEA.HI.X R9, R190, R5, R207, 0x2, P3 ;  /* 0x00000005be099211 */ /* 0x000fc600018f14cf */
[-C--:B0-----:R-:W-:Y:S02]  /*e1f0*/  @!P4 LEA R10, P2, R189, R4.reuse, 0x2 ;  /* 0x00000004bd0ac211 */ /* 0x081fe400078410ff */
[----:B------:R4:W-:Y:S01]  /*e200*/  @!P1 ST.E.64 desc[UR56][R8.64], R82 ;  /* 0x0000005208009985 */ /* 0x0009e2000c101b38 */
[CC--:B-1----:R-:W-:Y:S02]  /*e210*/  @!P6 LEA R12, P1, R188.reuse, R4.reuse, 0x2 ;  /* 0x00000004bc0ce211 */ /* 0x0c2fe400078210ff */
[----:B------:R-:W-:Y:S02]  /*e220*/  @!P5 LEA R4, P3, R23, R4, 0x2 ;  /* 0x000000041704d211 */ /* 0x000fe400078610ff */
[-C--:B------:R-:W-:Y:S02]  /*e230*/  @!P4 LEA.HI.X R11, R189, R5.reuse, R206, 0x2, P2 ;  /* 0x00000005bd0bc211 */ /* 0x080fe400010f14ce */
[-C--:B------:R-:W-:Y:S02]  /*e240*/  @!P6 LEA.HI.X R13, R188, R5.reuse, R205, 0x2, P1 ;  /* 0x00000005bc0de211 */ /* 0x080fe400008f14cd */
[----:B------:R-:W-:Y:S01]  /*e250*/  @!P5 LEA.HI.X R5, R23, R5, R204, 0x2, P3 ;  /* 0x000000051705d211 */ /* 0x000fe200018f14cc */
[----:B------:R4:W-:Y:S04]  /*e260*/  @!P4 ST.E.64 desc[UR56][R10.64], R84 ;  /* 0x000000540a00c985 */ /* 0x0009e8000c101b38 */
[----:B------:R4:W-:Y:S04]  /*e270*/  @!P6 ST.E.64 desc[UR56][R12.64], R90 ;  /* 0x0000005a0c00e985 */ /* 0x0009e8000c101b38 */
[----:B------:R4:W-:Y:S02]  /*e280*/  @!P5 ST.E.64 desc[UR56][R4.64], R92 ;  /* 0x0000005c0400d985 */ /* 0x0009e4000c101b38 */
.L_x_2825:
[----:B------:R-:W-:Y:S05]  /*e290*/  BSYNC B1 ;  /* 0x0000000000017941 */ /* 0x000fea0003800000 */
.L_x_2824:
[----:B-1--4-:R1:W3:Y:S04]  /*e2a0*/  SHFL.IDX PT, R5, R14, 0x1, 0x1c1f ;  /* 0x003c1f000e057f89 */ /* 0x0122e800000e0000 */
[----:B0-----:R1:W0:Y:S01]  /*e2b0*/  SHFL.IDX PT, R4, R0, 0x1, 0x1c1f ;  /* 0x003c1f0000047f89 */ /* 0x00122200000e0000 */
[----:B------:R-:W-:Y:S05]  /*e2c0*/  @P0 BRA `(.L_x_2823) ;  /* 0x0000001000140947 */ /* 0x000fea0003800000 */
[----:B------:R-:W-:Y:S02]  /*e2d0*/  ULDC UR4, c[0x0][0xac8] ;  /* 0x0002b20000047ab9 */ /* 0x000fe40000000800 */
[----:B------:R-:W-:Y:S02]  /*e2e0*/  ISETP.GE.AND P1, PT, R201, UR4, PT ;  /* 0x00000004c9007c0c */ /* 0x000fe4000bf26270 */
[----:B------:R-:W-:Y:S02]  /*e2f0*/  ISETP.GE.AND P6, PT, R17, UR4, PT ;  /* 0x0000000411007c0c */ /* 0x000fe4000bfc6270 */
[----:B------:R-:W-:Y:S02]  /*e300*/  ISETP.GE.AND P0, PT, R200, UR4, PT ;  /* 0x00000004c8007c0c */ /* 0x000fe4000bf06270 */
[----:B------:R-:W-:Y:S02]  /*e310*/  ISETP.GE.AND P2, PT, R199, UR4, PT ;  /* 0x00000004c7007c0c */ /* 0x000fe4000bf46270 */
[----:B------:R-:W-:-:S05]  /*e320*/  ISETP.GE.AND P3, PT, R198, UR4, PT ;  /* 0x00000004c6007c0c */ /* 0x000fca000bf66270 */
[-C--:B0-----:R-:W-:Y:S02]  /*e330*/  @!P1 LEA R6, P4, R201, R4.reuse, 0x2 ;  /* 0x00000004c9069211 */ /* 0x081fe400078810ff */
[----:B--23--:R-:W-:Y:S02]  /*e340*/  @!P6 IMAD.WIDE R2, R17, 0x4, R4 ;  /* 0x000000041102e825 */ /* 0x00cfe400078e0204 */
        /* <DEDUP_REMOVED lines=13> */
[----:B-1----:R-:W-:Y:S01]  /*e420*/  @!P4 LEA R14, P5, R197, R4, 0x2 ;  /* 0x00000004c50ec211 */ /* 0x002fe200078a10ff */
[----:B------:R1:W-:Y:S01]  /*e430*/  @!P2 ST.E.64 desc[UR56][R10.64], R50 ;  /* 0x000000320a00a985 */ /* 0x0003e2000c101b38 */
[----:B------:R-:W-:-:S02]  /*e440*/  ISETP.GE.AND P2, PT, R194, UR4, PT ;  /* 0x00000004c2007c0c */ /* 0x000fc4000bf46270 */
[-C--:B------:R-:W-:Y:S01]  /*e450*/  @!P4 LEA.HI.X R15, R197, R5.reuse, R214, 0x2, P5 ;  /* 0x00000005c50fc211 */ /* 0x080fe200028f14d6 */
[----:B------:R4:W-:Y:S02]  /*e460*/  @!P3 ST.E.64 desc[UR56][R12.64], R48 ;  /* 0x000000300c00b985 */ /* 0x0009e4000c101b38 */
[CC--:B0-----:R-:W-:Y:S02]  /*e470*/  @!P0 LEA R2, P3, R196.reuse, R4.reuse, 0x2 ;  /* 0x00000004c4028211 */ /* 0x0c1fe400078610ff */
[----:B------:R-:W-:Y:S01]  /*e480*/  @!P4 ST.E.64 desc[UR56][R14.64], R46 ;  /* 0x0000002e0e00c985 */ /* 0x000fe2000c101b38 */
[----:B------:R-:W-:Y:S02]  /*e490*/  ISETP.GE.AND P4, PT, R193, UR4, PT ;  /* 0x00000004c1007c0c */ /* 0x000fe4000bf86270 */
[----:B--2---:R-:W-:Y:S02]  /*e4a0*/  @!P1 LEA R6, P5, R195, R4, 0x2 ;  /* 0x00000004c3069211 */ /* 0x004fe400078a10ff */
[----:B------:R-:W-:-:S02]  /*e4b0*/  @!P0 LEA.HI.X R3, R196, R5, R213, 0x2, P3 ;  /* 0x00000005c4038211 */ /* 0x000fc400018f14d5 */
[----:B------:R-:W-:Y:S02]  /*e4c0*/  ISETP.GE.AND P3, PT, R192, UR4, PT ;  /* 0x00000004c0007c0c */ /* 0x000fe4000bf66270 */
[CC--:B---3--:R-:W-:Y:S01]  /*e4d0*/  @!P2 LEA R8, P6, R194.reuse, R4.reuse, 0x2 ;  /* 0x00000004c208a211 */ /* 0x0c8fe200078c10ff */
[----:B------:R0:W-:Y:S01]  /*e4e0*/  @!P0 ST.E.64 desc[UR56][R2.64], R44 ;  /* 0x0000002c02008985 */ /* 0x0001e2000c101b38 */
[-C--:B------:R-:W-:Y:S02]  /*e4f0*/  @!P1 LEA.HI.X R7, R195, R5.reuse, R212, 0x2, P5 ;  /* 0x00000005c3079211 */ /* 0x080fe400028f14d4 */
[----:B------:R-:W-:Y:S02]  /*e500*/  @!P2 LEA.HI.X R9, R194, R5, R211, 0x2, P6 ;  /* 0x00000005c209a211 */ /* 0x000fe400030f14d3 */
[----:B------:R-:W-:Y:S01]  /*e510*/  ISETP.GE.AND P0, PT, R191, UR4, PT ;  /* 0x00000004bf007c0c */ /* 0x000fe2000bf06270 */
[----:B------:R2:W-:Y:S01]  /*e520*/  @!P1 ST.E.64 desc[UR56][R6.64], R42 ;  /* 0x0000002a06009985 */ /* 0x0005e2000c101b38 */
[----:B-1----:R-:W-:-:S02]  /*e530*/  @!P4 LEA R10, P1, R193, R4, 0x2 ;  /* 0x00000004c10ac211 */ /* 0x002fc400078210ff */
[----:B------:R-:W-:Y:S01]  /*e540*/  ISETP.GE.AND P5, PT, R190, UR4, PT ;  /* 0x00000004be007c0c */ /* 0x000fe2000bfa6270 */
[----:B------:R1:W-:Y:S01]  /*e550*/  @!P2 ST.E.64 desc[UR56][R8.64], R40 ;  /* 0x000000280800a985 */ /* 0x0003e2000c101b38 */
[----:B------:R-:W-:Y:S02]  /*e560*/  @!P4 LEA.HI.X R11, R193, R5, R210, 0x2, P1 ;  /* 0x00000005c10bc211 */ /* 0x000fe400008f14d2 */
[----:B------:R-:W-:Y:S02]  /*e570*/  ISETP.GE.AND P2, PT, R189, UR4, PT ;  /* 0x00000004bd007c0c */ /* 0x000fe4000bf46270 */
[----:B------:R-:W-:Y:S01]  /*e580*/  ISETP.GE.AND P1, PT, R188, UR4, PT ;  /* 0x00000004bc007c0c */ /* 0x000fe2000bf26270 */
[----:B------:R3:W-:Y:S01]  /*e590*/  @!P4 ST.E.64 desc[UR56][R10.64], R38 ;  /* 0x000000260a00c985 */ /* 0x0007e2000c101b38 */
[-C--:B----4-:R-:W-:Y:S02]  /*e5a0*/  @!P3 LEA R12, P6, R192, R4.reuse, 0x2 ;  /* 0x00000004c00cb211 */ /* 0x090fe400078c10ff */
[----:B0-----:R-:W-:-:S02]  /*e5b0*/  @!P0 LEA R2, P4, R191, R4, 0x2 ;  /* 0x00000004bf028211 */ /* 0x001fc400078810ff */
[-C--:B------:R-:W-:Y:S02]  /*e5c0*/  @!P3 LEA.HI.X R13, R192, R5.reuse, R209, 0x2, P6 ;  /* 0x00000005c00db211 */ /* 0x080fe400030f14d1 */
[----:B------:R-:W-:-:S03]  /*e5d0*/  @!P0 LEA.HI.X R3, R191, R5, R208, 0x2, P4 ;  /* 0x00000005bf038211 */ /* 0x000fc600020f14d0 */
[----:B------:R3:W-:Y:S01]  /*e5e0*/  @!P3 ST.E.64 desc[UR56][R12.64], R36 ;  /* 0x000000240c00b985 */ /* 0x0007e2000c101b38 */
[-C--:B--2---:R-:W-:Y:S02]  /*e5f0*/  @!P5 LEA R6, P3, R190, R4.reuse, 0x2 ;  /* 0x00000004be06d211 */ /* 0x084fe400078610ff */
[CC--:B-1----:R-:W-:Y:S01]  /*e600*/  @!P2 LEA R8, P4, R189.reuse, R4.reuse, 0x2 ;  /* 0x00000004bd08a211 */ /* 0x0c2fe200078810ff */
        /* <DEDUP_REMOVED lines=10> */
[----:B---3--:R-:W-:-:S04]  /*e6b0*/  LEA R2, P0, R23, R4, 0x2 ;  /* 0x0000000417027211 */ /* 0x008fc800078010ff */
[----:B------:R-:W-:-:S05]  /*e6c0*/  LEA.HI.X R3, R23, R5, R204, 0x2, P0 ;  /* 0x0000000517037211 */ /* 0x000fca00000f14cc */
[----:B------:R4:W-:Y:S01]  /*e6d0*/  ST.E.64 desc[UR56][R2.64], R28 ;  /* 0x0000001c02007985 */ /* 0x0009e2000c101b38 */
[----:B------:R-:W-:Y:S05]  /*e6e0*/  BRA `(.L_x_2823) ;  /* 0x0000000c000c7947 */ /* 0x000fea0003800000 */
.L_x_2814:
        /* <DEDUP_REMOVED lines=29> */
.L_x_2826:
[----:B------:R-:W-:Y:S01]  /*e8c0*/  USEL UR36, UR36, URZ, !UP0 ;  /* 0x0000003f24247287 */ /* 0x000fe2000c000000 */
[----:B------:R-:W-:Y:S01]  /*e8d0*/  BSSY B1, `(.L_x_2827) ;  /* 0x0000038000017945 */ /* 0x000fe20003800000 */
[----:B------:R-:W-:-:S03]  /*e8e0*/  USEL UR37, UR37, URZ, !UP0 ;  /* 0x0000003f25257287 */ /* 0x000fc6000c000000 */
[----:B------:R-:W-:Y:S09]  /*e8f0*/  @P0 BRA `(.L_x_2828) ;  /* 0x0000000000d40947 */ /* 0x000ff20003800000 */
[----:B------:R-:W0:Y:S01]  /*e900*/  S2R R3, SR_TID.X ;  /* 0x0000000000037919 */ /* 0x000e220000002100 */
[----:B------:R-:W1:Y:S01]  /*e910*/  LDC R9, c[0x0][0xbe8] ;  /* 0x0002fa00ff097b82 */ /* 0x000e620000000800 */
[----:B------:R-:W-:Y:S02]  /*e920*/  IMAD.U32 R4, RZ, RZ, UR38 ;  /* 0x00000026ff047e24 */ /* 0x000fe4000f8e00ff */
[----:B-1---5:R-:W-:-:S03]  /*e930*/  IMAD R2, R0, R9, RZ ;  /* 0x0000000900027224 */ /* 0x022fc600078e02ff */
        /* <DEDUP_REMOVED lines=26> */
[----:B------:R-:W-:Y:S02]  /*eae0*/  IMAD.U32 R3, RZ, RZ, UR21 ;  /* 0x00000015ff037e24 */ /* 0x000fe4000f8e00ff */
[----:B------:R-:W-:Y:S01]  /*eaf0*/  IMAD.U32 R6, RZ, RZ, UR8 ;  /* 0x00000008ff067e24 */ /* 0x000fe2000f8e00ff */
[----:B------:R-:W-:Y:S01]  /*eb00*/  UIADD3.X UR7, UR7, UR11, UR16, UP0, UP1 ;  /* 0x0000000b07077290 */ /* 0x000fe200087e2410 */
[----:B-1----:R-:W-:Y:S01]  /*eb10*/  @P0 SHF.R.U32.HI R5, RZ, R7, R2 ;  /* 0x00000007ff050219 */ /* 0x002fe20000011602 */
[----:B------:R-:W-:Y:S01]  /*eb20*/  IMAD.U32 R2, RZ, RZ, UR20 ;  /* 0x00000014ff027e24 */ /* 0x000fe2000f8e00ff */
[----:B------:R-:W-:Y:S01]  /*eb30*/  ULDC.64 UR8, c[0x0][UR17+0x210] ;  /* 0x0000840011087abb */ /* 0x000fe20008000a00 */
[----:B------:R-:W-:Y:S01]  /*eb40*/  ULDC.64 UR10, c[0x0][0xba8] ;  /* 0x0002ea00000a7ab9 */ /* 0x000fe20000000a00 */
[----:B------:R-:W-:Y:S01]  /*eb50*/  @!UP2 ULDC UR10, c[0x0][0xb50] ;  /* 0x0002d400000aaab9 */ /* 0x000fe20000000800 */
[--C-:B------:R-:W-:Y:S01]  /*eb60*/  IMAD.MOV R7, RZ, RZ, -R5.reuse ;  /* 0x000000ffff077224 */ /* 0x100fe200078e0a05 */
[----:B------:R-:W-:Y:S01]  /*eb70*/  IADD3 R2, P0, P1, R5, UR14, R2 ;  /* 0x0000000e05027c10 */ /* 0x000fe2000f91e002 */
[----:B------:R-:W-:Y:S01]  /*eb80*/  @!UP2 ULDC UR11, c[0x0][0xb54] ;  /* 0x0002d500000baab9 */ /* 0x000fe20000000800 */
[----:B------:R-:W-:Y:S01]  /*eb90*/  SHF.R.S32.HI R5, RZ, 0x1f, R5 ;  /* 0x0000001fff057819 */ /* 0x000fe20000011405 */
[----:B------:R-:W-:-:S03]  /*eba0*/  IMAD R7, R9, R7, R4 ;  /* 0x0000000709077224 */ /* 0x000fc600078e0204 */
[----:B------:R-:W-:Y:S01]  /*ebb0*/  IADD3.X R3, R5, UR7, R6, P0, P1 ;  /* 0x0000000705037c10 */ /* 0x000fe200087e2406 */
        /* <DEDUP_REMOVED lines=9> */
.L_x_2828:
[----:B------:R-:W-:Y:S05]  /*ec50*/  BSYNC B1 ;  /* 0x0000000000017941 */ /* 0x000fea0003800000 */
.L_x_2827:
[----:B------:R-:W-:-:S06]  /*ec60*/  UISETP.GT.AND UP0, UPT, UR47, 0x1, UPT ;  /* 0x000000012f00788c */ /* 0x000fcc000bf04270 */
[----:B------:R-:W-:-:S13]  /*ec70*/  PLOP3.LUT P0, PT, PT, PT, UP0, 0x80, 0x0 ;  /* 0x000000000000781c */ /* 0x000fda0003f0f008 */
[----:B------:R-:W-:Y:S05]  /*ec80*/  @P0 BRA `(.L_x_2823) ;  /* 0x0000000400a40947 */ /* 0x000fea0003800000 */
[----:B------:R-:W1:Y:S01]  /*ec90*/  LDC R11, c[0x0][0xbe8] ;  /* 0x0002fa00ff0b7b82 */ /* 0x000e620000000800 */
[----:B------:R-:W-:Y:S01]  /*eca0*/  ULDC.64 UR10, c[0x0][0xaa0] ;  /* 0x0002a800000a7ab9 */ /* 0x000fe20000000a00 */
[----:B------:R-:W-:Y:S01]  /*ecb0*/  IMAD R2, R22, 0x20, R202 ;  /* 0x0000002016027824 */ /* 0x000fe200078e02ca */
[----:B------:R-:W-:Y:S01]  /*ecc0*/  UIMAD UR7, UR16, UR10, URZ ;  /* 0x0000000a100772a4 */ /* 0x000fe2000f8e023f */
[----:B------:R-:W-:Y:S01]  /*ecd0*/  BSSY B1, `(.L_x_2829) ;  /* 0x000003a000017945 */ /* 0x000fe20003800000 */
[----:B------:R-:W-:Y:S01]  /*ece0*/  UIMAD.WIDE.U32 UR8, UR4, UR10, URZ ;  /* 0x0000000a040872a5 */ /* 0x000fe2000f8e003f */
[----:B------:R-:W-:Y:S01]  /*ecf0*/  VIADD R6, R2, UR38 ;  /* 0x0000002602067c36 */ /* 0x000fe20008000000 */
[----:B------:R-:W-:-:S03]  /*ed00*/  UIMAD UR7, UR4, UR11, UR7 ;  /* 0x0000000b040772a4 */ /* 0x000fc6000f8e0207 */
[----:B------:R-:W-:Y:S01]  /*ed10*/  ULDC.64 UR10, c[0x0][0xae8] ;  /* 0x0002ba00000a7ab9 */ /* 0x000fe20000000a00 */
[----:B------:R-:W-:Y:S01]  /*ed20*/  UIADD3 UR9, UR9, UR7, URZ ;  /* 0x0000000709097290 */ /* 0x000fe2000fffe03f */
[----:B0-----:R-:W-:-:S03]  /*ed30*/  IMAD.MOV.U32 R5, RZ, RZ, R6 ;  /* 0x000000ffff057224 */ /* 0x001fc600078e0006 */
[----:B------:R-:W-:-:S04]  /*ed40*/  UIMAD.WIDE.U32 UR8, UR44, UR10, UR8 ;  /* 0x0000000a2c0872a5 */ /* 0x000fc8000f8e0008 */
[----:B------:R-:W-:-:S03]  /*ed50*/  UIMAD UR9, UR44, UR11, UR9 ;  /* 0x0000000b2c0972a4 */ /* 0x000fc6000f8e0209 */
[----:B------:R-:W-:Y:S01]  /*ed60*/  ULDC.64 UR10, c[0x0][0xaf0] ;  /* 0x0002bc00000a7ab9 */ /* 0x000fe20000000a00 */
[----:B-1----:R-:W-:Y:S01]  /*ed70*/  ISETP.NE.AND P0, PT, R11, 0x1, PT ;  /* 0x000000010b00780c */ /* 0x002fe20003f05270 */
[----:B------:R-:W-:-:S04]  /*ed80*/  UIMAD UR37, UR37, UR10, URZ ;  /* 0x0000000a252572a4 */ /* 0x000fc8000f8e023f */
[----:B------:R-:W-:Y:S02]  /*ed90*/  UIMAD UR4, UR36, UR11, UR37 ;  /* 0x0000000b240472a4 */ /* 0x000fe4000f8e0225 */
[----:B------:R-:W-:-:S03]  /*eda0*/  UIMAD.WIDE.U32 UR36, UR36, UR10, UR8 ;  /* 0x0000000a242472a5 */ /* 0x000fc6000f8e0008 */
[----:B------:R-:W-:Y:S01]  /*edb0*/  ULDC.64 UR8, c[0x0][0xae0] ;  /* 0x0002b80000087ab9 */ /* 0x000fe20000000a00 */
[----:B------:R-:W-:Y:S02]  /*edc0*/  UIADD3 UR4, UR37, UR4, URZ ;  /* 0x0000000425047290 */ /* 0x000fe4000fffe03f */
        /* <DEDUP_REMOVED lines=9> */
[----:B------:R-:W-:Y:S02]  /*ee60*/  IMAD R7, R11, R7, R6 ;  /* 0x000000070b077224 */ /* 0x000fe400078e0206 */
[----:B------:R-:W-:Y:S02]  /*ee70*/  IMAD.U32 R2, RZ, RZ, UR36 ;  /* 0x00000024ff027e24 */ /* 0x000fe4000f8e00ff */
[C---:B------:R-:W-:Y:S01]  /*ee80*/  IMAD R9, R5.reuse, UR9, R4 ;  /* 0x0000000905097c24 */ /* 0x040fe2000f8e0204 */
[----:B------:R-:W-:Y:S01]  /*ee90*/  SHF.R.S32.HI R4, RZ, 0x1f, R7 ;  /* 0x0000001fff047819 */ /* 0x000fe20000011407 */
[----:B------:R-:W-:Y:S01]  /*eea0*/  IMAD.WIDE.U32 R2, R5, UR8, R2 ;  /* 0x0000000805027c25 */ /* 0x000fe2000f8e0002 */
[----:B------:R-:W-:-:S03]  /*eeb0*/  ULDC.64 UR8, c[0x0][0xad8] ;  /* 0x0002b60000087ab9 */ /* 0x000fc60000000a00 */
[----:B------:R-:W-:Y:S02]  /*eec0*/  IMAD.IADD R3, R3, 0x1, R9 ;  /* 0x0000000103037824 */ /* 0x000fe400078e0209 */
[----:B------:R-:W-:Y:S02]  /*eed0*/  IMAD R4, R4, UR8, RZ ;  /* 0x0000000804047c24 */ /* 0x000fe4000f8e02ff */
[----:B------:R-:W-:Y:S02]  /*eee0*/  VIADD R6, R202, UR38 ;  /* 0x00000026ca067c36 */ /* 0x000fe40008000000 */
[----:B-----5:R-:W-:Y:S02]  /*eef0*/  IMAD R11, R0, R11, RZ ;  /* 0x0000000b000b7224 */ /* 0x020fe400078e02ff */
        /* <DEDUP_REMOVED lines=23> */
.L_x_2830:
[----:B------:R-:W-:Y:S05]  /*f070*/  BSYNC B1 ;  /* 0x0000000000017941 */ /* 0x000fea0003800000 */
.L_x_2829:
        /* <DEDUP_REMOVED lines=13> */
.L_x_2832:
[----:B------:R-:W-:Y:S05]  /*f150*/  BSYNC B1 ;  /* 0x0000000000017941 */ /* 0x000fea0003800000 */
.L_x_2831:
        /* <DEDUP_REMOVED lines=13> */
.L_x_2834:
[----:B------:R-:W-:Y:S05]  /*f230*/  BSYNC B1 ;  /* 0x0000000000017941 */ /* 0x000fea0003800000 */
.L_x_2833:
        /* <DEDUP_REMOVED lines=14> */
.L_x_2823:
[----:B------:R-:W-:Y:S05]  /*f320*/  BSYNC B0 ;  /* 0x0000000000007941 */ /* 0x000fea0003800000 */
.L_x_2813:
[----:B------:R-:W-:Y:S02]  /*f330*/  ULDC UR4, c[0x0][0xc3c] ;  /* 0x00030f0000047ab9 */ /* 0x000fe40000000800 */
[----:B------:R-:W-:-:S13]  /*f340*/  ISETP.GE.AND P0, PT, R31, UR4, PT ;  /* 0x000000041f007c0c */ /* 0x000fda000bf06270 */
[----:B------:R-:W-:Y:S05]  /*f350*/  @!P0 BRA `(.L_x_2835) ;  /* 0xffffff1800f48947 */ /* 0x000fea000383ffff */
[----:B------:R-:W-:Y:S05]  /*f360*/  EXIT ;  /* 0x000000000000794d */ /* 0x000fea0003800000 */
.L_x_2770:
        /* <DEDUP_REMOVED lines=62> */
.L_x_2839:
        /* <DEDUP_REMOVED lines=36> */
.L_x_2837:
        /* <DEDUP_REMOVED lines=17> */
.L_x_2840:
        /* <DEDUP_REMOVED lines=63> */
.L_x_2841:
        /* <DEDUP_REMOVED lines=64> */
.L_x_2842:
[----:B01----:R-:W-:-:S05]  /*10290*/  LOP3.LUT R3, RZ, R2, RZ, 0x33, !PT ;  /* 0x00000002ff037212 */ /* 0x003fca00078e33ff */
[----:B------:R-:W-:-:S05]  /*102a0*/  IMAD.IADD R0, R0, 0x1, R3 ;  /* 0x0000000100007824 */ /* 0x000fca00078e0203 */
[----:B------:R1:W-:Y:S01]  /*102b0*/  STL [R1+0x4], R0 ;  /* 0x0000040001007387 */ /* 0x0003e20000100800 */
[----:B------:R-:W-:Y:S05]  /*102c0*/  BRA `(.L_x_2843) ;  /* 0x0000000000107947 */ /* 0x000fea0003800000 */
.L_x_2838:
[----:B------:R0:W-:Y:S01]  /*102d0*/  STL [R1], R6 ;  /* 0x0000000601007387 */ /* 0x0001e20000100800 */
[----:B------:R-:W-:-:S03]  /*102e0*/  ULDC UR39, c[0x0][0xc3c] ;  /* 0x00030f0000277ab9 */ /* 0x000fc60000000800 */
[----:B------:R0:W-:Y:S04]  /*102f0*/  STL [R1+0x4], RZ ;  /* 0x000004ff01007387 */ /* 0x0001e80000100800 */
[----:B------:R0:W-:Y:S02]  /*10300*/  STL [R1+0x8], RZ ;  /* 0x000008ff01007387 */ /* 0x0001e40000100800 */
.L_x_2843:
[----:B------:R-:W2:Y:S04]  /*10310*/  LDL R8, [R1] ;  /* 0x0000000001087983 */ /* 0x000ea80000100800 */
[----:B------:R-:W2:Y:S04]  /*10320*/  LDL R9, [R1+0x4] ;  /* 0x0000040001097983 */ /* 0x000ea80000100800 */
[----:B------:R-:W2:Y:S01]  /*10330*/  LDL R10, [R1+0x8] ;  /* 0x00000800010a7983 */ /* 0x000ea20000100800 */
[----:B------:R-:W-:Y:S01]  /*10340*/  ISETP.NE.AND P0, PT, R7, RZ, PT ;  /* 0x000000ff0700720c */ /* 0x000fe20003f05270 */
[----:B------:R-:W-:-:S12]  /*10350*/  IMAD.U32 R2, RZ, RZ, UR39 ;  /* 0x00000027ff027e24 */ /* 0x000fd8000f8e00ff */
[----:B------:R-:W3:Y:S01]  /*10360*/  @!P0 S2R R3, SR_CgaCtaId ;  /* 0x0000000000038919 */ /* 0x000ee20000008800 */
[----:B-1----:R-:W-:Y:S01]  /*10370*/  @!P0 MOV R0, 0x400 ;  /* 0x0000040000008802 */ /* 0x002fe20000000f00 */
[----:B------:R-:W-:-:S03]  /*10380*/  @!P0 IMAD.MOV.U32 R11, RZ, RZ, R2 ;  /* 0x000000ffff0b8224 */ /* 0x000fc600078e0002 */
[----:B---3--:R-:W-:-:S05]  /*10390*/  @!P0 LEA R0, R3, R0, 0x18 ;  /* 0x0000000003008211 */ /* 0x008fca00078ec0ff */
[----:B--2---:R1:W-:Y:S01]  /*103a0*/  @!P0 STS.128 [R0+0x228d0], R8 ;  /* 0x0228d00800008388 */ /* 0x0043e20000000c00 */
[----:B------:R-:W-:Y:S06]  /*103b0*/  BAR.ARV 0x5, 0x180 ;  /* 0x0146000000007b1d */ /* 0x000fec0000002000 */
.L_x_2836:
[----:B------:R-:W-:Y:S01]  /*103c0*/  ULDC UR4, c[0x0][0xc3c] ;  /* 0x00030f0000047ab9 */ /* 0x000fe20000000800 */
[----:B------:R2:W-:Y:S01]  /*103d0*/  STL [R1+0x24], RZ ;  /* 0x000024ff01007387 */ /* 0x0005e20000100800 */
[----:B------:R-:W-:Y:S01]  /*103e0*/  UISETP.GE.AND UP0, UPT, UR39, UR4, UPT ;  /* 0x000000042700728c */ /* 0x000fe2000bf06270 */
[----:B------:R-:W-:Y:S02]  /*103f0*/  IMAD.MOV.U32 R34, RZ, RZ, 0x1 ;  /* 0x00000001ff227424 */ /* 0x000fe400078e00ff */
[----:B------:R-:W-:-:S03]  /*10400*/  IMAD.MOV.U32 R30, RZ, RZ, RZ ;  /* 0x000000ffff1e7224 */ /* 0x000fc600078e00ff */
[----:B------:R-:W-:-:S13]  /*10410*/  PLOP3.LUT P0, PT, PT, PT, UP0, 0x80, 0x0 ;  /* 0x000000000000781c */ /* 0x000fda0003f0f008 */
[----:B--2---:R-:W-:Y:S05]  /*10420*/  @P0 BRA `(.L_x_2844) ;  /* 0x00000064006c0947 */ /* 0x004fea0003800000 */
[----:B-1----:R-:W0:Y:S01]  /*10430*/  S2R R10, SR_TID.X ;  /* 0x00000000000a7919 */ /* 0x002e220000002100 */
[----:B------:R-:W1:Y:S01]  /*10440*/  S2UR UR4, SR_CgaCtaId ;  /* 0x00000000000479c3 */ /* 0x000e620000008800 */
        /* <DEDUP_REMOVED lines=15> */
[----:B------:R-:W-:Y:S01]  /*10540*/  LOP3.LUT R6, R4, 0x10, R10, 0xf8, !PT ;  /* 0x0000001004067812 */ /* 0x000fe200078ef80a */
        /* <DEDUP_REMOVED lines=12> */
[----:B-1----:R-:W-:Y:S01]  /*10610*/  IMAD.U32 R3, RZ, RZ, UR4 ;  /* 0x00000004ff037e24 */ /* 0x002fe2000f8e00ff */
        /* <DEDUP_REMOVED lines=15> */
.L_x_2918:
[----:B------:R-:W-:Y:S01]  /*10710*/  ULDC.64 UR4, c[0x0][0xc88] ;  /* 0x0003220000047ab9 */ /* 0x000fe20000000a00 */
[----:B------:R-:W-:Y:S01]  /*10720*/  ULDC.64 UR6, c[0x0][0xa18] ;  /* 0x0002860000067ab9 */ /* 0x000fe20000000a00 */
[----:B------:R-:W-:Y:S01]  /*10730*/  UIMAD.WIDE UR4, UR39, 0x4, UR4 ;  /* 0x00000004270478a5 */ /* 0x000fe2000f8e0204 */
[----:B------:R-:W-:Y:S01]  /*10740*/  IMAD.MOV.U32 R35, RZ, RZ, RZ ;  /* 0x000000ffff237224 */ /* 0x000fe200078e00ff */
[----:B01-3--:R-:W0:Y:S04]  /*10750*/  LDC.64 R4, c[0x0][0x418] ;  /* 0x00010600ff047b82 */ /* 0x00be280000000a00 */
[----:B-1----:R-:W-:Y:S02]  /*10760*/  IMAD.U32 R2, RZ, RZ, UR4 ;  /* 0x00000004ff027e24 */ /* 0x002fe4000f8e00ff */
[----:B------:R-:W-:Y:S01]  /*10770*/  IMAD.U32 R3, RZ, RZ, UR5 ;  /* 0x00000005ff037e24 */ /* 0x000fe2000f8e00ff */
[----:B------:R-:W-:Y:S01]  /*10780*/  ULDC.64 UR4, c[0x0][0xa28] ;  /* 0x00028a0000047ab9 */ /* 0x000fe20000000a00 */
[----:B------:R-:W1:Y:S03]  /*10790*/  LDC R0, c[0x0][0x424] ;  /* 0x00010900ff007b82 */ /* 0x000e660000000800 */
        /* <DEDUP_REMOVED lines=9> */
[----:B------:R-:W-:-:S04]  /*10830*/  IMAD.U32 R2, RZ, RZ, UR4 ;  /* 0x00000004ff027e24 */ /* 0x000fc8000f8e00ff */
[----:B------:R-:W-:Y:S01]  /*10840*/  IMAD.U32 R3, RZ, RZ, UR5 ;  /* 0x00000005ff037e24 */ /* 0x000fe2000f8e00ff */
[----:B------:R-:W-:Y:S01]  /*10850*/  ULDC.64 UR4, c[0x0][0xa00] ;  /* 0x0002800000047ab9 */ /* 0x000fe20000000a00 */
[----:B------:R-:W-:Y:S02]  /*10860*/  USHF.L.U32 UR37, UR41, 0x2, URZ ;  /* 0x0000000229257899 */ /* 0x000fe4000800063f */
[----:B------:R-:W-:Y:S01]  /*10870*/  UISETP.NE.U32.AND UP0, UPT, UR4, URZ, UPT ;  /* 0x0000003f0400728c */ /* 0x000fe2000bf05070 */
[----:B------:R2:W5:Y:S01]  /*10880*/  @P0 LDG.E R35, desc[UR56][R2.64] ;  /* 0x0000003802230981 */ /* 0x000562000c1e1900 */
[----:B------:R-:W-:Y:S02]  /*10890*/  USHF.L.U64.HI UR36, UR41, 0x2, UR40 ;  /* 0x0000000229247899 */ /* 0x000fe40008010228 */
[----:B------:R-:W-:Y:S02]  /*108a0*/  UISETP.NE.AND.EX UP2, UPT, UR5, URZ, UPT, UP0 ;  /* 0x0000003f0500728c */ /* 0x000fe4000bf45300 */
[----:B------:R-:W-:-:S02]  /*108b0*/  UIADD3 UR4, UP0, UR37, UR4, URZ ;  /* 0x0000000425047290 */ /* 0x000fc4000ff1e03f */
[----:B------:R-:W-:Y:S02]  /*108c0*/  UP2UR UR47, UPR, URZ, 0x4 ;  /* 0x000000043f2f7883 */ /* 0x000fe40008000000 */
[----:B------:R-:W-:Y:S01]  /*108d0*/  UIADD3.X UR5, UR36, UR5, URZ, UP0, !UPT ;  /* 0x0000000524057290 */ /* 0x000fe200087fe43f */
[----:B------:R-:W-:Y:S01]  /*108e0*/  PLOP3.LUT P0, PT, PT, PT, UP2, 0x80, 0x0 ;  /* 0x000000000000781c */ /* 0x000fe20003f0f028 */
[----:B------:R-:W-:Y:S01]  /*108f0*/  UISETP.NE.U32.AND UP0, UPT, UR6, URZ, UPT ;  /* 0x0000003f0600728c */ /* 0x000fe2000bf05070 */
[----:B--2---:R-:W-:-:S03]  /*10900*/  IMAD.U32 R2, RZ, RZ, UR4 ;  /* 0x00000004ff027e24 */ /* 0x004fc6000f8e00ff */
[----:B------:R-:W-:Y:S01]  /*10910*/  UISETP.NE.AND.EX UP0, UPT, UR7, URZ, UPT, UP0 ;  /* 0x0000003f0700728c */ /* 0x000fe2000bf05300 */
[----:B------:R-:W-:-:S05]  /*10920*/  IMAD.U32 R3, RZ, RZ, UR5 ;  /* 0x00000005ff037e24 */ /* 0x000fca000f8e00ff */
[----:B------:R-:W-:Y:S02]  /*10930*/  PLOP3.LUT P1, PT, PT, PT, UP0, 0x80, 0x0 ;  /* 0x000000000000781c */ /* 0x000fe40003f2f008 */
[----:B------:R-:W-:Y:S01]  /*10940*/  PLOP3.LUT P2, PT, PT, PT, UP2, 0x80, 0x0 ;  /* 0x000000000000781c */ /* 0x000fe20003f4f028 */
[----:B------:R2:W5:Y:S02]  /*10950*/  @P0 LDG.E R6, desc[UR56][R2.64] ;  /* 0x0000003802060981 */ /* 0x000564000c1e1900 */
[----:B------:R-:W-:-:S04]  /*10960*/  @UP0 UIADD3 UR4, UP1, UR37, UR6, URZ ;  /* 0x0000000625040290 */ /* 0x000fc8000ff3e03f */
[----:B------:R-:W-:Y:S02]  /*10970*/  @UP0 UIADD3.X UR5, UR36, UR7, URZ, UP1, !UPT ;  /* 0x0000000724050290 */ /* 0x000fe40008ffe43f */
[----:B------:R-:W-:-:S04]  /*10980*/  IMAD.U32 R22, RZ, RZ, UR4 ;  /* 0x00000004ff167e24 */ /* 0x000fc8000f8e00ff */
[----:B------:R-:W-:-:S05]  /*10990*/  IMAD.U32 R23, RZ, RZ, UR5 ;  /* 0x00000005ff177e24 */ /* 0x000fca000f8e00ff */
[----:B------:R2:W5:Y:S01]  /*109a0*/  @P1 LDG.E R22, desc[UR56][R22.64] ;  /* 0x0000003816161981 */ /* 0x000562000c1e1900 */
[----:B0-----:R-:W-:Y:S01]  /*109b0*/  ISETP.NE.U32.AND P0, PT, R4, RZ, PT ;  /* 0x000000ff0400720c */ /* 0x001fe20003f05070 */
[----:B-1-3--:R-:W-:-:S12]  /*109c0*/  @P1 BRA `(.L_x_2845) ;  /* 0x00000000001c1947 */ /* 0x00afd80003800000 */
[----:B------:R-:W-:Y:S01]  /*109d0*/  UISETP.NE.AND UP0, UPT, UR47, URZ, UPT ;  /* 0x0000003f2f00728c */ /* 0x000fe2000bf05270 */
[----:B-----5:R-:W0:Y:S05]  /*109e0*/  LDC R22, c[0x0][0x288] ;  /* 0x0000a200ff167b82 */ /* 0x020e2a0000000800 */
[----:B------:R-:W-:-:S13]  /*109f0*/  PLOP3.LUT P1, PT, PT, PT, UP0, 0x40, 0x0 ;  /* 0x000000000000781c */ /* 0x000fda0003f2e808 */
[----:B------:R-:W-:Y:S05]  /*10a00*/  @P1 BRA `(.L_x_2845) ;  /* 0x00000000000c1947 */ /* 0x000fea0003800000 */
[----:B------:R-:W3:Y:S04]  /*10a10*/  LDG.E R9, desc[UR56][R2.64] ;  /* 0x0000003802097981 */ /* 0x000ee8000c1e1900 */
[----:B0-----:R-:W3:Y:S02]  /*10a20*/  LDG.E R22, desc[UR56][R2.64+0x4] ;  /* 0x0000043802167981 */ /* 0x001ee4000c1e1900 */
[----:B---3--:R-:W-:-:S07]  /*10a30*/  IMAD.IADD R22, R22, 0x1, -R9 ;  /* 0x0000000116167824 */ /* 0x008fce00078e0a09 */
.L_x_2845:
        /* <DEDUP_REMOVED lines=12> */
[----:B--2---:R-:W-:-:S04]  /*10b00*/  IMAD.U32 R2, RZ, RZ, UR4 ;  /* 0x00000004ff027e24 */ /* 0x004fc8000f8e00ff */
[----:B------:R-:W-:-:S05]  /*10b10*/  IMAD.U32 R3, RZ, RZ, UR5 ;  /* 0x00000005ff037e24 */ /* 0x000fca000f8e00ff */
[----:B------:R1:W5:Y:S01]  /*10b20*/  LDG.E R18, desc[UR56][R2.64] ;  /* 0x0000003802127981 */ /* 0x000362000c1e1900 */
[----:B------:R-:W-:Y:S05]  /*10b30*/  BRA `(.L_x_2847) ;  /* 0x0000000000247947 */ /* 0x000fea0003800000 */
.L_x_2846:
[----:B------:R-:W-:Y:S02]  /*10b40*/  ULDC.64 UR4, c[0x0][0xa08] ;  /* 0x0002820000047ab9 */ /* 0x000fe40000000a00 */
[----:B------:R-:W-:-:S04]  /*10b50*/  ISETP.NE.U32.AND P0, PT, RZ, UR4, PT ;  /* 0x00000004ff007c0c */ /* 0x000fc8000bf05070 */
[----:B------:R-:W-:-:S13]  /*10b60*/  ISETP.NE.AND.EX P0, PT, RZ, UR5, PT, P0 ;  /* 0x00000005ff007c0c */ /* 0x000fda000bf05300 */
[----:B------:R-:W-:Y:S05]  /*10b70*/  @!P0 BRA `(.L_x_2847) ;  /* 0x0000000000148947 */ /* 0x000fea0003800000 */
[----:B--2---:R-:W1:Y:S02]  /*10b80*/  LDC.64 R2, c[0x0][0xa08] ;  /* 0x00028200ff027b82 */ /* 0x004e640000000a00 */
[----:B-1----:R-:W-:-:S05]  /*10b90*/  IMAD.WIDE R2, R32, 0x4, R2 ;  /* 0x0000000420027825 */ /* 0x002fca00078e0202 */
[----:B------:R-:W2:Y:S04]  /*10ba0*/  LDG.E R18, desc[UR56][R2.64] ;  /* 0x0000003802127981 */ /* 0x000ea8000c1e1900 */
[----:B------:R-:W2:Y:S02]  /*10bb0*/  LDG.E R5, desc[UR56][R2.64+0x4] ;  /* 0x0000043802057981 */ /* 0x000ea4000c1e1900 */
[----:B--2---:R-:W-:-:S07]  /*10bc0*/  IMAD.IADD R18, R5, 0x1, -R18 ;  /* 0x0000000105127824 */ /* 0x004fce00078e0a12 */
.L_x_2847:
[----:B------:R-:W3:Y:S01]  /*10bd0*/  LDL R0, [R1+0x4] ;  /* 0x0000040001007983 */ /* 0x000ee20000100800 */
[----:B------:R-:W4:Y:S03]  /*10be0*/  LDC R28, c[0x0][0x448] ;  /* 0x00011200ff1c7b82 */ /* 0x000f260000000800 */
[----:B------:R-:W3:Y:S01]  /*10bf0*/  LDL R17, [R1+0x8] ;  /* 0x0000080001117983 */ /* 0x000ee20000100800 */
[----:B-----5:R-:W-:Y:S01]  /*10c00*/  IMAD.IADD R18, R18, 0x1, -R35 ;  /* 0x0000000112127824 */ /* 0x020fe200078e0a23 */
[----:B------:R-:W-:Y:S02]  /*10c10*/  LOP3.LUT R24, R24, 0xfffffbff, RZ, 0xc0, !PT ;  /* 0xfffffbff18187812 */ /* 0x000fe400078ec0ff */
[----:B----4-:R-:W-:-:S13]  /*10c20*/  ISETP.NE.AND P0, PT, R28, 0x1, PT ;  /* 0x000000011c00780c */ /* 0x010fda0003f05270 */
[----:B-12---:R-:W1:Y:S01]  /*10c30*/  @P0 LDC R3, c[0x0][0x44c] ;  /* 0x00011300ff030b82 */ /* 0x006e620000000800 */
[----:B------:R-:W-:-:S07]  /*10c40*/  @P0 LOP3.LUT R24, R24, 0x400, RZ, 0xfc, !PT ;  /* 0x0000040018180812 */ /* 0x000fce00078efcff */
[----:B------:R-:W2:Y:S01]  /*10c50*/  @P0 LDC R5, c[0x0][0x450] ;  /* 0x00011400ff050b82 */ /* 0x000ea20000000800 */
[----:B---3--:R-:W-:-:S04]  /*10c60*/  IMAD.SHL.U32 R0, R0, 0x80, RZ ;  /* 0x0000008000007824 */ /* 0x008fc800078e00ff */
[----:B------:R-:W-:-:S04]  /*10c70*/  VIADD R0, R0, 0x7f ;  /* 0x0000007f00007836 */ /* 0x000fc80000000000 */
[----:B-1----:R-:W-:Y:S01]  /*10c80*/  @P0 IMAD.HI.U32 R2, R0, R3, RZ ;  /* 0x0000000300020227 */ /* 0x002fe200078e00ff */
[----:B0-----:R-:W-:-:S04]  /*10c90*/  IADD3 R3, R18, 0xa0, -R22 ;  /* 0x000000a012037810 */ /* 0x001fc80007ffe816 */
[----:B--2---:R-:W-:Y:S01]  /*10ca0*/  @P0 SHF.R.U32.HI R0, RZ, R5, R2 ;  /* 0x00000005ff000219 */ /* 0x004fe20000011602 */
[----:B------:R-:W-:-:S04]  /*10cb0*/  VIADD R2, R18, 0x9f ;  /* 0x0000009f12027836 */ /* 0x000fc80000000000 */
[----:B------:R-:W-:-:S04]  /*10cc0*/  IMAD.HI R2, R2, 0x66666667, RZ ;  /* 0x6666666702027827 */ /* 0x000fc800078e02ff */
[----:B------:R-:W-:Y:S01]  /*10cd0*/  IMAD.IADD R0, R3, 0x1, R0 ;  /* 0x0000000103007824 */ /* 0x000fe200078e0200 */
[----:B------:R-:W-:-:S03]  /*10ce0*/  SHF.R.U32.HI R3, RZ, 0x1f, R2 ;  /* 0x0000001fff037819 */ /* 0x000fc60000011602 */
[----:B------:R-:W-:Y:S01]  /*10cf0*/  IMAD.HI R4, R0, 0x66666667, RZ ;  /* 0x6666666700047827 */ /* 0x000fe200078e02ff */
[----:B------:R-:W-:Y:S02]  /*10d00*/  LEA.HI.SX32 R0, R2, R3, 0x1a ;  /* 0x0000000302007211 */ /* 0x000fe400078fd2ff */
[----:B------:R-:W-:Y:S02]  /*10d10*/  LOP3.LUT R2, R17, 0xff000000, RZ, 0xc0, !PT ;  /* 0xff00000011027812 */ /* 0x000fe400078ec0ff */
[----:B------:R-:W-:Y:S02]  /*10d20*/  SHF.R.U32.HI R3, RZ, 0x1f, R4 ;  /* 0x0000001fff037819 */ /* 0x000fe40000011604 */
[----:B------:R-:W-:Y:S02]  /*10d30*/  SHF.R.U32.HI R2, RZ, 0x8, R2 ;  /* 0x00000008ff027819 */ /* 0x000fe40000011602 */
[----:B------:R-:W-:-:S04]  /*10d40*/  LEA.HI.SX32 R3, R4, R3, 0x1a ;  /* 0x0000000304037211 */ /* 0x000fc800078fd2ff */
[----:B------:R-:W-:Y:S02]  /*10d50*/  VIMNMX R0, R0, R3, PT ;  /* 0x0000000300007248 */ /* 0x000fe40003fe0100 */
[----:B------:R-:W-:Y:S02]  /*10d60*/  LOP3.LUT R3, R17, 0xff0000, RZ, 0xc0, !PT ;  /* 0x00ff000011037812 */ /* 0x000fe400078ec0ff */
[----:B------:R-:W-:Y:S02]  /*10d70*/  ISETP.GE.AND P0, PT, R0, 0x1, PT ;  /* 0x000000010000780c */ /* 0x000fe40003f06270 */
[----:B------:R-:W-:Y:S01]  /*10d80*/  LEA.HI R3, R3, R2, RZ, 0x10 ;  /* 0x0000000203037211 */ /* 0x000fe200078f80ff */
[----:B------:R-:W-:-:S03]  /*10d90*/  IMAD.MOV.U32 R2, RZ, RZ, RZ ;  /* 0x000000ffff027224 */ /* 0x000fc600078e00ff */
[----:B------:R-:W-:-:S07]  /*10da0*/  LOP3.LUT R37, R3, 0xff, RZ, 0xc0, !PT ;  /* 0x000000ff03257812 */ /* 0x000fce00078ec0ff */
[----:B------:R-:W-:Y:S05]  /*10db0*/  @!P0 BRA `(.L_x_2848) ;  /* 0x0000000000708947 */ /* 0x000fea0003800000 */
[----:B------:R-:W-:Y:S01]  /*10dc0*/  SHF.R.U32.HI R5, RZ, 0x10, R3 ;  /* 0x00000010ff057819 */ /* 0x000fe20000011603 */
[----:B------:R-:W-:-:S03]  /*10dd0*/  IMAD.MOV.U32 R2, RZ, RZ, RZ ;  /* 0x000000ffff027224 */ /* 0x000fc600078e00ff */
[----:B------:R-:W-:-:S13]  /*10de0*/  ISETP.NE.AND P0, PT, R5, RZ, PT ;  /* 0x000000ff0500720c */ /* 0x000fda0003f05270 */
[----:B------:R-:W0:Y:S02]  /*10df0*/  @!P0 LDC R5, c[0x0][0x9f0] ;  /* 0x00027c00ff058b82 */ /* 0x000e240000000800 */
[-C--:B0-----:R-:W-:Y:S02]  /*10e00*/  IABS R4, R5.reuse ;  /* 0x0000000500047213 */ /* 0x081fe40000000000 */
[----:B------:R-:W-:Y:S02]  /*10e10*/  IADD3 R6, R5, -0x1, R0 ;  /* 0xffffffff05067810 */ /* 0x000fe40007ffe000 */
[----:B------:R-:W0:Y:S02]  /*10e20*/  I2F.RP R7, R4 ;  /* 0x0000000400077306 */ /* 0x000e240000209400 */
[----:B------:R-:W-:-:S04]  /*10e30*/  LOP3.LUT R8, R6, R5, RZ, 0x3c, !PT ;  /* 0x0000000506087212 */ /* 0x000fc800078e3cff */
[----:B------:R-:W-:Y:S02]  /*10e40*/  ISETP.GE.AND P2, PT, R8, RZ, PT ;  /* 0x000000ff0800720c */ /* 0x000fe40003f46270 */
        /* <DEDUP_REMOVED lines=19> */
.L_x_2848:
        /* <DEDUP_REMOVED lines=24> */
.L_x_2850:
        /* <DEDUP_REMOVED lines=20> */
.L_x_2853:
[----:B------:R-:W-:Y:S05]  /*11240*/  BSYNC B6 ;  /* 0x0000000000067941 */ /* 0x000fea0003800000 */
.L_x_2852:
        /* <DEDUP_REMOVED lines=22> */
.L_x_2855:
[----:B------:R-:W-:Y:S05]  /*113b0*/  BSYNC B6 ;  /* 0x0000000000067941 */ /* 0x000fea0003800000 */
.L_x_2854:
        /* <DEDUP_REMOVED lines=20> */
.L_x_2857:
[----:B------:R-:W-:Y:S05]  /*11500*/  BSYNC B6 ;  /* 0x0000000000067941 */ /* 0x000fea0003800000 */
.L_x_2856:
        /* <DEDUP_REMOVED lines=19> */
.L_x_2859:
[----:B------:R-:W-:Y:S05]  /*11640*/  BSYNC B6 ;  /* 0x0000000000067941 */ /* 0x000fea0003800000 */
.L_x_2858:
        /* <DEDUP_REMOVED lines=15> */
.L_x_2938:
[----:B------:R-:W0:Y:S01]  /*11740*/  S2R R0, SR_TID.X ;  /* 0x0000000000007919 */ /* 0x000e220000002100 */
[----:B------:R-:W-:Y:S01]  /*11750*/  UMOV UR4, 0xa0 ;  /* 0x000000a000047882 */ /* 0x000fe20000000000 */
[----:B------:R-:W1:Y:S01]  /*11760*/  @P2 LDC R5, c[0x0][0x434] ;  /* 0x00010d00ff052b82 */ /* 0x000e620000000800 */
[----:B------:R-:W-:Y:S01]  /*11770*/  UIMAD UR4, UR46, UR4, -0xa0 ;  /* 0xffffff602e0474a4 */ /* 0x000fe2000f8e0204 */
[----:B------:R-:W2:Y:S01]  /*11780*/  S2R R10, SR_TID.X ;  /* 0x00000000000a7919 */ /* 0x000ea20000002100 */
[----:B-----5:R-:W-:-:S05]  /*11790*/  SHF.R.S32.HI R36, RZ, 0x1f, R32 ;  /* 0x0000001fff247819 */ /* 0x020fca0000011420 */
[----:B------:R-:W3:Y:S01]  /*117a0*/  @P2 LDC R7, c[0x0][0x438] ;  /* 0x00010e00ff072b82 */ /* 0x000ee20000000800 */
[----:B0-----:R-:W-:Y:S01]  /*117b0*/  LOP3.LUT R0, R0, 0x7f, RZ, 0xc0, !PT ;  /* 0x0000007f00007812 */ /* 0x001fe200078ec0ff */
[----:B--2---:R-:W-:-:S03]  /*117c0*/  IMAD.SHL.U32 R11, R10, 0x10, RZ ;  /* 0x000000100a0b7824 */ /* 0x004fc600078e00ff */
[----:B------:R-:W-:Y:S01]  /*117d0*/  SHF.R.U32.HI R12, RZ, 0x3, R0 ;  /* 0x00000003ff0c7819 */ /* 0x000fe20000011600 */
[----:B------:R-:W-:-:S03]  /*117e0*/  IMAD.SHL.U32 R10, R10, 0x10, RZ ;  /* 0x000000100a0a7824 */ /* 0x000fc600078e00ff */
[C---:B------:R-:W-:Y:S02]  /*117f0*/  LOP3.LUT R11, R12.reuse, 0x70, R11, 0xf8, !PT ;  /* 0x000000700c0b7812 */ /* 0x040fe400078ef80b */
[----:B------:R-:W-:Y:S02]  /*11800*/  LOP3.LUT R10, R12, 0x70, R10, 0xf8, !PT ;  /* 0x000000700c0a7812 */ /* 0x000fe400078ef80a */
[----:B------:R-:W-:-:S05]  /*11810*/  LOP3.LUT R11, R11, 0x80, RZ, 0xfc, !PT ;  /* 0x000000800b0b7812 */ /* 0x000fca00078efcff */
[----:B------:R-:W-:-:S05]  /*11820*/  VIADD R0, R11, UR4 ;  /* 0x000000040b007c36 */ /* 0x000fca0008000000 */
[C---:B------:R-:W-:Y:S01]  /*11830*/  ISETP.GE.AND P0, PT, R0.reuse, R18, PT ;  /* 0x000000120000720c */ /* 0x040fe20003f06270 */
[----:B------:R-:W-:-:S03]  /*11840*/  IMAD.IADD R0, R0, 0x1, R35 ;  /* 0x0000000100007824 */ /* 0x000fc600078e0223 */
[----:B------:R-:W-:Y:S01]  /*11850*/  ISETP.GT.U32.OR P0, PT, R11, 0x9f, P0 ;  /* 0x0000009f0b00780c */ /* 0x000fe20000704470 */
[----:B-1----:R-:W-:-:S04]  /*11860*/  @P2 IMAD.HI.U32 R4, R0, R5, RZ ;  /* 0x0000000500042227 */ /* 0x002fc800078e00ff */
[----:B------:R-:W-:Y:S01]  /*11870*/  IMAD.MOV.U32 R8, RZ, RZ, R0 ;  /* 0x000000ffff087224 */ /* 0x000fe200078e0000 */
[----:B---3--:R-:W-:-:S07]  /*11880*/  @P2 SHF.R.U32.HI R8, RZ, R7, R4 ;  /* 0x00000007ff082219 */ /* 0x008fce0000011604 */
[----:B------:R-:W0:Y:S01]  /*11890*/  @!P0 LDC.64 R2, c[0x0][0x428] ;  /* 0x00010a00ff028b82 */ /* 0x000e220000000a00 */
[--C-:B------:R-:W-:Y:S01]  /*118a0*/  @!P0 SHF.R.S32.HI R7, RZ, 0x1f, R8.reuse ;  /* 0x0000001fff078819 */ /* 0x100fe20000011408 */
[----:B------:R-:W-:-:S06]  /*118b0*/  @!P0 IMAD.MOV.U32 R6, RZ, RZ, R8 ;  /* 0x000000ffff068224 */ /* 0x000fcc00078e0008 */
[----:B------:R-:W1:Y:S01]  /*118c0*/  @!P0 LDC.64 R4, c[0x0][0x418] ;  /* 0x00010600ff048b82 */ /* 0x000e620000000a00 */
[----:B0-----:R-:W-:-:S04]  /*118d0*/  @!P0 IMAD R9, R36, R2, RZ ;  /* 0x0000000224098224 */ /* 0x001fc800078e02ff */
[C---:B------:R-:W-:Y:S02]  /*118e0*/  @!P0 IMAD R9, R32.reuse, R3, R9 ;  /* 0x0000000320098224 */ /* 0x040fe400078e0209 */
[----:B------:R-:W-:-:S04]  /*118f0*/  @!P0 IMAD.WIDE.U32 R2, R32, R2, R6 ;  /* 0x0000000220028225 */ /* 0x000fc800078e0006 */
[----:B------:R-:W-:Y:S01]  /*11900*/  @!P0 IMAD.IADD R9, R9, 0x1, R3 ;  /* 0x0000000109098824 */ /* 0x000fe200078e0203 */
[----:B-1----:R-:W-:Y:S01]  /*11910*/  @!P0 LEA R6, P1, R2, R4, 0x2 ;  /* 0x0000000402068211 */ /* 0x002fe200078210ff */
[----:B------:R-:W-:-:S03]  /*11920*/  VIADD R4, R10, UR4 ;  /* 0x000000040a047c36 */ /* 0x000fc60008000000 */
[----:B------:R-:W-:Y:S01]  /*11930*/  @!P0 LEA.HI.X R7, R2, R5, R9, 0x2, P1 ;  /* 0x0000000502078211 */ /* 0x000fe200008f1409 */
[----:B------:R-:W-:Y:S01]  /*11940*/  IMAD.MOV.U32 R5, RZ, RZ, RZ ;  /* 0x000000ffff057224 */ /* 0x000fe200078e00ff */
[----:B------:R-:W0:Y:S05]  /*11950*/  @P2 LDC R9, c[0x0][0x434] ;  /* 0x00010d00ff092b82 */ /* 0x000e2a0000000800 */
[----:B------:R1:W5:Y:S01]  /*11960*/  @!P0 LDG.E R5, desc[UR56][R6.64] ;  /* 0x0000003806058981 */ /* 0x000362000c1e1900 */
[C---:B------:R-:W-:Y:S01]  /*11970*/  ISETP.GE.AND P0, PT, R4.reuse, R18, PT ;  /* 0x000000120400720c */ /* 0x040fe20003f06270 */
[----:B------:R-:W-:-:S04]  /*11980*/  IMAD.IADD R4, R4, 0x1, R35 ;  /* 0x0000000104047824 */ /* 0x000fc800078e0223 */
[----:B------:R-:W-:Y:S01]  /*11990*/  IMAD.MOV.U32 R10, RZ, RZ, R4 ;  /* 0x000000ffff0a7224 */ /* 0x000fe200078e0004 */
[----:B-1----:R-:W1:Y:S08]  /*119a0*/  @P2 LDC R6, c[0x0][0x438] ;  /* 0x00010e00ff062b82 */ /* 0x002e700000000800 */
[----:B------:R-:W2:Y:S01]  /*119b0*/  @!P0 LDC.64 R2, c[0x0][0x428] ;  /* 0x00010a00ff028b82 */ /* 0x000ea20000000a00 */
[----:B0-----:R-:W-:-:S04]  /*119c0*/  @P2 IMAD.HI.U32 R7, R4, R9, RZ ;  /* 0x0000000904072227 */ /* 0x001fc800078e00ff */
[----:B------:R-:W-:Y:S01]  /*119d0*/  IMAD.MOV R9, RZ, RZ, -R8 ;  /* 0x000000ffff097224 */ /* 0x000fe200078e0a08 */
[----:B-1----:R-:W-:-:S03]  /*119e0*/  @P2 SHF.R.U32.HI R10, RZ, R6, R7 ;  /* 0x00000006ff0a2219 */ /* 0x002fc60000011607 */
[----:B------:R-:W-:Y:S02]  /*119f0*/  IMAD R6, R19, R9, R0 ;  /* 0x0000000913067224 */ /* 0x000fe400078e0200 */
[----:B------:R-:W-:Y:S01]  /*11a00*/  IMAD.MOV.U32 R7, RZ, RZ, RZ ;  /* 0x000000ffff077224 */ /* 0x000fe200078e00ff */
[--C-:B------:R-:W-:Y:S01]  /*11a10*/  @!P0 SHF.R.S32.HI R9, RZ, 0x1f, R10.reuse ;  /* 0x0000001fff098819 */ /* 0x100fe2000001140a */
[----:B------:R-:W-:Y:S02]  /*11a20*/  @!P0 IMAD.MOV.U32 R8, RZ, RZ, R10 ;  /* 0x000000ffff088224 */ /* 0x000fe400078e000a */
[-C--:B--2---:R-:W-:Y:S02]  /*11a30*/  @!P0 IMAD R0, R36, R2.reuse, RZ ;  /* 0x0000000224008224 */ /* 0x084fe400078e02ff */
[----:B------:R-:W-:-:S04]  /*11a40*/  @!P0 IMAD.WIDE.U32 R8, R32, R2, R8 ;  /* 0x0000000220088225 */ /* 0x000fc800078e0008 */
[----:B------:R-:W-:Y:S02]  /*11a50*/  @!P0 IMAD R0, R32, R3, R0 ;  /* 0x0000000320008224 */ /* 0x000fe400078e0200 */
[----:B------:R-:W0:Y:S02]  /*11a60*/  @!P0 LDC.64 R2, c[0x0][0x418] ;  /* 0x00010600ff028b82 */ /* 0x000e240000000a00 */
[----:B------:R-:W-:Y:S01]  /*11a70*/  @!P0 IMAD.IADD R0, R9, 0x1, R0 ;  /* 0x0000000109008824 */ /* 0x000fe200078e0200 */
[----:B------:R-:W-:Y:S02]  /*11a80*/  LOP3.LUT R24, R24, 0xfffffffd, RZ, 0xc0, !PT ;  /* 0xfffffffd18187812 */ /* 0x000fe400078ec0ff */
[----:B0-----:R-:W-:-:S04]  /*11a90*/  @!P0 LEA R2, P1, R8, R2, 0x2 ;  /* 0x0000000208028211 */ /* 0x001fc800078210ff */
[----:B------:R-:W-:Y:S01]  /*11aa0*/  @!P0 LEA.HI.X R3, R8, R3, R0, 0x2, P1 ;  /* 0x0000000308038211 */ /* 0x000fe200008f1400 */
[----:B------:R-:W-:-:S04]  /*11ab0*/  IMAD.U32 R0, RZ, RZ, UR42 ;  /* 0x0000002aff007e24 */ /* 0x000fc8000f8e00ff */
[----:B------:R0:W5:Y:S01]  /*11ac0*/  @!P0 LDG.E R7, desc[UR56][R2.64] ;  /* 0x0000003802078981 */ /* 0x000162000c1e1900 */
[----:B------:R-:W-:Y:S01]  /*11ad0*/  ISETP.GT.U32.AND P0, PT, R11, 0x9f, PT ;  /* 0x0000009f0b00780c */ /* 0x000fe20003f04070 */
[----:B------:R-:W-:Y:S01]  /*11ae0*/  IMAD.MOV R9, RZ, RZ, -R10 ;  /* 0x000000ffff097224 */ /* 0x000fe200078e0a0a */
[----:B------:R-:W-:Y:S02]  /*11af0*/  ISETP.NE.AND P2, PT, R0, 0x3, PT ;  /* 0x000000030000780c */ /* 0x000fe40003f45270 */
[----:B------:R-:W-:Y:S01]  /*11b00*/  LOP3.LUT R17, R17, 0xffff, RZ, 0xc0, !PT ;  /* 0x0000ffff11117812 */ /* 0x000fe200078ec0ff */
[----:B------:R-:W-:Y:S02]  /*11b10*/  IMAD R8, R19, R9, R4 ;  /* 0x0000000913087224 */ /* 0x000fe400078e0204 */
[----:B------:R-:W-:-:S04]  /*11b20*/  IMAD.U32 R4, RZ, RZ, UR46 ;  /* 0x0000002eff047e24 */ /* 0x000fc8000f8e00ff */
[----:B------:R-:W-:Y:S02]  /*11b30*/  VIADD R4, R4, 0xffffffff ;  /* 0xffffffff04047836 */ /* 0x000fe40000000000 */
[----:B------:R-:W-:-:S04]  /*11b40*/  @P0 LOP3.LUT R24, R24, 0x2, RZ, 0xfc, !PT ;  /* 0x0000000218180812 */ /* 0x000fc800078efcff */
[----:B------:R-:W-:-:S04]  /*11b50*/  LOP3.LUT R24, R24, 0xfffffffb, RZ, 0xc0, !PT ;  /* 0xfffffffb18187812 */ /* 0x000fc800078ec0ff */
[----:B------:R-:W-:Y:S01]  /*11b60*/  @P2 LOP3.LUT R24, R24, 0x4, RZ, 0xfc, !PT ;  /* 0x0000000418182812 */ /* 0x000fe200078efcff */
[----:B0-----:R-:W-:Y:S06]  /*11b70*/  @!P2 BRA `(.L_x_2861) ;  /* 0x000000000004a947 */ /* 0x001fec0003800000 */
[----:B------:R-:W-:Y:S01]  /*11b80*/  BPT.TRAP 0x1 ;  /* 0x000000040000795c */ /* 0x000fe20000300000 */
.L_x_2861:
[----:B------:R-:W-:Y:S01]  /*11b90*/  IMAD R0, R30, 0x8, R16 ;  /* 0x000000081e007824 */ /* 0x000fe200078e0210 */
[----:B------:R-:W-:Y:S01]  /*11ba0*/  SHF.L.U32 R26, R34, 0x1f, RZ ;  /* 0x0000001f221a7819 */ /* 0x000fe200000006ff */
[----:B------:R-:W-:Y:S01]  /*11bb0*/  BSSY B0, `(.L_x_2862) ;  /* 0x0000004000007945 */ /* 0x000fe20003800000 */
[----:B------:R-:W-:Y:S02]  /*11bc0*/  SHF.R.S32.HI R21, RZ, 0x1f, R8 ;  /* 0x0000001fff157819 */ /* 0x000fe40000011408 */
[----:B------:R-:W0:Y:S02]  /*11bd0*/  SYNCS.PHASECHK.TRANS64.TRYWAIT P0, [R0+URZ+0x22880], R26 ;  /* 0x0228801a000075a7 */ /* 0x000e24000800017f */
[----:B0-----:R-:W-:Y:S05]  /*11be0*/  @!P0 BRA `(.L_x_2863) ;  /* 0x0000005400548947 */ /* 0x001fea0003800000 */
.L_x_2939:
[----:B------:R-:W-:Y:S05]  /*11bf0*/  BSYNC B0 ;  /* 0x0000000000007941 */ /* 0x000fea0003800000 */
.L_x_2862:
[----:B------:R-:W2:Y:S01]  /*11c00*/  LDL R12, [R1+0x10] ;  /* 0x00001000010c7983 */ /* 0x000ea20000100800 */
[----:B------:R-:W1:Y:S01]  /*11c10*/  LDC R13, c[0x0][0x2f4] ;  /* 0x0000bd00ff0d7b82 */ /* 0x000e620000000800 */
[----:B------:R-:W-:Y:S01]  /*11c20*/  ULDC.64 UR4, c[0x0][0x328] ;  /* 0x0000ca0000047ab9 */ /* 0x000fe20000000a00 */
[----:B-----5:R-:W-:Y:S01]  /*11c30*/  SHF.R.S32.HI R25, RZ, 0x1f, R7 ;  /* 0x0000001fff197819 */ /* 0x020fe20000011407 */
[----:B------:R-:W-:Y:S01]  /*11c40*/  IMAD R9, R21, UR4, RZ ;  /* 0x0000000415097c24 */ /* 0x000fe2000f8e02ff */
[----:B------:R-:W-:Y:S01]  /*11c50*/  ULDC.64 UR6, c[0x0][0x338] ;  /* 0x0000ce0000067ab9 */ /* 0x000fe20000000a00 */
[C---:B------:R-:W-:Y:S01]  /*11c60*/  IMAD.WIDE.U32 R2, R8.reuse, UR4, RZ ;  /* 0x0000000408027c25 */ /* 0x040fe2000f8e00ff */
[----:B------:R-:W-:Y:S02]  /*11c70*/  SHF.R.S32.HI R23, RZ, 0x1f, R6 ;  /* 0x0000001fff177819 */ /* 0x000fe40000011406 */
[----:B------:R-:W-:Y:S01]  /*11c80*/  SHF.R.S32.HI R27, RZ, 0x1f, R5 ;  /* 0x0000001fff1b7819 */ /* 0x000fe20000011405 */
[----:B------:R-:W-:Y:S01]  /*11c90*/  IMAD R9, R8, UR5, R9 ;  /* 0x0000000508097c24 */ /* 0x000fe2000f8e0209 */
[----:B------:R-:W-:Y:S01]  /*11ca0*/  LOP3.LUT R24, R24, 0xfffffffe, RZ, 0xc0, !PT ;  /* 0xfffffffe18187812 */ /* 0x000fe200078ec0ff */
[----:B------:R-:W-:-:S02]  /*11cb0*/  IMAD R10, R25, UR6, RZ ;  /* 0x00000006190a7c24 */ /* 0x000fc4000f8e02ff */
[----:B------:R-:W-:Y:S02]  /*11cc0*/  IMAD.IADD R3, R3, 0x1, R9 ;  /* 0x0000000103037824 */ /* 0x000fe400078e0209 */
[C---:B------:R-:W-:Y:S02]  /*11cd0*/  IMAD R10, R7.reuse, UR7, R10 ;  /* 0x00000007070a7c24 */ /* 0x040fe4000f8e020a */
[----:B------:R-:W-:-:S04]  /*11ce0*/  IMAD.WIDE.U32 R2, R7, UR6, R2 ;  /* 0x0000000607027c25 */ /* 0x000fc8000f8e0002 */
[----:B------:R-:W-:Y:S02]  /*11cf0*/  IMAD R18, R4, -0xa0, R18 ;  /* 0xffffff6004127824 */ /* 0x000fe400078e0212 */
[----:B------:R-:W-:Y:S01]  /*11d00*/  IMAD R4, R23, UR4, RZ ;  /* 0x0000000417047c24 */ /* 0x000fe2000f8e02ff */
[-C--:B-1----:R-:W-:Y:S01]  /*11d10*/  ISETP.GE.AND P1, PT, R29, R13.reuse, PT ;  /* 0x0000000d1d00720c */ /* 0x082fe20003f26270 */
[----:B------:R-:W-:Y:S01]  /*11d20*/  IMAD.IADD R11, R3, 0x1, R10 ;  /* 0x00000001030b7824 */ /* 0x000fe200078e020a */
[----:B------:R-:W-:Y:S01]  /*11d30*/  ISETP.GE.AND P0, PT, R29, R13, PT ;  /* 0x0000000d1d00720c */ /* 0x000fe20003f06270 */
[----:B------:R-:W-:Y:S01]  /*11d40*/  IMAD.MOV.U32 R10, RZ, RZ, R2 ;  /* 0x000000ffff0a7224 */ /* 0x000fe200078e0002 */
[----:B------:R-:W1:Y:S01]  /*11d50*/  S2R R13, SR_TID.X ;  /* 0x00000000000d7919 */ /* 0x000e620000002100 */
[C---:B------:R-:W-:Y:S02]  /*11d60*/  IMAD R4, R6.reuse, UR5, R4 ;  /* 0x0000000506047c24 */ /* 0x040fe4000f8e0204 */
[----:B------:R-:W-:Y:S01]  /*11d70*/  IMAD.WIDE.U32 R2, R6, UR4, RZ ;  /* 0x0000000406027c25 */ /* 0x000fe2000f8e00ff */
[----:B------:R-:W-:-:S03]  /*11d80*/  ULDC.64 UR4, c[0x0][0x330] ;  /* 0x0000cc0000047ab9 */ /* 0x000fc60000000a00 */
[----:B------:R-:W-:Y:S02]  /*11d90*/  IMAD.IADD R3, R3, 0x1, R4 ;  /* 0x0000000103037824 */ /* 0x000fe400078e0204 */
[----:B------:R-:W-:Y:S01]  /*11da0*/  IMAD R4, R27, UR6, RZ ;  /* 0x000000061b047c24 */ /* 0x000fe2000f8e02ff */
[----:B------:R-:W-:Y:S01]  /*11db0*/  @P1 LOP3.LUT R24, R24, 0x1, RZ, 0xfc, !PT ;  /* 0x0000000118181812 */ /* 0x000fe200078efcff */
[----:B------:R-:W-:-:S03]  /*11dc0*/  IMAD.WIDE.U32 R2, R5, UR6, R2 ;  /* 0x0000000605027c25 */ /* 0x000fc6000f8e0002 */
[----:B------:R-:W-:Y:S01]  /*11dd0*/  LOP3.LUT R24, R24, 0xffffff7f, RZ, 0xc0, !PT ;  /* 0xffffff7f18187812 */ /* 0x000fe200078ec0ff */
        /* <DEDUP_REMOVED lines=9> */
[----:B------:R-:W-:Y:S02]  /*11e70*/  IADD3 R9, P1, R2, UR6, RZ ;  /* 0x0000000602097c10 */ /* 0x000fe4000ff3e0ff */
[----:B-1----:R-:W-:-:S02]  /*11e80*/  LOP3.LUT R13, R13, 0x7f, RZ, 0xc0, !PT ;  /* 0x0000007f0d0d7812 */ /* 0x002fc400078ec0ff */
[----:B------:R-:W-:Y:S02]  /*11e90*/  IADD3.X R19, R19, UR7, R3, P1, !PT ;  /* 0x0000000713137c10 */ /* 0x000fe40008ffe403 */
[----:B------:R-:W-:-:S05]  /*11ea0*/  SHF.R.U32.HI R13, RZ, 0x3, R13 ;  /* 0x00000003ff0d7819 */ /* 0x000fca000001160d */
[----:B------:R-:W-:-:S05]  /*11eb0*/  IMAD.IADD R18, R18, 0x1, -R13 ;  /* 0x0000000112127824 */ /* 0x000fca00078e0a0d */
[----:B------:R-:W-:-:S13]  /*11ec0*/  ISETP.GE.AND P1, PT, R18, 0x1, PT ;  /* 0x000000011200780c */ /* 0x000fda0003f26270 */
[----:B------:R-:W-:Y:S01]  /*11ed0*/  @P1 LOP3.LUT R24, R24, 0x80, RZ, 0xfc, !PT ;  /* 0x0000008018181812 */ /* 0x000fe200078efcff */
[----:B--2---:R-:W-:Y:S01]  /*11ee0*/  IMAD R4, R30, 0x5000, R12 ;  /* 0x000050001e047824 */ /* 0x004fe200078e020c */
        /* <DEDUP_REMOVED lines=78> */
.L_x_2961:
        /* <DEDUP_REMOVED lines=9> */
.L_x_2865:
        /* <DEDUP_REMOVED lines=11> */
.L_x_2866:
[----:B------:R1:W-:Y:S01]  /*12510*/  SYNCS.ARRIVE.TRANS64.A1T0 RZ, [R0+URZ+0x22870], RZ ;  /* 0x022870ff00ff79a7 */ /* 0x0003e2000810003f */
[----:B------:R-:W-:Y:S05]  /*12520*/  @!P6 BRA `(.L_x_2867) ;  /* 0x000000000004e947 */ /* 0x000fea0003800000 */
[----:B------:R-:W-:Y:S01]  /*12530*/  BPT.TRAP 0x1 ;  /* 0x000000040000795c */ /* 0x000fe20000300000 */
.L_x_2867:
[----:B------:R-:W2:Y:S01]  /*12540*/  SYNCS.PHASECHK.TRANS64.TRYWAIT P0, [R0+URZ+0x22840], R26 ;  /* 0x0228401a000075a7 */ /* 0x000ea2000800017f */
[----:B------:R-:W-:Y:S04]  /*12550*/  BSSY B0, `(.L_x_2868) ;  /* 0x0000002000007945 */ /* 0x000fe80003800000 */
[----:B--2---:R-:W-:Y:S05]  /*12560*/  @!P0 BRA `(.L_x_2869) ;  /* 0x00000058002c8947 */ /* 0x004fea0003800000 */
.L_x_2962:
[----:B------:R-:W-:Y:S05]  /*12570*/  BSYNC B0 ;  /* 0x0000000000007941 */ /* 0x000fea0003800000 */
.L_x_2868:
[----:B------:R-:W-:Y:S01]  /*12580*/  ULDC.64 UR4, c[0x0][0x300] ;  /* 0x0000c00000047ab9 */ /* 0x000fe20000000a00 */
[----:B------:R-:W-:Y:S01]  /*12590*/  ULDC.64 UR6, c[0x0][0x310] ;  /* 0x0000c40000067ab9 */ /* 0x000fe20000000a00 */
[----:B------:R-:W-:Y:S01]  /*125a0*/  IMAD R9, R21, UR4, RZ ;  /* 0x0000000415097c24 */ /* 0x000fe2000f8e02ff */
[----:B------:R-:W-:Y:S01]  /*125b0*/  ULDC.64 UR8, c[0x0][0x2e8] ;  /* 0x0000ba0000087ab9 */ /* 0x000fe20000000a00 */
[C---:B------:R-:W-:Y:S01]  /*125c0*/  IMAD.WIDE.U32 R2, R8.reuse, UR4, RZ ;  /* 0x0000000408027c25 */ /* 0x040fe2000f8e00ff */
[----:B------:R-:W3:Y:S03]  /*125d0*/  LDC R12, c[0x0][0x2f4] ;  /* 0x0000bd00ff0c7b82 */ /* 0x000ee60000000800 */
[----:B------:R-:W-:Y:S02]  /*125e0*/  IMAD R9, R8, UR5, R9 ;  /* 0x0000000508097c24 */ /* 0x000fe4000f8e0209 */
[----:B------:R-:W-:-:S02]  /*125f0*/  IMAD R25, R25, UR6, RZ ;  /* 0x0000000619197c24 */ /* 0x000fc4000f8e02ff */
[----:B------:R-:W-:Y:S02]  /*12600*/  IMAD.IADD R3, R3, 0x1, R9 ;  /* 0x0000000103037824 */ /* 0x000fe400078e0209 */
[C---:B------:R-:W-:Y:S02]  /*12610*/  IMAD R25, R7.reuse, UR7, R25 ;  /* 0x0000000707197c24 */ /* 0x040fe4000f8e0219 */
[----:B------:R-:W-:-:S04]  /*12620*/  IMAD.WIDE.U32 R2, R7, UR6, R2 ;  /* 0x0000000607027c25 */ /* 0x000fc8000f8e0002 */
[----:B------:R-:W-:Y:S02]  /*12630*/  IMAD R23, R23, UR4, RZ ;  /* 0x0000000417177c24 */ /* 0x000fe4000f8e02ff */
[----:B------:R-:W-:Y:S02]  /*12640*/  IMAD.IADD R3, R3, 0x1, R25 ;  /* 0x0000000103037824 */ /* 0x000fe400078e0219 */
[C---:B------:R-:W-:Y:S02]  /*12650*/  IMAD R23, R6.reuse, UR5, R23 ;  /* 0x0000000506177c24 */ /* 0x040fe4000f8e0217 */
[----:B------:R-:W-:Y:S01]  /*12660*/  IMAD.WIDE.U32 R6, R6, UR4, RZ ;  /* 0x0000000406067c25 */ /* 0x000fe2000f8e00ff */
[----:B------:R-:W-:Y:S01]  /*12670*/  ULDC.64 UR4, c[0x0][0x308] ;  /* 0x0000c20000047ab9 */ /* 0x000fe20000000a00 */
[----:B---3--:R-:W-:Y:S02]  /*12680*/  ISETP.GE.AND P2, PT, R29, R12, PT ;  /* 0x0000000c1d00720c */ /* 0x008fe40003f46270 */
[----:B------:R-:W-:-:S04]  /*12690*/  IMAD.WIDE.U32 R2, R17, UR4, R2 ;  /* 0x0000000411027c25 */ /* 0x000fc8000f8e0002 */
[----:B------:R-:W-:Y:S01]  /*126a0*/  IMAD.MOV.U32 R10, RZ, RZ, R6 ;  /* 0x000000ffff0a7224 */ /* 0x000fe200078e0006 */
[----:B------:R-:W-:Y:S01]  /*126b0*/  IADD3 R8, P0, R2, UR8, RZ ;  /* 0x0000000802087c10 */ /* 0x000fe2000ff1e0ff */
[----:B------:R-:W-:Y:S02]  /*126c0*/  IMAD R6, R17, UR5, RZ ;  /* 0x0000000511067c24 */ /* 0x000fe4000f8e02ff */
[----:B------:R-:W-:Y:S02]  /*126d0*/  IMAD.IADD R11, R7, 0x1, R23 ;  /* 0x00000001070b7824 */ /* 0x000fe400078e0217 */
[----:B------:R-:W-:Y:S01]  /*126e0*/  IMAD R27, R27, UR6, RZ ;  /* 0x000000061b1b7c24 */ /* 0x000fe2000f8e02ff */
[----:B------:R-:W-:Y:S01]  /*126f0*/  IADD3.X R7, R3, UR9, R6, P0, !PT ;  /* 0x0000000903077c10 */ /* 0x000fe200087fe406 */
[----:B------:R-:W-:-:S04]  /*12700*/  IMAD.WIDE.U32 R2, R5, UR6, R10 ;  /* 0x0000000605027c25 */ /* 0x000fc8000f8e000a */
[----:B------:R-:W-:-:S04]  /*12710*/  IMAD R27, R5, UR7, R27 ;  /* 0x00000007051b7c24 */ /* 0x000fc8000f8e021b */
[----:B------:R-:W-:Y:S02]  /*12720*/  IMAD.IADD R3, R3, 0x1, R27 ;  /* 0x0000000103037824 */ /* 0x000fe400078e021b */
[----:B------:R-:W-:Y:S01]  /*12730*/  IMAD.WIDE.U32 R2, R17, UR4, R2 ;  /* 0x0000000411027c25 */ /* 0x000fe2000f8e0002 */
[----:B------:R-:W-:Y:S02]  /*12740*/  UMOV UR4, 0xffffffff ;  /* 0xffffffff00047882 */ /* 0x000fe40000000000 */
[----:B------:R-:W-:-:S04]  /*12750*/  IADD3 R5, P0, R2, UR8, RZ ;  /* 0x0000000802057c10 */ /* 0x000fc8000ff1e0ff */
[----:B------:R-:W-:Y:S01]  /*12760*/  IADD3.X R6, R6, UR9, R3, P0, !PT ;  /* 0x0000000906067c10 */ /* 0x000fe200087fe403 */
[----:B------:R-:W-:Y:S08]  /*12770*/  BRA.DIV UR4, `(.L_x_2870) ;  /* 0x0000005604bc7947 */ /* 0x000ff0000b800000 */
[----:B------:R-:W3:Y:S01]  /*12780*/  SHFL.IDX PT, R3, R8, RZ, 0x181f ;  /* 0x00181fff08037589 */ /* 0x000ee200000e0000 */
[C---:B------:R-:W-:Y:S02]  /*12790*/  LOP3.LUT P6, RZ, R24.reuse, 0x80, RZ, 0xc0, !PT ;  /* 0x0000008018ff7812 */ /* 0x040fe400078cc0ff */
[----:B------:R-:W-:Y:S01]  /*127a0*/  LOP3.LUT R24, R24, 0xffffefff, RZ, 0xc0, !PT ;  /* 0xffffefff18187812 */ /* 0x000fe200078ec0ff */
[----:B------:R-:W4:Y:S03]  /*127b0*/  SHFL.IDX PT, R2, R7, RZ, 0x181f ;  /* 0x00181fff07027589 */ /* 0x000f2600000e0000 */
[----:B------:R-:W-:Y:S01]  /*127c0*/  @P1 LOP3.LUT R24, R24, 0x1000, RZ, 0xfc, !PT ;  /* 0x0000100018181812 */ /* 0x000fe200078efcff */
[----:B------:R-:W-:Y:S03]  /*127d0*/  SHFL.IDX PT, R14, R8, 0x7, 0x181f ;  /* 0x00f81f00080e7f89 */ /* 0x000fe600000e0000 */
[----:B------:R-:W-:-:S03]  /*127e0*/  LOP3.LUT P1, RZ, R24, 0x10, RZ, 0xc0, !PT ;  /* 0x0000001018ff7812 */ /* 0x000fc6000782c0ff */
[----:B---3--:R-:W-:-:S05]  /*127f0*/  @P6 IADD3 R3, P0, R29, R3, RZ ;  /* 0x000000031d036210 */ /* 0x008fca0007f1e0ff */
[----:B----4-:R-:W-:-:S05]  /*12800*/  @P6 IMAD.X R2, RZ, RZ, R2, P0 ;  /* 0x000000ffff026224 */ /* 0x010fca00000e0602 */
[----:B------:R-:W-:-:S04]  /*12810*/  @P6 LOP3.LUT R3, R3, R2, RZ, 0x3c, !PT ;  /* 0x0000000203036212 */ /* 0x000fc800078e3cff */
[----:B------:R-:W-:-:S04]  /*12820*/  @P6 LOP3.LUT R2, R3, R2, RZ, 0x3c, !PT ;  /* 0x0000000203026212 */ /* 0x000fc800078e3cff */
[----:B------:R-:W-:-:S05]  /*12830*/  @P6 LOP3.LUT R3, R3, R2, RZ, 0x3c, !PT ;  /* 0x0000000203036212 */ /* 0x000fca00078e3cff */
[----:B------:R3:W-:Y:S01]  /*12840*/  @P6 LDGSTS.E.BYPASS.LTC128B.128 [R4+0x18400], desc[UR56][R2.64], !P2 ;  /* 0x1840000002046fae */ /* 0x0007e2000d101d78 */
[----:B------:R-:W-:-:S03]  /*12850*/  LOP3.LUT P6, RZ, R24, 0x100, RZ, 0xc0, !PT ;  /* 0x0000010018ff7812 */ /* 0x000fc600078cc0ff */
[----:B---3--:R-:W3:Y:S04]  /*12860*/  SHFL.IDX PT, R3, R8, 0x1, 0x181f ;  /* 0x00381f0008037f89 */ /* 0x008ee800000e0000 */
[----:B------:R-:W4:Y:S01]  /*12870*/  SHFL.IDX PT, R2, R7, 0x1, 0x181f ;  /* 0x00381f0007027f89 */ /* 0x000f2200000e0000 */
        /* <DEDUP_REMOVED lines=26> */
[----:B------:R-:W4:Y:S06]  /*12a20*/  SHFL.IDX PT, R2, R7, 0x4, 0x181f ;  /* 0x00981f0007027f89 */ /* 0x000f2c00000e0000 */
[----:B---3--:R-:W-:-:S05]  /*12a30*/  @P4 IADD3 R3, P0, R29, R3, RZ ;  /* 0x000000031d034210 */ /* 0x008fca0007f1e0ff */
[----:B----4-:R-:W-:-:S05]  /*12a40*/  @P4 IMAD.X R2, RZ, RZ, R2, P0 ;  /* 0x000000ffff024224 */ /* 0x010fca00000e0602 */
[----:B------:R-:W-:-:S04]  /*12a50*/  @P4 LOP3.LUT R3, R3, R2, RZ, 0x3c, !PT ;  /* 0x0000000203034212 */ /* 0x000fc800078e3cff */
[----:B------:R-:W-:-:S04]  /*12a60*/  @P4 LOP3.LUT R2, R3, R2, RZ, 0x3c, !PT ;  /* 0x0000000203024212 */ /* 0x000fc800078e3cff */
[----:B------:R-:W-:-:S05]  /*12a70*/  @P4 LOP3.LUT R3, R3, R2, RZ, 0x3c, !PT ;  /* 0x0000000203034212 */ /* 0x000fca00078e3cff */
[----:B------:R3:W-:Y:S04]  /*12a80*/  @P4 LDGSTS.E.BYPASS.LTC128B.128 [R4+0x1a400], desc[UR56][R2.64], !P2 ;  /* 0x1a40000002044fae */ /* 0x0007e8000d101d78 */
[----:B---3--:R-:W3:Y:S04]  /*12a90*/  SHFL.IDX PT, R3, R8, 0x5, 0x181f ;  /* 0x00b81f0008037f89 */ /* 0x008ee800000e0000 */
[----:B------:R-:W4:Y:S01]  /*12aa0*/  SHFL.IDX PT, R2, R7, 0x5, 0x181f ;  /* 0x00b81f0007027f89 */ /* 0x000f2200000e0000 */
[----:B---3--:R-:W-:-:S05]  /*12ab0*/  @P5 IADD3 R3, P0, R29, R3, RZ ;  /* 0x000000031d035210 */ /* 0x008fca0007f1e0ff */
[----:B----4-:R-:W-:-:S05]  /*12ac0*/  @P5 IMAD.X R2, RZ, RZ, R2, P0 ;  /* 0x000000ffff025224 */ /* 0x010fca00000e0602 */
[----:B------:R-:W-:-:S04]  /*12ad0*/  @P5 LOP3.LUT R3, R3, R2, RZ, 0x3c, !PT ;  /* 0x0000000203035212 */ /* 0x000fc800078e3cff */
[----:B------:R-:W-:-:S04]  /*12ae0*/  @P5 LOP3.LUT R2, R3, R2, RZ, 0x3c, !PT ;  /* 0x0000000203025212 */ /* 0x000fc800078e3cff */
[----:B------:R-:W-:-:S05]  /*12af0*/  @P5 LOP3.LUT R3, R3, R2, RZ, 0x3c, !PT ;  /* 0x0000000203035212 */ /* 0x000fca00078e3cff */
[----:B------:R3:W-:Y:S04]  /*12b00*/  @P5 LDGSTS.E.BYPASS.LTC128B.128 [R4+0x1ac00], desc[UR56][R2.64], !P2 ;  /* 0x1ac0000002045fae */ /* 0x0007e8000d101d78 */
[----:B---3--:R-:W3:Y:S04]  /*12b10*/  SHFL.IDX PT, R3, R8, 0x6, 0x181f ;  /* 0x00d81f0008037f89 */ /* 0x008ee800000e0000 */
[----:B------:R-:W4:Y:S04]  /*12b20*/  SHFL.IDX PT, R2, R7, 0x6, 0x181f ;  /* 0x00d81f0007027f89 */ /* 0x000f2800000e0000 */
[----:B------:R-:W5:Y:S01]  /*12b30*/  SHFL.IDX PT, R7, R7, 0x7, 0x181f ;  /* 0x00f81f0007077f89 */ /* 0x000f6200000e0000 */
[----:B---3--:R-:W-:-:S05]  /*12b40*/  @P6 IADD3 R3, P0, R29, R3, RZ ;  /* 0x000000031d036210 */ /* 0x008fca0007f1e0ff */
[----:B----4-:R-:W-:Y:S01]  /*12b50*/  @P6 IMAD.X R2, RZ, RZ, R2, P0 ;  /* 0x000000ffff026224 */ /* 0x010fe200000e0602 */
[----:B------:R-:W-:-:S04]  /*12b60*/  @P3 IADD3 R14, P0, R29, R14, RZ ;  /* 0x0000000e1d0e3210 */ /* 0x000fc80007f1e0ff */
[----:B------:R-:W-:Y:S01]  /*12b70*/  @P6 LOP3.LUT R3, R3, R2, RZ, 0x3c, !PT ;  /* 0x0000000203036212 */ /* 0x000fe200078e3cff */
[----:B-----5:R-:W-:-:S03]  /*12b80*/  @P3 IMAD.X R9, RZ, RZ, R7, P0 ;  /* 0x000000ffff093224 */ /* 0x020fc600000e0607 */
[----:B------:R-:W-:-:S04]  /*12b90*/  @P6 LOP3.LUT R2, R3, R2, RZ, 0x3c, !PT ;  /* 0x0000000203026212 */ /* 0x000fc800078e3cff */
[----:B------:R-:W-:-:S05]  /*12ba0*/  @P6 LOP3.LUT R3, R3, R2, RZ, 0x3c, !PT ;  /* 0x0000000203036212 */ /* 0x000fca00078e3cff */
[----:B------:R3:W-:Y:S02]  /*12bb0*/  @P6 LDGSTS.E.BYPASS.LTC128B.128 [R4+0x1b400], desc[UR56][R2.64], !P2 ;  /* 0x1b40000002046fae */ /* 0x0007e4000d101d78 */
[----:B---3--:R-:W-:Y:S02]  /*12bc0*/  @P3 IMAD.MOV.U32 R2, RZ, RZ, R14 ;  /* 0x000000ffff023224 */ /* 0x008fe400078e000e */
[----:B------:R-:W-:Y:S01]  /*12bd0*/  @P3 IMAD.MOV.U32 R3, RZ, RZ, R9 ;  /* 0x000000ffff033224 */ /* 0x000fe200078e0009 */
[----:B------:R-:W3:Y:S04]  /*12be0*/  SHFL.IDX PT, R14, R5, RZ, 0x181f ;  /* 0x00181fff050e7589 */ /* 0x000ee800000e0000 */
[----:B------:R4:W-:Y:S04]  /*12bf0*/  @P3 LDGSTS.E.BYPASS.LTC128B.128 [R4+0x1bc00], desc[UR56][R2.64], !P2 ;  /* 0x1bc0000002043fae */ /* 0x0009e8000d101d78 */
[----:B----4-:R-:W4:Y:S04]  /*12c00*/  SHFL.IDX PT, R2, R6, RZ, 0x181f ;  /* 0x00181fff06027589 */ /* 0x010f2800000e0000 */
[----:B------:R-:W0:Y:S01]  /*12c10*/  SHFL.IDX PT, R6, R6, 0x1, 0x181f ;  /* 0x00381f0006067f89 */ /* 0x000e2200000e0000 */
[----:B---3--:R-:W-:-:S05]  /*12c20*/  @P1 IADD3 R14, P0, R29, R14, RZ ;  /* 0x0000000e1d0e1210 */ /* 0x008fca0007f1e0ff */
[----:B----4-:R-:W-:Y:S02]  /*12c30*/  @P1 IMAD.X R9, RZ, RZ, R2, P0 ;  /* 0x000000ffff091224 */ /* 0x010fe400000e0602 */
[----:B------:R-:W-:Y:S02]  /*12c40*/  @P1 IMAD.MOV.U32 R2, RZ, RZ, R14 ;  /* 0x000000ffff021224 */ /* 0x000fe400078e000e */
[----:B------:R-:W-:Y:S01]  /*12c50*/  @P1 IMAD.MOV.U32 R3, RZ, RZ, R9 ;  /* 0x000000ffff031224 */ /* 0x000fe200078e0009 */
[----:B------:R3:W4:Y:S04]  /*12c60*/  SHFL.IDX PT, R14, R5, 0x1, 0x181f ;  /* 0x00381f00050e7f89 */ /* 0x00072800000e0000 */
[----:B0-----:R3:W-:Y:S02]  /*12c70*/  @P1 LDGSTS.E.BYPASS.LTC128B.128 [R4+0x1c400], desc[UR56][R2.64], !P2 ;  /* 0x1c40000002041fae */ /* 0x0017e4000d101d78 */
.L_x_2984:
        /* <DEDUP_REMOVED lines=9> */
.L_x_2871:
        /* <DEDUP_REMOVED lines=11> */
.L_x_2872:
[----:B------:R0:W-:Y:S02]  /*12dc0*/  SYNCS.ARRIVE.TRANS64.A1T0 RZ, [R0+URZ+0x22830], RZ ;  /* 0x022830ff00ff79a7 */ /* 0x0001e4000810003f */
[----:B------:R-:W-:Y:S05]  /*12dd0*/  WARPSYNC.ALL ;  /* 0x0000000000007948 */ /* 0x000fea0003800000 */
[----:B012---:R-:W-:Y:S01]  /*12de0*/  VIADD R0, R16, 0x14400 ;  /* 0x0001440010007836 */ /* 0x007fe20000000000 */
[----:B------:R-:W-:Y:S01]  /*12df0*/  USHF.R.S32.HI UR4, URZ, 0x1f, UR38 ;  /* 0x0000001f3f047899 */ /* 0x000fe20008011426 */
[----:B------:R-:W-:Y:S01]  /*12e00*/  BAR.SYNC.DEFER_BLOCKING 0x8, 0x180 ;  /* 0x0206000000007b1d */ /* 0x000fe20000010000 */
[----:B------:R-:W-:Y:S02]  /*12e10*/  UISETP.NE.AND UP0, UPT, UR47, URZ, UPT ;  /* 0x0000003f2f00728c */ /* 0x000fe4000bf05270 */
[----:B------:R-:W-:-:S02]  /*12e20*/  LOP3.LUT P0, RZ, R0, 0x3ff, RZ, 0xc0, !PT ;  /* 0x000003ff00ff7812 */ /* 0x000fc4000780c0ff */
[----:B------:R-:W-:Y:S01]  /*12e30*/  USEL UR40, UR40, URZ, !UP0 ;  /* 0x0000003f28287287 */ /* 0x000fe2000c000000 */
[----:B------:R-:W-:Y:S01]  /*12e40*/  BSSY B6, `(.L_x_2873) ;  /* 0x0000018000067945 */ /* 0x000fe20003800000 */
[----:B------:R-:W-:Y:S02]  /*12e50*/  ULDC.64 UR6, c[0x0][0x298] ;  /* 0x0000a60000067ab9 */ /* 0x000fe40000000a00 */
[----:B------:R-:W-:Y:S02]  /*12e60*/  UIMAD UR4, UR4, UR6, URZ ;  /* 0x00000006040472a4 */ /* 0x000fe4000f8e023f */
[----:B------:R-:W-:Y:S02]  /*12e70*/  UIMAD.WIDE.U32 UR36, UR38, UR6, URZ ;  /* 0x00000006262472a5 */ /* 0x000fe4000f8e003f */
[----:B------:R-:W-:Y:S02]  /*12e80*/  UIMAD UR4, UR38, UR7, UR4 ;  /* 0x00000007260472a4 */ /* 0x000fe4000f8e0204 */
[----:B------:R-:W-:-:S02]  /*12e90*/  USEL UR38, UR41, URZ, !UP0 ;  /* 0x0000003f29267287 */ /* 0x000fc4000c000000 */
        /* <DEDUP_REMOVED lines=18> */
.L_x_2874:
[----:B------:R-:W-:Y:S05]  /*12fc0*/  BSYNC B6 ;  /* 0x0000000000067941 */ /* 0x000fea0003800000 */
.L_x_2873:
[----:B------:R-:W0:Y:S01]  /*12fd0*/  S2R R2, SR_TID.X ;  /* 0x0000000000027919 */ /* 0x000e220000002100 */
[----:B------:R-:W-:Y:S01]  /*12fe0*/  ISETP.NE.AND P6, PT, R28, 0x1, PT ;  /* 0x000000011c00780c */ /* 0x000fe20003fc5270 */
[----:B------:R-:W1:Y:S01]  /*12ff0*/  LDC R5, c[0x0][0x448] ;  /* 0x00011200ff057b82 */ /* 0x000e620000000800 */
[----:B------:R2:W5:Y:S01]  /*13000*/  LDL R8, [R1+0x20] ;  /* 0x0000200001087983 */ /* 0x0005620000100800 */
[----:B------:R-:W-:Y:S01]  /*13010*/  R2UR UR8, R17 ;  /* 0x00000000110872ca */ /* 0x000fe200000e0000 */
[----:B------:R-:W-:-:S09]  /*13020*/  ULDC.64 UR6, c[0x0][0x2d8] ;  /* 0x0000b60000067ab9 */ /* 0x000fd20000000a00 */
[----:B------:R-:W3:Y:S08]  /*13030*/  @P6 LDC R3, c[0x0][0x44c] ;  /* 0x00011300ff036b82 */ /* 0x000ef00000000800 */
[----:B------:R-:W4:Y:S01]  /*13040*/  @P6 LDC R4, c[0x0][0x450] ;  /* 0x00011400ff046b82 */ /* 0x000f220000000800 */
[----:B0-----:R-:W-:-:S04]  /*13050*/  LOP3.LUT R18, R2, 0x7f, RZ, 0xc0, !PT ;  /* 0x0000007f02127812 */ /* 0x001fc800078ec0ff */
[----:B------:R-:W-:Y:S02]  /*13060*/  SHF.R.U32.HI R19, RZ, 0x3, R18 ;  /* 0x00000003ff137819 */ /* 0x000fe40000011612 */
[----:B------:R-:W2:Y:S01]  /*13070*/  LDL R18, [R1+0x4] ;  /* 0x0000040001127983 */ /* 0x000ea20000100800 */
[----:B------:R-:W-:Y:S01]  /*13080*/  IMAD.SHL.U32 R2, R2, 0x10, RZ ;  /* 0x0000001002027824 */ /* 0x000fe200078e00ff */
[----:B------:R-:W-:-:S04]  /*13090*/  R2UR UR10, R17 ;  /* 0x00000000110a72ca */ /* 0x000fc800000e0000 */
[----:B------:R-:W-:Y:S01]  /*130a0*/  LOP3.LUT R2, R19, 0x70, R2, 0xf8, !PT ;  /* 0x0000007013027812 */ /* 0x000fe200078ef802 */
[----:B------:R-:W-:Y:S01]  /*130b0*/  UMOV UR4, UR36 ;  /* 0x0000002400047c82 */ /* 0x000fe20008000000 */
[----:B------:R-:W-:Y:S02]  /*130c0*/  UMOV UR5, UR41 ;  /* 0x0000002900057c82 */ /* 0x000fe40008000000 */
[----:B------:R-:W-:-:S03]  /*130d0*/  UIMAD.WIDE.U32 UR4, UR8, UR6, UR4 ;  /* 0x00000006080472a5 */ /* 0x000fc6000f8e0004 */
[----:B------:R-:W-:Y:S02]  /*130e0*/  ULDC.64 UR8, c[0x0][0x2e0] ;  /* 0x0000b80000087ab9 */ /* 0x000fe40000000a00 */
[----:B------:R-:W-:Y:S02]  /*130f0*/  UIMAD UR6, UR40, UR8, URZ ;  /* 0x00000008280672a4 */ /* 0x000fe4000f8e023f */
[----:B------:R-:W-:Y:S01]  /*13100*/  UIMAD UR5, UR10, UR7, UR5 ;  /* 0x000000070a0572a4 */ /* 0x000fe2000f8e0205 */
[----:B------:R-:W0:Y:S01]  /*13110*/  S2R R19, SR_TID.X ;  /* 0x0000000000137919 */ /* 0x000e220000002100 */
[----:B------:R-:W-:Y:S02]  /*13120*/  UIMAD UR6, UR38, UR9, UR6 ;  /* 0x00000009260672a4 */ /* 0x000fe4000f8e0206 */
[----:B------:R-:W-:-:S03]  /*13130*/  UIMAD.WIDE.U32 UR4, UR38, UR8, UR4 ;  /* 0x00000008260472a5 */ /* 0x000fc6000f8e0004 */
[----:B------:R-:W-:Y:S01]  /*13140*/  ULDC.64 UR8, c[0x0][0x2d0] ;  /* 0x0000b40000087ab9 */ /* 0x000fe20000000a00 */
[----:B------:R-:W-:Y:S01]  /*13150*/  UIADD3 UR5, UR5, UR6, URZ ;  /* 0x0000000605057290 */ /* 0x000fe2000fffe03f */
[----:B------:R-:W-:Y:S01]  /*13160*/  IMAD.U32 R11, RZ, RZ, UR8 ;  /* 0x00000008ff0b7e24 */ /* 0x000fe2000f8e00ff */
[----:B0-----:R-:W-:-:S04]  /*13170*/  LOP3.LUT R19, R19, 0x7f, RZ, 0xc0, !PT ;  /* 0x0000007f13137812 */ /* 0x001fc800078ec0ff */
[----:B------:R-:W-:Y:S01]  /*13180*/  SHF.R.U32.HI R10, RZ, 0x3, R19 ;  /* 0x00000003ff0a7819 */ /* 0x000fe20000011613 */
[----:B--2---:R-:W-:-:S04]  /*13190*/  IMAD R0, R18, 0x80, R2 ;  /* 0x0000008012007824 */ /* 0x004fc800078e0202 */
[----:B---3--:R-:W-:-:S04]  /*131a0*/  @P6 IMAD.HI.U32 R3, R0, R3, RZ ;  /* 0x0000000300036227 */ /* 0x008fc800078e00ff */
[----:B------:R-:W-:Y:S01]  /*131b0*/  IMAD.MOV.U32 R2, RZ, RZ, R0 ;  /* 0x000000ffff027224 */ /* 0x000fe200078e0000 */
[----:B----4-:R-:W-:-:S04]  /*131c0*/  @P6 SHF.R.U32.HI R2, RZ, R4, R3 ;  /* 0x00000004ff026219 */ /* 0x010fc80000011603 */
[--C-:B------:R-:W-:Y:S01]  /*131d0*/  SHF.R.S32.HI R3, RZ, 0x1f, R2.reuse ;  /* 0x0000001fff037819 */ /* 0x100fe20000011402 */
[----:B------:R-:W-:-:S04]  /*131e0*/  IMAD.MOV R7, RZ, RZ, -R2 ;  /* 0x000000ffff077224 */ /* 0x000fc800078e0a02 */
[----:B------:R-:W-:Y:S02]  /*131f0*/  IMAD R3, R3, UR8, RZ ;  /* 0x0000000803037c24 */ /* 0x000fe4000f8e02ff */
[----:B-1----:R-:W-:Y:S02]  /*13200*/  IMAD R7, R5, R7, R0 ;  /* 0x0000000705077224 */ /* 0x002fe400078e0200 */
        /* <DEDUP_REMOVED lines=13> */
[----:B------:R-:W-:-:S03]  /*132e0*/  UMOV UR4, 0xffffffff ;  /* 0xffffffff00047882 */ /* 0x000fc60000000000 */
[----:B------:R-:W-:Y:S09]  /*132f0*/  BRA.DIV UR4, `(.L_x_2875) ;  /* 0x0000005604f87947 */ /* 0x000ff2000b800000 */
[----:B------:R-:W0:Y:S01]  /*13300*/  SHFL.IDX PT, R14, R0, RZ, 0x181f ;  /* 0x00181fff000e7589 */ /* 0x000e2200000e0000 */
[----:B------:R-:W-:Y:S02]  /*13310*/  IMAD R22, R22, R5, RZ ;  /* 0x0000000516167224 */ /* 0x000fe400078e02ff */
[----:B------:R-:W-:Y:S01]  /*13320*/  IMAD R5, R18, 0x80, R10 ;  /* 0x0000008012057824 */ /* 0x000fe200078e020a */
        /* <DEDUP_REMOVED lines=50> */
.L_x_3001:
        /* <DEDUP_REMOVED lines=10> */
.L_x_2876:
        /* <DEDUP_REMOVED lines=18> */
.L_x_3002:
[----:B------:R-:W-:Y:S05]  /*13810*/  BSYNC B0 ;  /* 0x0000000000007941 */ /* 0x000fea0003800000 */
.L_x_2877:
[----:B------:R-:W-:-:S06]  /*13820*/  UIADD3 UR4, UR46, -0x2, URZ ;  /* 0xfffffffe2e047890 */ /* 0x000fcc000fffe03f */
[----:B------:R-:W-:-:S13]  /*13830*/  ISETP.LE.AND P0, PT, R37, UR4, PT ;  /* 0x0000000425007c0c */ /* 0x000fda000bf03270 */
[----:B------:R-:W-:Y:S05]  /*13840*/  @!P0 BRA `(.L_x_2879) ;  /* 0x00000018001c8947 */ /* 0x000fea0003800000 */
[----:B------:R-:W-:Y:S02]  /*13850*/  IMAD.MOV.U32 R22, RZ, RZ, R34 ;  /* 0x000000ffff167224 */ /* 0x000fe400078e0022 */
[----:B------:R-:W-:Y:S02]  /*13860*/  IMAD.MOV.U32 R21, RZ, RZ, R30 ;  /* 0x000000ffff157224 */ /* 0x000fe400078e001e */
[----:B------:R-:W-:-:S07]  /*13870*/  IMAD.U32 R31, RZ, RZ, UR4 ;  /* 0x00000004ff1f7e24 */ /* 0x000fce000f8e00ff */
.L_x_2899:
        /* <DEDUP_REMOVED lines=64> */
.L_x_2880:
[----:B------:R-:W-:Y:S01]  /*13c80*/  IMAD R0, R30, 0x8, R16 ;  /* 0x000000081e007824 */ /* 0x000fe200078e0210 */
[----:B------:R-:W-:Y:S01]  /*13c90*/  SHF.L.U32 R28, R34, 0x1f, RZ ;  /* 0x0000001f221c7819 */ /* 0x000fe200000006ff */
[----:B------:R-:W-:Y:S01]  /*13ca0*/  BSSY B0, `(.L_x_2881) ;  /* 0x0000004000007945 */ /* 0x000fe20003800000 */
[----:B------:R-:W-:Y:S02]  /*13cb0*/  SHF.R.S32.HI R23, RZ, 0x1f, R10 ;  /* 0x0000001fff177819 */ /* 0x000fe4000001140a */
[----:B------:R-:W0:Y:S02]  /*13cc0*/  SYNCS.PHASECHK.TRANS64.TRYWAIT P0, [R0+URZ+0x22880], R28 ;  /* 0x0228801c000075a7 */ /* 0x000e24000800017f */
[----:B0-----:R-:W-:Y:S05]  /*13cd0*/  @!P0 BRA `(.L_x_2882) ;  /* 0x0000005400c88947 */ /* 0x001fea0003800000 */
.L_x_3003:
[----:B------:R-:W-:Y:S05]  /*13ce0*/  BSYNC B0 ;  /* 0x0000000000007941 */ /* 0x000fea0003800000 */
.L_x_2881:
        /* <DEDUP_REMOVED lines=84> */
.L_x_3025:
        /* <DEDUP_REMOVED lines=8> */
.L_x_2884:
        /* <DEDUP_REMOVED lines=11> */
.L_x_2885:
[----:B------:R1:W-:Y:S01]  /*14360*/  SYNCS.ARRIVE.TRANS64.A1T0 RZ, [R0+URZ+0x22870], RZ ;  /* 0x022870ff00ff79a7 */ /* 0x0003e2000810003f */
[----:B------:R-:W-:Y:S05]  /*14370*/  @!P3 BRA `(.L_x_2886) ;  /* 0x000000000004b947 */ /* 0x000fea0003800000 */
[----:B------:R-:W-:Y:S01]  /*14380*/  BPT.TRAP 0x1 ;  /* 0x000000040000795c */ /* 0x000fe20000300000 */
.L_x_2886:
[----:B------:R-:W2:Y:S01]  /*14390*/  SYNCS.PHASECHK.TRANS64.TRYWAIT P0, [R0+URZ+0x22840], R28 ;  /* 0x0228401c000075a7 */ /* 0x000ea2000800017f */
[----:B------:R-:W-:Y:S04]  /*143a0*/  BSSY B0, `(.L_x_2887) ;  /* 0x0000002000007945 */ /* 0x000fe80003800000 */
[----:B--2---:R-:W-:Y:S05]  /*143b0*/  @!P0 BRA `(.L_x_2888) ;  /* 0x0000005800dc8947 */ /* 0x004fea0003800000 */
.L_x_3026:
[----:B------:R-:W-:Y:S05]  /*143c0*/  BSYNC B0 ;  /* 0x0000000000007941 */ /* 0x000fea0003800000 */
.L_x_2887:
        /* <DEDUP_REMOVED lines=79> */
.L_x_3048:
        /* <DEDUP_REMOVED lines=8> */
.L_x_2890:
        /* <DEDUP_REMOVED lines=11> */
.L_x_2891:
[----:B------:R0:W-:Y:S02]  /*149f0*/  SYNCS.ARRIVE.TRANS64.A1T0 RZ, [R0+URZ+0x22830], RZ ;  /* 0x022830ff00ff79a7 */ /* 0x0001e4000810003f */
[----:B0-----:R-:W-:-:S05]  /*14a00*/  IMAD.U32 R0, RZ, RZ, UR43 ;  /* 0x0000002bff007e24 */ /* 0x001fca000f8e00ff */
[----:B------:R-:W-:-:S13]  /*14a10*/  ISETP.NE.AND P0, PT, R0, 0x3, PT ;  /* 0x000000030000780c */ /* 0x000fda0003f05270 */
[----:B------:R-:W-:Y:S05]  /*14a20*/  @!P0 BRA `(.L_x_2892) ;  /* 0x0000000000048947 */ /* 0x000fea0003800000 */
[----:B------:R-:W-:Y:S01]  /*14a30*/  BPT.TRAP 0x1 ;  /* 0x000000040000795c */ /* 0x000fe20000300000 */
.L_x_2892:
[----:B------:R-:W-:Y:S01]  /*14a40*/  LOP3.LUT R3, R22, 0x1, RZ, 0x3c, !PT ;  /* 0x0000000116037812 */ /* 0x000fe200078e3cff */
[----:B------:R-:W-:Y:S01]  /*14a50*/  IMAD R18, R21, 0x8, R16 ;  /* 0x0000000815127824 */ /* 0x000fe200078e0210 */
[----:B------:R-:W-:Y:S02]  /*14a60*/  BSSY B0, `(.L_x_2893) ;  /* 0x0000004000007945 */ /* 0x000fe40003800000 */
[----:B------:R-:W-:-:S04]  /*14a70*/  SHF.L.U32 R3, R3, 0x1f, RZ ;  /* 0x0000001f03037819 */ /* 0x000fc800000006ff */
[----:B------:R-:W0:Y:S02]  /*14a80*/  SYNCS.PHASECHK.TRANS64.TRYWAIT P2, [R18+URZ+0x22870], R3 ;  /* 0x02287003120075a7 */ /* 0x000e24000804017f */
[----:B0-----:R-:W-:Y:S05]  /*14a90*/  @!P2 BRA `(.L_x_2894) ;  /* 0x0000005c00e8a947 */ /* 0x001fea0003800000 */
.L_x_3049:
[----:B------:R-:W-:Y:S05]  /*14aa0*/  BSYNC B0 ;  /* 0x0000000000007941 */ /* 0x000fea0003800000 */
.L_x_2893:
[----:B------:R-:W-:-:S05]  /*14ab0*/  IMAD.U32 R0, RZ, RZ, UR42 ;  /* 0x0000002aff007e24 */ /* 0x000fca000f8e00ff */
[----:B------:R-:W-:-:S13]  /*14ac0*/  ISETP.NE.AND P2, PT, R0, 0x3, PT ;  /* 0x000000030000780c */ /* 0x000fda0003f45270 */
[----:B------:R-:W-:Y:S05]  /*14ad0*/  @!P2 BRA `(.L_x_2895) ;  /* 0x000000000004a947 */ /* 0x000fea0003800000 */
[----:B------:R-:W-:Y:S01]  /*14ae0*/  BPT.TRAP 0x1 ;  /* 0x000000040000795c */ /* 0x000fe20000300000 */
.L_x_2895:
[----:B0-----:R-:W-:Y:S01]  /*14af0*/  SHF.L.U32 R3, R22, 0x1f, RZ ;  /* 0x0000001f16037819 */ /* 0x001fe200000006ff */
[----:B------:R-:W-:-:S03]  /*14b00*/  IMAD R2, R21, 0x5000, RZ ;  /* 0x0000500015027824 */ /* 0x000fc600078e02ff */
[----:B------:R-:W0:Y:S02]  /*14b10*/  SYNCS.PHASECHK.TRANS64.TRYWAIT P2, [R18+URZ+0x22860], R3 ;  /* 0x02286003120075a7 */ /* 0x000e24000804017f */
[----:B0-----:R-:W-:Y:S05]  /*14b20*/  @!P2 BRA `(.L_x_2896) ;  /* 0x0000005c00d8a947 */ /* 0x001fea0003800000 */
.L_x_3050:
        /* <DEDUP_REMOVED lines=78> */
.L_x_2897:
[----:B-1----:R1:W-:Y:S01]  /*15010*/  SYNCS.ARRIVE.TRANS64.A1T0 RZ, [R18+URZ+0x22850], RZ ;  /* 0x022850ff12ff79a7 */ /* 0x0023e2000810003f */
[----:B------:R-:W-:Y:S06]  /*15020*/  BAR.SYNC.DEFER_BLOCKING 0x2, 0x80 ;  /* 0x0082000000007b1d */ /* 0x000fec0000010000 */
[----:B------:R-:W-:Y:S05]  /*15030*/  @!P0 BRA `(.L_x_2898) ;  /* 0x0000000000048947 */ /* 0x000fea0003800000 */
[----:B------:R-:W-:Y:S01]  /*15040*/  BPT.TRAP 0x1 ;  /* 0x000000040000795c */ /* 0x000fe20000300000 */
.L_x_2898:
[----:B------:R-:W2:Y:S01]  /*15050*/  LDL R0, [R1+0xc] ;  /* 0x00000c0001007983 */ /* 0x000ea20000100800 */
[----:B-1----:R-:W-:Y:S02]  /*15060*/  VIADD R18, R18, 0x22880 ;  /* 0x0002288012127836 */ /* 0x002fe40000000000 */
[----:B------:R-:W-:Y:S02]  /*15070*/  IMAD.MOV.U32 R22, RZ, RZ, R34 ;  /* 0x000000ffff167224 */ /* 0x000fe400078e0022 */
[----:B------:R-:W-:Y:S01]  /*15080*/  IMAD.MOV.U32 R21, RZ, RZ, R30 ;  /* 0x000000ffff157224 */ /* 0x000fe200078e001e */
[----:B--2---:R-:W-:-:S04]  /*15090*/  PRMT R18, R0, 0x654, R18 ;  /* 0x0000065400127816 */ /* 0x004fc80000000012 */
[----:B------:R1:W-:Y:S01]  /*150a0*/  SYNCS.ARRIVE.TRANS64.RED.A1T0 RZ, [R18+URZ], RZ ;  /* 0x000000ff12ff79a7 */ /* 0x0003e2000810043f */
[----:B------:R-:W-:Y:S05]  /*150b0*/  @P1 BRA `(.L_x_2899) ;  /* 0xffffffe400f01947 */ /* 0x000fea000383ffff */
.L_x_2879:
        /* <DEDUP_REMOVED lines=20> */
.L_x_2901:
[----:B------:R-:W-:Y:S05]  /*15200*/  BSYNC B0 ;  /* 0x0000000000007941 */ /* 0x000fea0003800000 */
.L_x_2900:
[----:B------:R-:W-:Y:S05]  /*15210*/  @!P0 BRA `(.L_x_2902) ;  /* 0x0000000000048947 */ /* 0x000fea0003800000 */
[----:B------:R-:W-:Y:S01]  /*15220*/  BPT.TRAP 0x1 ;  /* 0x000000040000795c */ /* 0x000fe20000300000 */
.L_x_2902:
[----:B0-----:R-:W-:Y:S01]  /*15230*/  LOP3.LUT R0, R34, 0x1, RZ, 0x3c, !PT ;  /* 0x0000000122007812 */ /* 0x001fe200078e3cff */
[----:B------:R-:W-:Y:S01]  /*15240*/  IMAD R17, R30, 0x8, R16 ;  /* 0x000000081e117824 */ /* 0x000fe200078e0210 */
[----:B------:R-:W-:Y:S02]  /*15250*/  BSSY B0, `(.L_x_2903) ;  /* 0x0000004000007945 */ /* 0x000fe40003800000 */
[----:B------:R-:W-:-:S04]  /*15260*/  SHF.L.U32 R0, R0, 0x1f, RZ ;  /* 0x0000001f00007819 */ /* 0x000fc800000006ff */
[----:B------:R-:W0:Y:S02]  /*15270*/  SYNCS.PHASECHK.TRANS64.TRYWAIT P1, [R17+URZ+0x22870], R0 ;  /* 0x02287000110075a7 */ /* 0x000e24000802017f */
[----:B0-----:R-:W-:Y:S05]  /*15280*/  @!P1 BRA `(.L_x_2904) ;  /* 0x0000005800149947 */ /* 0x001fea0003800000 */
.L_x_3051:
[----:B------:R-:W-:Y:S05]  /*15290*/  BSYNC B0 ;  /* 0x0000000000007941 */ /* 0x000fea0003800000 */
.L_x_2903:
[----:B------:R-:W-:-:S05]  /*152a0*/  IMAD.U32 R2, RZ, RZ, UR42 ;  /* 0x0000002aff027e24 */ /* 0x000fca000f8e00ff */
[----:B------:R-:W-:-:S13]  /*152b0*/  ISETP.NE.AND P1, PT, R2, 0x3, PT ;  /* 0x000000030200780c */ /* 0x000fda0003f25270 */
[----:B------:R-:W-:Y:S05]  /*152c0*/  @!P1 BRA `(.L_x_2905) ;  /* 0x0000000000049947 */ /* 0x000fea0003800000 */
[----:B------:R-:W-:Y:S01]  /*152d0*/  BPT.TRAP 0x1 ;  /* 0x000000040000795c */ /* 0x000fe20000300000 */
.L_x_2905:
[----:B0-----:R-:W-:Y:S01]  /*152e0*/  SHF.L.U32 R0, R34, 0x1f, RZ ;  /* 0x0000001f22007819 */ /* 0x001fe200000006ff */
[----:B------:R-:W-:-:S03]  /*152f0*/  IMAD R19, R30, 0x5000, RZ ;  /* 0x000050001e137824 */ /* 0x000fc600078e02ff */
[----:B------:R-:W0:Y:S02]  /*15300*/  SYNCS.PHASECHK.TRANS64.TRYWAIT P1, [R17+URZ+0x22860], R0 ;  /* 0x02286000110075a7 */ /* 0x000e24000802017f */
[----:B0-----:R-:W-:Y:S05]  /*15310*/  @!P1 BRA `(.L_x_2906) ;  /* 0x0000005800049947 */ /* 0x001fea0003800000 */
.L_x_3052:
[----:B------:R-:W2:Y:S04]  /*15320*/  LDL R2, [R1+0x18] ;  /* 0x0000180001027983 */ /* 0x000ea80000100800 */
[----:B------:R-:W3:Y:S04]  /*15330*/  LDL R4, [R1+0x1c] ;  /* 0x00001c0001047983 */ /* 0x000ee80000100800 */
[----:B-1----:R-:W0:Y:S01]  /*15340*/  LDL R18, [R1+0x14] ;  /* 0x0000140001127983 */ /* 0x002e220000100800 */
[----:B------:R-:W-:Y:S05]  /*15350*/  WARPSYNC.ALL ;  /* 0x0000000000007948 */ /* 0x000fea0003800000 */
[----:B--2---:R-:W-:-:S05]  /*15360*/  LOP3.LUT R3, R19, R2, RZ, 0xfc, !PT ;  /* 0x0000000213037212 */ /* 0x004fca00078efcff */
[C---:B------:R-:W-:Y:S01]  /*15370*/  IMAD.IADD R2, R16.reuse, 0x1, R3 ;  /* 0x0000000110027824 */ /* 0x040fe200078e0203 */
[----:B0-----:R-:W-:-:S03]  /*15380*/  IADD3 R0, R16, R19, R18 ;  /* 0x0000001310007210 */ /* 0x001fc60007ffe012 */
[----:B---3--:R-:W-:Y:S02]  /*15390*/  IMAD.IADD R3, R4, 0x1, R2 ;  /* 0x0000000104037824 */ /* 0x008fe400078e0202 */
        /* <DEDUP_REMOVED lines=70> */
.L_x_2907:
[----:B-1----:R1:W-:Y:S01]  /*15800*/  SYNCS.ARRIVE.TRANS64.A1T0 RZ, [R17+URZ+0x22850], RZ ;  /* 0x022850ff11ff79a7 */ /* 0x0023e2000810003f */
[----:B------:R-:W-:Y:S06]  /*15810*/  BAR.SYNC.DEFER_BLOCKING 0x2, 0x80 ;  /* 0x0082000000007b1d */ /* 0x000fec0000010000 */
[----:B------:R-:W-:Y:S05]  /*15820*/  @!P0 BRA `(.L_x_2908) ;  /* 0x0000000000048947 */ /* 0x000fea0003800000 */
[----:B------:R-:W-:Y:S01]  /*15830*/  BPT.TRAP 0x1 ;  /* 0x000000040000795c */ /* 0x000fe20000300000 */
.L_x_2908:
        /* <DEDUP_REMOVED lines=9> */
.L_x_2851:
[----:B------:R-:W-:Y:S05]  /*158d0*/  BSYNC B7 ;  /* 0x0000000000077941 */ /* 0x000fea0003800000 */
.L_x_2849:
[----:B------:R-:W-:-:S13]  /*158e0*/  LOP3.LUT P0, RZ, R24, 0x800, RZ, 0xc0, !PT ;  /* 0x0000080018ff7812 */ /* 0x000fda000780c0ff */
[----:B------:R-:W-:Y:S05]  /*158f0*/  @!P0 BRA `(.L_x_2909) ;  /* 0x0000000000348947 */ /* 0x000fea0003800000 */
[----:B------:R-:W1:Y:S08]  /*15900*/  S2UR UR4, SR_CgaCtaId ;  /* 0x00000000000479c3 */ /* 0x000e700000008800 */
[----:B------:R-:W-:Y:S01]  /*15910*/  BAR.SYNC.DEFER_BLOCKING 0x5, 0x180 ;  /* 0x0146000000007b1d */ /* 0x000fe20000010000 */
[----:B------:R-:W-:Y:S01]  /*15920*/  MOV R16, 0x400 ;  /* 0x0000040000107802 */ /* 0x000fe20000000f00 */
[----:B-1----:R-:W-:-:S05]  /*15930*/  IMAD.U32 R0, RZ, RZ, UR4 ;  /* 0x00000004ff007e24 */ /* 0x002fca000f8e00ff */
[----:B------:R-:W-:Y:S01]  /*15940*/  LEA R16, R0, R16, 0x18 ;  /* 0x0000001000107211 */ /* 0x000fe200078ec0ff */
[----:B------:R-:W-:Y:S04]  /*15950*/  STL [R1+0xc], R0 ;  /* 0x00000c0001007387 */ /* 0x000fe80000100800 */
[----:B------:R-:W1:Y:S04]  /*15960*/  LDS.128 R4, [R16+0x228d0] ;  /* 0x0228d00010047984 */ /* 0x000e680000000c00 */
[----:B-1----:R1:W-:Y:S01]  /*15970*/  STL.64 [R1], R4 ;  /* 0x0000000401007387 */ /* 0x0023e20000100a00 */
[----:B------:R-:W-:-:S03]  /*15980*/  IMAD.MOV.U32 R0, RZ, RZ, R7 ;  /* 0x000000ffff007224 */ /* 0x000fc600078e0007 */
[----:B------:R1:W-:Y:S02]  /*15990*/  STL [R1+0x8], R6 ;  /* 0x0000080601007387 */ /* 0x0003e40000100800 */
[----:B------:R-:W-:Y:S01]  /*159a0*/  R2UR UR39, R0 ;  /* 0x00000000002772ca */ /* 0x000fe200000e0000 */
[----:B------:R-:W-:Y:S06]  /*159b0*/  BAR.ARV 0x4, 0x180 ;  /* 0x0106000000007b1d */ /* 0x000fec0000002000 */
[----:B------:R-:W-:Y:S08]  /*159c0*/  BRA `(.L_x_2910) ;  /* 0x0000000c00f47947 */ /* 0x000ff00003800000 */
.L_x_2909:
[----:B-1----:R-:W2:Y:S01]  /*159d0*/  LDL.LU R0, [R1] ;  /* 0x0000000001007983 */ /* 0x002ea20000300800 */
[----:B------:R-:W-:Y:S01]  /*159e0*/  ULDC UR4, c[0x0][0xc3c] ;  /* 0x00030f0000047ab9 */ /* 0x000fe20000000800 */
[----:B------:R-:W1:Y:S02]  /*159f0*/  S2R R2, SR_TID.X ;  /* 0x0000000000027919 */ /* 0x000e640000002100 */
[----:B-1----:R-:W-:-:S04]  /*15a00*/  LOP3.LUT R9, R2, 0x1f, RZ, 0xc0, !PT ;  /* 0x0000001f02097812 */ /* 0x002fc800078ec0ff */
[C---:B------:R-:W-:Y:S01]  /*15a10*/  ISETP.NE.AND P0, PT, R9.reuse, 0x1f, PT ;  /* 0x0000001f0900780c */ /* 0x040fe20003f05270 */
[----:B------:R-:W-:-:S05]  /*15a20*/  VIADD R7, R9, UR39 ;  /* 0x0000002709077c36 */ /* 0x000fca0008000000 */
[----:B------:R-:W-:Y:S01]  /*15a30*/  ISETP.GE.OR P1, PT, R7, UR4, !P0 ;  /* 0x0000000407007c0c */ /* 0x000fe2000c726670 */
[----:B------:R-:W-:-:S12]  /*15a40*/  ULDC UR4, c[0x0][0xc3c] ;  /* 0x00030f0000047ab9 */ /* 0x000fd80000000800 */
[----:B------:R-:W1:Y:S08]  /*15a50*/  @!P1 LDC.64 R2, c[0x0][0xc80] ;  /* 0x00032000ff029b82 */ /* 0x000e700000000a00 */
[----:B------:R-:W3:Y:S01]  /*15a60*/  @!P1 LDC.64 R4, c[0x0][0xc78] ;  /* 0x00031e00ff049b82 */ /* 0x000ee20000000a00 */
[----:B-1----:R-:W-:-:S04]  /*15a70*/  @!P1 IMAD.WIDE R2, R7, 0x4, R2 ;  /* 0x0000000407029825 */ /* 0x002fc800078e0202 */
        /* <DEDUP_REMOVED lines=21> */
[----:B------:R-:W-:Y:S02]  /*15bd0*/  IMAD.IADD R3, R6, 0x1, R3 ;  /* 0x0000000106037824 */ /* 0x000fe400078e0203 */
[----:B------:R-:W-:Y:S04]  /*15be0*/  SHFL.IDX PT, R6, R10, RZ, 0x1f ;  /* 0x00001fff0a067589 */ /* 0x000fe800000e0000 */
[----:B------:R-:W1:Y:S02]  /*15bf0*/  SHFL.UP PT, R2, R3, 0x8, RZ ;  /* 0x0500000003027989 */ /* 0x000e6400000e00ff */
[----:B-1----:R-:W-:-:S05]  /*15c00*/  SEL R2, R2, RZ, P4 ;  /* 0x000000ff02027207 */ /* 0x002fca0002000000 */
[----:B------:R-:W-:-:S05]  /*15c10*/  IMAD.IADD R2, R3, 0x1, R2 ;  /* 0x0000000103027824 */ /* 0x000fca00078e0202 */
[----:B------:R-:W1:Y:S02]  /*15c20*/  SHFL.UP PT, R4, R2, 0x10, RZ ;  /* 0x0600000002047989 */ /* 0x000e6400000e00ff */
[----:B-1----:R-:W-:Y:S02]  /*15c30*/  SEL R7, R4, RZ, P5 ;  /* 0x000000ff04077207 */ /* 0x002fe40002800000 */
[----:B------:R-:W1:Y:S03]  /*15c40*/  LDC R4, c[0x0][0xc38] ;  /* 0x00030e00ff047b82 */ /* 0x000e660000000800 */
[----:B------:R-:W-:-:S05]  /*15c50*/  IMAD.IADD R11, R2, 0x1, R7 ;  /* 0x00000001020b7824 */ /* 0x000fca00078e0207 */
[----:B------:R-:W1:Y:S02]  /*15c60*/  SHFL.IDX PT, R7, R11, 0x1f, 0x1f ;  /* 0x03e01f000b077f89 */ /* 0x000e6400000e0000 */
[----:B-1----:R-:W-:Y:S02]  /*15c70*/  IMAD R8, R7, R4, RZ ;  /* 0x0000000407087224 */ /* 0x002fe400078e02ff */
[----:B------:R-:W-:Y:S02]  /*15c80*/  IMAD.MOV.U32 R7, RZ, RZ, RZ ;  /* 0x000000ffff077224 */ /* 0x000fe400078e00ff */
[----:B------:R-:W-:-:S05]  /*15c90*/  IMAD.IADD R9, R9, 0x1, R8 ;  /* 0x0000000109097824 */ /* 0x000fca00078e0208 */
[----:B------:R-:W-:-:S13]  /*15ca0*/  ISETP.GT.AND P6, PT, R9, R6, PT ;  /* 0x000000060900720c */ /* 0x000fda0003fc4270 */
[----:B------:R-:W-:Y:S05]  /*15cb0*/  @P6 BRA `(.L_x_2911) ;  /* 0x00000000009c6947 */ /* 0x000fea0003800000 */
.L_x_2913:
[----:B------:R-:W-:-:S04]  /*15cc0*/  UIADD3 UR39, UR39, 0x1f, URZ ;  /* 0x0000001f27277890 */ /* 0x000fc8000fffe03f */
[----:B------:R-:W-:-:S06]  /*15cd0*/  UISETP.GE.AND UP0, UPT, UR39, UR4, UPT ;  /* 0x000000042700728c */ /* 0x000fcc000bf06270 */
[----:B------:R-:W-:-:S13]  /*15ce0*/  PLOP3.LUT P6, PT, PT, PT, UP0, 0x40, 0x0 ;  /* 0x000000000000781c */ /* 0x000fda0003fce808 */
[----:B------:R-:W-:Y:S05]  /*15cf0*/  @!P6 BRA `(.L_x_2912) ;  /* 0x0000000800cce947 */ /* 0x000fea0003800000 */
[----:B------:R-:W1:Y:S02]  /*15d00*/  S2R R0, SR_TID.X ;  /* 0x0000000000007919 */ /* 0x000e640000002100 */
[----:B-1----:R-:W-:-:S05]  /*15d10*/  LOP3.LUT R0, R0, 0x1f, RZ, 0xc0, !PT ;  /* 0x0000001f00007812 */ /* 0x002fca00078ec0ff */
[----:B------:R-:W-:Y:S02]  /*15d20*/  VIADD R11, R0, UR39 ;  /* 0x00000027000b7c36 */ /* 0x000fe40008000000 */
[----:B------:R-:W-:-:S03]  /*15d30*/  IMAD.MOV.U32 R0, RZ, RZ, RZ ;  /* 0x000000ffff007224 */ /* 0x000fc600078e00ff */
[----:B------:R-:W-:-:S13]  /*15d40*/  ISETP.GE.OR P6, PT, R11, UR4, !P0 ;  /* 0x000000040b007c0c */ /* 0x000fda000c7c6670 */
[----:B------:R-:W1:Y:S08]  /*15d50*/  @!P6 LDC.64 R2, c[0x0][0xc80] ;  /* 0x00032000ff02eb82 */ /* 0x000e700000000a00 */
[----:B------:R-:W2:Y:S01]  /*15d60*/  @!P6 LDC.64 R4, c[0x0][0xc78] ;  /* 0x00031e00ff04eb82 */ /* 0x000ea20000000a00 */
[----:B-1----:R-:W-:-:S05]  /*15d70*/  @!P6 IMAD.WIDE R2, R11, 0x4, R2 ;  /* 0x000000040b02e825 */ /* 0x002fca00078e0202 */
[----:B------:R2:W3:Y:S02]  /*15d80*/  @!P6 LDG.E R0, desc[UR56][R2.64] ;  /* 0x000000380200e981 */ /* 0x0004e4000c1e1900 */
        /* <DEDUP_REMOVED lines=9> */
[----:B------:R-:W-:Y:S02]  /*15e20*/  IMAD.IADD R11, R4, 0x1, R11 ;  /* 0x00000001040b7824 */ /* 0x000fe400078e020b */
[----:B------:R-:W1:Y:S03]  /*15e30*/  LDC R4, c[0x0][0xc38] ;  /* 0x00030e00ff047b82 */ /* 0x000e660000000800 */
        /* <DEDUP_REMOVED lines=9> */
[----:B------:R-:W1:Y:S02]  /*15ed0*/  SHFL.IDX PT, R13, R2, 0x1f, 0x1f ;  /* 0x03e01f00020d7f89 */ /* 0x000e6400000e0000 */
[----:B-1----:R-:W-:-:S04]  /*15ee0*/  IMAD R8, R13, R4, RZ ;  /* 0x000000040d087224 */ /* 0x002fc800078e02ff */
[----:B------:R-:W-:-:S05]  /*15ef0*/  IMAD.IADD R9, R8, 0x1, R9 ;  /* 0x0000000108097824 */ /* 0x000fca00078e0209 */
[----:B------:R-:W-:-:S13]  /*15f00*/  ISETP.GT.AND P6, PT, R9, R6, PT ;  /* 0x000000060900720c */ /* 0x000fda0003fc4270 */
[----:B------:R-:W-:Y:S05]  /*15f10*/  @!P6 BRA `(.L_x_2913) ;  /* 0xfffffffc0068e947 */ /* 0x000fea000383ffff */
[----:B------:R-:W-:-:S07]  /*15f20*/  IMAD.MOV.U32 R11, RZ, RZ, R2 ;  /* 0x000000ffff0b7224 */ /* 0x000fce00078e0002 */
.L_x_2911:
        /* <DEDUP_REMOVED lines=14> */
.L_x_2914:
[----:B0---4-:R-:W-:Y:S01]  /*16010*/  IMAD R2, R7, R4, R9 ;  /* 0x0000000407027224 */ /* 0x011fe200078e0209 */
[----:B--2---:R-:W-:Y:S01]  /*16020*/  ISETP.NE.AND P0, PT, R8, 0x1, PT ;  /* 0x000000010800780c */ /* 0x004fe20003f05270 */
[----:B------:R-:W-:Y:S02]  /*16030*/  UIADD3 UR39, UR4, UR39, URZ ;  /* 0x0000002704277290 */ /* 0x000fe4000fffe03f */
[----:B-1----:R-:W-:Y:S01]  /*16040*/  IMAD.IADD R5, R6, 0x1, -R2 ;  /* 0x0000000106057824 */ /* 0x002fe200078e0a02 */
[----:B------:R0:W-:Y:S09]  /*16050*/  STL [R1], R2 ;  /* 0x0000000201007387 */ /* 0x0001f20000100800 */
[----:B------:R-:W-:Y:S05]  /*16060*/  @!P0 BRA `(.L_x_2915) ;  /* 0x0000000000e48947 */ /* 0x000fea0003800000 */
[----:B---3--:R-:W-:Y:S02]  /*16070*/  IABS R6, R0 ;  /* 0x0000000000067213 */ /* 0x008fe40000000000 */
[----:B------:R-:W-:Y:S02]  /*16080*/  IABS R4, R8 ;  /* 0x0000000800047213 */ /* 0x000fe40000000000 */
[----:B------:R-:W1:Y:S08]  /*16090*/  I2F.RP R7, R6 ;  /* 0x0000000600077306 */ /* 0x000e700000209400 */
        /* <DEDUP_REMOVED lines=54> */
.L_x_2915:
        /* <DEDUP_REMOVED lines=63> */
.L_x_2916:
[----:B01----:R-:W-:-:S05]  /*167f0*/  LOP3.LUT R3, RZ, R2, RZ, 0x33, !PT ;  /* 0x00000002ff037212 */ /* 0x003fca00078e33ff */
[----:B------:R-:W-:-:S05]  /*16800*/  IMAD.IADD R0, R0, 0x1, R3 ;  /* 0x0000000100007824 */ /* 0x000fca00078e0203 */
[----:B------:R2:W-:Y:S01]  /*16810*/  STL [R1+0x4], R0 ;  /* 0x0000040001007387 */ /* 0x0005e20000100800 */
[----:B------:R-:W-:Y:S05]  /*16820*/  BRA `(.L_x_2917) ;  /* 0x0000000000107947 */ /* 0x000fea0003800000 */
.L_x_2912:
[----:B------:R1:W-:Y:S01]  /*16830*/  STL [R1], R6 ;  /* 0x0000000601007387 */ /* 0x0003e20000100800 */
[----:B------:R-:W-:-:S03]  /*16840*/  ULDC UR39, c[0x0][0xc3c] ;  /* 0x00030f0000277ab9 */ /* 0x000fc60000000800 */
[----:B------:R1:W-:Y:S04]  /*16850*/  STL [R1+0x4], RZ ;  /* 0x000004ff01007387 */ /* 0x0003e80000100800 */
[----:B------:R1:W-:Y:S02]  /*16860*/  STL [R1+0x8], RZ ;  /* 0x000008ff01007387 */ /* 0x0003e40000100800 */
.L_x_2917:
[----:B------:R-:W3:Y:S04]  /*16870*/  LDL R3, [R1+0x4] ;  /* 0x0000040001037983 */ /* 0x000ee80000100800 */
[----:B------:R-:W4:Y:S04]  /*16880*/  LDL R2, [R1+0x8] ;  /* 0x0000080001027983 */ /* 0x000f280000100800 */
[----:B------:R-:W5:Y:S01]  /*16890*/  LDL R4, [R1] ;  /* 0x0000000001047983 */ /* 0x000f620000100800 */
[----:B--2---:R-:W2:Y:S01]  /*168a0*/  S2R R0, SR_TID.X ;  /* 0x0000000000007919 */ /* 0x004ea20000002100 */
[----:B------:R-:W-:Y:S01]  /*168b0*/  BAR.SYNC.DEFER_BLOCKING 0x4, 0x180 ;  /* 0x0106000000007b1d */ /* 0x000fe20000010000 */
[----:B---3--:R-:W-:-:S02]  /*168c0*/  IMAD.MOV.U32 R5, RZ, RZ, R3 ;  /* 0x000000ffff057224 */ /* 0x008fc400078e0003 */
[----:B----4-:R-:W-:-:S03]  /*168d0*/  IMAD.MOV.U32 R3, RZ, RZ, R2 ;  /* 0x000000ffff037224 */ /* 0x010fc600078e0002 */
[----:B------:R3:W4:Y:S01]  /*168e0*/  LDL R2, [R1+0xc] ;  /* 0x00000c0001027983 */ /* 0x0007220000100800 */
[----:B--2---:R-:W-:Y:S01]  /*168f0*/  LOP3.LUT R0, R0, 0x1f, RZ, 0xc0, !PT ;  /* 0x0000001f00007812 */ /* 0x004fe200078ec0ff */
[----:B-1----:R-:W-:-:S03]  /*16900*/  IMAD.MOV.U32 R6, RZ, RZ, R3 ;  /* 0x000000ffff067224 */ /* 0x002fc600078e0003 */
[----:B------:R-:W-:-:S13]  /*16910*/  ISETP.NE.AND P0, PT, R0, RZ, PT ;  /* 0x000000ff0000720c */ /* 0x000fda0003f05270 */
[----:B------:R-:W-:Y:S01]  /*16920*/  @!P0 MOV R0, 0x400 ;  /* 0x0000040000008802 */ /* 0x000fe20000000f00 */
[----:B----4-:R-:W1:Y:S03]  /*16930*/  @!P0 S2R R2, SR_CgaCtaId ;  /* 0x0000000000028919 */ /* 0x010e660000008800 */
[----:B-1----:R-:W-:Y:S01]  /*16940*/  @!P0 LEA R16, R2, R0, 0x18 ;  /* 0x0000000002108211 */ /* 0x002fe200078ec0ff */
[----:B------:R-:W-:Y:S01]  /*16950*/  IMAD.U32 R0, RZ, RZ, UR39 ;  /* 0x00000027ff007e24 */ /* 0x000fe2000f8e00ff */
[----:B------:R3:W-:Y:S03]  /*16960*/  @!P0 STL [R1+0xc], R2 ;  /* 0x00000c0201008387 */ /* 0x0007e60000100800 */
[----:B------:R-:W-:-:S05]  /*16970*/  @!P0 IMAD.MOV.U32 R7, RZ, RZ, R0 ;  /* 0x000000ffff078224 */ /* 0x000fca00078e0000 */
[----:B-----5:R3:W-:Y:S01]  /*16980*/  @!P0 STS.128 [R16+0x228d0], R4 ;  /* 0x0228d00410008388 */ /* 0x0207e20000000c00 */
[----:B------:R-:W-:Y:S06]  /*16990*/  BAR.ARV 0x5, 0x180 ;  /* 0x0146000000007b1d */ /* 0x000fec0000002000 */
.L_x_2910:
[----:B------:R-:W-:Y:S02]  /*169a0*/  ULDC UR4, c[0x0][0xc3c] ;  /* 0x00030f0000047ab9 */ /* 0x000fe40000000800 */
[----:B------:R-:W-:-:S06]  /*169b0*/  UISETP.GE.AND UP0, UPT, UR39, UR4, UPT ;  /* 0x000000042700728c */ /* 0x000fcc000bf06270 */
[----:B------:R-:W-:-:S13]  /*169c0*/  PLOP3.LUT P0, PT, PT, PT, UP0, 0x80, 0x0 ;  /* 0x000000000000781c */ /* 0x000fda0003f0f008 */
[----:B------:R-:W-:Y:S05]  /*169d0*/  @!P0 BRA `(.L_x_2918) ;  /* 0xffffff9c004c8947 */ /* 0x000fea000383ffff */
.L_x_2844:
[----:B-1----:R-:W2:Y:S01]  /*169e0*/  LDL.LU R0, [R1+0x24] ;  /* 0x0000240001007983 */ /* 0x002ea20000300800 */
        /* <DEDUP_REMOVED lines=11> */
.L_x_3053:
[----:B------:R-:W-:Y:S05]  /*16aa0*/  BSYNC B0 ;  /* 0x0000000000007941 */ /* 0x000fea0003800000 */
.L_x_2919:
[----:B------:R-:W-:-:S03]  /*16ab0*/  UMOV UR4, 0xffffffff ;  /* 0xffffffff00047882 */ /* 0x000fc60000000000 */
[----:B------:R-:W-:Y:S05]  /*16ac0*/  BRA.DIV UR4, `(.L_x_2921) ;  /* 0x0000004204407947 */ /* 0x000fea000b800000 */
[----:B0-----:R-:W0:Y:S02]  /*16ad0*/  S2R R0, SR_TID.X ;  /* 0x0000000000007919 */ /* 0x001e240000002100 */
[----:B0-----:R-:W-:-:S04]  /*16ae0*/  SHF.R.U32.HI R0, RZ, 0x5, R0 ;  /* 0x00000005ff007819 */ /* 0x001fc80000011600 */
[----:B------:R-:W-:-:S05]  /*16af0*/  LOP3.LUT R0, R0, 0x3, RZ, 0xc0, !PT ;  /* 0x0000000300007812 */ /* 0x000fca00078ec0ff */
[----:B------:R0:W1:Y:S02]  /*16b00*/  SHFL.IDX PT, R14, R0, RZ, 0x1f ;  /* 0x00001fff000e7589 */ /* 0x00006400000e0000 */
.L_x_3056:
[----:B-1----:R-:W-:Y:S01]  /*16b10*/  ISETP.NE.AND P0, PT, R14, RZ, PT ;  /* 0x000000ff0e00720c */ /* 0x002fe20003f05270 */
[----:B------:R-:W-:-:S12]  /*16b20*/  BSSY B0, `(.L_x_2922) ;  /* 0x000002c000007945 */ /* 0x000fd80003800000 */
[----:B------:R-:W-:Y:S05]  /*16b30*/  @P0 BRA `(.L_x_2923) ;  /* 0x0000000000a80947 */ /* 0x000fea0003800000 */
[----:B------:R-:W-:-:S03]  /*16b40*/  UMOV UR4, 0xffffffff ;  /* 0xffffffff00047882 */ /* 0x000fc60000000000 */
[----:B------:R-:W-:Y:S05]  /*16b50*/  BRA.DIV UR4, `(.L_x_2924) ;  /* 0x0000004204507947 */ /* 0x000fea000b800000 */
[----:B------:R-:W-:-:S13]  /*16b60*/  ELECT P6, URZ, PT ;  /* 0x00000000003f782f */ /* 0x000fda00038c0000 */
.L_x_3059:
[----:B------:R-:W-:Y:S05]  /*16b70*/  @!P6 BRA `(.L_x_2923) ;  /* 0x000000000098e947 */ /* 0x000fea0003800000 */
[----:B------:R-:W-:-:S06]  /*16b80*/  ULOP3.LUT UR4, UR45, 0x2, URZ, 0xfc, !UPT ;  /* 0x000000022d047892 */ /* 0x000fcc000f8efc3f */
[----:B0-----:R-:W-:-:S05]  /*16b90*/  IMAD.U32 R0, RZ, RZ, UR4 ;  /* 0x00000004ff007e24 */ /* 0x001fca000f8e00ff */
[----:B------:R-:W-:-:S13]  /*16ba0*/  ISETP.NE.AND P0, PT, R0, 0x3, PT ;  /* 0x000000030000780c */ /* 0x000fda0003f05270 */
[----:B------:R-:W-:Y:S05]  /*16bb0*/  @!P0 BRA `(.L_x_2925) ;  /* 0x0000000000048947 */ /* 0x000fea0003800000 */
[----:B------:R-:W-:Y:S01]  /*16bc0*/  BPT.TRAP 0x1 ;  /* 0x000000040000795c */ /* 0x000fe20000300000 */
.L_x_2925:
[----:B------:R-:W-:Y:S01]  /*16bd0*/  IMAD R5, R30, 0x8, R7 ;  /* 0x000000081e057824 */ /* 0x000fe200078e0207 */
[----:B------:R-:W-:Y:S01]  /*16be0*/  SHF.L.U32 R0, R34, 0x1f, RZ ;  /* 0x0000001f22007819 */ /* 0x000fe200000006ff */
[----:B------:R-:W-:-:S03]  /*16bf0*/  VIADD R30, R30, 0x1 ;  /* 0x000000011e1e7836 */ /* 0x000fc60000000000 */
[----:B------:R-:W0:Y:S02]  /*16c00*/  SYNCS.PHASECHK.TRANS64.TRYWAIT P1, [R5+URZ+0x22840], R0 ;  /* 0x02284000050075a7 */ /* 0x000e24000802017f */
[----:B------:R-:W-:-:S04]  /*16c10*/  ISETP.NE.AND P2, PT, R30, 0x2, PT ;  /* 0x000000021e00780c */ /* 0x000fc80003f45270 */
[----:B------:R-:W-:Y:S01]  /*16c20*/  SEL R3, RZ, 0x1, P2 ;  /* 0x00000001ff037807 */ /* 0x000fe20001000000 */
[----:B0-----:R-:W-:Y:S08]  /*16c30*/  @!P1 BRA `(.L_x_2926) ;  /* 0x0000004000389947 */ /* 0x001ff00003800000 */
.L_x_3060:
[----:B------:R-:W-:Y:S02]  /*16c40*/  SEL R30, R30, RZ, P2 ;  /* 0x000000ff1e1e7207 */ /* 0x000fe40001000000 */
[----:B------:R-:W-:Y:S01]  /*16c50*/  LOP3.LUT R2, R34, R3, RZ, 0x3c, !PT ;  /* 0x0000000322027212 */ /* 0x000fe200078e3cff */
[----:B------:R-:W-:Y:S06]  /*16c60*/  @!P0 BRA `(.L_x_2927) ;  /* 0x0000000000048947 */ /* 0x000fec0003800000 */
[----:B------:R-:W-:Y:S01]  /*16c70*/  BPT.TRAP 0x1 ;  /* 0x000000040000795c */ /* 0x000fe20000300000 */
.L_x_2927:
[----:B------:R-:W-:Y:S01]  /*16c80*/  IMAD R3, R30, 0x8, R7 ;  /* 0x000000081e037824 */ /* 0x000fe200078e0207 */
[----:B------:R-:W-:-:S04]  /*16c90*/  SHF.L.U32 R2, R2, 0x1f, RZ ;  /* 0x0000001f02027819 */ /* 0x000fc800000006ff */
[----:B------:R-:W1:Y:S02]  /*16ca0*/  SYNCS.PHASECHK.TRANS64.TRYWAIT P1, [R3+URZ+0x22840], R2 ;  /* 0x02284002030075a7 */ /* 0x000e64000802017f */
[----:B-1----:R-:W-:Y:S05]  /*16cb0*/  @!P1 BRA `(.L_x_2928) ;  /* 0x00000040002c9947 */ /* 0x002fea0003800000 */
.L_x_3061:
[----:B------:R-:W-:Y:S05]  /*16cc0*/  @!P0 BRA `(.L_x_2929) ;  /* 0x0000000000048947 */ /* 0x000fea0003800000 */
[----:B------:R-:W-:Y:S01]  /*16cd0*/  BPT.TRAP 0x1 ;  /* 0x000000040000795c */ /* 0x000fe20000300000 */
.L_x_2929:
[----:B------:R-:W2:Y:S02]  /*16ce0*/  SYNCS.PHASECHK.TRANS64.TRYWAIT P1, [R5+URZ+0x22860], R0 ;  /* 0x02286000050075a7 */ /* 0x000ea4000802017f */
[----:B--2---:R-:W-:Y:S05]  /*16cf0*/  @!P1 BRA `(.L_x_2930) ;  /* 0x0000004000309947 */ /* 0x004fea0003800000 */
.L_x_3062:
[----:B------:R-:W-:Y:S05]  /*16d00*/  @!P0 BRA `(.L_x_2931) ;  /* 0x0000000000048947 */ /* 0x000fea0003800000 */
[----:B------:R-:W-:Y:S01]  /*16d10*/  BPT.TRAP 0x1 ;  /* 0x000000040000795c */ /* 0x000fe20000300000 */
.L_x_2931:
[----:B------:R-:W3:Y:S02]  /*16d20*/  SYNCS.PHASECHK.TRANS64.TRYWAIT P1, [R3+URZ+0x22860], R2 ;  /* 0x02286002030075a7 */ /* 0x000ee4000802017f */
[----:B---3--:R-:W-:Y:S05]  /*16d30*/  @!P1 BRA `(.L_x_2932) ;  /* 0x0000004000349947 */ /* 0x008fea0003800000 */
.L_x_3063:
[----:B------:R-:W-:Y:S05]  /*16d40*/  @!P0 BRA `(.L_x_2933) ;  /* 0x0000000000048947 */ /* 0x000fea0003800000 */
[----:B------:R-:W-:Y:S01]  /*16d50*/  BPT.TRAP 0x1 ;  /* 0x000000040000795c */ /* 0x000fe20000300000 */
.L_x_2933:
[----:B------:R-:W4:Y:S02]  /*16d60*/  SYNCS.PHASECHK.TRANS64.TRYWAIT P1, [R5+URZ+0x22880], R0 ;  /* 0x02288000050075a7 */ /* 0x000f24000802017f */
[----:B----4-:R-:W-:Y:S05]  /*16d70*/  @!P1 BRA `(.L_x_2934) ;  /* 0x0000004000389947 */ /* 0x010fea0003800000 */
.L_x_3064:
[----:B------:R-:W-:Y:S05]  /*16d80*/  @!P0 BRA `(.L_x_2935) ;  /* 0x0000000000048947 */ /* 0x000fea0003800000 */
[----:B------:R-:W-:Y:S01]  /*16d90*/  BPT.TRAP 0x1 ;  /* 0x000000040000795c */ /* 0x000fe20000300000 */
.L_x_2935:
[----:B------:R0:W0:Y:S02]  /*16da0*/  SYNCS.PHASECHK.TRANS64.TRYWAIT P0, [R3+URZ+0x22880], R2 ;  /* 0x02288002030075a7 */ /* 0x000024000800017f */
[----:B0-----:R-:W-:Y:S05]  /*16db0*/  @!P0 NANOSLEEP.SYNCS 0x989680 ;  /* 0x009896800000895d */ /* 0x001fea0003900000 */
[----:B------:R-:W0:Y:S02]  /*16dc0*/  @!P0 SYNCS.PHASECHK.TRANS64 P0, [R3+URZ+0x22880], R2 ;  /* 0x02288002030085a7 */ /* 0x000e24000800007f */
[----:B0-----:R-:W-:Y:S05]  /*16dd0*/  @!P0 BRA `(.L_x_2935) ;  /* 0xfffffffc00f08947 */ /* 0x001fea000383ffff */
.L_x_2923:
[----:B------:R-:W-:Y:S05]  /*16de0*/  BSYNC B0 ;  /* 0x0000000000007941 */ /* 0x000fea0003800000 */
.L_x_2922:
[----:B------:R-:W-:Y:S05]  /*16df0*/  EXIT ;  /* 0x000000000000794d */ /* 0x000fea0003800000 */
.L_x_2778:
[----:B0-----:R-:W-:-:S04]  /*16e00*/  IMAD.U32 R3, RZ, RZ, UR43 ;  /* 0x0000002bff037e24 */ /* 0x001fc8000f8e00ff */
[----:B------:R0:W1:Y:S03]  /*16e10*/  SYNCS.PHASECHK.TRANS64.TRYWAIT P0, [R3+URZ+0x22800], R0 ;  /* 0x02280000030075a7 */ /* 0x000066000800017f */
[----:B-1----:R-:W-:Y:S05]  /*16e20*/  @!P0 NANOSLEEP.SYNCS 0x989680 ;  /* 0x009896800000895d */ /* 0x002fea0003900000 */
[----:B------:R-:W1:Y:S02]  /*16e30*/  @!P0 SYNCS.PHASECHK.TRANS64 P0, [R3+URZ+0x22800], R0 ;  /* 0x02280000030085a7 */ /* 0x000e64000800007f */
[----:B-1----:R-:W-:Y:S05]  /*16e40*/  @!P0 BRA `(.L_x_2778) ;  /* 0xfffffffc00ec8947 */ /* 0x002fea000383ffff */
[----:B------:R-:W-:Y:S05]  /*16e50*/  BRA `(.L_x_2936) ;  /* 0xfffffeb0003c7947 */ /* 0x000fea000383ffff */
.L_x_2782:
[----:B-1----:R1:W2:Y:S02]  /*16e60*/  SYNCS.PHASECHK.TRANS64.TRYWAIT P0, [R0+URZ+0x22830], R3 ;  /* 0x02283003000075a7 */ /* 0x0022a4000800017f */
[----:B--2---:R-:W-:Y:S05]  /*16e70*/  @!P0 NANOSLEEP.SYNCS 0x989680 ;  /* 0x009896800000895d */ /* 0x004fea0003900000 */
[----:B------:R-:W2:Y:S02]  /*16e80*/  @!P0 SYNCS.PHASECHK.TRANS64 P0, [R0+URZ+0x22830], R3 ;  /* 0x02283003000085a7 */ /* 0x000ea4000800007f */
[----:B--2---:R-:W-:Y:S05]  /*16e90*/  @!P0 BRA `(.L_x_2782) ;  /* 0xfffffffc00f08947 */ /* 0x004fea000383ffff */
[----:B------:R-:W-:Y:S05]  /*16ea0*/  BRA `(.L_x_2781) ;  /* 0xfffffeb000587947 */ /* 0x000fea000383ffff */
.L_x_2788:
[----:B-1----:R-:W-:-:S04]  /*16eb0*/  IMAD.U32 R5, RZ, RZ, UR6 ;  /* 0x00000006ff057e24 */ /* 0x002fc8000f8e00ff */
[----:B------:R1:W2:Y:S03]  /*16ec0*/  SYNCS.PHASECHK.TRANS64.TRYWAIT P0, [R5+URZ+0x22830], R4 ;  /* 0x02283004050075a7 */ /* 0x0002a6000800017f */
[----:B--2---:R-:W-:Y:S05]  /*16ed0*/  @!P0 NANOSLEEP.SYNCS 0x989680 ;  /* 0x009896800000895d */ /* 0x004fea0003900000 */
[----:B------:R-:W2:Y:S02]  /*16ee0*/  @!P0 SYNCS.PHASECHK.TRANS64 P0, [R5+URZ+0x22830], R4 ;  /* 0x02283004050085a7 */ /* 0x000ea4000800007f */
[----:B--2---:R-:W-:Y:S05]  /*16ef0*/  @!P0 BRA `(.L_x_2788) ;  /* 0xfffffffc00ec8947 */ /* 0x004fea000383ffff */
[----:B------:R-:W-:Y:S05]  /*16f00*/  BRA `(.L_x_2785) ;  /* 0xfffffee000a47947 */ /* 0x000fea000383ffff */
.L_x_2792:
[----:B-1----:R-:W-:-:S04]  /*16f10*/  IMAD.U32 R5, RZ, RZ, UR6 ;  /* 0x00000006ff057e24 */ /* 0x002fc8000f8e00ff */
[----:B------:R1:W2:Y:S03]  /*16f20*/  SYNCS.PHASECHK.TRANS64.TRYWAIT P0, [R5+URZ+0x22850], R4 ;  /* 0x02285004050075a7 */ /* 0x0002a6000800017f */
[----:B--2---:R-:W-:Y:S05]  /*16f30*/  @!P0 NANOSLEEP.SYNCS 0x989680 ;  /* 0x009896800000895d */ /* 0x004fea0003900000 */
[----:B------:R-:W2:Y:S02]  /*16f40*/  @!P0 SYNCS.PHASECHK.TRANS64 P0, [R5+URZ+0x22850], R4 ;  /* 0x02285004050085a7 */ /* 0x000ea4000800007f */
[----:B--2---:R-:W-:Y:S05]  /*16f50*/  @!P0 BRA `(.L_x_2792) ;  /* 0xfffffffc00ec8947 */ /* 0x004fea000383ffff */
[----:B------:R-:W-:Y:S05]  /*16f60*/  BRA `(.L_x_2789) ;  /* 0xfffffee800c07947 */ /* 0x000fea000383ffff */
.L_x_2800:
[----:B-1----:R-:W-:-:S04]  /*16f70*/  IMAD.U32 R5, RZ, RZ, UR6 ;  /* 0x00000006ff057e24 */ /* 0x002fc8000f8e00ff */
[----:B------:R1:W2:Y:S03]  /*16f80*/  SYNCS.PHASECHK.TRANS64.TRYWAIT P0, [R5+URZ+0x22830], R4 ;  /* 0x02283004050075a7 */ /* 0x0002a6000800017f */
[----:B--2---:R-:W-:Y:S05]  /*16f90*/  @!P0 NANOSLEEP.SYNCS 0x989680 ;  /* 0x009896800000895d */ /* 0x004fea0003900000 */
[----:B------:R-:W2:Y:S02]  /*16fa0*/  @!P0 SYNCS.PHASECHK.TRANS64 P0, [R5+URZ+0x22830], R4 ;  /* 0x02283004050085a7 */ /* 0x000ea4000800007f */
[----:B--2---:R-:W-:Y:S05]  /*16fb0*/  @!P0 BRA `(.L_x_2800) ;  /* 0xfffffffc00ec8947 */ /* 0x004fea000383ffff */
[----:B------:R-:W-:Y:S05]  /*16fc0*/  BRA `(.L_x_2797) ;  /* 0xffffff1400a87947 */ /* 0x000fea000383ffff */
.L_x_2804:
[----:B-1----:R-:W-:-:S04]  /*16fd0*/  IMAD.U32 R5, RZ, RZ, UR6 ;  /* 0x00000006ff057e24 */ /* 0x002fc8000f8e00ff */
[----:B------:R1:W2:Y:S03]  /*16fe0*/  SYNCS.PHASECHK.TRANS64.TRYWAIT P0, [R5+URZ+0x22850], R4 ;  /* 0x02285004050075a7 */ /* 0x0002a6000800017f */
[----:B--2---:R-:W-:Y:S05]  /*16ff0*/  @!P0 NANOSLEEP.SYNCS 0x989680 ;  /* 0x009896800000895d */ /* 0x004fea0003900000 */
[----:B------:R-:W2:Y:S02]  /*17000*/  @!P0 SYNCS.PHASECHK.TRANS64 P0, [R5+URZ+0x22850], R4 ;  /* 0x02285004050085a7 */ /* 0x000ea4000800007f */
[----:B--2---:R-:W-:Y:S05]  /*17010*/  @!P0 BRA `(.L_x_2804) ;  /* 0xfffffffc00ec8947 */ /* 0x004fea000383ffff */
[----:B------:R-:W-:Y:S05]  /*17020*/  BRA `(.L_x_2801) ;  /* 0xffffff1c00b87947 */ /* 0x000fea000383ffff */
.L_x_2811:
[----:B-1----:R-:W-:-:S04]  /*17030*/  IMAD.U32 R6, RZ, RZ, UR5 ;  /* 0x00000005ff067e24 */ /* 0x002fc8000f8e00ff */
[----:B------:R1:W2:Y:S03]  /*17040*/  SYNCS.PHASECHK.TRANS64.TRYWAIT P0, [R6+URZ+0x22850], R3 ;  /* 0x02285003060075a7 */ /* 0x0002a6000800017f */
[----:B--2---:R-:W-:Y:S05]  /*17050*/  @!P0 NANOSLEEP.SYNCS 0x989680 ;  /* 0x009896800000895d */ /* 0x004fea0003900000 */
[----:B------:R-:W2:Y:S02]  /*17060*/  @!P0 SYNCS.PHASECHK.TRANS64 P0, [R6+URZ+0x22850], R3 ;  /* 0x02285003060085a7 */ /* 0x000ea4000800007f */
[----:B--2---:R-:W-:Y:S05]  /*17070*/  @!P0 BRA `(.L_x_2811) ;  /* 0xfffffffc00ec8947 */ /* 0x004fea000383ffff */
[----:B------:R-:W-:Y:S05]  /*17080*/  BRA `(.L_x_2810) ;  /* 0xffffff3c00907947 */ /* 0x000fea000383ffff */
.L_x_2860:
        /* <DEDUP_REMOVED lines=10> */
.L_x_2937:
[----:B------:R-:W-:Y:S05]  /*17130*/  BRA `(.L_x_2938) ;  /* 0xffffffa400807947 */ /* 0x000fea000383ffff */
.L_x_2863:
[----:B0-----:R0:W1:Y:S02]  /*17140*/  SYNCS.PHASECHK.TRANS64.TRYWAIT P0, [R0+URZ+0x22880], R26 ;  /* 0x0228801a000075a7 */ /* 0x001064000800017f */
[----:B-1----:R-:W-:Y:S05]  /*17150*/  @!P0 NANOSLEEP.SYNCS 0x989680 ;  /* 0x009896800000895d */ /* 0x002fea0003900000 */
[----:B------:R-:W1:Y:S02]  /*17160*/  @!P0 SYNCS.PHASECHK.TRANS64 P0, [R0+URZ+0x22880], R26 ;  /* 0x0228801a000085a7 */ /* 0x000e64000800007f */
[----:B-1----:R-:W-:Y:S05]  /*17170*/  @!P0 BRA `(.L_x_2863) ;  /* 0xfffffffc00f08947 */ /* 0x002fea000383ffff */
[----:B------:R-:W-:Y:S05]  /*17180*/  BRA `(.L_x_2939) ;  /* 0xffffffa800987947 */ /* 0x000fea000383ffff */
.L_x_2864:
        /* <DEDUP_REMOVED lines=8> */
.L_x_2941:
[----:B------:R-:W-:Y:S05]  /*17210*/  BSYNC B0 ;  /* 0x0000000000007941 */ /* 0x000fea0003800000 */
.L_x_2940:
        /* <DEDUP_REMOVED lines=14> */
.L_x_2942:
[----:B------:R-:W-:Y:S02]  /*17300*/  IMAD.MOV.U32 R13, RZ, RZ, R20 ;  /* 0x000000ffff0d7224 */ /* 0x000fe400078e0014 */
[----:B------:R-:W-:Y:S02]  /*17310*/  IMAD.MOV.U32 R12, RZ, RZ, 0x1 ;  /* 0x00000001ff0c7424 */ /* 0x000fe400078e00ff */
[----:B------:R-:W-:-:S07]  /*17320*/  IMAD.MOV.U32 R2, RZ, RZ, R14 ;  /* 0x000000ffff027224 */ /* 0x000fce00078e000e */
[----:B------:R-:W-:Y:S05]  /*17330*/  WARPSYNC.COLLECTIVE R15, `(.L_x_2943) ;  /* 0x000000000f087348 */ /* 0x000fea0003c00000 */
[----:B------:R0:W1:Y:S02]  /*17340*/  SHFL.IDX P6, R14, R13, R12, R11 ;  /* 0x0000000c0d0e7389 */ /* 0x00006400000c000b */
[----:B01----:R-:W-:Y:S01]  /*17350*/  ENDCOLLECTIVE ;  /* 0x000000000000791b */ /* 0x003fe20003800000 */
.L_x_2943:
        /* <DEDUP_REMOVED lines=12> */
.L_x_2944:
[----:B------:R-:W-:Y:S02]  /*17420*/  IMAD.MOV.U32 R13, RZ, RZ, R20 ;  /* 0x000000ffff0d7224 */ /* 0x000fe400078e0014 */
[----:B------:R-:W-:Y:S02]  /*17430*/  IMAD.MOV.U32 R12, RZ, RZ, 0x2 ;  /* 0x00000002ff0c7424 */ /* 0x000fe400078e00ff */
[----:B------:R-:W-:-:S07]  /*17440*/  IMAD.MOV.U32 R2, RZ, RZ, R14 ;  /* 0x000000ffff027224 */ /* 0x000fce00078e000e */
[----:B------:R-:W-:Y:S05]  /*17450*/  WARPSYNC.COLLECTIVE R15, `(.L_x_2945) ;  /* 0x000000000f087348 */ /* 0x000fea0003c00000 */
[----:B------:R0:W1:Y:S02]  /*17460*/  SHFL.IDX P6, R14, R13, R12, R11 ;  /* 0x0000000c0d0e7389 */ /* 0x00006400000c000b */
[----:B01----:R-:W-:Y:S01]  /*17470*/  ENDCOLLECTIVE ;  /* 0x000000000000791b */ /* 0x003fe20003800000 */
.L_x_2945:
        /* <DEDUP_REMOVED lines=12> */
.L_x_2946:
[----:B------:R-:W-:Y:S02]  /*17540*/  IMAD.MOV.U32 R13, RZ, RZ, R20 ;  /* 0x000000ffff0d7224 */ /* 0x000fe400078e0014 */
[----:B------:R-:W-:Y:S02]  /*17550*/  IMAD.MOV.U32 R12, RZ, RZ, 0x3 ;  /* 0x00000003ff0c7424 */ /* 0x000fe400078e00ff */
[----:B------:R-:W-:-:S07]  /*17560*/  IMAD.MOV.U32 R2, RZ, RZ, R14 ;  /* 0x000000ffff027224 */ /* 0x000fce00078e000e */
[----:B------:R-:W-:Y:S05]  /*17570*/  WARPSYNC.COLLECTIVE R15, `(.L_x_2947) ;  /* 0x000000000f087348 */ /* 0x000fea0003c00000 */
[----:B------:R0:W1:Y:S02]  /*17580*/  SHFL.IDX P6, R14, R13, R12, R11 ;  /* 0x0000000c0d0e7389 */ /* 0x00006400000c000b */
[----:B01----:R-:W-:Y:S01]  /*17590*/  ENDCOLLECTIVE ;  /* 0x000000000000791b */ /* 0x003fe20003800000 */
.L_x_2947:
        /* <DEDUP_REMOVED lines=12> */
.L_x_2948:
[----:B------:R-:W-:Y:S02]  /*17660*/  IMAD.MOV.U32 R13, RZ, RZ, R20 ;  /* 0x000000ffff0d7224 */ /* 0x000fe400078e0014 */
[----:B------:R-:W-:Y:S02]  /*17670*/  IMAD.MOV.U32 R12, RZ, RZ, 0x4 ;  /* 0x00000004ff0c7424 */ /* 0x000fe400078e00ff */
[----:B------:R-:W-:-:S07]  /*17680*/  IMAD.MOV.U32 R2, RZ, RZ, R14 ;  /* 0x000000ffff027224 */ /* 0x000fce00078e000e */
[----:B------:R-:W-:Y:S05]  /*17690*/  WARPSYNC.COLLECTIVE R15, `(.L_x_2949) ;  /* 0x000000000f087348 */ /* 0x000fea0003c00000 */
[----:B------:R0:W1:Y:S02]  /*176a0*/  SHFL.IDX P6, R14, R13, R12, R11 ;  /* 0x0000000c0d0e7389 */ /* 0x00006400000c000b */
[----:B01----:R-:W-:Y:S01]  /*176b0*/  ENDCOLLECTIVE ;  /* 0x000000000000791b */ /* 0x003fe20003800000 */
.L_x_2949:
        /* <DEDUP_REMOVED lines=12> */
.L_x_2950:
[----:B------:R-:W-:Y:S02]  /*17780*/  IMAD.MOV.U32 R13, RZ, RZ, R20 ;  /* 0x000000ffff0d7224 */ /* 0x000fe400078e0014 */
[----:B------:R-:W-:Y:S02]  /*17790*/  IMAD.MOV.U32 R12, RZ, RZ, 0x5 ;  /* 0x00000005ff0c7424 */ /* 0x000fe400078e00ff */
[----:B------:R-:W-:-:S07]  /*177a0*/  IMAD.MOV.U32 R2, RZ, RZ, R14 ;  /* 0x000000ffff027224 */ /* 0x000fce00078e000e */
[----:B------:R-:W-:Y:S05]  /*177b0*/  WARPSYNC.COLLECTIVE R15, `(.L_x_2951) ;  /* 0x000000000f087348 */ /* 0x000fea0003c00000 */
[----:B------:R0:W1:Y:S02]  /*177c0*/  SHFL.IDX P6, R14, R13, R12, R11 ;  /* 0x0000000c0d0e7389 */ /* 0x00006400000c000b */
[----:B01----:R-:W-:Y:S01]  /*177d0*/  ENDCOLLECTIVE ;  /* 0x000000000000791b */ /* 0x003fe20003800000 */
.L_x_2951:
        /* <DEDUP_REMOVED lines=12> */
.L_x_2952:
[----:B------:R-:W-:Y:S02]  /*178a0*/  IMAD.MOV.U32 R13, RZ, RZ, R20 ;  /* 0x000000ffff0d7224 */ /* 0x000fe400078e0014 */
[----:B------:R-:W-:Y:S02]  /*178b0*/  IMAD.MOV.U32 R12, RZ, RZ, 0x6 ;  /* 0x00000006ff0c7424 */ /* 0x000fe400078e00ff */
[----:B------:R-:W-:-:S07]  /*178c0*/  IMAD.MOV.U32 R2, RZ, RZ, R14 ;  /* 0x000000ffff027224 */ /* 0x000fce00078e000e */
[----:B------:R-:W-:Y:S05]  /*178d0*/  WARPSYNC.COLLECTIVE R15, `(.L_x_2953) ;  /* 0x000000000f087348 */ /* 0x000fea0003c00000 */
[----:B------:R0:W1:Y:S02]  /*178e0*/  SHFL.IDX P6, R14, R13, R12, R11 ;  /* 0x0000000c0d0e7389 */ /* 0x00006400000c000b */
[----:B01----:R-:W-:Y:S01]  /*178f0*/  ENDCOLLECTIVE ;  /* 0x000000000000791b */ /* 0x003fe20003800000 */
.L_x_2953:
        /* <DEDUP_REMOVED lines=12> */
.L_x_2954:
[----:B------:R-:W-:Y:S02]  /*179c0*/  IMAD.MOV.U32 R13, RZ, RZ, R20 ;  /* 0x000000ffff0d7224 */ /* 0x000fe400078e0014 */
[----:B------:R-:W-:Y:S02]  /*179d0*/  IMAD.MOV.U32 R12, RZ, RZ, 0x7 ;  /* 0x00000007ff0c7424 */ /* 0x000fe400078e00ff */
[----:B------:R-:W-:-:S07]  /*179e0*/  IMAD.MOV.U32 R2, RZ, RZ, R14 ;  /* 0x000000ffff027224 */ /* 0x000fce00078e000e */
[----:B------:R-:W-:Y:S05]  /*179f0*/  WARPSYNC.COLLECTIVE R15, `(.L_x_2955) ;  /* 0x000000000f087348 */ /* 0x000fea0003c00000 */
[----:B------:R0:W1:Y:S02]  /*17a00*/  SHFL.IDX P6, R14, R13, R12, R11 ;  /* 0x0000000c0d0e7389 */ /* 0x00006400000c000b */
[----:B01----:R-:W-:Y:S01]  /*17a10*/  ENDCOLLECTIVE ;  /* 0x000000000000791b */ /* 0x003fe20003800000 */
.L_x_2955:
        /* <DEDUP_REMOVED lines=12> */
.L_x_2956:
[----:B------:R-:W-:Y:S02]  /*17ae0*/  IMAD.MOV.U32 R13, RZ, RZ, R19 ;  /* 0x000000ffff0d7224 */ /* 0x000fe400078e0013 */
[----:B------:R-:W-:Y:S02]  /*17af0*/  IMAD.MOV.U32 R12, RZ, RZ, RZ ;  /* 0x000000ffff0c7224 */ /* 0x000fe400078e00ff */
[----:B------:R-:W-:-:S07]  /*17b00*/  IMAD.MOV.U32 R2, RZ, RZ, R14 ;  /* 0x000000ffff027224 */ /* 0x000fce00078e000e */
[----:B------:R-:W-:Y:S05]  /*17b10*/  WARPSYNC.COLLECTIVE R15, `(.L_x_2957) ;  /* 0x000000000f087348 */ /* 0x000fea0003c00000 */
[----:B------:R0:W1:Y:S02]  /*17b20*/  SHFL.IDX P6, R14, R13, R12, R11 ;  /* 0x0000000c0d0e7389 */ /* 0x00006400000c000b */
[----:B01----:R-:W-:Y:S01]  /*17b30*/  ENDCOLLECTIVE ;  /* 0x000000000000791b */ /* 0x003fe20003800000 */
.L_x_2957:
        /* <DEDUP_REMOVED lines=12> */
.L_x_2958:
[----:B------:R-:W-:Y:S02]  /*17c00*/  IMAD.MOV.U32 R13, RZ, RZ, R19 ;  /* 0x000000ffff0d7224 */ /* 0x000fe400078e0013 */
[----:B------:R-:W-:Y:S02]  /*17c10*/  IMAD.MOV.U32 R12, RZ, RZ, 0x1 ;  /* 0x00000001ff0c7424 */ /* 0x000fe400078e00ff */
[----:B------:R-:W-:-:S07]  /*17c20*/  IMAD.MOV.U32 R2, RZ, RZ, R14 ;  /* 0x000000ffff027224 */ /* 0x000fce00078e000e */
[----:B------:R-:W-:Y:S05]  /*17c30*/  WARPSYNC.COLLECTIVE R15, `(.L_x_2959) ;  /* 0x000000000f087348 */ /* 0x000fea0003c00000 */
[----:B------:R0:W1:Y:S02]  /*17c40*/  SHFL.IDX P6, R14, R13, R12, R11 ;  /* 0x0000000c0d0e7389 */ /* 0x00006400000c000b */
[----:B01----:R-:W-:Y:S01]  /*17c50*/  ENDCOLLECTIVE ;  /* 0x000000000000791b */ /* 0x003fe20003800000 */
.L_x_2959:
        /* <DEDUP_REMOVED lines=13> */
.L_x_2960:
        /* <DEDUP_REMOVED lines=15> */
.L_x_2869:
[----:B--2---:R2:W3:Y:S02]  /*17e20*/  SYNCS.PHASECHK.TRANS64.TRYWAIT P0, [R0+URZ+0x22840], R26 ;  /* 0x0228401a000075a7 */ /* 0x0044e4000800017f */
[----:B---3--:R-:W-:Y:S05]  /*17e30*/  @!P0 NANOSLEEP.SYNCS 0x989680 ;  /* 0x009896800000895d */ /* 0x008fea0003900000 */
[----:B------:R-:W3:Y:S02]  /*17e40*/  @!P0 SYNCS.PHASECHK.TRANS64 P0, [R0+URZ+0x22840], R26 ;  /* 0x0228401a000085a7 */ /* 0x000ee4000800007f */
[----:B---3--:R-:W-:Y:S05]  /*17e50*/  @!P0 BRA `(.L_x_2869) ;  /* 0xfffffffc00f08947 */ /* 0x008fea000383ffff */
[----:B------:R-:W-:Y:S05]  /*17e60*/  BRA `(.L_x_2962) ;  /* 0xffffffa400c07947 */ /* 0x000fea000383ffff */
.L_x_2870:
        /* <DEDUP_REMOVED lines=8> */
.L_x_2964:
[----:B------:R-:W-:Y:S05]  /*17ef0*/  BSYNC B0 ;  /* 0x0000000000007941 */ /* 0x000fea0003800000 */
.L_x_2963:
        /* <DEDUP_REMOVED lines=8> */
.L_x_2965:
        /* <DEDUP_REMOVED lines=16> */
.L_x_2966:
[----:B------:R-:W-:Y:S02]  /*18080*/  IMAD.MOV.U32 R13, RZ, RZ, R8 ;  /* 0x000000ffff0d7224 */ /* 0x000fe400078e0008 */
[----:B------:R-:W-:-:S07]  /*18090*/  IMAD.MOV.U32 R2, RZ, RZ, R14 ;  /* 0x000000ffff027224 */ /* 0x000fce00078e000e */
[----:B------:R-:W-:Y:S05]  /*180a0*/  WARPSYNC.COLLECTIVE R15, `(.L_x_2967) ;  /* 0x000000000f087348 */ /* 0x000fea0003c00000 */
[----:B------:R0:W1:Y:S02]  /*180b0*/  SHFL.IDX P6, R14, R13, R12, R11 ;  /* 0x0000000c0d0e7389 */ /* 0x00006400000c000b */
[----:B01----:R-:W-:Y:S01]  /*180c0*/  ENDCOLLECTIVE ;  /* 0x000000000000791b */ /* 0x003fe20003800000 */
.L_x_2967:
        /* <DEDUP_REMOVED lines=16> */
.L_x_2968:
[----:B------:R-:W-:Y:S02]  /*181d0*/  IMAD.MOV.U32 R13, RZ, RZ, R8 ;  /* 0x000000ffff0d7224 */ /* 0x000fe400078e0008 */
[----:B------:R-:W-:-:S07]  /*181e0*/  IMAD.MOV.U32 R2, RZ, RZ, R14 ;  /* 0x000000ffff027224 */ /* 0x000fce00078e000e */
[----:B------:R-:W-:Y:S05]  /*181f0*/  WARPSYNC.COLLECTIVE R15, `(.L_x_2969) ;  /* 0x000000000f087348 */ /* 0x000fea0003c00000 */
[----:B------:R0:W1:Y:S02]  /*18200*/  SHFL.IDX P6, R14, R13, R12, R11 ;  /* 0x0000000c0d0e7389 */ /* 0x00006400000c000b */
[----:B01----:R-:W-:Y:S01]  /*18210*/  ENDCOLLECTIVE ;  /* 0x000000000000791b */ /* 0x003fe20003800000 */
.L_x_2969:
[----:B------:R-:W-:Y:S02]  /*18220*/  IMAD.MOV.U32 R13, RZ, RZ, R7 ;  /* 0x000000ffff0d7224 */ /* 0x000fe400078e0007 */
[----:B------:R-:W-:Y:S02]  /*18230*/  IMAD.MOV.U32 R12, RZ, RZ, 0x3 ;  /* 0x00000003ff0c7424 */ /* 0x000fe400078e00ff */
[----:B------:R-:W-:-:S07]  /*18240*/  IMAD.MOV.U32 R3, RZ, RZ, R14 ;  /* 0x000000ffff037224 */ /* 0x000fce00078e000e */
[----:B------:R-:W-:Y:S05]  /*18250*/  WARPSYNC.COLLECTIVE R15, `(.L_x_2970) ;  /* 0x000000000f087348 */ /* 0x000fea0003c00000 */
[----:B------:R0:W1:Y:S02]  /*18260*/  SHFL.IDX P6, R14, R13, R12, R11 ;  /* 0x0000000c0d0e7389 */ /* 0x00006400000c000b */
[----:B01----:R-:W-:Y:S01]  /*18270*/  ENDCOLLECTIVE ;  /* 0x000000000000791b */ /* 0x003fe20003800000 */
.L_x_2970:
        /* <DEDUP_REMOVED lines=15> */
.L_x_2971:
[----:B------:R-:W-:Y:S02]  /*18370*/  IMAD.MOV.U32 R13, RZ, RZ, R7 ;  /* 0x000000ffff0d7224 */ /* 0x000fe400078e0007 */
[----:B------:R-:W-:Y:S02]  /*18380*/  IMAD.MOV.U32 R12, RZ, RZ, 0x4 ;  /* 0x00000004ff0c7424 */ /* 0x000fe400078e00ff */
[----:B------:R-:W-:-:S07]  /*18390*/  IMAD.MOV.U32 R3, RZ, RZ, R14 ;  /* 0x000000ffff037224 */ /* 0x000fce00078e000e */
[----:B------:R-:W-:Y:S05]  /*183a0*/  WARPSYNC.COLLECTIVE R15, `(.L_x_2972) ;  /* 0x000000000f087348 */ /* 0x000fea0003c00000 */
[----:B------:R0:W1:Y:S02]  /*183b0*/  SHFL.IDX P6, R14, R13, R12, R11 ;  /* 0x0000000c0d0e7389 */ /* 0x00006400000c000b */
[----:B01----:R-:W-:Y:S01]  /*183c0*/  ENDCOLLECTIVE ;  /* 0x000000000000791b */ /* 0x003fe20003800000 */
.L_x_2972:
        /* <DEDUP_REMOVED lines=15> */
.L_x_2973:
[----:B------:R-:W-:Y:S02]  /*184c0*/  IMAD.MOV.U32 R13, RZ, RZ, R7 ;  /* 0x000000ffff0d7224 */ /* 0x000fe400078e0007 */
[----:B------:R-:W-:Y:S02]  /*184d0*/  IMAD.MOV.U32 R12, RZ, RZ, 0x5 ;  /* 0x00000005ff0c7424 */ /* 0x000fe400078e00ff */
[----:B------:R-:W-:-:S07]  /*184e0*/  IMAD.MOV.U32 R3, RZ, RZ, R14 ;  /* 0x000000ffff037224 */ /* 0x000fce00078e000e */
[----:B------:R-:W-:Y:S05]  /*184f0*/  WARPSYNC.COLLECTIVE R15, `(.L_x_2974) ;  /* 0x000000000f087348 */ /* 0x000fea0003c00000 */
[----:B------:R0:W1:Y:S02]  /*18500*/  SHFL.IDX P6, R14, R13, R12, R11 ;  /* 0x0000000c0d0e7389 */ /* 0x00006400000c000b */
[----:B01----:R-:W-:Y:S01]  /*18510*/  ENDCOLLECTIVE ;  /* 0x000000000000791b */ /* 0x003fe20003800000 */
.L_x_2974:
        /* <DEDUP_REMOVED lines=15> */
.L_x_2975:
[----:B------:R-:W-:Y:S02]  /*18610*/  IMAD.MOV.U32 R13, RZ, RZ, R7 ;  /* 0x000000ffff0d7224 */ /* 0x000fe400078e0007 */
[----:B------:R-:W-:Y:S02]  /*18620*/  IMAD.MOV.U32 R12, RZ, RZ, 0x6 ;  /* 0x00000006ff0c7424 */ /* 0x000fe400078e00ff */
[----:B------:R-:W-:-:S07]  /*18630*/  IMAD.MOV.U32 R3, RZ, RZ, R14 ;  /* 0x000000ffff037224 */ /* 0x000fce00078e000e */
[----:B------:R-:W-:Y:S05]  /*18640*/  WARPSYNC.COLLECTIVE R15, `(.L_x_2976) ;  /* 0x000000000f087348 */ /* 0x000fea0003c00000 */
[----:B------:R0:W1:Y:S02]  /*18650*/  SHFL.IDX P6, R14, R13, R12, R11 ;  /* 0x0000000c0d0e7389 */ /* 0x00006400000c000b */
[----:B01----:R-:W-:Y:S01]  /*18660*/  ENDCOLLECTIVE ;  /* 0x000000000000791b */ /* 0x003fe20003800000 */
.L_x_2976:
        /* <DEDUP_REMOVED lines=14> */
.L_x_2977:
[----:B------:R-:W-:Y:S02]  /*18750*/  IMAD.MOV.U32 R13, RZ, RZ, R7 ;  /* 0x000000ffff0d7224 */ /* 0x000fe400078e0007 */
[----:B------:R-:W-:Y:S02]  /*18760*/  IMAD.MOV.U32 R12, RZ, RZ, 0x7 ;  /* 0x00000007ff0c7424 */ /* 0x000fe400078e00ff */
[----:B------:R-:W-:-:S07]  /*18770*/  IMAD.MOV.U32 R3, RZ, RZ, R14 ;  /* 0x000000ffff037224 */ /* 0x000fce00078e000e */
[----:B------:R-:W-:Y:S05]  /*18780*/  WARPSYNC.COLLECTIVE R15, `(.L_x_2978) ;  /* 0x000000000f087348 */ /* 0x000fea0003c00000 */
[----:B------:R0:W1:Y:S02]  /*18790*/  SHFL.IDX P6, R14, R13, R12, R11 ;  /* 0x0000000c0d0e7389 */ /* 0x00006400000c000b */
[----:B01----:R-:W-:Y:S01]  /*187a0*/  ENDCOLLECTIVE ;  /* 0x000000000000791b */ /* 0x003fe20003800000 */
.L_x_2978:
        /* <DEDUP_REMOVED lines=10> */
.L_x_2979:
[----:B------:R-:W-:Y:S01]  /*18850*/  @!PT LDS RZ, [RZ] ;  /* 0x00000000fffff984 */ /* 0x000fe20000000800 */
[----:B------:R-:W-:Y:S01]  /*18860*/  @!PT LDS RZ, [RZ] ;  /* 0x00000000fffff984 */ /* 0x000fe20000000800 */
[----:B------:R-:W-:Y:S01]  /*18870*/  @!PT LDS RZ, [RZ] ;  /* 0x00000000fffff984 */ /* 0x000fe20000000800 */
[----:B------:R0:W-:Y:S01]  /*18880*/  @P4 LDGSTS.E.BYPASS.LTC128B.128 [R4+0x1b400], desc[UR56][R2.64], !P2 ;  /* 0x1b40000002044fae */ /* 0x0001e2000d101d78 */
[----:B------:R-:W-:Y:S02]  /*18890*/  IMAD.MOV.U32 R13, RZ, RZ, R6 ;  /* 0x000000ffff0d7224 */ /* 0x000fe400078e0006 */
[----:B------:R-:W-:Y:S01]  /*188a0*/  IMAD.MOV.U32 R12, RZ, RZ, RZ ;  /* 0x000000ffff0c7224 */ /* 0x000fe200078e00ff */
[----:B------:R-:W-:-:S05]  /*188b0*/  @P3 IADD3 R14, P0, R29, R14, RZ ;  /* 0x0000000e1d0e3210 */ /* 0x000fca0007f1e0ff */
[----:B0-----:R-:W-:-:S08]  /*188c0*/  @P3 IMAD.MOV.U32 R2, RZ, RZ, R14 ;  /* 0x000000ffff023224 */ /* 0x001fd000078e000e */
[----:B------:R-:W-:Y:S05]  /*188d0*/  WARPSYNC.COLLECTIVE R15, `(.L_x_2980) ;  /* 0x000000000f087348 */ /* 0x000fea0003c00000 */
[----:B------:R0:W1:Y:S02]  /*188e0*/  SHFL.IDX P6, R14, R13, R12, R11 ;  /* 0x0000000c0d0e7389 */ /* 0x00006400000c000b */
[----:B01----:R-:W-:Y:S01]  /*188f0*/  ENDCOLLECTIVE ;  /* 0x000000000000791b */ /* 0x003fe20003800000 */
.L_x_2980:
        /* <DEDUP_REMOVED lines=11> */
.L_x_2981:
        /* <DEDUP_REMOVED lines=8> */
.L_x_2982:
        /* <DEDUP_REMOVED lines=10> */
.L_x_2983:
[----:B------:R-:W-:Y:S05]  /*18ad0*/  BRA `(.L_x_2984) ;  /* 0xffffffa000687947 */ /* 0x000fea000383ffff */
.L_x_2875:
[----:B------:R-:W-:Y:S02]  /*18ae0*/  IMAD.MOV.U32 R13, RZ, RZ, R4 ;  /* 0x000000ffff0d7224 */ /* 0x000fe400078e0004 */
[----:B------:R-:W-:Y:S02]  /*18af0*/  IMAD.MOV.U32 R12, RZ, RZ, RZ ;  /* 0x000000ffff0c7224 */ /* 0x000fe400078e00ff */
[----:B------:R-:W-:Y:S02]  /*18b00*/  IMAD.MOV.U32 R11, RZ, RZ, 0x181f ;  /* 0x0000181fff0b7424 */ /* 0x000fe400078e00ff */
[----:B------:R-:W-:Y:S02]  /*18b10*/  IMAD.MOV.U32 R15, RZ, RZ, -0x1 ;  /* 0xffffffffff0f7424 */ /* 0x000fe400078e00ff */
[----:B------:R-:W-:Y:S02]  /*18b20*/  IMAD R22, R22, R5, RZ ;  /* 0x0000000516167224 */ /* 0x000fe400078e02ff */
[----:B------:R-:W-:-:S07]  /*18b30*/  IMAD R5, R18, 0x80, R10 ;  /* 0x0000008012057824 */ /* 0x000fce00078e020a */
[----:B-----5:R-:W-:Y:S05]  /*18b40*/  WARPSYNC.COLLECTIVE R15, `(.L_x_2985) ;  /* 0x000000000f087348 */ /* 0x020fea0003c00000 */
[----:B------:R0:W1:Y:S02]  /*18b50*/  SHFL.IDX P6, R14, R13, R12, R11 ;  /* 0x0000000c0d0e7389 */ /* 0x00006400000c000b */
[----:B01---5:R-:W-:Y:S01]  /*18b60*/  ENDCOLLECTIVE ;  /* 0x000000000000791b */ /* 0x023fe20003800000 */
.L_x_2985:
[C---:B------:R-:W-:Y:S01]  /*18b70*/  VIADD R7, R5.reuse, 0x10 ;  /* 0x0000001005077836 */ /* 0x040fe20000000000 */
[----:B------:R-:W-:Y:S01]  /*18b80*/  ISETP.GE.AND P2, PT, R5, R22, PT ;  /* 0x000000160500720c */ /* 0x000fe20003f46270 */
[----:B------:R-:W-:Y:S02]  /*18b90*/  IMAD.MOV.U32 R13, RZ, RZ, R0 ;  /* 0x000000ffff0d7224 */ /* 0x000fe400078e0000 */
[----:B------:R-:W-:-:S10]  /*18ba0*/  IMAD.MOV.U32 R2, RZ, RZ, R14 ;  /* 0x000000ffff027224 */ /* 0x000fd400078e000e */
[----:B------:R-:W-:Y:S05]  /*18bb0*/  WARPSYNC.COLLECTIVE R15, `(.L_x_2986) ;  /* 0x000000000f087348 */ /* 0x000fea0003c00000 */
[----:B------:R0:W1:Y:S02]  /*18bc0*/  SHFL.IDX P6, R14, R13, R12, R11 ;  /* 0x0000000c0d0e7389 */ /* 0x00006400000c000b */
[----:B01----:R-:W-:Y:S01]  /*18bd0*/  ENDCOLLECTIVE ;  /* 0x000000000000791b */ /* 0x003fe20003800000 */
.L_x_2986:
        /* <DEDUP_REMOVED lines=8> */
.L_x_2987:
        /* <DEDUP_REMOVED lines=11> */
.L_x_2988:
[----:B------:R-:W-:Y:S02]  /*18d10*/  IMAD.MOV.U32 R13, RZ, RZ, R4 ;  /* 0x000000ffff0d7224 */ /* 0x000fe400078e0004 */
[----:B------:R-:W-:Y:S01]  /*18d20*/  IMAD.MOV.U32 R12, RZ, RZ, 0x2 ;  /* 0x00000002ff0c7424 */ /* 0x000fe200078e00ff */
[----:B------:R-:W-:-:S13]  /*18d30*/  @!P2 IADD3 R2, P1, R29, R14, RZ ;  /* 0x0000000e1d02a210 */ /* 0x000fda0007f3e0ff */
[----:B------:R-:W-:Y:S05]  /*18d40*/  WARPSYNC.COLLECTIVE R15, `(.L_x_2989) ;  /* 0x000000000f087348 */ /* 0x000fea0003c00000 */
[----:B------:R0:W1:Y:S02]  /*18d50*/  SHFL.IDX P6, R14, R13, R12, R11 ;  /* 0x0000000c0d0e7389 */ /* 0x00006400000c000b */
[----:B01----:R-:W-:Y:S01]  /*18d60*/  ENDCOLLECTIVE ;  /* 0x000000000000791b */ /* 0x003fe20003800000 */
.L_x_2989:
        /* <DEDUP_REMOVED lines=12> */
.L_x_2990:
[----:B------:R-:W-:Y:S02]  /*18e30*/  IMAD.MOV.U32 R13, RZ, RZ, R4 ;  /* 0x000000ffff0d7224 */ /* 0x000fe400078e0004 */
[----:B------:R-:W-:Y:S01]  /*18e40*/  IMAD.MOV.U32 R12, RZ, RZ, 0x3 ;  /* 0x00000003ff0c7424 */ /* 0x000fe200078e00ff */
[----:B------:R-:W-:-:S13]  /*18e50*/  @!P2 IADD3 R2, P1, R29, R14, RZ ;  /* 0x0000000e1d02a210 */ /* 0x000fda0007f3e0ff */
[----:B------:R-:W-:Y:S05]  /*18e60*/  WARPSYNC.COLLECTIVE R15, `(.L_x_2991) ;  /* 0x000000000f087348 */ /* 0x000fea0003c00000 */
[----:B------:R0:W1:Y:S02]  /*18e70*/  SHFL.IDX P6, R14, R13, R12, R11 ;  /* 0x0000000c0d0e7389 */ /* 0x00006400000c000b */
[----:B01----:R-:W-:Y:S01]  /*18e80*/  ENDCOLLECTIVE ;  /* 0x000000000000791b */ /* 0x003fe20003800000 */
.L_x_2991:
        /* <DEDUP_REMOVED lines=12> */
.L_x_2992:
[----:B------:R-:W-:Y:S02]  /*18f50*/  IMAD.MOV.U32 R13, RZ, RZ, R4 ;  /* 0x000000ffff0d7224 */ /* 0x000fe400078e0004 */
[----:B------:R-:W-:Y:S01]  /*18f60*/  IMAD.MOV.U32 R12, RZ, RZ, 0x4 ;  /* 0x00000004ff0c7424 */ /* 0x000fe200078e00ff */
[----:B------:R-:W-:-:S13]  /*18f70*/  @!P2 IADD3 R2, P1, R29, R14, RZ ;  /* 0x0000000e1d02a210 */ /* 0x000fda0007f3e0ff */
[----:B------:R-:W-:Y:S05]  /*18f80*/  WARPSYNC.COLLECTIVE R15, `(.L_x_2993) ;  /* 0x000000000f087348 */ /* 0x000fea0003c00000 */
[----:B------:R0:W1:Y:S02]  /*18f90*/  SHFL.IDX P6, R14, R13, R12, R11 ;  /* 0x0000000c0d0e7389 */ /* 0x00006400000c000b */
[----:B01----:R-:W-:Y:S01]  /*18fa0*/  ENDCOLLECTIVE ;  /* 0x000000000000791b */ /* 0x003fe20003800000 */
.L_x_2993:
        /* <DEDUP_REMOVED lines=12> */
.L_x_2994:
[----:B------:R-:W-:Y:S02]  /*19070*/  IMAD.MOV.U32 R13, RZ, RZ, R4 ;  /* 0x000000ffff0d7224 */ /* 0x000fe400078e0004 */
[----:B------:R-:W-:Y:S01]  /*19080*/  IMAD.MOV.U32 R12, RZ, RZ, 0x5 ;  /* 0x00000005ff0c7424 */ /* 0x000fe200078e00ff */
[----:B------:R-:W-:-:S13]  /*19090*/  @!P2 IADD3 R2, P1, R29, R14, RZ ;  /* 0x0000000e1d02a210 */ /* 0x000fda0007f3e0ff */
[----:B------:R-:W-:Y:S05]  /*190a0*/  WARPSYNC.COLLECTIVE R15, `(.L_x_2995) ;  /* 0x000000000f087348 */ /* 0x000fea0003c00000 */
[----:B------:R0:W1:Y:S02]  /*190b0*/  SHFL.IDX P6, R14, R13, R12, R11 ;  /* 0x0000000c0d0e7389 */ /* 0x00006400000c000b */
[----:B01----:R-:W-:Y:S01]  /*190c0*/  ENDCOLLECTIVE ;  /* 0x000000000000791b */ /* 0x003fe20003800000 */
.L_x_2995:
        /* <DEDUP_REMOVED lines=11> */
.L_x_2996:
[----:B------:R-:W-:Y:S02]  /*19180*/  IMAD.MOV.U32 R13, RZ, RZ, R4 ;  /* 0x000000ffff0d7224 */ /* 0x000fe400078e0004 */
[----:B------:R-:W-:Y:S01]  /*19190*/  IMAD.MOV.U32 R12, RZ, RZ, 0x6 ;  /* 0x00000006ff0c7424 */ /* 0x000fe200078e00ff */
[----:B------:R-:W-:-:S13]  /*191a0*/  @!P2 IADD3 R2, P1, R29, R14, RZ ;  /* 0x0000000e1d02a210 */ /* 0x000fda0007f3e0ff */
[----:B------:R-:W-:Y:S05]  /*191b0*/  WARPSYNC.COLLECTIVE R15, `(.L_x_2997) ;  /* 0x000000000f087348 */ /* 0x000fea0003c00000 */
[----:B------:R0:W1:Y:S02]  /*191c0*/  SHFL.IDX P6, R14, R13, R12, R11 ;  /* 0x0000000c0d0e7389 */ /* 0x00006400000c000b */
[----:B01----:R-:W-:Y:S01]  /*191d0*/  ENDCOLLECTIVE ;  /* 0x000000000000791b */ /* 0x003fe20003800000 */
.L_x_2997:
        /* <DEDUP_REMOVED lines=12> */
.L_x_2998:
[----:B------:R-:W-:Y:S02]  /*192a0*/  IMAD.MOV.U32 R13, RZ, RZ, R4 ;  /* 0x000000ffff0d7224 */ /* 0x000fe400078e0004 */
[----:B------:R-:W-:Y:S01]  /*192b0*/  IMAD.MOV.U32 R12, RZ, RZ, 0x7 ;  /* 0x00000007ff0c7424 */ /* 0x000fe200078e00ff */
[----:B------:R-:W-:-:S13]  /*192c0*/  @!P2 IADD3 R2, P1, R29, R14, RZ ;  /* 0x0000000e1d02a210 */ /* 0x000fda0007f3e0ff */
[----:B------:R-:W-:Y:S05]  /*192d0*/  WARPSYNC.COLLECTIVE R15, `(.L_x_2999) ;  /* 0x000000000f087348 */ /* 0x000fea0003c00000 */
[----:B------:R0:W1:Y:S02]  /*192e0*/  SHFL.IDX P6, R14, R13, R12, R11 ;  /* 0x0000000c0d0e7389 */ /* 0x00006400000c000b */
[----:B01----:R-:W-:Y:S01]  /*192f0*/  ENDCOLLECTIVE ;  /* 0x000000000000791b */ /* 0x003fe20003800000 */
.L_x_2999:
        /* <DEDUP_REMOVED lines=10> */
.L_x_3000:
[----:B------:R-:W-:Y:S05]  /*193a0*/  BRA `(.L_x_3001) ;  /* 0xffffffa000a87947 */ /* 0x000fea000383ffff */
.L_x_2878:
[----:B0-----:R0:W1:Y:S02]  /*193b0*/  SYNCS.PHASECHK.TRANS64.TRYWAIT P0, [R16+URZ+0x22820], R3 ;  /* 0x02282003100075a7 */ /* 0x001064000800017f */
[----:B-1----:R-:W-:Y:S05]  /*193c0*/  @!P0 NANOSLEEP.SYNCS 0x989680 ;  /* 0x009896800000895d */ /* 0x002fea0003900000 */
[----:B------:R-:W1:Y:S02]  /*193d0*/  @!P0 SYNCS.PHASECHK.TRANS64 P0, [R16+URZ+0x22820], R3 ;  /* 0x02282003100085a7 */ /* 0x000e64000800007f */
[----:B-1----:R-:W-:Y:S05]  /*193e0*/  @!P0 BRA `(.L_x_2878) ;  /* 0xfffffffc00f08947 */ /* 0x002fea000383ffff */
[----:B------:R-:W-:Y:S05]  /*193f0*/  BRA `(.L_x_3002) ;  /* 0xffffffa400047947 */ /* 0x000fea000383ffff */
.L_x_2882:
[----:B0-----:R0:W1:Y:S02]  /*19400*/  SYNCS.PHASECHK.TRANS64.TRYWAIT P0, [R0+URZ+0x22880], R28 ;  /* 0x0228801c000075a7 */ /* 0x001064000800017f */
[----:B-1----:R-:W-:Y:S05]  /*19410*/  @!P0 NANOSLEEP.SYNCS 0x989680 ;  /* 0x009896800000895d */ /* 0x002fea0003900000 */
[----:B------:R-:W1:Y:S02]  /*19420*/  @!P0 SYNCS.PHASECHK.TRANS64 P0, [R0+URZ+0x22880], R28 ;  /* 0x0228801c000085a7 */ /* 0x000e64000800007f */
[----:B-1----:R-:W-:Y:S05]  /*19430*/  @!P0 BRA `(.L_x_2882) ;  /* 0xfffffffc00f08947 */ /* 0x002fea000383ffff */
[----:B------:R-:W-:Y:S05]  /*19440*/  BRA `(.L_x_3003) ;  /* 0xffffffa800247947 */ /* 0x000fea000383ffff */
.L_x_2883:
        /* <DEDUP_REMOVED lines=8> */
.L_x_3005:
[----:B------:R-:W-:Y:S05]  /*194d0*/  BSYNC B0 ;  /* 0x0000000000007941 */ /* 0x000fea0003800000 */
.L_x_3004:
        /* <DEDUP_REMOVED lines=9> */
.L_x_3006:
[----:B------:R-:W-:Y:S02]  /*19570*/  IMAD.MOV.U32 R13, RZ, RZ, R4 ;  /* 0x000000ffff0d7224 */ /* 0x000fe400078e0004 */
[----:B------:R-:W-:Y:S02]  /*19580*/  IMAD.MOV.U32 R12, RZ, RZ, 0x1 ;  /* 0x00000001ff0c7424 */ /* 0x000fe400078e00ff */
[----:B------:R-:W-:-:S07]  /*19590*/  IMAD.MOV.U32 R2, RZ, RZ, R14 ;  /* 0x000000ffff027224 */ /* 0x000fce00078e000e */
[----:B------:R-:W-:Y:S05]  /*195a0*/  WARPSYNC.COLLECTIVE R15, `(.L_x_3007) ;  /* 0x000000000f087348 */ /* 0x000fea0003c00000 */
[----:B------:R0:W1:Y:S02]  /*195b0*/  SHFL.IDX P6, R14, R13, R12, R11 ;  /* 0x0000000c0d0e7389 */ /* 0x00006400000c000b */
[----:B01----:R-:W-:Y:S01]  /*195c0*/  ENDCOLLECTIVE ;  /* 0x000000000000791b */ /* 0x003fe20003800000 */
.L_x_3007:
        /* <DEDUP_REMOVED lines=11> */
.L_x_3008:
        /* <DEDUP_REMOVED lines=8> */
.L_x_3009:
        /* <DEDUP_REMOVED lines=9> */
.L_x_3010:
        /* <DEDUP_REMOVED lines=9> */
.L_x_3011:
        /* <DEDUP_REMOVED lines=9> */
.L_x_3012:
[----:B------:R-:W-:Y:S02]  /*198b0*/  IMAD.MOV.U32 R13, RZ, RZ, R4 ;  /* 0x000000ffff0d7224 */ /* 0x000fe400078e0004 */
[----:B------:R-:W-:Y:S02]  /*198c0*/  IMAD.MOV.U32 R12, RZ, RZ, 0x4 ;  /* 0x00000004ff0c7424 */ /* 0x000fe400078e00ff */
[----:B------:R-:W-:-:S07]  /*198d0*/  IMAD.MOV.U32 R2, RZ, RZ, R14 ;  /* 0x000000ffff027224 */ /* 0x000fce00078e000e */
[----:B------:R-:W-:Y:S05]  /*198e0*/  WARPSYNC.COLLECTIVE R15, `(.L_x_3013) ;  /* 0x000000000f087348 */ /* 0x000fea0003c00000 */
[----:B------:R0:W1:Y:S02]  /*198f0*/  SHFL.IDX P6, R14, R13, R12, R11 ;  /* 0x0000000c0d0e7389 */ /* 0x00006400000c000b */
[----:B01----:R-:W-:Y:S01]  /*19900*/  ENDCOLLECTIVE ;  /* 0x000000000000791b */ /* 0x003fe20003800000 */
.L_x_3013:
        /* <DEDUP_REMOVED lines=11> */
.L_x_3014:
[----:B------:R-:W-:Y:S02]  /*199c0*/  IMAD.MOV.U32 R13, RZ, RZ, R4 ;  /* 0x000000ffff0d7224 */ /* 0x000fe400078e0004 */
[----:B------:R-:W-:Y:S02]  /*199d0*/  IMAD.MOV.U32 R12, RZ, RZ, 0x5 ;  /* 0x00000005ff0c7424 */ /* 0x000fe400078e00ff */
[----:B------:R-:W-:-:S07]  /*199e0*/  IMAD.MOV.U32 R2, RZ, RZ, R14 ;  /* 0x000000ffff027224 */ /* 0x000fce00078e000e */
[----:B------:R-:W-:Y:S05]  /*199f0*/  WARPSYNC.COLLECTIVE R15, `(.L_x_3015) ;  /* 0x000000000f087348 */ /* 0x000fea0003c00000 */
[----:B------:R0:W1:Y:S02]  /*19a00*/  SHFL.IDX P6, R14, R13, R12, R11 ;  /* 0x0000000c0d0e7389 */ /* 0x00006400000c000b */
[----:B01----:R-:W-:Y:S01]  /*19a10*/  ENDCOLLECTIVE ;  /* 0x000000000000791b */ /* 0x003fe20003800000 */
.L_x_3015:
        /* <DEDUP_REMOVED lines=11> */
.L_x_3016:
[----:B------:R-:W-:Y:S02]  /*19ad0*/  IMAD.MOV.U32 R13, RZ, RZ, R4 ;  /* 0x000000ffff0d7224 */ /* 0x000fe400078e0004 */
[----:B------:R-:W-:Y:S02]  /*19ae0*/  IMAD.MOV.U32 R12, RZ, RZ, 0x6 ;  /* 0x00000006ff0c7424 */ /* 0x000fe400078e00ff */
[----:B------:R-:W-:-:S07]  /*19af0*/  IMAD.MOV.U32 R2, RZ, RZ, R14 ;  /* 0x000000ffff027224 */ /* 0x000fce00078e000e */
[----:B------:R-:W-:Y:S05]  /*19b00*/  WARPSYNC.COLLECTIVE R15, `(.L_x_3017) ;  /* 0x000000000f087348 */ /* 0x000fea0003c00000 */
[----:B------:R0:W1:Y:S02]  /*19b10*/  SHFL.IDX P6, R14, R13, R12, R11 ;  /* 0x0000000c0d0e7389 */ /* 0x00006400000c000b */
[----:B01----:R-:W-:Y:S01]  /*19b20*/  ENDCOLLECTIVE ;  /* 0x000000000000791b */ /* 0x003fe20003800000 */
.L_x_3017:
        /* <DEDUP_REMOVED lines=11> */
.L_x_3018:
[----:B------:R-:W-:Y:S02]  /*19be0*/  IMAD.MOV.U32 R13, RZ, RZ, R4 ;  /* 0x000000ffff0d7224 */ /* 0x000fe400078e0004 */
[----:B------:R-:W-:Y:S02]  /*19bf0*/  IMAD.MOV.U32 R12, RZ, RZ, 0x7 ;  /* 0x00000007ff0c7424 */ /* 0x000fe400078e00ff */
[----:B------:R-:W-:-:S07]  /*19c00*/  IMAD.MOV.U32 R2, RZ, RZ, R14 ;  /* 0x000000ffff027224 */ /* 0x000fce00078e000e */
[----:B------:R-:W-:Y:S05]  /*19c10*/  WARPSYNC.COLLECTIVE R15, `(.L_x_3019) ;  /* 0x000000000f087348 */ /* 0x000fea0003c00000 */
[----:B------:R0:W1:Y:S02]  /*19c20*/  SHFL.IDX P6, R14, R13, R12, R11 ;  /* 0x0000000c0d0e7389 */ /* 0x00006400000c000b */
[----:B01----:R-:W-:Y:S01]  /*19c30*/  ENDCOLLECTIVE ;  /* 0x000000000000791b */ /* 0x003fe20003800000 */
.L_x_3019:
        /* <DEDUP_REMOVED lines=11> */
.L_x_3020:
[----:B------:R-:W-:Y:S02]  /*19cf0*/  IMAD.MOV.U32 R13, RZ, RZ, R19 ;  /* 0x000000ffff0d7224 */ /* 0x000fe400078e0013 */
[----:B------:R-:W-:Y:S02]  /*19d00*/  IMAD.MOV.U32 R12, RZ, RZ, RZ ;  /* 0x000000ffff0c7224 */ /* 0x000fe400078e00ff */
[----:B------:R-:W-:-:S07]  /*19d10*/  IMAD.MOV.U32 R20, RZ, RZ, R14 ;  /* 0x000000ffff147224 */ /* 0x000fce00078e000e */
[----:B------:R-:W-:Y:S05]  /*19d20*/  WARPSYNC.COLLECTIVE R15, `(.L_x_3021) ;  /* 0x000000000f087348 */ /* 0x000fea0003c00000 */
[----:B------:R0:W1:Y:S02]  /*19d30*/  SHFL.IDX P6, R14, R13, R12, R11 ;  /* 0x0000000c0d0e7389 */ /* 0x00006400000c000b */
[----:B01----:R-:W-:Y:S01]  /*19d40*/  ENDCOLLECTIVE ;  /* 0x000000000000791b */ /* 0x003fe20003800000 */
.L_x_3021:
        /* <DEDUP_REMOVED lines=11> */
.L_x_3022:
[----:B------:R-:W-:Y:S02]  /*19e00*/  IMAD.MOV.U32 R13, RZ, RZ, R19 ;  /* 0x000000ffff0d7224 */ /* 0x000fe400078e0013 */
[----:B------:R-:W-:Y:S02]  /*19e10*/  IMAD.MOV.U32 R12, RZ, RZ, 0x1 ;  /* 0x00000001ff0c7424 */ /* 0x000fe400078e00ff */
[----:B------:R-:W-:-:S07]  /*19e20*/  IMAD.MOV.U32 R5, RZ, RZ, R14 ;  /* 0x000000ffff057224 */ /* 0x000fce00078e000e */
[----:B------:R-:W-:Y:S05]  /*19e30*/  WARPSYNC.COLLECTIVE R15, `(.L_x_3023) ;  /* 0x000000000f087348 */ /* 0x000fea0003c00000 */
[----:B------:R0:W1:Y:S02]  /*19e40*/  SHFL.IDX P6, R14, R13, R12, R11 ;  /* 0x0000000c0d0e7389 */ /* 0x00006400000c000b */
[----:B01----:R-:W-:Y:S01]  /*19e50*/  ENDCOLLECTIVE ;  /* 0x000000000000791b */ /* 0x003fe20003800000 */
.L_x_3023:
        /* <DEDUP_REMOVED lines=11> */
.L_x_3024:
[----:B------:R-:W-:Y:S01]  /*19f10*/  IMAD.MOV.U32 R2, RZ, RZ, R14 ;  /* 0x000000ffff027224 */ /* 0x000fe200078e000e */
[----:B------:R-:W-:Y:S06]  /*19f20*/  BRA `(.L_x_3025) ;  /* 0xffffffa000c07947 */ /* 0x000fec000383ffff */
.L_x_2888:
[----:B--2---:R2:W3:Y:S02]  /*19f30*/  SYNCS.PHASECHK.TRANS64.TRYWAIT P0, [R0+URZ+0x22840], R28 ;  /* 0x0228401c000075a7 */ /* 0x0044e4000800017f */
[----:B---3--:R-:W-:Y:S05]  /*19f40*/  @!P0 NANOSLEEP.SYNCS 0x989680 ;  /* 0x009896800000895d */ /* 0x008fea0003900000 */
[----:B------:R-:W3:Y:S02]  /*19f50*/  @!P0 SYNCS.PHASECHK.TRANS64 P0, [R0+URZ+0x22840], R28 ;  /* 0x0228401c000085a7 */ /* 0x000ee4000800007f */
[----:B---3--:R-:W-:Y:S05]  /*19f60*/  @!P0 BRA `(.L_x_2888) ;  /* 0xfffffffc00f08947 */ /* 0x008fea000383ffff */
[----:B------:R-:W-:Y:S05]  /*19f70*/  BRA `(.L_x_3026) ;  /* 0xffffffa400107947 */ /* 0x000fea000383ffff */
.L_x_2889:
        /* <DEDUP_REMOVED lines=8> */
.L_x_3028:
[----:B------:R-:W-:Y:S05]  /*1a000*/  BSYNC B0 ;  /* 0x0000000000007941 */ /* 0x000fea0003800000 */
.L_x_3027:
        /* <DEDUP_REMOVED lines=8> */
.L_x_3029:
[----:B------:R-:W-:Y:S02]  /*1a090*/  IMAD.MOV.U32 R13, RZ, RZ, R4 ;  /* 0x000000ffff0d7224 */ /* 0x000fe400078e0004 */
[----:B------:R-:W-:Y:S02]  /*1a0a0*/  IMAD.MOV.U32 R12, RZ, RZ, 0x1 ;  /* 0x00000001ff0c7424 */ /* 0x000fe400078e00ff */
[----:B------:R-:W-:-:S07]  /*1a0b0*/  IMAD.MOV.U32 R2, RZ, RZ, R14 ;  /* 0x000000ffff027224 */ /* 0x000fce00078e000e */
[----:B------:R-:W-:Y:S05]  /*1a0c0*/  WARPSYNC.COLLECTIVE R15, `(.L_x_3030) ;  /* 0x000000000f087348 */ /* 0x000fea0003c00000 */
[----:B------:R0:W1:Y:S02]  /*1a0d0*/  SHFL.IDX P6, R14, R13, R12, R11 ;  /* 0x0000000c0d0e7389 */ /* 0x00006400000c000b */
[----:B01----:R-:W-:Y:S01]  /*1a0e0*/  ENDCOLLECTIVE ;  /* 0x000000000000791b */ /* 0x003fe20003800000 */
.L_x_3030:
        /* <DEDUP_REMOVED lines=11> */
.L_x_3031:
        /* <DEDUP_REMOVED lines=8> */
.L_x_3032:
        /* <DEDUP_REMOVED lines=9> */
.L_x_3033:
        /* <DEDUP_REMOVED lines=9> */
.L_x_3034:
        /* <DEDUP_REMOVED lines=9> */
.L_x_3035:
[----:B------:R-:W-:Y:S02]  /*1a3d0*/  IMAD.MOV.U32 R13, RZ, RZ, R4 ;  /* 0x000000ffff0d7224 */ /* 0x000fe400078e0004 */
[----:B------:R-:W-:Y:S02]  /*1a3e0*/  IMAD.MOV.U32 R12, RZ, RZ, 0x4 ;  /* 0x00000004ff0c7424 */ /* 0x000fe400078e00ff */
[----:B------:R-:W-:-:S07]  /*1a3f0*/  IMAD.MOV.U32 R2, RZ, RZ, R14 ;  /* 0x000000ffff027224 */ /* 0x000fce00078e000e */
[----:B------:R-:W-:Y:S05]  /*1a400*/  WARPSYNC.COLLECTIVE R15, `(.L_x_3036) ;  /* 0x000000000f087348 */ /* 0x000fea0003c00000 */
[----:B------:R0:W1:Y:S02]  /*1a410*/  SHFL.IDX P6, R14, R13, R12, R11 ;  /* 0x0000000c0d0e7389 */ /* 0x00006400000c000b */
[----:B01----:R-:W-:Y:S01]  /*1a420*/  ENDCOLLECTIVE ;  /* 0x000000000000791b */ /* 0x003fe20003800000 */
.L_x_3036:
        /* <DEDUP_REMOVED lines=11> */
.L_x_3037:
[----:B------:R-:W-:Y:S02]  /*1a4e0*/  IMAD.MOV.U32 R13, RZ, RZ, R4 ;  /* 0x000000ffff0d7224 */ /* 0x000fe400078e0004 */
[----:B------:R-:W-:Y:S02]  /*1a4f0*/  IMAD.MOV.U32 R12, RZ, RZ, 0x5 ;  /* 0x00000005ff0c7424 */ /* 0x000fe400078e00ff */
[----:B------:R-:W-:-:S07]  /*1a500*/  IMAD.MOV.U32 R2, RZ, RZ, R14 ;  /* 0x000000ffff027224 */ /* 0x000fce00078e000e */
[----:B------:R-:W-:Y:S05]  /*1a510*/  WARPSYNC.COLLECTIVE R15, `(.L_x_3038) ;  /* 0x000000000f087348 */ /* 0x000fea0003c00000 */
[----:B------:R0:W1:Y:S02]  /*1a520*/  SHFL.IDX P6, R14, R13, R12, R11 ;  /* 0x0000000c0d0e7389 */ /* 0x00006400000c000b */
[----:B01----:R-:W-:Y:S01]  /*1a530*/  ENDCOLLECTIVE ;  /* 0x000000000000791b */ /* 0x003fe20003800000 */
.L_x_3038:
        /* <DEDUP_REMOVED lines=11> */
.L_x_3039:
[----:B------:R-:W-:Y:S02]  /*1a5f0*/  IMAD.MOV.U32 R13, RZ, RZ, R4 ;  /* 0x000000ffff0d7224 */ /* 0x000fe400078e0004 */
[----:B------:R-:W-:Y:S02]  /*1a600*/  IMAD.MOV.U32 R12, RZ, RZ, 0x6 ;  /* 0x00000006ff0c7424 */ /* 0x000fe400078e00ff */
[----:B------:R-:W-:-:S07]  /*1a610*/  IMAD.MOV.U32 R2, RZ, RZ, R14 ;  /* 0x000000ffff027224 */ /* 0x000fce00078e000e */
[----:B------:R-:W-:Y:S05]  /*1a620*/  WARPSYNC.COLLECTIVE R15, `(.L_x_3040) ;  /* 0x000000000f087348 */ /* 0x000fea0003c00000 */
[----:B------:R0:W1:Y:S02]  /*1a630*/  SHFL.IDX P6, R14, R13, R12, R11 ;  /* 0x0000000c0d0e7389 */ /* 0x00006400000c000b */
[----:B01----:R-:W-:Y:S01]  /*1a640*/  ENDCOLLECTIVE ;  /* 0x000000000000791b */ /* 0x003fe20003800000 */
.L_x_3040:
        /* <DEDUP_REMOVED lines=11> */
.L_x_3041:
[----:B------:R-:W-:Y:S02]  /*1a700*/  IMAD.MOV.U32 R13, RZ, RZ, R4 ;  /* 0x000000ffff0d7224 */ /* 0x000fe400078e0004 */
[----:B------:R-:W-:Y:S02]  /*1a710*/  IMAD.MOV.U32 R12, RZ, RZ, 0x7 ;  /* 0x00000007ff0c7424 */ /* 0x000fe400078e00ff */
[----:B------:R-:W-:-:S07]  /*1a720*/  IMAD.MOV.U32 R2, RZ, RZ, R14 ;  /* 0x000000ffff027224 */ /* 0x000fce00078e000e */
[----:B------:R-:W-:Y:S05]  /*1a730*/  WARPSYNC.COLLECTIVE R15, `(.L_x_3042) ;  /* 0x000000000f087348 */ /* 0x000fea0003c00000 */
[----:B------:R0:W1:Y:S02]  /*1a740*/  SHFL.IDX P6, R14, R13, R12, R11 ;  /* 0x0000000c0d0e7389 */ /* 0x00006400000c000b */
[----:B01----:R-:W-:Y:S01]  /*1a750*/  ENDCOLLECTIVE ;  /* 0x000000000000791b */ /* 0x003fe20003800000 */
.L_x_3042:
        /* <DEDUP_REMOVED lines=11> */
.L_x_3043:
[----:B------:R-:W-:Y:S02]  /*1a810*/  IMAD.MOV.U32 R13, RZ, RZ, R8 ;  /* 0x000000ffff0d7224 */ /* 0x000fe400078e0008 */
[----:B------:R-:W-:Y:S02]  /*1a820*/  IMAD.MOV.U32 R12, RZ, RZ, RZ ;  /* 0x000000ffff0c7224 */ /* 0x000fe400078e00ff */
[----:B------:R-:W-:-:S07]  /*1a830*/  IMAD.MOV.U32 R9, RZ, RZ, R14 ;  /* 0x000000ffff097224 */ /* 0x000fce00078e000e */
[----:B------:R-:W-:Y:S05]  /*1a840*/  WARPSYNC.COLLECTIVE R15, `(.L_x_3044) ;  /* 0x000000000f087348 */ /* 0x000fea0003c00000 */
[----:B------:R0:W1:Y:S02]  /*1a850*/  SHFL.IDX P6, R14, R13, R12, R11 ;  /* 0x0000000c0d0e7389 */ /* 0x00006400000c000b */
[----:B01----:R-:W-:Y:S01]  /*1a860*/  ENDCOLLECTIVE ;  /* 0x000000000000791b */ /* 0x003fe20003800000 */
.L_x_3044:
        /* <DEDUP_REMOVED lines=11> */
.L_x_3045:
[----:B------:R-:W-:Y:S02]  /*1a920*/  IMAD.MOV.U32 R13, RZ, RZ, R8 ;  /* 0x000000ffff0d7224 */ /* 0x000fe400078e0008 */
[----:B------:R-:W-:Y:S02]  /*1a930*/  IMAD.MOV.U32 R12, RZ, RZ, 0x1 ;  /* 0x00000001ff0c7424 */ /* 0x000fe400078e00ff */
[----:B------:R-:W-:-:S07]  /*1a940*/  IMAD.MOV.U32 R5, RZ, RZ, R14 ;  /* 0x000000ffff057224 */ /* 0x000fce00078e000e */
[----:B------:R-:W-:Y:S05]  /*1a950*/  WARPSYNC.COLLECTIVE R15, `(.L_x_3046) ;  /* 0x000000000f087348 */ /* 0x000fea0003c00000 */
[----:B------:R0:W1:Y:S02]  /*1a960*/  SHFL.IDX P6, R14, R13, R12, R11 ;  /* 0x0000000c0d0e7389 */ /* 0x00006400000c000b */
[----:B01----:R-:W-:Y:S01]  /*1a970*/  ENDCOLLECTIVE ;  /* 0x000000000000791b */ /* 0x003fe20003800000 */
.L_x_3046:
        /* <DEDUP_REMOVED lines=11> */
.L_x_3047:
[----:B------:R-:W-:Y:S05]  /*1aa30*/  BRA `(.L_x_3048) ;  /* 0xffffff9c00a07947 */ /* 0x000fea000383ffff */
.L_x_2894:
[----:B0-----:R0:W1:Y:S02]  /*1aa40*/  SYNCS.PHASECHK.TRANS64.TRYWAIT P2, [R18+URZ+0x22870], R3 ;  /* 0x02287003120075a7 */ /* 0x001064000804017f */
[----:B-1----:R-:W-:Y:S05]  /*1aa50*/  @!P2 NANOSLEEP.SYNCS 0x989680 ;  /* 0x009896800000a95d */ /* 0x002fea0003900000 */
[----:B------:R-:W1:Y:S02]  /*1aa60*/  @!P2 SYNCS.PHASECHK.TRANS64 P2, [R18+URZ+0x22870], R3 ;  /* 0x022870031200a5a7 */ /* 0x000e64000804007f */
[----:B-1----:R-:W-:Y:S05]  /*1aa70*/  @!P2 BRA `(.L_x_2894) ;  /* 0xfffffffc00f0a947 */ /* 0x002fea000383ffff */
[----:B------:R-:W-:Y:S05]  /*1aa80*/  BRA `(.L_x_3049) ;  /* 0xffffffa000047947 */ /* 0x000fea000383ffff */
.L_x_2896:
[----:B0-----:R0:W1:Y:S02]  /*1aa90*/  SYNCS.PHASECHK.TRANS64.TRYWAIT P2, [R18+URZ+0x22860], R3 ;  /* 0x02286003120075a7 */ /* 0x001064000804017f */
[----:B-1----:R-:W-:Y:S05]  /*1aaa0*/  @!P2 NANOSLEEP.SYNCS 0x989680 ;  /* 0x009896800000a95d */ /* 0x002fea0003900000 */
[----:B------:R-:W1:Y:S02]  /*1aab0*/  @!P2 SYNCS.PHASECHK.TRANS64 P2, [R18+URZ+0x22860], R3 ;  /* 0x022860031200a5a7 */ /* 0x000e64000804007f */
[----:B-1----:R-:W-:Y:S05]  /*1aac0*/  @!P2 BRA `(.L_x_2896) ;  /* 0xfffffffc00f0a947 */ /* 0x002fea000383ffff */
[----:B------:R-:W-:Y:S05]  /*1aad0*/  BRA `(.L_x_3050) ;  /* 0xffffffa000147947 */ /* 0x000fea000383ffff */
.L_x_2904:
[----:B0-----:R0:W2:Y:S02]  /*1aae0*/  SYNCS.PHASECHK.TRANS64.TRYWAIT P1, [R17+URZ+0x22870], R0 ;  /* 0x02287000110075a7 */ /* 0x0010a4000802017f */
[----:B--2---:R-:W-:Y:S05]  /*1aaf0*/  @!P1 NANOSLEEP.SYNCS 0x989680 ;  /* 0x009896800000995d */ /* 0x004fea0003900000 */
[----:B------:R-:W2:Y:S02]  /*1ab00*/  @!P1 SYNCS.PHASECHK.TRANS64 P1, [R17+URZ+0x22870], R0 ;  /* 0x02287000110095a7 */ /* 0x000ea4000802007f */
[----:B--2---:R-:W-:Y:S05]  /*1ab10*/  @!P1 BRA `(.L_x_2904) ;  /* 0xfffffffc00f09947 */ /* 0x004fea000383ffff */
[----:B------:R-:W-:Y:S05]  /*1ab20*/  BRA `(.L_x_3051) ;  /* 0xffffffa400d87947 */ /* 0x000fea000383ffff */
.L_x_2906:
[----:B0-----:R0:W2:Y:S02]  /*1ab30*/  SYNCS.PHASECHK.TRANS64.TRYWAIT P1, [R17+URZ+0x22860], R0 ;  /* 0x02286000110075a7 */ /* 0x0010a4000802017f */
[----:B--2---:R-:W-:Y:S05]  /*1ab40*/  @!P1 NANOSLEEP.SYNCS 0x989680 ;  /* 0x009896800000995d */ /* 0x004fea0003900000 */
[----:B------:R-:W2:Y:S02]  /*1ab50*/  @!P1 SYNCS.PHASECHK.TRANS64 P1, [R17+URZ+0x22860], R0 ;  /* 0x02286000110095a7 */ /* 0x000ea4000802007f */
[----:B--2---:R-:W-:Y:S05]  /*1ab60*/  @!P1 BRA `(.L_x_2906) ;  /* 0xfffffffc00f09947 */ /* 0x004fea000383ffff */
[----:B------:R-:W-:Y:S05]  /*1ab70*/  BRA `(.L_x_3052) ;  /* 0xffffffa400e87947 */ /* 0x000fea000383ffff */
.L_x_2920:
[----:B0-----:R0:W1:Y:S02]  /*1ab80*/  SYNCS.PHASECHK.TRANS64.TRYWAIT P0, [R7+URZ+0x22820], R0 ;  /* 0x02282000070075a7 */ /* 0x001064000800017f */
[----:B-1----:R-:W-:Y:S05]  /*1ab90*/  @!P0 NANOSLEEP.SYNCS 0x989680 ;  /* 0x009896800000895d */ /* 0x002fea0003900000 */
[----:B------:R-:W1:Y:S02]  /*1aba0*/  @!P0 SYNCS.PHASECHK.TRANS64 P0, [R7+URZ+0x22820], R0 ;  /* 0x02282000070085a7 */ /* 0x000e64000800007f */
[----:B-1----:R-:W-:Y:S05]  /*1abb0*/  @!P0 BRA `(.L_x_2920) ;  /* 0xfffffffc00f08947 */ /* 0x002fea000383ffff */
[----:B------:R-:W-:Y:S05]  /*1abc0*/  BRA `(.L_x_3053) ;  /* 0xffffffbc00b47947 */ /* 0x000fea000383ffff */
.L_x_2921:
[----:B------:R-:W1:Y:S01]  /*1abd0*/  S2R R2, SR_TID.X ;  /* 0x0000000000027919 */ /* 0x000e620000002100 */
[----:B------:R-:W-:Y:S01]  /*1abe0*/  BSSY B0, `(.L_x_3054) ;  /* 0x000000a000007945 */ /* 0x000fe20003800000 */
[----:B------:R-:W-:Y:S02]  /*1abf0*/  IMAD.MOV.U32 R12, RZ, RZ, RZ ;  /* 0x000000ffff0c7224 */ /* 0x000fe400078e00ff */
        /* <DEDUP_REMOVED lines=8> */
.L_x_3055:
[----:B------:R-:W-:Y:S05]  /*1ac80*/  BSYNC B0 ;  /* 0x0000000000007941 */ /* 0x000fea0003800000 */
.L_x_3054:
[----:B------:R-:W-:Y:S05]  /*1ac90*/  BRA `(.L_x_3056) ;  /* 0xffffffbc009c7947 */ /* 0x000fea000383ffff */
.L_x_2924:
[----:B------:R-:W-:Y:S01]  /*1aca0*/  BSSY B1, `(.L_x_3057) ;  /* 0x0000006000017945 */ /* 0x000fe20003800000 */
[----:B------:R-:W-:-:S07]  /*1acb0*/  IMAD.MOV.U32 R15, RZ, RZ, -0x1 ;  /* 0xffffffffff0f7424 */ /* 0x000fce00078e00ff */
[----:B0-----:R-:W-:Y:S05]  /*1acc0*/  WARPSYNC.COLLECTIVE R15, `(.L_x_3058) ;  /* 0x000000000f0c7348 */ /* 0x001fea0003c00000 */
[----:B------:R-:W-:Y:S02]  /*1acd0*/  ELECT P6, UR62, PT ;  /* 0x00000000003e782f */ /* 0x000fe400038c0000 */
[----:B------:R-:W-:Y:S01]  /*1ace0*/  MOV R14, UR62 ;  /* 0x0000003e000e7c02 */ /* 0x000fe20008000f00 */
[----:B0-----:R-:W-:Y:S10]  /*1acf0*/  ENDCOLLECTIVE ;  /* 0x000000000000791b */ /* 0x001ff40003800000 */
.L_x_3058:
[----:B------:R-:W-:Y:S05]  /*1ad00*/  BSYNC B1 ;  /* 0x0000000000017941 */ /* 0x000fea0003800000 */
.L_x_3057:
[----:B------:R-:W-:Y:S05]  /*1ad10*/  BRA `(.L_x_3059) ;  /* 0xffffffbc00947947 */ /* 0x000fea000383ffff */
.L_x_2926:
[----:B0-----:R0:W1:Y:S02]  /*1ad20*/  SYNCS.PHASECHK.TRANS64.TRYWAIT P1, [R5+URZ+0x22840], R0 ;  /* 0x02284000050075a7 */ /* 0x001064000802017f */
[----:B-1----:R-:W-:Y:S05]  /*1ad30*/  @!P1 NANOSLEEP.SYNCS 0x989680 ;  /* 0x009896800000995d */ /* 0x002fea0003900000 */
[----:B------:R-:W1:Y:S02]  /*1ad40*/  @!P1 SYNCS.PHASECHK.TRANS64 P1, [R5+URZ+0x22840], R0 ;  /* 0x02284000050095a7 */ /* 0x000e64000802007f */
[----:B-1----:R-:W-:Y:S05]  /*1ad50*/  @!P1 BRA `(.L_x_2926) ;  /* 0xfffffffc00f09947 */ /* 0x002fea000383ffff */
[----:B------:R-:W-:Y:S05]  /*1ad60*/  BRA `(.L_x_3060) ;  /* 0xffffffbc00b47947 */ /* 0x000fea000383ffff */
.L_x_2928:
[----:B-1----:R1:W2:Y:S02]  /*1ad70*/  SYNCS.PHASECHK.TRANS64.TRYWAIT P1, [R3+URZ+0x22840], R2 ;  /* 0x02284002030075a7 */ /* 0x0022a4000802017f */
[----:B--2---:R-:W-:Y:S05]  /*1ad80*/  @!P1 NANOSLEEP.SYNCS 0x989680 ;  /* 0x009896800000995d */ /* 0x004fea0003900000 */
[----:B------:R-:W2:Y:S02]  /*1ad90*/  @!P1 SYNCS.PHASECHK.TRANS64 P1, [R3+URZ+0x22840], R2 ;  /* 0x02284002030095a7 */ /* 0x000ea4000802007f */
[----:B--2---:R-:W-:Y:S05]  /*1ada0*/  @!P1 BRA `(.L_x_2928) ;  /* 0xfffffffc00f09947 */ /* 0x004fea000383ffff */
[----:B------:R-:W-:Y:S05]  /*1adb0*/  BRA `(.L_x_3061) ;  /* 0xffffffbc00c07947 */ /* 0x000fea000383ffff */
.L_x_2930:
[----:B--2---:R2:W3:Y:S02]  /*1adc0*/  SYNCS.PHASECHK.TRANS64.TRYWAIT P1, [R5+URZ+0x22860], R0 ;  /* 0x02286000050075a7 */ /* 0x0044e4000802017f */
[----:B---3--:R-:W-:Y:S05]  /*1add0*/  @!P1 NANOSLEEP.SYNCS 0x989680 ;  /* 0x009896800000995d */ /* 0x008fea0003900000 */
[----:B------:R-:W3:Y:S02]  /*1ade0*/  @!P1 SYNCS.PHASECHK.TRANS64 P1, [R5+URZ+0x22860], R0 ;  /* 0x02286000050095a7 */ /* 0x000ee4000802007f */
[----:B---3--:R-:W-:Y:S05]  /*1adf0*/  @!P1 BRA `(.L_x_2930) ;  /* 0xfffffffc00f09947 */ /* 0x008fea000383ffff */
[----:B------:R-:W-:Y:S05]  /*1ae00*/  BRA `(.L_x_3062) ;  /* 0xffffffbc00bc7947 */ /* 0x000fea000383ffff */
.L_x_2932:
[----:B---3--:R3:W4:Y:S02]  /*1ae10*/  SYNCS.PHASECHK.TRANS64.TRYWAIT P1, [R3+URZ+0x22860], R2 ;  /* 0x02286002030075a7 */ /* 0x008724000802017f */
[----:B----4-:R-:W-:Y:S05]  /*1ae20*/  @!P1 NANOSLEEP.SYNCS 0x989680 ;  /* 0x009896800000995d */ /* 0x010fea0003900000 */
[----:B------:R-:W4:Y:S02]  /*1ae30*/  @!P1 SYNCS.PHASECHK.TRANS64 P1, [R3+URZ+0x22860], R2 ;  /* 0x02286002030095a7 */ /* 0x000f24000802007f */
[----:B----4-:R-:W-:Y:S05]  /*1ae40*/  @!P1 BRA `(.L_x_2932) ;  /* 0xfffffffc00f09947 */ /* 0x010fea000383ffff */
[----:B------:R-:W-:Y:S05]  /*1ae50*/  BRA `(.L_x_3063) ;  /* 0xffffffbc00b87947 */ /* 0x000fea000383ffff */
.L_x_2934:
[----:B----4-:R4:W0:Y:S02]  /*1ae60*/  SYNCS.PHASECHK.TRANS64.TRYWAIT P1, [R5+URZ+0x22880], R0 ;  /* 0x02288000050075a7 */ /* 0x010824000802017f */
[----:B0-----:R-:W-:Y:S05]  /*1ae70*/  @!P1 NANOSLEEP.SYNCS 0x989680 ;  /* 0x009896800000995d */ /* 0x001fea0003900000 */
[----:B------:R-:W0:Y:S02]  /*1ae80*/  @!P1 SYNCS.PHASECHK.TRANS64 P1, [R5+URZ+0x22880], R0 ;  /* 0x02288000050095a7 */ /* 0x000e24000802007f */
[----:B0-----:R-:W-:Y:S05]  /*1ae90*/  @!P1 BRA `(.L_x_2934) ;  /* 0xfffffffc00f09947 */ /* 0x001fea000383ffff */
[----:B------:R-:W-:Y:S05]  /*1aea0*/  BRA `(.L_x_3064) ;  /* 0xffffffbc00b47947 */ /* 0x000fea000383ffff */
.L_x_3065:
        /* <DEDUP_REMOVED lines=13> */
.L_x_3747:


//--------------------- .text._ZN7cutlass13device_kernelIN5flash11enable_sm90INS1_16FlashAttnFwdSm90INS1_25CollectiveMainloopFwdSm90ILi2EN4cute5tupleIJNS5_1CILi1EEES8_S8_EEENS6_IJNS7_ILi128EEENS7_ILi160EEESA_EEELi128ENS_12float_e4m3_tEfNS_4arch4Sm90ELb1ELb0ELb0ELb1ELb1ELb1ELb0ELb1ELb1ELb1ELb1ELb0EEENS1_21CollectiveEpilogueFwdINS6_IJSA_SA_SB_EEES9_NS_10bfloat16_tESF_Li256ELb1ELb1ELb1ELb1EEENS1_36VarlenDynamicPersistentTileSchedulerILi128ELi160ELi256ELi128ELb1ELb1ELb1ELb1ELb1ELb1EEEEEEEEEvNT_6ParamsE --------------------------
	.section	.text._ZN7cutlass13device_kernelIN5flash11enable_sm90INS1_16FlashAttnFwdSm90INS1_25CollectiveMainloopFwdSm90ILi2EN4cute5tupleIJNS5_1CILi1EEES8_S8_EEENS6_IJNS7_ILi128EEENS7_ILi160EEESA_EEELi128ENS_12float_e4m3_tEfNS_4arch4Sm90ELb1ELb0ELb0ELb1ELb1ELb1ELb0ELb1ELb1ELb1ELb1ELb0EEENS1_21CollectiveEpilogueFwdINS6_IJSA_SA_SB_EEES9_NS_10bfloat16_tESF_Li256ELb1ELb1ELb1ELb1EEENS1_36VarlenDynamicPersistentTileSchedulerILi128ELi160ELi256ELi128ELb1ELb1ELb1ELb1ELb1ELb1EEEEEEEEEvNT_6ParamsE,"ax",@progbits
	.align	128
.text._ZN7cutlass13device_kernelIN5flash11enable_sm90INS1_16FlashAttnFwdSm90INS1_25CollectiveMainloopFwdSm90ILi2EN4cute5tupleIJNS5_1CILi1EEES8_S8_EEENS6_IJNS7_ILi128EEENS7_ILi160EEESA_EEELi128ENS_12float_e4m3_tEfNS_4arch4Sm90ELb1ELb0ELb0ELb1ELb1ELb1ELb0ELb1ELb1ELb1ELb1ELb0EEENS1_21CollectiveEpilogueFwdINS6_IJSA_SA_SB_EEES9_NS_10bfloat16_tESF_Li256ELb1ELb1ELb1ELb1EEENS1_36VarlenDynamicPersistentTileSchedulerILi128ELi160ELi256ELi128ELb1ELb1ELb1ELb1ELb1ELb1EEEEEEEEEvNT_6ParamsE:
        .type           _ZN7cutlass13device_kernelIN5flash11enable_sm90INS1_16FlashAttnFwdSm90INS1_25CollectiveMainloopFwdSm90ILi2EN4cute5tupleIJNS5_1CILi1EEES8_S8_EEENS6_IJNS7_ILi128EEENS7_ILi160EEESA_EEELi128ENS_12float_e4m3_tEfNS_4arch4Sm90ELb1ELb0ELb0ELb1ELb1ELb1ELb0ELb1ELb1ELb1ELb1ELb0EEENS1_21CollectiveEpilogueFwdINS6_IJSA_SA_SB_EEES9_NS_10bfloat16_tESF_Li256ELb1ELb1ELb1ELb1EEENS1_36VarlenDynamicPersistentTileSchedulerILi128ELi160ELi256ELi128ELb1ELb1ELb1ELb1ELb1ELb1EEEEEEEEEvNT_6ParamsE,@function
        .size           _ZN7cutlass13device_kernelIN5flash11enable_sm90INS1_16FlashAttnFwdSm90INS1_25CollectiveMainloopFwdSm90ILi2EN4cute5tupleIJNS5_1CILi1EEES8_S8_EEENS6_IJNS7_ILi128EEENS7_ILi160EEESA_EEELi128ENS_12float_e4m3_tEfNS_4arch4Sm90ELb1ELb0ELb0ELb1ELb1ELb1ELb0ELb1ELb1ELb1ELb1ELb0EEENS1_21CollectiveEpilogueFwdINS6_IJSA_SA_SB_EEES9_NS_10bfloat16_tESF_Li256ELb1ELb1ELb1ELb1EEENS1_36VarlenDynamicPersistentTileSchedulerILi128ELi160ELi256ELi128ELb1ELb1ELb1ELb1ELb1ELb1EEEEEEEEEvNT_6ParamsE,(.L_x_3748 - _ZN7cutlass13device_kernelIN5flash11enable_sm90INS1_16FlashAttnFwdSm90INS1_25CollectiveMainloopFwdSm90ILi2EN4cute5tupleIJNS5_1CILi1EEES8_S8_EEENS6_IJNS7_ILi128EEENS7_ILi160EEESA_EEELi128ENS_12float_e4m3_tEfNS_4arch4Sm90ELb1ELb0ELb0ELb1ELb1ELb1ELb0ELb1ELb1ELb1ELb1ELb0EEENS1_21CollectiveEpilogueFwdINS6_IJSA_SA_SB_EEES9_NS_10bfloat16_tESF_Li256ELb1ELb1ELb1ELb1EEENS1_36VarlenDynamicPersistentTileSchedulerILi128ELi160ELi256ELi128ELb1ELb1ELb1ELb1ELb1ELb1EEEEEEEEEvNT_6ParamsE)
        .other          _ZN7cutlass13device_kernelIN5flash11enable_sm90INS1_16FlashAttnFwdSm90INS1_25CollectiveMainloopFwdSm90ILi2EN4cute5tupleIJNS5_1CILi1EEES8_S8_EEENS6_IJNS7_ILi128EEENS7_ILi160EEESA_EEELi128ENS_12float_e4m3_tEfNS_4arch4Sm90ELb1ELb0ELb0ELb1ELb1ELb1ELb0ELb1ELb1ELb1ELb1ELb0EEENS1_21CollectiveEpilogueFwdINS6_IJSA_SA_SB_EEES9_NS_10bfloat16_tESF_Li256ELb1ELb1ELb1ELb1EEENS1_36VarlenDynamicPersistentTileSchedulerILi128ELi160ELi256ELi128ELb1ELb1ELb1ELb1ELb1ELb1EEEEEEEEEvNT_6ParamsE,@"STO_CUDA_ENTRY STV_DEFAULT"
_ZN7cutlass13device_kernelIN5flash11enable_sm90INS1_16FlashAttnFwdSm90INS1_25CollectiveMainloopFwdSm90ILi2EN4cute5tupleIJNS5_1CILi1EEES8_S8_EEENS6_IJNS7_ILi128EEENS7_ILi160EEESA_EEELi128ENS_12float_e4m3_tEfNS_4arch4Sm90ELb1ELb0ELb0ELb1ELb1ELb1ELb0ELb1ELb1ELb1ELb1ELb0EEENS1_21CollectiveEpilogueFwdINS6_IJSA_SA_SB_EEES9_NS_10bfloat16_tESF_Li256ELb1ELb1ELb1ELb1EEENS1_36VarlenDynamicPersistentTileSchedulerILi128ELi160ELi256ELi128ELb1ELb1ELb1ELb1ELb1ELb1EEEEEEEEEvNT_6ParamsE:
        /* <DEDUP_REMOVED lines=18> */
.L_x_3067:
[----:B------:R-:W-:Y:S05]  /*0120*/  BSYNC B0 ;  /* 0x0000000000007941 */ /* 0x000fea0003800000 */
.L_x_3066:
        /* <DEDUP_REMOVED lines=41> */
.L_x_3068:
        /* <DEDUP_REMOVED lines=22> */
.L_x_3069:
        /* <DEDUP_REMOVED lines=18> */
.L_x_3070:
        /* <DEDUP_REMOVED lines=22> */
.L_x_3071:
        /* <DEDUP_REMOVED lines=23> */
.L_x_3072:
        /* <DEDUP_REMOVED lines=10> */
.L_x_3075:
[----:B------:R-:W-:-:S08]  /*09b0*/  NOP ;  /* 0x0000000000007918 */ /* 0x000fd00000000000 */
[----:B------:R-:W1:Y:S02]  /*09c0*/  USETMAXREG.TRY_ALLOC.CTAPOOL UP0, 0xe8 ;  /* 0x000000e8000079c8 */ /* 0x000e640008000600 */
[----:B-1----:R-:W-:-:S13]  /*09d0*/  PLOP3.LUT P0, PT, PT, PT, UP0, 0x80, 0x0 ;  /* 0x000000000000781c */ /* 0x002fda0003f0f008 */
[----:B------:R-:W-:Y:S05]  /*09e0*/  @!P0 BRA `(.L_x_3075) ;  /* 0xfffffffc00f08947 */ /* 0x000fea000383ffff */
[----:B------:R-:W2:Y:S01]  /*09f0*/  LDL.LU R0, [R1] ;  /* 0x0000000001007983 */ /* 0x000ea20000300800 */
[----:B------:R-:W1:Y:S01]  /*0a00*/  S2R R2, SR_TID.X ;  /* 0x0000000000027919 */ /* 0x000e620000002100 */
[----:B------:R-:W3:Y:S01]  /*0a10*/  S2UR UR5, SR_CgaCtaId ;  /* 0x00000000000579c3 */ /* 0x000ee20000008800 */
[----:B------:R-:W-:Y:S01]  /*0a20*/  UMOV UR4, 0x400 ;  /* 0x0000040000047882 */ /* 0x000fe20000000000 */
[----:B-1----:R-:W-:-:S06]  /*0a30*/  SHF.R.U32.HI R2, RZ, 0x7, R2 ;  /* 0x00000007ff027819 */ /* 0x002fcc0000011602 */
[----:B------:R-:W-:Y:S06]  /*0a40*/  BAR.ARV 0x8, 0x180 ;  /* 0x0206000000007b1d */ /* 0x000fec0000002000 */
[----:B------:R-:W-:-:S13]  /*0a50*/  ISETP.NE.AND P0, PT, R2, 0x1, PT ;  /* 0x000000010200780c */ /* 0x000fda0003f05270 */
[----:B------:R-:W-:Y:S08]  /*0a60*/  @!P0 BAR.ARV 0x9, 0x100 ;  /* 0x0244000000008b1d */ /* 0x000ff00000002000 */
[----:B------:R-:W-:Y:S01]  /*0a70*/  BAR.SYNC.DEFER_BLOCKING 0x5, 0x180 ;  /* 0x0146000000007b1d */ /* 0x000fe20000010000 */
[----:B---3--:R-:W-:-:S06]  /*0a80*/  ULEA UR4, UR5, UR4, 0x18 ;  /* 0x0000000405047291 */ /* 0x008fcc000f8ec03f */
[----:B------:R-:W-:Y:S01]  /*0a90*/  IMAD.U32 R18, RZ, RZ, UR4 ;  /* 0x00000004ff127e24 */ /* 0x000fe2000f8e00ff */
[----:B------:R-:W-:-:S04]  /*0aa0*/  ULDC UR4, c[0x0][0xc3c] ;  /* 0x00030f0000047ab9 */ /* 0x000fc80000000800 */
[----:B------:R-:W1:Y:S01]  /*0ab0*/  LDS.128 R12, [R18+0x228d0] ;  /* 0x0228d000120c7984 */ /* 0x000e620000000c00 */
[----:B------:R-:W-:Y:S01]  /*0ac0*/  IMAD.U32 R2, RZ, RZ, UR5 ;  /* 0x00000005ff027e24 */ /* 0x000fe2000f8e00ff */
[----:B------:R-:W-:Y:S06]  /*0ad0*/  BAR.ARV 0x4, 0x180 ;  /* 0x0106000000007b1d */ /* 0x000fec0000002000 */
[----:B------:R3:W-:Y:S01]  /*0ae0*/  STL [R1+0x4], R2 ;  /* 0x0000040201007387 */ /* 0x0007e20000100800 */
[----:B--2---:R-:W-:-:S04]  /*0af0*/  LOP3.LUT R0, R0, 0xffffffef, RZ, 0xc0, !PT ;  /* 0xffffffef00007812 */ /* 0x004fc800078ec0ff */
[----:B------:R-:W-:-:S05]  /*0b00*/  @P0 LOP3.LUT R0, R0, 0x10, RZ, 0xfc, !PT ;  /* 0x0000001000000812 */ /* 0x000fca00078efcff */
[----:B------:R3:W-:Y:S01]  /*0b10*/  STL [R1], R0 ;  /* 0x0000000001007387 */ /* 0x0007e20000100800 */
[----:B-1----:R-:W-:-:S13]  /*0b20*/  ISETP.GE.AND P0, PT, R15, UR4, PT ;  /* 0x000000040f007c0c */ /* 0x002fda000bf06270 */
[----:B---3--:R-:W-:Y:S05]  /*0b30*/  @P0 BRA `(.L_x_3076) ;  /* 0x00000260001c0947 */ /* 0x008fea0003800000 */
[----:B------:R-:W2:Y:S01]  /*0b40*/  LDL R2, [R1+0x44] ;  /* 0x0000440001027983 */ /* 0x000ea20000100800 */
[----:B------:R-:W-:Y:S02]  /*0b50*/  CS2R R188, SRZ ;  /* 0x0000000000bc7805 */ /* 0x000fe4000001ff00 */
[----:B------:R-:W-:Y:S01]  /*0b60*/  CS2R R194, SRZ ;  /* 0x0000000000c27805 */ /* 0x000fe2000001ff00 */
[----:B------:R-:W1:Y:S02]  /*0b70*/  S2R R0, SR_TID.X ;  /* 0x0000000000007919 */ /* 0x000e640000002100 */
        /* <DEDUP_REMOVED lines=24> */
[----:B------:R-:W-:Y:S01]  /*0d00*/  LEA.HI R6, R2, R10, RZ, 0x1 ;  /* 0x0000000a02067211 */ /* 0x000fe200078f08ff */
[----:B------:R-:W-:Y:S01]  /*0d10*/  IMAD.IADD R2, R16, 0x1, -R5 ;  /* 0x0000000110027824 */ /* 0x000fe200078e0a05 */
[----:B------:R-:W-:Y:S01]  /*0d20*/  LOP3.LUT R4, R4, 0x1ffffffe, RZ, 0xc0, !PT ;  /* 0x1ffffffe04047812 */ /* 0x000fe200078ec0ff */
[----:B------:R-:W-:Y:S01]  /*0d30*/  IMAD.MOV.U32 R5, RZ, RZ, R13 ;  /* 0x000000ffff057224 */ /* 0x000fe200078e000d */
[----:B------:R-:W-:-:S02]  /*0d40*/  LOP3.LUT R205, R3, 0xfffffc00, RZ, 0xc0, !PT ;  /* 0xfffffc0003cd7812 */ /* 0x000fc400078ec0ff */
[----:B------:R-:W-:Y:S01]  /*0d50*/  LOP3.LUT R6, R6, 0x3fffffe, RZ, 0xc0, !PT ;  /* 0x03fffffe06067812 */ /* 0x000fe200078ec0ff */
[----:B------:R-:W-:Y:S01]  /*0d60*/  IMAD.IADD R4, R7, 0x1, -R4 ;  /* 0x0000000107047824 */ /* 0x000fe200078e0a04 */
[----:B------:R-:W-:Y:S01]  /*0d70*/  LOP3.LUT R9, R9, 0x7ffffffc, RZ, 0xc0, !PT ;  /* 0x7ffffffc09097812 */ /* 0x000fe200078ec0ff */
[----:B------:R-:W-:Y:S02]  /*0d80*/  IMAD R3, R2, 0x40, R205 ;  /* 0x0000004002037824 */ /* 0x000fe400078e02cd */
[----:B------:R-:W-:Y:S02]  /*0d90*/  IMAD.IADD R6, R10, 0x1, -R6 ;  /* 0x000000010a067824 */ /* 0x000fe400078e0a06 */
[----:B------:R-:W-:Y:S01]  /*0da0*/  IMAD.IADD R9, R12, 0x1, -R9 ;  /* 0x000000010c097824 */ /* 0x000fe200078e0a09 */
[----:B------:R-:W-:Y:S01]  /*0db0*/  LEA R2, R4, R3, 0x3 ;  /* 0x0000000304027211 */ /* 0x000fe200078e18ff */
[----:B------:R-:W-:Y:S02]  /*0dc0*/  IMAD R8, R6, 0x40, R11 ;  /* 0x0000004006087824 */ /* 0x000fe400078e020b */
[----:B------:R-:W-:Y:S01]  /*0dd0*/  IMAD.U32 R3, RZ, RZ, UR4 ;  /* 0x00000004ff037e24 */ /* 0x000fe2000f8e00ff */
[----:B------:R-:W-:Y:S01]  /*0de0*/  UMOV UR4, URZ ;  /* 0x0000003f00047c82 */ /* 0x000fe20008000000 */
[----:B------:R0:W-:Y:S01]  /*0df0*/  STL [R1+0x40], R2 ;  /* 0x0000400201007387 */ /* 0x0001e20000100800 */
[----:B------:R-:W-:-:S02]  /*0e00*/  IMAD.SHL.U32 R200, R9, 0x2, RZ ;  /* 0x0000000209c87824 */ /* 0x000fc400078e00ff */
[----:B------:R-:W-:Y:S01]  /*0e10*/  IMAD.MOV.U32 R6, RZ, RZ, R14 ;  /* 0x000000ffff067224 */ /* 0x000fe200078e000e */
[----:B------:R-:W-:Y:S01]  /*0e20*/  STL [R1+0x3c], R8 ;  /* 0x00003c0801007387 */ /* 0x000fe20000100800 */
[C---:B------:R-:W-:Y:S01]  /*0e30*/  VIADD R229, R200.reuse, 0x68 ;  /* 0x00000068c8e57836 */ /* 0x040fe20000000000 */
[C---:B------:R-:W-:Y:S01]  /*0e40*/  IADD3 R12, R200.reuse, 0x38, RZ ;  /* 0x00000038c80c7810 */ /* 0x040fe20007ffe0ff */
[C---:B------:R-:W-:Y:S01]  /*0e50*/  VIADD R228, R200.reuse, 0x70 ;  /* 0x00000070c8e47836 */ /* 0x040fe20000000000 */
[----:B------:R1:W-:Y:S01]  /*0e60*/  STL [R1+0x8], R3 ;  /* 0x0000080301007387 */ /* 0x0003e20000100800 */
[----:B------:R-:W-:Y:S01]  /*0e70*/  VIADD R227, R200, 0x78 ;  /* 0x00000078c8e37836 */ /* 0x000fe20000000000 */
[----:B0-----:R-:W-:Y:S01]  /*0e80*/  LEA.HI R2, R0, R16, RZ, 0x2 ;  /* 0x0000001000027211 */ /* 0x001fe200078f10ff */
[----:B------:R-:W-:Y:S01]  /*0e90*/  IMAD.MOV.U32 R7, RZ, RZ, R15 ;  /* 0x000000ffff077224 */ /* 0x000fe200078e000f */
[----:B------:R-:W-:Y:S02]  /*0ea0*/  SHF.R.S32.HI R12, RZ, 0x1f, R12 ;  /* 0x0000001fff0c7819 */ /* 0x000fe4000001140c */
[----:B------:R-:W-:-:S02]  /*0eb0*/  SHF.R.S32.HI R191, RZ, 0x2, R2 ;  /* 0x00000002ffbf7819 */ /* 0x000fc40000011402 */
[----:B-1----:R-:W-:-:S03]  /*0ec0*/  LEA.HI R3, R0, R16, RZ, 0x3 ;  /* 0x0000001000037211 */ /* 0x002fc600078f18ff */
[C---:B------:R-:W-:Y:S01]  /*0ed0*/  VIADD R13, R191.reuse, 0x40 ;  /* 0x00000040bf0d7836 */ /* 0x040fe20000000000 */
[----:B------:R-:W-:Y:S01]  /*0ee0*/  LOP3.LUT R0, R2, 0xfffffffc, RZ, 0xc0, !PT ;  /* 0xfffffffc02007812 */ /* 0x000fe200078ec0ff */
[----:B------:R-:W-:Y:S01]  /*0ef0*/  VIADD R11, R191, 0x80 ;  /* 0x00000080bf0b7836 */ /* 0x000fe20000000000 */
[----:B------:R-:W-:Y:S01]  /*0f00*/  LOP3.LUT R212, R3, 0xfffffff8, RZ, 0xc0, !PT ;  /* 0xfffffff803d47812 */ /* 0x000fe200078ec0ff */
[----:B------:R-:W-:Y:S01]  /*0f10*/  IMAD.SHL.U32 R201, R13, 0x80, RZ ;  /* 0x000000800dc97824 */ /* 0x000fe200078e00ff */
[----:B------:R-:W-:Y:S01]  /*0f20*/  SHF.R.S32.HI R2, RZ, 0x1f, R2 ;  /* 0x0000001fff027819 */ /* 0x000fe20000011402 */
[C---:B------:R-:W-:Y:S01]  /*0f30*/  IMAD.IADD R10, R16.reuse, 0x1, -R0 ;  /* 0x00000001100a7824 */ /* 0x040fe200078e0a00 */
[----:B------:R-:W-:Y:S01]  /*0f40*/  SHF.R.S32.HI R3, RZ, 0x3, R3 ;  /* 0x00000003ff037819 */ /* 0x000fe20000011403 */
[----:B------:R-:W-:Y:S01]  /*0f50*/  IMAD.IADD R212, R16, 0x1, -R212 ;  /* 0x0000000110d47824 */ /* 0x000fe200078e0ad4 */
[----:B------:R-:W-:Y:S01]  /*0f60*/  SHF.R.S32.HI R3, RZ, 0x1f, R13 ;  /* 0x0000001fff037819 */ /* 0x000fe2000001140d */
[----:B------:R-:W-:Y:S01]  /*0f70*/  IMAD.SHL.U32 R16, R10, 0x10, RZ ;  /* 0x000000100a107824 */ /* 0x000fe200078e00ff */
[----:B------:R-:W-:Y:S01]  /*0f80*/  LEA.HI R2, R2, R191, RZ, 0x3 ;  /* 0x000000bf02027211 */ /* 0x000fe200078f18ff */
[C---:B------:R-:W-:Y:S01]  /*0f90*/  IMAD.SHL.U32 R22, R10.reuse, 0x8, RZ ;  /* 0x000000080a167824 */ /* 0x040fe200078e00ff */
[----:B------:R-:W-:Y:S01]  /*0fa0*/  LEA.HI R0, R10, R10, RZ, 0x1 ;  /* 0x0000000a0a007211 */ /* 0x000fe200078f08ff */
[----:B------:R-:W-:Y:S01]  /*0fb0*/  IMAD.SHL.U32 R202, R11, 0x80, RZ ;  /* 0x000000800bca7824 */ /* 0x000fe200078e00ff */
[----:B------:R-:W-:Y:S01]  /*0fc0*/  LEA.HI R3, R3, R13, RZ, 0x3 ;  /* 0x0000000d03037211 */ /* 0x000fe200078f18ff */
[----:B------:R-:W-:Y:S01]  /*0fd0*/  VIADD R19, R16, 0x40 ;  /* 0x0000004010137836 */ /* 0x000fe20000000000 */
[----:B------:R-:W-:Y:S01]  /*0fe0*/  LOP3.LUT R2, R2, 0xfffffff8, RZ, 0xc0, !PT ;  /* 0xfffffff802027812 */ /* 0x000fe200078ec0ff */
[----:B------:R-:W-:Y:S01]  /*0ff0*/  VIADD R13, R200, 0x30 ;  /* 0x00000030c80d7836 */ /* 0x000fe20000000000 */
[----:B------:R-:W-:Y:S01]  /*1000*/  LOP3.LUT R0, R0, 0x1ffffffe, RZ, 0xc0, !PT ;  /* 0x1ffffffe00007812 */ /* 0x000fe200078ec0ff */
[----:B------:R-:W-:Y:S01]  /*1010*/  IMAD.SHL.U32 R3, R3, 0x80, RZ ;  /* 0x0000008003037824 */ /* 0x000fe200078e00ff */
[----:B------:R-:W-:Y:S01]  /*1020*/  SHF.L.U32 R203, R212, 0x3, RZ ;  /* 0x00000003d4cb7819 */ /* 0x000fe200000006ff */
[----:B------:R-:W-:Y:S01]  /*1030*/  IMAD.IADD R206, R191, 0x1, -R2 ;  /* 0x00000001bfce7824 */ /* 0x000fe200078e0a02 */
[----:B------:R-:W-:Y:S01]  /*1040*/  LOP3.LUT R201, R201, 0x380, RZ, 0xc0, !PT ;  /* 0x00000380c9c97812 */ /* 0x000fe200078ec0ff */
[----:B------:R-:W-:Y:S01]  /*1050*/  IMAD.IADD R0, R10, 0x1, -R0 ;  /* 0x000000010a007824 */ /* 0x000fe200078e0a00 */
[----:B------:R-:W-:Y:S01]  /*1060*/  SHF.R.S32.HI R2, RZ, 0x1f, R203 ;  /* 0x0000001fff027819 */ /* 0x000fe200000114cb */
[----:B------:R-:W-:Y:S01]  /*1070*/  VIADD R211, R203, 0x40 ;  /* 0x00000040cbd37836 */ /* 0x000fe20000000000 */
[----:B------:R-:W-:Y:S01]  /*1080*/  SHF.R.U32.HI R10, RZ, 0x3, R201 ;  /* 0x00000003ff0a7819 */ /* 0x000fe200000116c9 */
[----:B------:R-:W-:Y:S01]  /*1090*/  IMAD R208, R0, 0x8, R8 ;  /* 0x0000000800d07824 */ /* 0x000fe200078e0208 */
[----:B------:R-:W-:Y:S01]  /*10a0*/  LOP3.LUT R2, R201, 0x70, R16, 0xf8, !PT ;  /* 0x00000070c9027812 */ /* 0x000fe200078ef810 */
[----:B------:R-:W-:Y:S01]  /*10b0*/  IMAD.U32 R0, RZ, RZ, UR4 ;  /* 0x00000004ff007e24 */ /* 0x000fe2000f8e00ff */
[----:B------:R-:W-:Y:S01]  /*10c0*/  LOP3.LUT R207, R3, 0xfffffc00, RZ, 0xc0, !PT ;  /* 0xfffffc0003cf7812 */ /* 0x000fe200078ec0ff */
[----:B------:R-:W-:Y:S01]  /*10d0*/  VIADD R193, R22, 0x20 ;  /* 0x0000002016c17836 */ /* 0x000fe20000000000 */
[----:B------:R-:W-:-:S02]  /*10e0*/  SHF.R.S32.HI R4, RZ, 0x1f, R11 ;  /* 0x0000001fff047819 */ /* 0x000fc4000001140b */
[----:B------:R-:W-:Y:S01]  /*10f0*/  LOP3.LUT R3, R207, R2, R10, 0xf6, !PT ;  /* 0x00000002cf037212 */ /* 0x000fe200078ef60a */
[----:B------:R-:W-:Y:S01]  /*1100*/  VIADD R10, R200, 0x48 ;  /* 0x00000048c80a7836 */ /* 0x000fe20000000000 */
[----:B------:R-:W-:Y:S01]  /*1110*/  LEA.HI R4, R4, R11, RZ, 0x3 ;  /* 0x0000000b04047211 */ /* 0x000fe200078f18ff */
[----:B------:R-:W-:Y:S01]  /*1120*/  VIADD R11, R200, 0x40 ;  /* 0x00000040c80b7836 */ /* 0x000fe20000000000 */
[----:B------:R-:W-:Y:S01]  /*1130*/  SHF.R.S32.HI R9, RZ, 0x1f, R211 ;  /* 0x0000001fff097819 */ /* 0x000fe200000114d3 */
[----:B------:R-:W-:Y:S01]  /*1140*/  IMAD.IADD R2, R18, 0x1, R3 ;  /* 0x0000000112027824 */ /* 0x000fe200078e0203 */
[----:B------:R-:W-:Y:S01]  /*1150*/  LOP3.LUT R202, R202, 0x380, RZ, 0xc0, !PT ;  /* 0x00000380caca7812 */ /* 0x000fe200078ec0ff */
[----:B------:R-:W-:Y:S01]  /*1160*/  IMAD.SHL.U32 R4, R4, 0x80, RZ ;  /* 0x0000008004047824 */ /* 0x000fe200078e00ff */
[----:B------:R-:W-:Y:S01]  /*1170*/  SHF.R.S32.HI R3, RZ, 0x1f, R11 ;  /* 0x0000001fff037819 */ /* 0x000fe2000001140b */
[----:B------:R-:W-:Y:S01]  /*1180*/  VIADD R9, R200, 0x50 ;  /* 0x00000050c8097836 */ /* 0x000fe20000000000 */
[----:B------:R0:W-:Y:S01]  /*1190*/  STL [R1+0x38], R2 ;  /* 0x0000380201007387 */ /* 0x0001e20000100800 */
[----:B------:R-:W-:-:S02]  /*11a0*/  SHF.R.S32.HI R17, RZ, 0x1f, R16 ;  /* 0x0000001fff117819 */ /* 0x000fc40000011410 */
[----:B------:R-:W-:Y:S01]  /*11b0*/  LOP3.LUT R209, R4, 0xfffffc00, RZ, 0xc0, !PT ;  /* 0xfffffc0004d17812 */ /* 0x000fe200078ec0ff */
[----:B------:R1:W-:Y:S01]  /*11c0*/  STL [R1+0x2c], R0 ;  /* 0x00002c0001007387 */ /* 0x0003e20000100800 */
[C---:B------:R-:W-:Y:S01]  /*11d0*/  VIADD R4, R200.reuse, 0x58 ;  /* 0x00000058c8047836 */ /* 0x040fe20000000000 */
[----:B------:R-:W-:Y:S02]  /*11e0*/  SHF.R.S32.HI R190, RZ, 0x1f, R19 ;  /* 0x0000001fffbe7819 */ /* 0x000fe40000011413 */
[----:B------:R-:W-:Y:S01]  /*11f0*/  SHF.R.S32.HI R13, RZ, 0x1f, R13 ;  /* 0x0000001fff0d7819 */ /* 0x000fe2000001140d */
[----:B0-----:R-:W-:Y:S01]  /*1200*/  VIADD R2, R200, 0x60 ;  /* 0x00000060c8027836 */ /* 0x001fe20000000000 */
[----:B------:R-:W-:Y:S02]  /*1210*/  SHF.R.S32.HI R3, RZ, 0x1f, R4 ;  /* 0x0000001fff037819 */ /* 0x000fe40000011404 */
[----:B------:R-:W-:Y:S02]  /*1220*/  SHF.R.S32.HI R10, RZ, 0x1f, R10 ;  /* 0x0000001fff0a7819 */ /* 0x000fe4000001140a */
[----:B------:R-:W-:-:S02]  /*1230*/  SHF.R.S32.HI R2, RZ, 0x1f, R2 ;  /* 0x0000001fff027819 */ /* 0x000fc40000011402 */
[----:B------:R-:W-:Y:S02]  /*1240*/  SHF.R.S32.HI R9, RZ, 0x1f, R9 ;  /* 0x0000001fff097819 */ /* 0x000fe40000011409 */
[----:B------:R-:W-:Y:S02]  /*1250*/  SHF.R.S32.HI R4, RZ, 0x1f, R229 ;  /* 0x0000001fff047819 */ /* 0x000fe400000114e5 */
[----:B------:R-:W-:Y:S02]  /*1260*/  SHF.R.S32.HI R3, RZ, 0x1f, R228 ;  /* 0x0000001fff037819 */ /* 0x000fe400000114e4 */
[----:B-1----:R-:W-:-:S07]  /*1270*/  SHF.R.S32.HI R2, RZ, 0x1f, R227 ;  /* 0x0000001fff027819 */ /* 0x002fce00000114e3 */
.L_x_3269:
[----:B01----:R-:W0:Y:S02]  /*1280*/  LDC.64 R2, c[0x0][0xc88] ;  /* 0x00032200ff027b82 */ /* 0x003e240000000a00 */
[----:B0-----:R-:W-:-:S05]  /*1290*/  IMAD.WIDE R2, R7, 0x4, R2 ;  /* 0x0000000407027825 */ /* 0x001fca00078e0202 */
[----:B--2---:R-:W2:Y:S01]  /*12a0*/  LDG.E R210, desc[UR60][R2.64] ;  /* 0x0000003c02d27981 */ /* 0x004ea2000c1e1900 */
[----:B------:R-:W-:Y:S05]  /*12b0*/  YIELD ;  /* 0x0000000000007946 */ /* 0x000fea0003800000 */
[----:B------:R-:W-:Y:S01]  /*12c0*/  ULDC.64 UR4, c[0x0][0xa28] ;  /* 0x00028a0000047ab9 */ /* 0x000fe20000000a00 */
[----:B------:R-:W-:Y:S01]  /*12d0*/  ULDC.64 UR8, c[0x0][0xa18] ;  /* 0x0002860000087ab9 */ /* 0x000fe20000000a00 */
[----:B------:R-:W-:Y:S01]  /*12e0*/  ISETP.NE.U32.AND P1, PT, RZ, UR4, PT ;  /* 0x00000004ff007c0c */ /* 0x000fe2000bf25070 */
[----:B------:R-:W-:Y:S01]  /*12f0*/  ULDC.64 UR6, c[0x0][0xa08] ;  /* 0x0002820000067ab9 */ /* 0x000fe20000000a00 */
[----:B------:R-:W-:Y:S01]  /*1300*/  IMAD.MOV.U32 R13, RZ, RZ, RZ ;  /* 0x000000ffff0d7224 */ /* 0x000fe200078e00ff */
[----:B------:R-:W-:-:S02]  /*1310*/  ISETP.NE.U32.AND P0, PT, RZ, UR6, PT ;  /* 0x00000006ff007c0c */ /* 0x000fc4000bf05070 */
[----:B------:R-:W-:Y:S02]  /*1320*/  ISETP.NE.AND.EX P1, PT, RZ, UR5, PT, P1 ;  /* 0x00000005ff007c0c */ /* 0x000fe4000bf25310 */
[----:B------:R-:W-:Y:S02]  /*1330*/  ISETP.NE.AND.EX P0, PT, RZ, UR7, PT, P0 ;  /* 0x00000007ff007c0c */ /* 0x000fe4000bf05300 */
[----:B-----5:R-:W-:Y:S02]  /*1340*/  MOV R29, RZ ;  /* 0x000000ff001d7202 */ /* 0x020fe40000000f00 */
[----:B--2---:R-:W-:Y:S01]  /*1350*/  SHF.R.S32.HI R225, RZ, 0x1f, R210 ;  /* 0x0000001fffe17819 */ /* 0x004fe200000114d2 */
[----:B------:R-:W-:-:S06]  /*1360*/  IMAD.SHL.U32 R219, R210, 0x4, RZ ;  /* 0x00000004d2db7824 */ /* 0x000fcc00078e00ff */
[C---:B------:R-:W-:Y:S02]  /*1370*/  @P1 LEA R8, P2, R210.reuse, UR4, 0x2 ;  /* 0x00000004d2081c11 */ /* 0x040fe4000f8410ff */
        /* <DEDUP_REMOVED lines=21> */
[----:B------:R-:W-:Y:S02]  /*14d0*/  IMAD.U32 R58, RZ, RZ, UR5 ;  /* 0x00000005ff3a7e24 */ /* 0x000fe4000f8e00ff */
[----:B----4-:R-:W-:Y:S01]  /*14e0*/  IMAD.U32 R28, RZ, RZ, UR4 ;  /* 0x00000004ff1c7e24 */ /* 0x010fe2000f8e00ff */
[----:B0--3--:R-:W-:Y:S06]  /*14f0*/  @P2 BRA `(.L_x_3077) ;  /* 0x0000000000242947 */ /* 0x009fec0003800000 */
        /* <DEDUP_REMOVED lines=9> */
.L_x_3077:
[----:B------:R-:W-:Y:S01]  /*1590*/  ULDC.64 UR4, c[0x0][0xa20] ;  /* 0x0002880000047ab9 */ /* 0x000fe20000000a00 */
[C---:B------:R-:W-:Y:S02]  /*15a0*/  LOP3.LUT R2, R6.reuse, 0xff000000, RZ, 0xc0, !PT ;  /* 0xff00000006027812 */ /* 0x040fe400078ec0ff */
        /* <DEDUP_REMOVED lines=11> */
.L_x_3078:
[----:B------:R-:W-:Y:S05]  /*1660*/  @!P0 BRA `(.L_x_3079) ;  /* 0x00000000000c8947 */ /* 0x000fea0003800000 */
[----:B------:R-:W2:Y:S04]  /*1670*/  LDG.E R3, desc[UR60][R10.64] ;  /* 0x0000003c0a037981 */ /* 0x000ea8000c1e1900 */
[----:B------:R-:W2:Y:S02]  /*1680*/  LDG.E R28, desc[UR60][R10.64+0x4] ;  /* 0x0000043c0a1c7981 */ /* 0x000ea4000c1e1900 */
[----:B--2---:R-:W-:-:S07]  /*1690*/  IMAD.IADD R28, R28, 0x1, -R3 ;  /* 0x000000011c1c7824 */ /* 0x004fce00078e0a03 */
.L_x_3079:
[----:B------:R-:W-:Y:S01]  /*16a0*/  ULDC.64 UR4, c[0x0][0xa10] ;  /* 0x0002840000047ab9 */ /* 0x000fe20000000a00 */
[----:B------:R-:W1:Y:S01]  /*16b0*/  LDC R4, c[0x0][0x448] ;  /* 0x00011200ff047b82 */ /* 0x000e620000000800 */
[----:B------:R-:W-:-:S04]  /*16c0*/  ISETP.NE.U32.AND P0, PT, RZ, UR4, PT ;  /* 0x00000004ff007c0c */ /* 0x000fc8000bf05070 */
[----:B------:R-:W-:Y:S01]  /*16d0*/  ISETP.NE.AND.EX P0, PT, RZ, UR5, PT, P0 ;  /* 0x00000005ff007c0c */ /* 0x000fe2000bf05300 */
[----:B------:R-:W-:-:S12]  /*16e0*/  ULDC.64 UR4, c[0x0][0xa30] ;  /* 0x00028c0000047ab9 */ /* 0x000fd80000000a00 */
[----:B0-----:R-:W0:Y:S02]  /*16f0*/  @P0 LDC.64 R2, c[0x0][0xa10] ;  /* 0x00028400ff020b82 */ /* 0x001e240000000a00 */
[----:B0-----:R-:W-:-:S05]  /*1700*/  @P0 IMAD.WIDE R2, R210, 0x4, R2 ;  /* 0x00000004d2020825 */ /* 0x001fca00078e0202 */
[----:B------:R-:W2:Y:S04]  /*1710*/  @P0 LDG.E R0, desc[UR60][R2.64] ;  /* 0x0000003c02000981 */ /* 0x000ea8000c1e1900 */
[----:B------:R0:W2:Y:S01]  /*1720*/  @P0 LDG.E R9, desc[UR60][R2.64+0x4] ;  /* 0x0000043c02090981 */ /* 0x0000a2000c1e1900 */
[----:B------:R-:W-:Y:S01]  /*1730*/  ISETP.NE.U32.AND P1, PT, RZ, UR4, PT ;  /* 0x00000004ff007c0c */ /* 0x000fe2000bf25070 */
[----:B-----5:R-:W-:-:S03]  /*1740*/  IMAD.MOV.U32 R24, RZ, RZ, R28 ;  /* 0x000000ffff187224 */ /* 0x020fc600078e001c */
[----:B------:R-:W-:-:S13]  /*1750*/  ISETP.NE.AND.EX P1, PT, RZ, UR5, PT, P1 ;  /* 0x00000005ff007c0c */ /* 0x000fda000bf25310 */
[----:B------:R-:W-:-:S04]  /*1760*/  @P1 IADD3 R6, P2, R219, UR4, RZ ;  /* 0x00000004db061c10 */ /* 0x000fc8000ff5e0ff */
[----:B------:R-:W-:-:S05]  /*1770*/  @P1 IADD3.X R7, R220, UR5, RZ, P2, !PT ;  /* 0x00000005dc071c10 */ /* 0x000fca00097fe4ff */
[----:B------:R3:W5:Y:S01]  /*1780*/  @P1 LDG.E R24, desc[UR60][R6.64] ;  /* 0x0000003c06181981 */ /* 0x000762000c1e1900 */
[----:B-1----:R-:W-:Y:S01]  /*1790*/  ISETP.NE.AND P1, PT, R4, 0x1, PT ;  /* 0x000000010400780c */ /* 0x002fe20003f25270 */
[----:B------:R-:W-:Y:S01]  /*17a0*/  IMAD.SHL.U32 R197, R5, 0x80, RZ ;  /* 0x0000008005c57824 */ /* 0x000fe200078e00ff */
[----:B------:R-:W-:Y:S01]  /*17b0*/  BSSY B0, `(.L_x_3080) ;  /* 0x0000035000007945 */ /* 0x000fe20003800000 */
[----:B------:R-:W-:Y:S01]  /*17c0*/  IMAD.IADD R13, R28, 0x1, -R13 ;  /* 0x000000011c0d7824 */ /* 0x000fe200078e0a0d */
[----:B------:R-:W-:Y:S01]  /*17d0*/  LOP3.LUT R226, R213, 0xff, RZ, 0xc0, !PT ;  /* 0x000000ffd5e27812 */ /* 0x000fe200078ec0ff */
[----:B0-----:R-:W-:Y:S01]  /*17e0*/  VIADD R2, R197, 0x7f ;  /* 0x0000007fc5027836 */ /* 0x001fe20000000000 */
[----:B------:R-:W-:-:S07]  /*17f0*/  SHF.R.U32.HI R213, RZ, 0x10, R213 ;  /* 0x00000010ffd57819 */ /* 0x000fce00000116d5 */
[----:B------:R-:W0:Y:S08]  /*1800*/  @P1 LDC R11, c[0x0][0x44c] ;  /* 0x00011300ff0b1b82 */ /* 0x000e300000000800 */
[----:B------:R-:W1:Y:S01]  /*1810*/  @P1 LDC R3, c[0x0][0x450] ;  /* 0x00011400ff031b82 */ /* 0x000e620000000800 */
[----:B--2---:R-:W-:Y:S02]  /*1820*/  @P0 IMAD.IADD R58, R9, 0x1, -R0 ;  /* 0x00000001093a0824 */ /* 0x004fe400078e0a00 */
[----:B0-----:R-:W-:-:S04]  /*1830*/  @P1 IMAD.HI.U32 R0, R2, R11, RZ ;  /* 0x0000000b02001227 */ /* 0x001fc800078e00ff */
[----:B------:R-:W-:Y:S01]  /*1840*/  IMAD.IADD R199, R13, 0x1, R58 ;  /* 0x000000010dc77824 */ /* 0x000fe200078e023a */
[----:B-1----:R-:W-:-:S03]  /*1850*/  @P1 SHF.R.U32.HI R2, RZ, R3, R0 ;  /* 0x00000003ff021219 */ /* 0x002fc60000011600 */
[C---:B------:R-:W-:Y:S01]  /*1860*/  VIADD R0, R199.reuse, 0x9f ;  /* 0x0000009fc7007836 */ /* 0x040fe20000000000 */
[----:B------:R-:W-:-:S03]  /*1870*/  IADD3 R27, R199, 0xa0, -R198 ;  /* 0x000000a0c71b7810 */ /* 0x000fc60007ffe8c6 */
[----:B------:R-:W-:Y:S01]  /*1880*/  IMAD.HI R0, R0, 0x66666667, RZ ;  /* 0x6666666700007827 */ /* 0x000fe200078e02ff */
[----:B------:R-:W-:-:S04]  /*1890*/  IADD3 R2, R27, R2, RZ ;  /* 0x000000021b027210 */ /* 0x000fc80007ffe0ff */
[----:B------:R-:W-:Y:S01]  /*18a0*/  SHF.R.U32.HI R3, RZ, 0x1f, R0 ;  /* 0x0000001fff037819 */ /* 0x000fe20000011600 */
[----:B------:R-:W-:-:S03]  /*18b0*/  IMAD.HI R2, R2, 0x66666667, RZ ;  /* 0x6666666702027827 */ /* 0x000fc600078e02ff */
[----:B------:R-:W-:Y:S01]  /*18c0*/  LEA.HI.SX32 R26, R0, R3, 0x1a ;  /* 0x00000003001a7211 */ /* 0x000fe200078fd2ff */
[----:B------:R-:W-:Y:S01]  /*18d0*/  IMAD.MOV.U32 R3, RZ, RZ, RZ ;  /* 0x000000ffff037224 */ /* 0x000fe200078e00ff */
[----:B------:R-:W-:-:S04]  /*18e0*/  SHF.R.U32.HI R5, RZ, 0x1f, R2 ;  /* 0x0000001fff057819 */ /* 0x000fc80000011602 */
[----:B------:R-:W-:-:S04]  /*18f0*/  LEA.HI.SX32 R5, R2, R5, 0x1a ;  /* 0x0000000502057211 */ /* 0x000fc800078fd2ff */
[----:B---3--:R-:W-:-:S04]  /*1900*/  VIMNMX R6, R26, R5, PT ;  /* 0x000000051a067248 */ /* 0x008fc80003fe0100 */
[----:B------:R-:W-:-:S13]  /*1910*/  ISETP.GE.AND P0, PT, R6, 0x1, PT ;  /* 0x000000010600780c */ /* 0x000fda0003f06270 */
[----:B------:R-:W-:Y:S05]  /*1920*/  @!P0 BRA `(.L_x_3081) ;  /* 0x0000000000748947 */ /* 0x000fea0003800000 */
[----:B------:R-:W-:Y:S01]  /*1930*/  ISETP.NE.AND P0, PT, R213, RZ, PT ;  /* 0x000000ffd500720c */ /* 0x000fe20003f05270 */
[----:B------:R-:W-:-:S03]  /*1940*/  ULDC UR4, c[0x0][0x9f0] ;  /* 0x00027c0000047ab9 */ /* 0x000fc60000000800 */
[----:B------:R-:W-:-:S04]  /*1950*/  SEL R9, R213, UR4, P0 ;  /* 0x00000004d5097c07 */ /* 0x000fc80008000000 */
[-C--:B------:R-:W-:Y:S02]  /*1960*/  IABS R5, R9.reuse ;  /* 0x0000000900057213 */ /* 0x080fe40000000000 */
[----:B------:R-:W-:Y:S02]  /*1970*/  IADD3 R0, R9, -0x1, R6 ;  /* 0xffffffff09007810 */ /* 0x000fe40007ffe006 */
[----:B------:R-:W0:Y:S01]  /*1980*/  I2F.RP R4, R5 ;  /* 0x0000000500047306 */ /* 0x000e220000209400 */
[----:B------:R-:W-:-:S05]  /*1990*/  IABS R10, R9 ;  /* 0x00000009000a7213 */ /* 0x000fca0000000000 */
[----:B------:R-:W-:Y:S02]  /*19a0*/  IMAD.MOV R10, RZ, RZ, -R10 ;  /* 0x000000ffff0a7224 */ /* 0x000fe400078e0a0a */
[----:B0-----:R-:W0:Y:S02]  /*19b0*/  MUFU.RCP R4, R4 ;  /* 0x0000000400047308 */ /* 0x001e240000001000 */
[----:B0-----:R-:W-:Y:S01]  /*19c0*/  VIADD R2, R4, 0xffffffe ;  /* 0x0ffffffe04027836 */ /* 0x001fe20000000000 */
[----:B------:R-:W-:Y:S02]  /*19d0*/  IABS R4, R0 ;  /* 0x0000000000047213 */ /* 0x000fe40000000000 */
[----:B------:R-:W-:-:S03]  /*19e0*/  LOP3.LUT R0, R0, R9, RZ, 0x3c, !PT ;  /* 0x0000000900007212 */ /* 0x000fc600078e3cff */
[----:B------:R0:W1:Y:S01]  /*19f0*/  F2I.FTZ.U32.TRUNC.NTZ R3, R2 ;  /* 0x0000000200037305 */ /* 0x000062000021f000 */
[----:B------:R-:W-:Y:S01]  /*1a00*/  ISETP.GE.AND P2, PT, R0, RZ, PT ;  /* 0x000000ff0000720c */ /* 0x000fe20003f46270 */
[----:B0-----:R-:W-:Y:S02]  /*1a10*/  IMAD.MOV.U32 R2, RZ, RZ, RZ ;  /* 0x000000ffff027224 */ /* 0x001fe400078e00ff */
[----:B-1----:R-:W-:-:S04]  /*1a20*/  IMAD.MOV R8, RZ, RZ, -R3 ;  /* 0x000000ffff087224 */ /* 0x002fc800078e0a03 */
[----:B------:R-:W-:-:S04]  /*1a30*/  IMAD R7, R8, R5, RZ ;  /* 0x0000000508077224 */ /* 0x000fc800078e02ff */
[----:B------:R-:W-:-:S04]  /*1a40*/  IMAD.HI.U32 R3, R3, R7, R2 ;  /* 0x0000000703037227 */ /* 0x000fc800078e0002 */
[----:B------:R-:W-:Y:S02]  /*1a50*/  IMAD.MOV.U32 R2, RZ, RZ, R10 ;  /* 0x000000ffff027224 */ /* 0x000fe400078e000a */
        /* <DEDUP_REMOVED lines=10> */
.L_x_3081:
[----:B------:R-:W-:Y:S05]  /*1b00*/  BSYNC B0 ;  /* 0x0000000000007941 */ /* 0x000fea0003800000 */
.L_x_3080:
        /* <DEDUP_REMOVED lines=17> */
[----:B------:R-:W-:Y:S01]  /*1c20*/  IADD3 R0, R18, 0x18400, RZ ;  /* 0x0001840012007810 */ /* 0x000fe20007ffe0ff */
[----:B------:R-:W-:Y:S03]  /*1c30*/  BSSY B6, `(.L_x_3083) ;  /* 0x0000013000067945 */ /* 0x000fe60003800000 */
        /* <DEDUP_REMOVED lines=18> */
.L_x_3084:
[----:B------:R-:W-:Y:S05]  /*1d60*/  BSYNC B6 ;  /* 0x0000000000067941 */ /* 0x000fea0003800000 */
.L_x_3083:
        /* <DEDUP_REMOVED lines=13> */
[----:B------:R-:W-:Y:S02]  /*1e40*/  IMAD.U32 R7, RZ, RZ, UR5 ;  /* 0x00000005ff077e24 */ /* 0x000fe4000f8e00ff */
[----:B------:R-:W-:-:S02]  /*1e50*/  IMAD.U32 R11, RZ, RZ, UR7 ;  /* 0x00000007ff0b7e24 */ /* 0x000fc4000f8e00ff */
[----:B------:R-:W-:Y:S02]  /*1e60*/  IMAD.MOV.U32 R8, RZ, RZ, 0x70 ;  /* 0x00000070ff087424 */ /* 0x000fe400078e00ff */
[----:B------:R-:W-:Y:S02]  /*1e70*/  IMAD.MOV.U32 R12, RZ, RZ, 0x1 ;  /* 0x00000001ff0c7424 */ /* 0x000fe400078e00ff */
[----:B0-----:R-:W-:-:S07]  /*1e80*/  IMAD.MOV.U32 R13, RZ, RZ, RZ ;  /* 0x000000ffff0d7224 */ /* 0x001fce00078e00ff */
[----:B------:R-:W-:-:S07]  /*1e90*/  LEPC R20, `(.L_x_3086) ;  /* 0x000000001014794e */ /* 0x000fce0000000000 */
[----:B-1---5:R-:W-:Y:S05]  /*1ea0*/  CALL.ABS.NOINC R14 ;  /* 0x000000000e007343 */ /* 0x022fea0003c00000 */
.L_x_3086:
[----:B------:R-:W-:Y:S05]  /*1eb0*/  BSYNC B6 ;  /* 0x0000000000067941 */ /* 0x000fea0003800000 */
.L_x_3085:
[----:B------:R-:W-:Y:S01]  /*1ec0*/  ULDC.64 UR4, c[0x0][0x9f8] ;  /* 0x00027e0000047ab9 */ /* 0x000fe20000000a00 */
[----:B------:R-:W-:Y:S01]  /*1ed0*/  IMAD.MOV.U32 R85, RZ, RZ, R210 ;  /* 0x000000ffff557224 */ /* 0x000fe200078e00d2 */
[----:B------:R-:W-:Y:S01]  /*1ee0*/  ISETP.NE.U32.AND P0, PT, RZ, UR4, PT ;  /* 0x00000004ff007c0c */ /* 0x000fe2000bf05070 */
[----:B------:R-:W0:Y:S03]  /*1ef0*/  LDC.64 R50, c[0x0][0x3f8] ;  /* 0x0000fe00ff327b82 */ /* 0x000e260000000a00 */
[----:B------:R-:W-:-:S05]  /*1f00*/  ISETP.NE.AND.EX P0, PT, RZ, UR5, PT, P0 ;  /* 0x00000005ff007c0c */ /* 0x000fca000bf05300 */
[----:B------:R-:W1:Y:S08]  /*1f10*/  LDC R71, c[0x0][0x3f4] ;  /* 0x0000fd00ff477b82 */ /* 0x000e700000000800 */
[----:B------:R-:W-:Y:S01]  /*1f20*/  @P0 IADD3 R4, P1, R219, UR4, RZ ;  /* 0x00000004db040c10 */ /* 0x000fe2000ff3e0ff */
[----:B------:R-:W2:Y:S03]  /*1f30*/  LDC.64 R56, c[0x0][0x408] ;  /* 0x00010200ff387b82 */ /* 0x000ea60000000a00 */
[----:B------:R-:W-:-:S05]  /*1f40*/  @P0 IADD3.X R5, R220, UR5, RZ, P1, !PT ;  /* 0x00000005dc050c10 */ /* 0x000fca0008ffe4ff */
[----:B------:R3:W4:Y:S01]  /*1f50*/  @P0 LDG.E R85, desc[UR60][R4.64] ;  /* 0x0000003c04550981 */ /* 0x000722000c1e1900 */
[----:B------:R-:W-:Y:S01]  /*1f60*/  SHF.R.S32.HI R3, RZ, 0x1f, R191 ;  /* 0x0000001fff037819 */ /* 0x000fe200000114bf */
[-C--:B0-----:R-:W-:Y:S01]  /*1f70*/  IMAD.WIDE.U32 R8, R191, R50.reuse, R16 ;  /* 0x00000032bf087225 */ /* 0x081fe200078e0010 */
[----:B------:R-:W-:Y:S01]  /*1f80*/  SHF.R.S32.HI R23, RZ, 0x1f, R22 ;  /* 0x0000001fff177819 */ /* 0x000fe20000011416 */
[----:B------:R-:W0:Y:S01]  /*1f90*/  S2R R30, SR_TID.X ;  /* 0x00000000001e7919 */ /* 0x000e220000002100 */
[----:B------:R-:W-:Y:S01]  /*1fa0*/  SHF.R.U32.HI R99, RZ, 0x3, R202 ;  /* 0x00000003ff637819 */ /* 0x000fe200000116ca */
[-C--:B------:R-:W-:Y:S01]  /*1fb0*/  IMAD R0, R3, R50.reuse, RZ ;  /* 0x0000003203007224 */ /* 0x080fe200078e02ff */
[----:B-1----:R-:W-:Y:S01]  /*1fc0*/  ISETP.GE.AND P0, PT, R16, R71, PT ;  /* 0x000000471000720c */ /* 0x002fe20003f06270 */
[C---:B------:R-:W-:Y:S01]  /*1fd0*/  IMAD.WIDE.U32 R6, R191.reuse, R50, R22 ;  /* 0x00000032bf067225 */ /* 0x040fe200078e0016 */
[C-C-:B------:R-:W-:Y:S02]  /*1fe0*/  SHF.L.U64.HI R83, R50.reuse, 0x6, R51.reuse ;  /* 0x0000000632537819 */ /* 0x140fe40000010233 */
[----:B------:R-:W-:Y:S01]  /*1ff0*/  SHF.L.U64.HI R82, R50, 0x7, R51 ;  /* 0x0000000732527819 */ /* 0x000fe20000010233 */
[----:B------:R-:W-:Y:S01]  /*2000*/  IMAD R13, R191, R51, R0 ;  /* 0x00000033bf0d7224 */ /* 0x000fe200078e0200 */
[C---:B------:R-:W-:Y:S01]  /*2010*/  LOP3.LUT P1, RZ, R206.reuse, 0x4, RZ, 0xc0, !PT ;  /* 0x00000004ceff7812 */ /* 0x040fe2000782c0ff */
[----:B------:R-:W-:-:S02]  /*2020*/  IMAD.SHL.U32 R79, R206, 0x80, RZ ;  /* 0x00000080ce4f7824 */ /* 0x000fc400078e00ff */
[-C--:B--2---:R-:W-:Y:S01]  /*2030*/  IMAD R0, R3, R56.reuse, RZ ;  /* 0x0000003803007224 */ /* 0x084fe200078e02ff */
[----:B------:R-:W-:Y:S01]  /*2040*/  SEL R3, R71, RZ, P0 ;  /* 0x000000ff47037207 */ /* 0x000fe20000000000 */
[----:B------:R-:W-:Y:S01]  /*2050*/  IMAD.IADD R7, R7, 0x1, R13 ;  /* 0x0000000107077824 */ /* 0x000fe200078e020d */
[----:B------:R-:W-:Y:S01]  /*2060*/  LOP3.LUT R79, R79, 0x380, RZ, 0xc0, !PT ;  /* 0x000003804f4f7812 */ /* 0x000fe200078ec0ff */
[----:B------:R-:W-:Y:S01]  /*2070*/  IMAD R15, R191, R57, R0 ;  /* 0x00000039bf0f7224 */ /* 0x000fe200078e0200 */
[----:B------:R-:W-:Y:S01]  /*2080*/  SHF.L.U64.HI R78, R56, 0x6, R57 ;  /* 0x00000006384e7819 */ /* 0x000fe20000010239 */
[----:B------:R-:W-:Y:S01]  /*2090*/  IMAD.IADD R3, R16, 0x1, R3 ;  /* 0x0000000110037824 */ /* 0x000fe200078e0203 */
[----:B------:R-:W-:Y:S01]  /*20a0*/  SHF.R.U32.HI R74, RZ, 0x3, R79 ;  /* 0x00000003ff4a7819 */ /* 0x000fe2000001164f */
[----:B------:R-:W-:Y:S01]  /*20b0*/  IMAD.IADD R9, R13, 0x1, R9 ;  /* 0x000000010d097824 */ /* 0x000fe200078e0209 */
[----:B-----5:R-:W-:Y:S01]  /*20c0*/  SHF.R.S32.HI R13, RZ, 0x1f, R24 ;  /* 0x0000001fff0d7819 */ /* 0x020fe20000011418 */
[----:B------:R-:W-:Y:S01]  /*20d0*/  IMAD.WIDE.U32 R10, R191, R56, R16 ;  /* 0x00000038bf0a7225 */ /* 0x000fe200078e0010 */
[----:B------:R-:W-:-:S02]  /*20e0*/  SHF.R.S32.HI R0, RZ, 0x1f, R3 ;  /* 0x0000001fff007819 */ /* 0x000fc40000011403 */
[----:B------:R-:W-:Y:S01]  /*20f0*/  SHF.L.U64.HI R77, R56, 0x7, R57 ;  /* 0x00000007384d7819 */ /* 0x000fe20000010239 */
[----:B---3--:R-:W-:Y:S01]  /*2100*/  IMAD.WIDE.U32 R4, R191, R56, R22 ;  /* 0x00000038bf047225 */ /* 0x008fe200078e0016 */
[----:B------:R-:W-:Y:S02]  /*2110*/  LEA.HI R0, R0, R3, RZ, 0x4 ;  /* 0x0000000300007211 */ /* 0x000fe400078f20ff */
[----:B------:R-:W-:Y:S01]  /*2120*/  IADD3 R11, R15, R11, RZ ;  /* 0x0000000b0f0b7210 */ /* 0x000fe20007ffe0ff */
[-C--:B------:R-:W-:Y:S01]  /*2130*/  IMAD R3, R13, R50.reuse, RZ ;  /* 0x000000320d037224 */ /* 0x080fe200078e02ff */
[----:B------:R-:W-:Y:S01]  /*2140*/  SHF.R.S32.HI R63, RZ, 0x4, R0 ;  /* 0x00000004ff3f7819 */ /* 0x000fe20000011400 */
[----:B0-----:R-:W-:Y:S01]  /*2150*/  VIADD R32, R30, 0xffffff80 ;  /* 0xffffff801e207836 */ /* 0x001fe20000000000 */
[----:B------:R-:W-:Y:S01]  /*2160*/  SHF.R.U32.HI R30, RZ, 0x7, R30 ;  /* 0x00000007ff1e7819 */ /* 0x000fe2000001161e */
[----:B------:R-:W-:Y:S01]  /*2170*/  IMAD.IADD R5, R5, 0x1, R15 ;  /* 0x0000000105057824 */ /* 0x000fe200078e020f */
[----:B------:R-:W-:Y:S01]  /*2180*/  LOP3.LUT R62, R0, 0xfffffff0, RZ, 0xc0, !PT ;  /* 0xfffffff0003e7812 */ /* 0x000fe200078ec0ff */
[----:B------:R-:W-:Y:S01]  /*2190*/  IMAD R15, R24, R51, R3 ;  /* 0x00000033180f7224 */ /* 0x000fe200078e0203 */
[----:B------:R-:W-:Y:S01]  /*21a0*/  ISETP.NE.AND P6, PT, R30, 0x1, PT ;  /* 0x000000011e00780c */ /* 0x000fe20003fc5270 */
[----:B------:R-:W-:Y:S01]  /*21b0*/  IMAD.WIDE.U32 R20, R24, R50, R6 ;  /* 0x0000003218147225 */ /* 0x000fe200078e0006 */
[----:B------:R-:W-:-:S02]  /*21c0*/  SHF.R.S32.HI R31, RZ, 0x1f, R32 ;  /* 0x0000001fff1f7819 */ /* 0x000fc40000011420 */
[----:B------:R-:W-:Y:S01]  /*21d0*/  LOP3.LUT R3, R79, 0x30, R16, 0xf8, !PT ;  /* 0x000000304f037812 */ /* 0x000fe200078ef810 */
[----:B------:R-:W-:Y:S01]  /*21e0*/  IMAD.WIDE.U32 R52, R24, R56, R4 ;  /* 0x0000003818347225 */ /* 0x000fe200078e0004 */
[----:B------:R-:W-:Y:S02]  /*21f0*/  LEA.HI R31, R31, R32, RZ, 0x2 ;  /* 0x000000201f1f7211 */ /* 0x000fe400078f10ff */
[----:B------:R-:W-:Y:S01]  /*2200*/  LOP3.LUT R68, R3, R74, RZ, 0x3c, !PT ;  /* 0x0000004a03447212 */ /* 0x000fe200078e3cff */
[----:B------:R-:W-:Y:S01]  /*2210*/  VIADD R73, R30, 0x8 ;  /* 0x000000081e497836 */ /* 0x000fe20000000000 */
[--C-:B------:R-:W-:Y:S01]  /*2220*/  LOP3.LUT R3, R79, 0x70, R0.reuse, 0xf8, !PT ;  /* 0x000000704f037812 */ /* 0x100fe200078ef800 */
[----:B------:R-:W-:Y:S01]  /*2230*/  IMAD R13, R13, R56, RZ ;  /* 0x000000380d0d7224 */ /* 0x000fe200078e02ff */
[----:B------:R-:W-:Y:S01]  /*2240*/  LOP3.LUT R31, R31, 0xfffffffc, RZ, 0xc0, !PT ;  /* 0xfffffffc1f1f7812 */ /* 0x000fe200078ec0ff */
[----:B------:R-:W-:Y:S05]  /*2250*/  @!P6 WARPSYNC.ALL ;  /* 0x000000000000e948 */ /* 0x000fea0003800000 */
[----:B------:R-:W-:Y:S01]  /*2260*/  LOP3.LUT R4, R201, 0x70, R0, 0xf8, !PT ;  /* 0x00000070c9047812 */ /* 0x000fe200078ef800 */
[----:B------:R-:W-:Y:S01]  /*2270*/  IMAD.IADD R84, R29, 0x1, R28 ;  /* 0x000000011d547824 */ /* 0x000fe200078e021c */
[----:B------:R-:W-:Y:S01]  /*2280*/  LOP3.LUT R6, R202, 0x70, R0, 0xf8, !PT ;  /* 0x00000070ca067812 */ /* 0x000fe200078ef800 */
[----:B------:R-:W-:Y:S01]  /*2290*/  ULDC UR4, c[0x0][0x2f4] ;  /* 0x0000bd0000047ab9 */ /* 0x000fe20000000800 */
[----:B------:R-:W-:Y:S01]  /*22a0*/  SHF.R.U32.HI R30, RZ, 0x3, R201 ;  /* 0x00000003ff1e7819 */ /* 0x000fe200000116c9 */
[----:B------:R-:W-:Y:S01]  /*22b0*/  IMAD R29, R51, 0xa0, RZ ;  /* 0x000000a0331d7824 */ /* 0x000fe200078e02ff */
[----:B------:R-:W-:Y:S01]  /*22c0*/  LOP3.LUT R0, R3, R74, RZ, 0x3c, !PT ;  /* 0x0000004a03007212 */ /* 0x000fe200078e3cff */
[----:B------:R-:W-:Y:S01]  /*22d0*/  IMAD.SHL.U32 R81, R50, 0x40, RZ ;  /* 0x0000004032517824 */ /* 0x000fe200078e00ff */
[----:B------:R-:W-:Y:S01]  /*22e0*/  LOP3.LUT R4, R4, R30, RZ, 0x3c, !PT ;  /* 0x0000001e04047212 */ /* 0x000fe200078e3cff */
[----:B------:R-:W-:Y:S01]  /*22f0*/  IMAD.SHL.U32 R80, R50, 0x80, RZ ;  /* 0x0000008032507824 */ /* 0x000fe200078e00ff */
[----:B------:R-:W-:Y:S01]  /*2300*/  LOP3.LUT R6, R6, R99, RZ, 0x3c, !PT ;  /* 0x0000006306067212 */ /* 0x000fe200078e3cff */
[----:B------:R-:W-:Y:S01]  /*2310*/  IMAD.WIDE.U32 R48, R24, R50, R8 ;  /* 0x0000003218307225 */ /* 0x000fe200078e0008 */
[----:B------:R-:W-:-:S02]  /*2320*/  ISETP.GE.AND P2, PT, R19, UR4, PT ;  /* 0x0000000413007c0c */ /* 0x000fc4000bf46270 */
[----:B------:R-:W-:Y:S01]  /*2330*/  IADD3 R68, R205, R68, RZ ;  /* 0x00000044cd447210 */ /* 0x000fe20007ffe0ff */
[----:B------:R-:W-:Y:S01]  /*2340*/  IMAD R13, R24, R57, R13 ;  /* 0x00000039180d7224 */ /* 0x000fe200078e020d */
[----:B------:R-:W-:Y:S01]  /*2350*/  ISETP.GE.AND P1, PT, R16, UR4, PT ;  /* 0x0000000410007c0c */ /* 0x000fe2000bf26270 */
[----:B------:R-:W-:Y:S01]  /*2360*/  IMAD R69, R57, 0xa0, RZ ;  /* 0x000000a039457824 */ /* 0x000fe200078e02ff */
[----:B------:R-:W-:Y:S01]  /*2370*/  P2R R87, PR, RZ, 0x4 ;  /* 0x00000004ff577803 */ /* 0x000fe20000000000 */
[C---:B------:R-:W-:Y:S01]  /*2380*/  IMAD.SHL.U32 R76, R56.reuse, 0x40, RZ ;  /* 0x00000040384c7824 */ /* 0x040fe200078e00ff */
[----:B------:R-:W-:Y:S01]  /*2390*/  SHF.R.S32.HI R60, RZ, 0x1f, R62 ;  /* 0x0000001fff3c7819 */ /* 0x000fe2000001143e */
[----:B------:R-:W-:Y:S02]  /*23a0*/  IMAD.SHL.U32 R75, R56, 0x80, RZ ;  /* 0x00000080384b7824 */ /* 0x000fe400078e00ff */
[----:B------:R-:W-:-:S04]  /*23b0*/  IMAD.WIDE.U32 R54, R24, R56, R10 ;  /* 0x0000003818367225 */ /* 0x000fc800078e000a */
[----:B------:R-:W-:-:S04]  /*23c0*/  IMAD.WIDE.U32 R50, R50, 0xa0, RZ ;  /* 0x000000a032327825 */ /* 0x000fc800078e00ff */
[----:B------:R-:W-:-:S04]  /*23d0*/  IMAD.WIDE.U32 R56, R56, 0xa0, RZ ;  /* 0x000000a038387825 */ /* 0x000fc800078e00ff */
[----:B------:R-:W-:Y:S02]  /*23e0*/  IMAD.IADD R31, R32, 0x1, -R31 ;  /* 0x00000001201f7824 */ /* 0x000fe400078e0a1f */
        /* <DEDUP_REMOVED lines=13> */
.L_x_3161:
[----:B0-----:R-:W0:Y:S01]  /*24c0*/  LDC R92, c[0x0][0x430] ;  /* 0x00010c00ff5c7b82 */ /* 0x001e220000000800 */
[----:B------:R-:W-:Y:S02]  /*24d0*/  VIADD R2, R2, 0xffffffff ;  /* 0xffffffff02027836 */ /* 0x000fe40000000000 */
[----:B------:R-:W-:Y:S02]  /*24e0*/  IMAD.MOV.U32 R91, RZ, RZ, RZ ;  /* 0x000000ffff5b7224 */ /* 0x000fe400078e00ff */
[----:B------:R-:W-:-:S03]  /*24f0*/  IMAD R5, R2, 0xa0, R72 ;  /* 0x000000a002057824 */ /* 0x000fc600078e0248 */
[----:B------:R-:W1:Y:S01]  /*2500*/  LDC R102, c[0x0][0x3f4] ;  /* 0x0000fd00ff667b82 */ /* 0x000e620000000800 */
[----:B------:R-:W-:Y:S01]  /*2510*/  IMAD.IADD R12, R84, 0x1, R5 ;  /* 0x00000001540c7824 */ /* 0x000fe200078e0205 */
[----:B------:R-:W-:-:S03]  /*2520*/  ISETP.GE.AND P2, PT, R5, R58, PT ;  /* 0x0000003a0500720c */ /* 0x000fc60003f46270 */
[----:B------:R-:W-:Y:S01]  /*2530*/  IMAD.MOV.U32 R8, RZ, RZ, R12 ;  /* 0x000000ffff087224 */ /* 0x000fe200078e000c */
[----:B------:R-:W-:Y:S02]  /*2540*/  ISETP.GT.OR P2, PT, R72, 0x9f, P2 ;  /* 0x0000009f4800780c */ /* 0x000fe40001744670 */
[----:B0-----:R-:W-:-:S11]  /*2550*/  ISETP.NE.AND P3, PT, R92, 0x1, PT ;  /* 0x000000015c00780c */ /* 0x001fd60003f65270 */
[----:B------:R-:W0:Y:S08]  /*2560*/  @!P2 LDC.64 R6, c[0x0][0x428] ;  /* 0x00010a00ff06ab82 */ /* 0x000e300000000a00 */
[----:B--2---:R-:W2:Y:S08]  /*2570*/  @!P2 LDC.64 R4, c[0x0][0x418] ;  /* 0x00010600ff04ab82 */ /* 0x004eb00000000a00 */
[----:B---3--:R-:W3:Y:S08]  /*2580*/  @P3 LDC R9, c[0x0][0x434] ;  /* 0x00010d00ff093b82 */ /* 0x008ef00000000800 */
[----:B------:R-:W4:Y:S01]  /*2590*/  @P3 LDC R10, c[0x0][0x438] ;  /* 0x00010e00ff0a3b82 */ /* 0x000f220000000800 */
[----:B---3--:R-:W-:-:S05]  /*25a0*/  @P3 IMAD.HI.U32 R9, R12, R9, RZ ;  /* 0x000000090c093227 */ /* 0x008fca00078e00ff */
[----:B----4-:R-:W-:Y:S01]  /*25b0*/  @P3 SHF.R.U32.HI R8, RZ, R10, R9 ;  /* 0x0000000aff083219 */ /* 0x010fe20000011609 */
[----:B0-----:R-:W-:-:S03]  /*25c0*/  @!P2 IMAD R10, R61, R6, RZ ;  /* 0x000000063d0aa224 */ /* 0x001fc600078e02ff */
[----:B------:R-:W-:Y:S01]  /*25d0*/  @!P2 SHF.R.S32.HI R9, RZ, 0x1f, R8 ;  /* 0x0000001fff09a819 */ /* 0x000fe20000011408 */
        /* <DEDUP_REMOVED lines=9> */
[----:B------:R-:W-:Y:S05]  /*2670*/  YIELD ;  /* 0x0000000000007946 */ /* 0x000fea0003800000 */
[----:B------:R-:W-:Y:S01]  /*2680*/  P2R R88, PR, RZ, 0x4 ;  /* 0x00000004ff587803 */ /* 0x000fe20000000000 */
[----:B------:R-:W-:Y:S01]  /*2690*/  VIADD R89, R7, 0x40 ;  /* 0x0000004007597836 */ /* 0x000fe20000000000 */
[----:B-1----:R-:W-:Y:S01]  /*26a0*/  ISETP.GE.AND P2, PT, R102, 0x1, PT ;  /* 0x000000016600780c */ /* 0x002fe20003f46270 */
[----:B------:R-:W-:Y:S01]  /*26b0*/  BSSY B0, `(.L_x_3087) ;  /* 0x00006ce000007945 */ /* 0x000fe20003800000 */
[----:B------:R-:W-:Y:S01]  /*26c0*/  IADD3 R9, -R8, RZ, RZ ;  /* 0x000000ff08097210 */ /* 0x000fe20007ffe1ff */
[----:B------:R-:W-:-:S02]  /*26d0*/  IMAD.IADD R90, R18, 0x1, R7 ;  /* 0x00000001125a7824 */ /* 0x000fc400078e0207 */
[----:B------:R-:W-:Y:S02]  /*26e0*/  @P4 VIADD R89, R7, 0xffffffc0 ;  /* 0xffffffc007594836 */ /* 0x000fe40000000000 */
[----:B------:R-:W-:Y:S02]  /*26f0*/  IMAD R92, R92, R9, R12 ;  /* 0x000000095c5c7224 */ /* 0x000fe400078e020c */
[----:B------:R-:W-:-:S04]  /*2700*/  IMAD.IADD R89, R18, 0x1, R89 ;  /* 0x0000000112597824 */ /* 0x000fc800078e0259 */
[----:B0-----:R-:W-:Y:S05]  /*2710*/  @!P2 BRA `(.L_x_3088) ;  /* 0x0000006400bca947 */ /* 0x001fea0003800000 */
        /* <DEDUP_REMOVED lines=14> */
[----:B------:R-:W-:Y:S01]  /*2800*/  IMAD.IADD R5, R5, 0x1, R7 ;  /* 0x0000000105057824 */ /* 0x000fe200078e0207 */
[----:B------:R-:W-:Y:S01]  /*2810*/  SHF.R.S32.HI R7, RZ, 0x1f, R2 ;  /* 0x0000001fff077819 */ /* 0x000fe20000011402 */
[----:B------:R-:W-:Y:S02]  /*2820*/  IMAD R6, R70, R2, RZ ;  /* 0x0000000246067224 */ /* 0x000fe400078e02ff */
[----:B------:R-:W-:-:S04]  /*2830*/  IMAD.WIDE.U32 R4, R192, UR4, R4 ;  /* 0x00000004c0047c25 */ /* 0x000fc8000f8e0004 */
        /* <DEDUP_REMOVED lines=45> */
.L_x_3091:
[----:B------:R-:W-:Y:S05]  /*2b10*/  BSYNC B1 ;  /* 0x0000000000017941 */ /* 0x000fea0003800000 */
.L_x_3090:
        /* <DEDUP_REMOVED lines=26> */
.L_x_3093:
[----:B------:R-:W-:Y:S05]  /*2cc0*/  BSYNC B1 ;  /* 0x0000000000017941 */ /* 0x000fea0003800000 */
.L_x_3092:
        /* <DEDUP_REMOVED lines=22> */
.L_x_3095:
[----:B------:R-:W-:Y:S05]  /*2e30*/  BSYNC B1 ;  /* 0x0000000000017941 */ /* 0x000fea0003800000 */
.L_x_3094:
[----:B0-----:R-:W2:Y:S01]  /*2e40*/  LDL R4, [R1+0x8] ;  /* 0x0000080001047983 */ /* 0x001ea20000100800 */
[----:B------:R-:W-:Y:S01]  /*2e50*/  MOV R113, R42 ;  /* 0x0000002a00717202 */ /* 0x000fe20000000f00 */
        /* <DEDUP_REMOVED lines=14> */
.L_x_3096:
[----:B------:R-:W-:Y:S01]  /*2f40*/  IMAD R86, R188, 0x8, R18 ;  /* 0x00000008bc567824 */ /* 0x000fe200078e0212 */
[----:B------:R-:W-:Y:S01]  /*2f50*/  SHF.L.U32 R98, R195, 0x1f, RZ ;  /* 0x0000001fc3627819 */ /* 0x000fe200000006ff */
[----:B------:R-:W-:Y:S03]  /*2f60*/  BSSY B1, `(.L_x_3097) ;  /* 0x0000003000017945 */ /* 0x000fe60003800000 */
[----:B------:R-:W0:Y:S02]  /*2f70*/  SYNCS.PHASECHK.TRANS64.TRYWAIT P6, [R86+URZ+0x22890], R98 ;  /* 0x02289062560075a7 */ /* 0x000e2400080c017f */
[----:B0-----:R-:W-:Y:S05]  /*2f80*/  @!P6 BRA `(.L_x_3098) ;  /* 0x0000023c0010e947 */ /* 0x001fea0003800000 */
.L_x_3406:
[----:B------:R-:W-:Y:S05]  /*2f90*/  BSYNC B1 ;  /* 0x0000000000017941 */ /* 0x000fea0003800000 */
.L_x_3097:
[----:B------:R-:W-:-:S03]  /*2fa0*/  UMOV UR4, 0xffffffff ;  /* 0xffffffff00047882 */ /* 0x000fc60000000000 */
[----:B------:R-:W-:Y:S05]  /*2fb0*/  BRA.DIV UR4, `(.L_x_3099) ;  /* 0x0000023e04187947 */ /* 0x000fea000b800000 */
[----:B------:R1:W2:Y:S04]  /*2fc0*/  SHFL.IDX PT, R103, R101, RZ, 0x1c1f ;  /* 0x001c1fff65677589 */ /* 0x0002a800000e0000 */
[----:B------:R1:W3:Y:S02]  /*2fd0*/  SHFL.IDX PT, R14, R100, RZ, 0x1c1f ;  /* 0x001c1fff640e7589 */ /* 0x0002e400000e0000 */
.L_x_3410:
        /* <DEDUP_REMOVED lines=15> */
[----:B------:R-:W-:Y:S02]  /*30d0*/  LOP3.LUT R15, R97, 0xff0000ff, RZ, 0xc0, !PT ;  /* 0xff0000ff610f7812 */ /* 0x000fe400078ec0ff */
[----:B------:R-:W-:Y:S02]  /*30e0*/  SHF.R.U32.HI R97, RZ, 0x10, R47 ;  /* 0x00000010ff617819 */ /* 0x000fe4000001162f */
[----:B------:R-:W-:-:S02]  /*30f0*/  LOP3.LUT R47, R47, 0xff0000ff, RZ, 0xc0, !PT ;  /* 0xff0000ff2f2f7812 */ /* 0x000fc400078ec0ff */
[----:B------:R-:W-:Y:S02]  /*3100*/  SHF.L.U32 R46, R46, 0x8, RZ ;  /* 0x000000082e2e7819 */ /* 0x000fe400000006ff */
        /* <DEDUP_REMOVED lines=9> */
[--C-:B------:R-:W-:Y:S01]  /*31a0*/  HADD2.F32 R15, -RZ, R4.reuse.H1_H1 ;  /* 0x30000004ff0f7230 */ /* 0x100fe20000004100 */
[----:B------:R-:W-:Y:S01]  /*31b0*/  F2FP.F16.E4M3.UNPACK_B R96, R114.H1 ;  /* 0x00000072ff60723e */ /* 0x000fe200030006ff */
[----:B------:R-:W-:Y:S01]  /*31c0*/  HADD2.F32 R4, -RZ, R4.H0_H0 ;  /* 0x20000004ff047230 */ /* 0x000fe20000004100 */
[----:B------:R-:W-:Y:S01]  /*31d0*/  F2FP.F16.E4M3.UNPACK_B R5, R5.H1 ;  /* 0x00000005ff05723e */ /* 0x000fe200030006ff */
[----:B------:R-:W-:-:S02]  /*31e0*/  HADD2.F32 R116, -RZ, R46.H1_H1 ;  /* 0x3000002eff747230 */ /* 0x000fc40000004100 */
[-C--:B------:R-:W-:Y:S01]  /*31f0*/  FMUL.FTZ R119, R15, R115.reuse ;  /* 0x000000730f777220 */ /* 0x080fe20000410000 */
[--C-:B------:R-:W-:Y:S02]  /*3200*/  HADD2.F32 R97, -RZ, R96.reuse.H0_H0 ;  /* 0x20000060ff617230 */ /* 0x100fe40000004100 */
[C---:B------:R-:W-:Y:S01]  /*3210*/  FMUL.FTZ R118, R4.reuse, R115 ;  /* 0x0000007304767220 */ /* 0x040fe20000410000 */
[--C-:B------:R-:W-:Y:S01]  /*3220*/  HADD2.F32 R47, -RZ, R5.reuse.H1_H1 ;  /* 0x30000005ff2f7230 */ /* 0x100fe20000004100 */
[----:B------:R-:W-:Y:S01]  /*3230*/  F2FP.F16.E4M3.UNPACK_B R115, R120 ;  /* 0x00000078ff73723e */ /* 0x000fe200020006ff */
[----:B------:R-:W-:Y:S02]  /*3240*/  HADD2.F32 R46, -RZ, R5.H0_H0 ;  /* 0x20000005ff2e7230 */ /* 0x000fe40000004100 */
[-C--:B------:R-:W-:Y:S01]  /*3250*/  FFMA.FTZ R4, R4, R97.reuse, -R119 ;  /* 0x0000006104047223 */ /* 0x080fe20000010877 */
[----:B------:R-:W-:Y:S02]  /*3260*/  HADD2.F32 R96, -RZ, R96.H1_H1 ;  /* 0x30000060ff607230 */ /* 0x000fe40000004100 */
[-C--:B------:R-:W-:Y:S01]  /*3270*/  FMUL.FTZ R119, R47, R116.reuse ;  /* 0x000000742f777220 */ /* 0x080fe20000410000 */
[----:B------:R-:W-:Y:S01]  /*3280*/  FFMA.FTZ R5, R15, R97, R118 ;  /* 0x000000610f057223 */ /* 0x000fe20000010076 */
[C---:B------:R-:W-:Y:S01]  /*3290*/  FMUL.FTZ R116, R46.reuse, R116 ;  /* 0x000000742e747220 */ /* 0x040fe20000410000 */
[-C--:B------:R-:W-:Y:S01]  /*32a0*/  F2FP.F16.E4M3.UNPACK_B R15, R13.reuse.H1 ;  /* 0x0000000dff0f723e */ /* 0x080fe200030006ff */
[-C--:B------:R-:W-:Y:S01]  /*32b0*/  FFMA.FTZ R119, R46, R96.reuse, -R119 ;  /* 0x000000602e777223 */ /* 0x080fe20000010877 */
[----:B------:R-:W-:Y:S01]  /*32c0*/  F2FP.F16.E4M3.UNPACK_B R13, R13 ;  /* 0x0000000dff0d723e */ /* 0x000fe200020006ff */
[----:B------:R-:W-:Y:S01]  /*32d0*/  FFMA.FTZ R122, R47, R96, R116 ;  /* 0x000000602f7a7223 */ /* 0x000fe20000010074 */
[----:B------:R-:W-:Y:S01]  /*32e0*/  HADD2.F32 R97, -RZ, R115.H1_H1 ;  /* 0x30000073ff617230 */ /* 0x000fe20000004100 */
[----:B------:R-:W-:Y:S01]  /*32f0*/  F2FP.F16.E4M3.UNPACK_B R114, R114 ;  /* 0x00000072ff72723e */ /* 0x000fe200020006ff */
[----:B------:R-:W-:-:S02]  /*3300*/  HADD2.F32 R96, -RZ, R15.H1_H1 ;  /* 0x3000000fff607230 */ /* 0x000fc40000004100 */
[----:B------:R-:W-:Y:S01]  /*3310*/  HADD2.F32 R115, -RZ, R115.H0_H0 ;  /* 0x20000073ff737230 */ /* 0x000fe20000004100 */
[----:B------:R-:W-:Y:S01]  /*3320*/  F2FP.SATFINITE.E4M3.F32.PACK_AB_MERGE_C R124, R122, R119, RZ ;  /* 0x000000777a7c723e */ /* 0x000fe200048070ff */
[----:B------:R-:W-:Y:S02]  /*3330*/  HADD2.F32 R47, -RZ, R15.H0_H0 ;  /* 0x2000000fff2f7230 */ /* 0x000fe40000004100 */
[-C--:B------:R-:W-:Y:S01]  /*3340*/  FMUL.FTZ R118, R96, R97.reuse ;  /* 0x0000006160767220 */ /* 0x080fe20000410000 */
[--C-:B------:R-:W-:Y:S01]  /*3350*/  HADD2.F32 R46, -RZ, R13.reuse.H1_H1 ;  /* 0x3000000dff2e7230 */ /* 0x100fe20000004100 */
[----:B------:R-:W-:Y:S01]  /*3360*/  F2FP.SATFINITE.E4M3.F32.PACK_AB_MERGE_C R5, R5, R4, R124 ;  /* 0x000000040505723e */ /* 0x000fe2000480707c */
[----:B------:R-:W-:Y:S02]  /*3370*/  HADD2.F32 R15, -RZ, R13.H0_H0 ;  /* 0x2000000dff0f7230 */ /* 0x000fe40000004100 */
[----:B------:R-:W-:Y:S01]  /*3380*/  FMUL.FTZ R97, R47, R97 ;  /* 0x000000612f617220 */ /* 0x000fe20000410000 */
[----:B------:R-:W-:-:S02]  /*3390*/  HADD2.F32 R13, -RZ, R114.H1_H1 ;  /* 0x30000072ff0d7230 */ /* 0x000fc40000004100 */
[-C--:B------:R-:W-:Y:S01]  /*33a0*/  FMUL.FTZ R116, R46, R115.reuse ;  /* 0x000000732e747220 */ /* 0x080fe20000410000 */
[----:B------:R-:W-:Y:S02]  /*33b0*/  HADD2.F32 R114, -RZ, R114.H0_H0 ;  /* 0x20000072ff727230 */ /* 0x000fe40000004100 */
[----:B------:R-:W-:Y:S01]  /*33c0*/  FMUL.FTZ R115, R15, R115 ;  /* 0x000000730f737220 */ /* 0x000fe20000410000 */
[-C--:B------:R-:W-:Y:S01]  /*33d0*/  FFMA.FTZ R118, R47, R13.reuse, -R118 ;  /* 0x0000000d2f767223 */ /* 0x080fe20000010876 */
[----:B------:R-:W-:Y:S01]  /*33e0*/  FFMA.FTZ R97, R96, R13, R97 ;  /* 0x0000000d60617223 */ /* 0x000fe20000010061 */
[-C--:B------:R-:W-:Y:S01]  /*33f0*/  FFMA.FTZ R13, R15, R114.reuse, -R116 ;  /* 0x000000720f0d7223 */ /* 0x080fe20000010874 */
[----:B------:R-:W-:Y:S01]  /*3400*/  FFMA.FTZ R120, R46, R114, R115 ;  /* 0x000000722e787223 */ /* 0x000fe20000010073 */
[----:B------:R-:W-:Y:S02]  /*3410*/  F2FP.F16.E4M3.UNPACK_B R46, R7.H1 ;  /* 0x00000007ff2e723e */ /* 0x000fe400030006ff */
[----:B------:R-:W-:-:S02]  /*3420*/  F2FP.F16.E4M3.UNPACK_B R116, R117.H1 ;  /* 0x00000075ff74723e */ /* 0x000fc400030006ff */
[----:B------:R-:W-:Y:S01]  /*3430*/  F2FP.F16.E4M3.UNPACK_B R114, R12.H1 ;  /* 0x0000000cff72723e */ /* 0x000fe200030006ff */
[----:B------:R-:W-:Y:S01]  /*3440*/  HADD2.F32 R96, -RZ, R46.H1_H1 ;  /* 0x3000002eff607230 */ /* 0x000fe20000004100 */
[----:B------:R-:W-:Y:S01]  /*3450*/  F2FP.F16.E4M3.UNPACK_B R15, R6.H1 ;  /* 0x00000006ff0f723e */ /* 0x000fe200030006ff */
[----:B------:R-:W-:Y:S01]  /*3460*/  HADD2.F32 R119, -RZ, R116.H1_H1 ;  /* 0x30000074ff777230 */ /* 0x000fe20000004100 */
[----:B------:R-:W-:Y:S01]  /*3470*/  F2FP.F16.E4M3.UNPACK_B R117, R117 ;  /* 0x00000075ff75723e */ /* 0x000fe200020006ff */
[----:B------:R-:W-:Y:S01]  /*3480*/  HADD2.F32 R47, -RZ, R46.H0_H0 ;  /* 0x2000002eff2f7230 */ /* 0x000fe20000004100 */
[----:B------:R-:W-:Y:S01]  /*3490*/  F2FP.SATFINITE.E4M3.F32.PACK_AB_MERGE_C R123, R97, R118, RZ ;  /* 0x00000076617b723e */ /* 0x000fe200048070ff */
[----:B------:R-:W-:Y:S01]  /*34a0*/  HADD2.F32 R115, -RZ, R114.H1_H1 ;  /* 0x30000072ff737230 */ /* 0x000fe20000004100 */
[----:B------:R-:W-:Y:S01]  /*34b0*/  F2FP.F16.E4M3.UNPACK_B R97, R12 ;  /* 0x0000000cff61723e */ /* 0x000fe200020006ff */
[----:B------:R-:W-:Y:S02]  /*34c0*/  HADD2.F32 R46, -RZ, R15.H1_H1 ;  /* 0x3000000fff2e7230 */ /* 0x000fe40000004100 */
[----:B------:R-:W-:Y:S01]  /*34d0*/  FMUL.FTZ R12, R96, R119 ;  /* 0x00000077600c7220 */ /* 0x000fe20000410000 */
[----:B------:R-:W-:-:S02]  /*34e0*/  HADD2.F32 R118, -RZ, R117.H1_H1 ;  /* 0x30000075ff767230 */ /* 0x000fc40000004100 */
[C---:B------:R-:W-:Y:S01]  /*34f0*/  FMUL.FTZ R121, R47.reuse, R119 ;  /* 0x000000772f797220 */ /* 0x040fe20000410000 */
[----:B------:R-:W-:Y:S02]  /*3500*/  HADD2.F32 R15, -RZ, R15.H0_H0 ;  /* 0x2000000fff0f7230 */ /* 0x000fe40000004100 */
[----:B------:R-:W-:Y:S01]  /*3510*/  FFMA.FTZ R119, R47, R115, -R12 ;  /* 0x000000732f777223 */ /* 0x000fe2000001080c */
[----:B------:R-:W-:Y:S02]  /*3520*/  HADD2.F32 R12, -RZ, R97.H1_H1 ;  /* 0x30000061ff0c7230 */ /* 0x000fe40000004100 */
[-C--:B------:R-:W-:Y:S01]  /*3530*/  FMUL.FTZ R122, R46, R118.reuse ;  /* 0x000000762e7a7220 */ /* 0x080fe20000410000 */
        /* <DEDUP_REMOVED lines=10> */
[--C-:B------:R-:W-:Y:S01]  /*35e0*/  HADD2.F32 R7, -RZ, R6.reuse.H0_H0 ;  /* 0x20000006ff077230 */ /* 0x100fe20000004100 */
[----:B------:R-:W-:Y:S01]  /*35f0*/  F2FP.SATFINITE.E4M3.F32.PACK_AB_MERGE_C R47, R47, R122, RZ ;  /* 0x0000007a2f2f723e */ /* 0x000fe200048070ff */
        /* <DEDUP_REMOVED lines=15> */
.L_x_3105:
[----:B------:R-:W-:Y:S05]  /*36f0*/  BSYNC B3 ;  /* 0x0000000000037941 */ /* 0x000fea0003800000 */
.L_x_3104:
[----:B0-----:R4:W-:Y:S02]  /*3700*/  ST.E.128 desc[UR60][R10.64], R4 ;  /* 0x000000040a007985 */ /* 0x0019e4000c101d3c */
.L_x_3103:
[----:B------:R-:W-:Y:S05]  /*3710*/  BSYNC B2 ;  /* 0x0000000000027941 */ /* 0x000fea0003800000 */
.L_x_3102:
        /* <DEDUP_REMOVED lines=11> */
[----:B------:R-:W-:Y:S01]  /*37d0*/  LOP3.LUT R15, R43, 0xff0000ff, RZ, 0xc0, !PT ;  /* 0xff0000ff2b0f7812 */ /* 0x000fe200078ec0ff */
[----:B------:R-:W-:Y:S01]  /*37e0*/  IMAD.SHL.U32 R14, R14, 0x100, RZ ;  /* 0x000001000e0e7824 */ /* 0x000fe200078e00ff */
[----:B------:R-:W-:Y:S01]  /*37f0*/  LOP3.LUT R13, R45, 0xff0000ff, RZ, 0xc0, !PT ;  /* 0xff0000ff2d0d7812 */ /* 0x000fe200078ec0ff */
[----:B------:R-:W-:Y:S01]  /*3800*/  IMAD.SHL.U32 R42, R42, 0x100, RZ ;  /* 0x000001002a2a7824 */ /* 0x000fe200078e00ff */
[----:B------:R-:W-:Y:S02]  /*3810*/  SHF.R.U32.HI R44, RZ, 0x10, R45 ;  /* 0x00000010ff2c7819 */ /* 0x000fe4000001162d */
[----:B------:R-:W-:-:S02]  /*3820*/  SHF.R.U32.HI R43, RZ, 0x10, R43 ;  /* 0x00000010ff2b7819 */ /* 0x000fc4000001162b */
[----:B------:R-:W-:Y:S01]  /*3830*/  LOP3.LUT R13, R13, 0xff00, R14, 0xf8, !PT ;  /* 0x0000ff000d0d7812 */ /* 0x000fe200078ef80e */
[----:B------:R-:W-:Y:S01]  /*3840*/  IMAD.U32 R14, R44, 0x10000, RZ ;  /* 0x000100002c0e7824 */ /* 0x000fe200078e00ff */
[----:B------:R-:W-:Y:S01]  /*3850*/  LOP3.LUT R42, R15, 0xff00, R42, 0xf8, !PT ;  /* 0x0000ff000f2a7812 */ /* 0x000fe200078ef82a */
[----:B------:R-:W-:Y:S01]  /*3860*/  IMAD.U32 R43, R43, 0x10000, RZ ;  /* 0x000100002b2b7824 */ /* 0x000fe200078e00ff */
        /* <DEDUP_REMOVED lines=49> */
[-C--:B------:R-:W-:Y:S01]  /*3b80*/  F2FP.F16.E4M3.UNPACK_B R45, R47.reuse.H1 ;  /* 0x0000002fff2d723e */ /* 0x080fe200030006ff */
[----:B------:R-:W-:Y:S01]  /*3b90*/  HADD2.F32 R42, -RZ, R42.H0_H0 ;  /* 0x2000002aff2a7230 */ /* 0x000fe20000004100 */
[-C--:B------:R-:W-:Y:S01]  /*3ba0*/  F2FP.F16.E4M3.UNPACK_B R12, R6.reuse.H1 ;  /* 0x00000006ff0c723e */ /* 0x080fe200030006ff */
        /* <DEDUP_REMOVED lines=16> */
[----:B------:R-:W-:Y:S02]  /*3cb0*/  HADD2.F32 R45, -RZ, R45.H0_H0 ;  /* 0x2000002dff2d7230 */ /* 0x000fe40000004100 */
[-C--:B------:R-:W-:Y:S01]  /*3cc0*/  FFMA.FTZ R103, R12, R14.reuse, -R103 ;  /* 0x0000000e0c677223 */ /* 0x080fe20000010867 */
[--C-:B------:R-:W-:Y:S02]  /*3cd0*/  HADD2.F32 R12, -RZ, R7.reuse.H0_H0 ;  /* 0x20000007ff0c7230 */ /* 0x100fe40000004100 */
[----:B------:R-:W-:Y:S01]  /*3ce0*/  FFMA.FTZ R46, R13, R14, R46 ;  /* 0x0000000e0d2e7223 */ /* 0x000fe2000001002e */
[----:B------:R-:W-:Y:S02]  /*3cf0*/  HADD2.F32 R13, -RZ, R7.H1_H1 ;  /* 0x30000007ff0d7230 */ /* 0x000fe40000004100 */
[----:B------:R-:W-:Y:S01]  /*3d00*/  FFMA.FTZ R114, R15, R43, R96 ;  /* 0x0000002b0f727223 */ /* 0x000fe20000010060 */
[----:B------:R-:W-:-:S02]  /*3d10*/  HADD2.F32 R7, -RZ, R6.H0_H0 ;  /* 0x20000006ff077230 */ /* 0x000fc40000004100 */
[-C--:B------:R-:W-:Y:S01]  /*3d20*/  FMUL.FTZ R96, R12, R45.reuse ;  /* 0x0000002d0c607220 */ /* 0x080fe20000410000 */
[----:B------:R-:W-:Y:S02]  /*3d30*/  HADD2.F32 R6, -RZ, R6.H1_H1 ;  /* 0x30000006ff067230 */ /* 0x000fe40000004100 */
[C---:B------:R-:W-:Y:S01]  /*3d40*/  FMUL.FTZ R15, R13.reuse, R45 ;  /* 0x0000002d0d0f7220 */ /* 0x040fe20000410000 */
[----:B------:R-:W-:Y:S02]  /*3d50*/  HADD2.F32 R44, -RZ, R44.H0_H0 ;  /* 0x2000002cff2c7230 */ /* 0x000fe40000004100 */
[-C--:B------:R-:W-:Y:S01]  /*3d60*/  FFMA.FTZ R96, R13, R42.reuse, R96 ;  /* 0x0000002a0d607223 */ /* 0x080fe20000010060 */
[----:B------:R-:W-:Y:S01]  /*3d70*/  F2FP.SATFINITE.E4M3.F32.PACK_AB_MERGE_C R46, R46, R103, RZ ;  /* 0x000000672e2e723e */ /* 0x000fe200048070ff */
[-C--:B------:R-:W-:Y:S01]  /*3d80*/  FMUL.FTZ R14, R6, R47.reuse ;  /* 0x0000002f060e7220 */ /* 0x080fe20000410000 */
[C---:B------:R-:W-:Y:S01]  /*3d90*/  FMUL.FTZ R47, R7.reuse, R47 ;  /* 0x0000002f072f7220 */ /* 0x040fe20000410000 */
[----:B------:R-:W-:Y:S01]  /*3da0*/  FFMA.FTZ R15, R12, R42, -R15 ;  /* 0x0000002a0c0f7223 */ /* 0x000fe2000001080f */
[----:B------:R-:W-:Y:S01]  /*3db0*/  F2FP.SATFINITE.E4M3.F32.PACK_AB_MERGE_C R113, R114, R113, RZ ;  /* 0x000000717271723e */ /* 0x000fe200048070ff */
[-C--:B------:R-:W-:Y:S01]  /*3dc0*/  FFMA.FTZ R14, R7, R44.reuse, -R14 ;  /* 0x0000002c070e7223 */ /* 0x080fe2000001080e */
[----:B------:R-:W-:Y:S01]  /*3dd0*/  FFMA.FTZ R47, R6, R44, R47 ;  /* 0x0000002c062f7223 */ /* 0x000fe2000001002f */
[----:B------:R-:W-:-:S02]  /*3de0*/  F2FP.SATFINITE.E4M3.F32.PACK_AB_MERGE_C R4, R110, R97, R115 ;  /* 0x000000616e04723e */ /* 0x000fc40004807073 */
[----:B------:R-:W-:Y:S02]  /*3df0*/  F2FP.SATFINITE.E4M3.F32.PACK_AB_MERGE_C R7, R96, R15, R113 ;  /* 0x0000000f6007723e */ /* 0x000fe40004807071 */
[----:B------:R-:W-:-:S07]  /*3e00*/  F2FP.SATFINITE.E4M3.F32.PACK_AB_MERGE_C R6, R47, R14, R46 ;  /* 0x0000000e2f06723e */ /* 0x000fce000480702e */
.L_x_3107:
[----:B------:R-:W-:Y:S05]  /*3e10*/  BSYNC B2 ;  /* 0x0000000000027941 */ /* 0x000fea0003800000 */
.L_x_3106:
[----:B0-----:R0:W-:Y:S02]  /*3e20*/  ST.E.128 desc[UR60][R10.64], R4 ;  /* 0x000000040a007985 */ /* 0x0011e4000c101d3c */
.L_x_3101:
[----:B------:R-:W-:Y:S05]  /*3e30*/  BSYNC B1 ;  /* 0x0000000000017941 */ /* 0x000fea0003800000 */
.L_x_3100:
[----:B------:R-:W-:-:S03]  /*3e40*/  UMOV UR4, 0xffffffff ;  /* 0xffffffff00047882 */ /* 0x000fc60000000000 */
[----:B------:R-:W-:Y:S05]  /*3e50*/  BRA.DIV UR4, `(.L_x_3108) ;  /* 0x0000022e04b87947 */ /* 0x000fea000b800000 */
[----:B------:R0:W0:Y:S04]  /*3e60*/  SHFL.IDX PT, R43, R101, 0x1, 0x1c1f ;  /* 0x003c1f00652b7f89 */ /* 0x00002800000e0000 */
[----:B---3--:R3:W0:Y:S02]  /*3e70*/  SHFL.IDX PT, R14, R100, 0x1, 0x1c1f ;  /* 0x003c1f00640e7f89 */ /* 0x00862400000e0000 */
.L_x_3414:
        /* <DEDUP_REMOVED lines=10> */
[----:B------:R-:W-:Y:S02]  /*3f20*/  SHF.R.U32.HI R38, RZ, 0x8, R39 ;  /* 0x00000008ff267819 */ /* 0x000fe40000011627 */
[----:B------:R-:W-:Y:S02]  /*3f30*/  SHF.R.U32.HI R40, RZ, 0x8, R41 ;  /* 0x00000008ff287819 */ /* 0x000fe40000011629 */
[----:B------:R-:W-:Y:S01]  /*3f40*/  LOP3.LUT R13, R39, 0xff0000ff, RZ, 0xc0, !PT ;  /* 0xff0000ff270d7812 */ /* 0x000fe200078ec0ff */
[----:B------:R-:W-:Y:S01]  /*3f50*/  IMAD.SHL.U32 R38, R38, 0x100, RZ ;  /* 0x0000010026267824 */ /* 0x000fe200078e00ff */
[----:B------:R-:W-:Y:S01]  /*3f60*/  SHF.R.U32.HI R42, RZ, 0x10, R39 ;  /* 0x00000010ff2a7819 */ /* 0x000fe20000011627 */
[----:B------:R-:W-:Y:S01]  /*3f70*/  IMAD.SHL.U32 R40, R40, 0x100, RZ ;  /* 0x0000010028287824 */ /* 0x000fe200078e00ff */
[----:B------:R-:W-:Y:S02]  /*3f80*/  SHF.R.U32.HI R39, RZ, 0x10, R41 ;  /* 0x00000010ff277819 */ /* 0x000fe40000011629 */
[----:B------:R-:W-:-:S02]  /*3f90*/  LOP3.LUT R15, R41, 0xff0000ff, RZ, 0xc0, !PT ;  /* 0xff0000ff290f7812 */ /* 0x000fc400078ec0ff */
[----:B------:R-:W-:Y:S01]  /*3fa0*/  LOP3.LUT R13, R13, 0xff00, R38, 0xf8, !PT ;  /* 0x0000ff000d0d7812 */ /* 0x000fe200078ef826 */
[----:B------:R-:W-:Y:S01]  /*3fb0*/  IMAD.U32 R38, R42, 0x10000, RZ ;  /* 0x000100002a267824 */ /* 0x000fe200078e00ff */
[----:B----4-:R-:W-:Y:S01]  /*3fc0*/  MOV R12, R4 ;  /* 0x00000004000c7202 */ /* 0x010fe20000000f00 */
[----:B------:R-:W-:Y:S01]  /*3fd0*/  IMAD.U32 R39, R39, 0x10000, RZ ;  /* 0x0001000027277824 */ /* 0x000fe200078e00ff */
[----:B------:R-:W-:Y:S02]  /*3fe0*/  LOP3.LUT R40, R15, 0xff00, R40, 0xf8, !PT ;  /* 0x0000ff000f287812 */ /* 0x000fe400078ef828 */
[----:B------:R-:W-:Y:S02]  /*3ff0*/  F2FP.F16.E4M3.UNPACK_B R15, R112.H1 ;  /* 0x00000070ff0f723e */ /* 0x000fe400030006ff */
[----:B------:R-:W-:Y:S02]  /*4000*/  F2FP.F16.E4M3.UNPACK_B R4, R5 ;  /* 0x00000005ff04723e */ /* 0x000fe400020006ff */
[----:B------:R-:W-:Y:S01]  /*4010*/  LOP3.LUT R41, R13, 0xff0000, R38, 0xf8, !PT ;  /* 0x00ff00000d297812 */ /* 0x000fe200078ef826 */
[--C-:B------:R-:W-:Y:S01]  /*4020*/  HADD2.F32 R42, -RZ, R15.reuse.H0_H0 ;  /* 0x2000000fff2a7230 */ /* 0x100fe20000004100 */
[----:B------:R-:W-:Y:S01]  /*4030*/  LOP3.LUT R45, R40, 0xff0000, R39, 0xf8, !PT ;  /* 0x00ff0000282d7812 */ /* 0x000fe200078ef827 */
[--C-:B------:R-:W-:Y:S01]  /*4040*/  HADD2.F32 R13, -RZ, R4.reuse.H1_H1 ;  /* 0x30000004ff0d7230 */ /* 0x100fe20000004100 */
[----:B------:R-:W-:Y:S01]  /*4050*/  F2FP.F16.E4M3.UNPACK_B R39, R111.H1 ;  /* 0x0000006fff27723e */ /* 0x000fe200030006ff */
[----:B------:R-:W-:Y:S01]  /*4060*/  HADD2.F32 R4, -RZ, R4.H0_H0 ;  /* 0x20000004ff047230 */ /* 0x000fe20000004100 */
[----:B------:R-:W-:Y:S01]  /*4070*/  F2FP.F16.E4M3.UNPACK_B R5, R5.H1 ;  /* 0x00000005ff05723e */ /* 0x000fe200030006ff */
[----:B------:R-:W-:-:S02]  /*4080*/  HADD2.F32 R44, -RZ, R15.H1_H1 ;  /* 0x3000000fff2c7230 */ /* 0x000fc40000004100 */
[CC--:B------:R-:W-:Y:S01]  /*4090*/  FMUL.FTZ R47, R13.reuse, R42.reuse ;  /* 0x0000002a0d2f7220 */ /* 0x0c0fe20000410000 */
[----:B------:R-:W-:Y:S02]  /*40a0*/  HADD2.F32 R40, -RZ, R39.H0_H0 ;  /* 0x20000027ff287230 */ /* 0x000fe40000004100 */
[C---:B------:R-:W-:Y:S01]  /*40b0*/  FMUL.FTZ R42, R4.reuse, R42 ;  /* 0x0000002a042a7220 */ /* 0x040fe20000410000 */
[--C-:B------:R-:W-:Y:S01]  /*40c0*/  HADD2.F32 R15, -RZ, R5.reuse.H0_H0 ;  /* 0x20000005ff0f7230 */ /* 0x100fe20000004100 */
[----:B------:R-:W-:Y:S01]  /*40d0*/  F2FP.F16.E4M3.UNPACK_B R112, R112 ;  /* 0x00000070ff70723e */ /* 0x000fe200020006ff */
[----:B------:R-:W-:Y:S02]  /*40e0*/  HADD2.F32 R38, -RZ, R5.H1_H1 ;  /* 0x30000005ff267230 */ /* 0x000fe40000004100 */
[-C--:B------:R-:W-:Y:S01]  /*40f0*/  FFMA.FTZ R4, R4, R40.reuse, -R47 ;  /* 0x0000002804047223 */ /* 0x080fe2000001082f */
[----:B------:R-:W-:Y:S02]  /*4100*/  HADD2.F32 R39, -RZ, R39.H1_H1 ;  /* 0x30000027ff277230 */ /* 0x000fe40000004100 */
[----:B------:R-:W-:Y:S01]  /*4110*/  FFMA.FTZ R5, R13, R40, R42 ;  /* 0x000000280d057223 */ /* 0x000fe2000001002a */
[C---:B------:R-:W-:Y:S01]  /*4120*/  FMUL.FTZ R47, R15.reuse, R44 ;  /* 0x0000002c0f2f7220 */ /* 0x040fe20000410000 */
[----:B------:R-:W-:Y:S01]  /*4130*/  F2FP.F16.E4M3.UNPACK_B R13, R12.H1 ;  /* 0x0000000cff0d723e */ /* 0x000fe200030006ff */
[C---:B------:R-:W-:Y:S01]  /*4140*/  FMUL.FTZ R46, R38.reuse, R44 ;  /* 0x0000002c262e7220 */ /* 0x040fe20000410000 */
[----:B------:R-:W-:Y:S01]  /*4150*/  F2FP.F16.E4M3.UNPACK_B R12, R12 ;  /* 0x0000000cff0c723e */ /* 0x000fe200020006ff */
[----:B--2---:R-:W-:Y:S01]  /*4160*/  FFMA.FTZ R103, R38, R39, R47 ;  /* 0x0000002726677223 */ /* 0x004fe2000001002f */
[----:B------:R-:W-:Y:S01]  /*4170*/  F2FP.F16.E4M3.UNPACK_B R111, R111 ;  /* 0x0000006fff6f723e */ /* 0x000fe200020006ff */
[----:B------:R-:W-:Y:S01]  /*4180*/  FFMA.FTZ R46, R15, R39, -R46 ;  /* 0x000000270f2e7223 */ /* 0x000fe2000001082e */
[----:B------:R-:W-:-:S02]  /*4190*/  HADD2.F32 R40, -RZ, R112.H1_H1 ;  /* 0x30000070ff287230 */ /* 0x000fc40000004100 */
[--C-:B------:R-:W-:Y:S02]  /*41a0*/  HADD2.F32 R38, -RZ, R13.reuse.H1_H1 ;  /* 0x3000000dff267230 */ /* 0x100fe40000004100 */
[----:B------:R-:W-:Y:S02]  /*41b0*/  HADD2.F32 R15, -RZ, R13.H0_H0 ;  /* 0x2000000dff0f7230 */ /* 0x000fe40000004100 */
        /* <DEDUP_REMOVED lines=8> */
[-C--:B------:R-:W-:Y:S01]  /*4240*/  FMUL.FTZ R97, R13, R112.reuse ;  /* 0x000000700d617220 */ /* 0x080fe20000410000 */
[----:B------:R-:W-:Y:S01]  /*4250*/  FFMA.FTZ R39, R38, R39, R47 ;  /* 0x0000002726277223 */ /* 0x000fe2000001002f */
[C---:B------:R-:W-:Y:S01]  /*4260*/  FMUL.FTZ R40, R12.reuse, R112 ;  /* 0x000000700c287220 */ /* 0x040fe20000410000 */
[----:B------:R-:W-:Y:S01]  /*4270*/  F2FP.SATFINITE.E4M3.F32.PACK_AB_MERGE_C R112, R103, R46, RZ ;  /* 0x0000002e6770723e */ /* 0x000fe200048070ff */
[-C--:B------:R-:W-:Y:S01]  /*4280*/  FFMA.FTZ R96, R12, R111.reuse, R97 ;  /* 0x0000006f0c607223 */ /* 0x080fe20000010061 */
[----:B------:R-:W-:Y:S01]  /*4290*/  F2FP.F16.E4M3.UNPACK_B R12, R6.H1 ;  /* 0x00000006ff0c723e */ /* 0x000fe200030006ff */
[----:B------:R-:W-:Y:S01]  /*42a0*/  FFMA.FTZ R47, R13, R111, -R40 ;  /* 0x0000006f0d2f7223 */ /* 0x000fe20000010828 */
[----:B------:R-:W-:-:S02]  /*42b0*/  F2FP.SATFINITE.E4M3.F32.PACK_AB_MERGE_C R111, R39, R42, RZ ;  /* 0x0000002a276f723e */ /* 0x000fc400048070ff */
[----:B------:R-:W-:Y:S02]  /*42c0*/  F2FP.F16.E4M3.UNPACK_B R13, R7.H1 ;  /* 0x00000007ff0d723e */ /* 0x000fe400030006ff */
[----:B------:R-:W-:Y:S02]  /*42d0*/  F2FP.F16.E4M3.UNPACK_B R42, R45.H1 ;  /* 0x0000002dff2a723e */ /* 0x000fe400030006ff */
[----:B------:R-:W-:Y:S01]  /*42e0*/  F2FP.F16.E4M3.UNPACK_B R39, R41.H1 ;  /* 0x00000029ff27723e */ /* 0x000fe200030006ff */
[--C-:B------:R-:W-:Y:S01]  /*42f0*/  HADD2.F32 R38, -RZ, R13.reuse.H1_H1 ;  /* 0x3000000dff267230 */ /* 0x100fe20000004100 */
        /* <DEDUP_REMOVED lines=9> */
[----:B------:R-:W-:Y:S02]  /*4390*/  HADD2.F32 R44, -RZ, R45.H1_H1 ;  /* 0x3000002dff2c7230 */ /* 0x000fe40000004100 */
[----:B------:R-:W-:Y:S01]  /*43a0*/  FFMA.FTZ R110, R15, R40, -R110 ;  /* 0x000000280f6e7223 */ /* 0x000fe2000001086e */
[----:B------:R-:W-:Y:S01]  /*43b0*/  HADD2.F32 R12, -RZ, R12.H0_H0 ;  /* 0x2000000cff0c7230 */ /* 0x000fe20000004100 */
[----:B------:R-:W-:Y:S01]  /*43c0*/  F2FP.F16.E4M3.UNPACK_B R6, R6 ;  /* 0x00000006ff06723e */ /* 0x000fe200020006ff */
        /* <DEDUP_REMOVED lines=10> */
[--C-:B------:R-:W-:Y:S01]  /*4470*/  HADD2.F32 R7, -RZ, R6.reuse.H0_H0 ;  /* 0x20000006ff077230 */ /* 0x100fe20000004100 */
        /* <DEDUP_REMOVED lines=16> */
[----:B------:R-:W-:-:S07]  /*4580*/  F2FP.SATFINITE.E4M3.F32.PACK_AB_MERGE_C R7, R42, R15, R103 ;  /* 0x0000000f2a07723e */ /* 0x000fce0004807067 */
.L_x_3114:
[----:B------:R-:W-:Y:S05]  /*4590*/  BSYNC B3 ;  /* 0x0000000000037941 */ /* 0x000fea0003800000 */
.L_x_3113:
[----:B----4-:R0:W-:Y:S02]  /*45a0*/  ST.E.128 desc[UR60][R10.64], R4 ;  /* 0x000000040a007985 */ /* 0x0101e4000c101d3c */
.L_x_3112:
[----:B------:R-:W-:Y:S05]  /*45b0*/  BSYNC B2 ;  /* 0x0000000000027941 */ /* 0x000fea0003800000 */
.L_x_3111:
        /* <DEDUP_REMOVED lines=10> */
[--C-:B------:R-:W-:Y:S02]  /*4660*/  SHF.R.U32.HI R13, RZ, 0x8, R35.reuse ;  /* 0x00000008ff0d7819 */ /* 0x100fe40000011623 */
        /* <DEDUP_REMOVED lines=15> */
[----:B------:R-:W-:Y:S01]  /*4760*/  HADD2.F32 R36, -RZ, R34.H0_H0 ;  /* 0x20000022ff247230 */ /* 0x000fe20000004100 */
[----:B------:R-:W-:Y:S01]  /*4770*/  LOP3.LUT R35, R14, 0xff0000, R13, 0xf8, !PT ;  /* 0x00ff00000e237812 */ /* 0x000fe200078ef80d */
[--C-:B------:R-:W-:Y:S01]  /*4780*/  HADD2.F32 R13, -RZ, R4.reuse.H1_H1 ;  /* 0x30000004ff0d7230 */ /* 0x100fe20000004100 */
[----:B------:R-:W-:Y:S01]  /*4790*/  F2FP.F16.E4M3.UNPACK_B R15, R108.H1 ;  /* 0x0000006cff0f723e */ /* 0x000fe200030006ff */
[----:B------:R-:W-:Y:S01]  /*47a0*/  HADD2.F32 R14, -RZ, R5.H1_H1 ;  /* 0x30000005ff0e7230 */ /* 0x000fe20000004100 */
[----:B------:R-:W-:Y:S01]  /*47b0*/  F2FP.F16.E4M3.UNPACK_B R109, R109 ;  /* 0x0000006dff6d723e */ /* 0x000fe200020006ff */
[----:B------:R-:W-:-:S02]  /*47c0*/  HADD2.F32 R4, -RZ, R4.H0_H0 ;  /* 0x20000004ff047230 */ /* 0x000fc40000004100 */
[-C--:B------:R-:W-:Y:S01]  /*47d0*/  FMUL.FTZ R39, R13, R36.reuse ;  /* 0x000000240d277220 */ /* 0x080fe20000410000 */
[----:B------:R-:W-:Y:S02]  /*47e0*/  HADD2.F32 R34, -RZ, R15.H0_H0 ;  /* 0x2000000fff227230 */ /* 0x000fe40000004100 */
[-C--:B------:R-:W-:Y:S01]  /*47f0*/  FMUL.FTZ R40, R14, R37.reuse ;  /* 0x000000250e287220 */ /* 0x080fe20000410000 */
[----:B------:R-:W-:Y:S02]  /*4800*/  HADD2.F32 R5, -RZ, R5.H0_H0 ;  /* 0x20000005ff057230 */ /* 0x000fe40000004100 */
[C---:B------:R-:W-:Y:S01]  /*4810*/  FMUL.FTZ R36, R4.reuse, R36 ;  /* 0x0000002404247220 */ /* 0x040fe20000410000 */
[----:B------:R-:W-:Y:S02]  /*4820*/  HADD2.F32 R15, -RZ, R15.H1_H1 ;  /* 0x3000000fff0f7230 */ /* 0x000fe40000004100 */
[----:B------:R-:W-:Y:S01]  /*4830*/  FFMA.FTZ R4, R4, R34, -R39 ;  /* 0x0000002204047223 */ /* 0x000fe20000010827 */
[----:B------:R-:W-:Y:S01]  /*4840*/  F2FP.F16.E4M3.UNPACK_B R108, R108 ;  /* 0x0000006cff6c723e */ /* 0x000fe200020006ff */
[----:B------:R-:W-:Y:S01]  /*4850*/  FMUL.FTZ R37, R5, R37 ;  /* 0x0000002505257220 */ /* 0x000fe20000410000 */
[----:B------:R-:W-:Y:S01]  /*4860*/  FFMA.FTZ R41, R13, R34, R36 ;  /* 0x000000220d297223 */ /* 0x000fe20000010024 */
        /* <DEDUP_REMOVED lines=19> */
[-C--:B------:R-:W-:Y:S01]  /*49a0*/  FFMA.FTZ R40, R5, R108.reuse, -R34 ;  /* 0x0000006c05287223 */ /* 0x080fe20000010822 */
[----:B------:R-:W-:Y:S01]  /*49b0*/  FFMA.FTZ R109, R12, R108, R109 ;  /* 0x0000006c0c6d7223 */ /* 0x000fe2000001006d */
[----:B------:R-:W-:-:S02]  /*49c0*/  F2FP.F16.E4M3.UNPACK_B R12, R7.H1 ;  /* 0x00000007ff0c723e */ /* 0x000fc400030006ff */
[----:B------:R-:W-:Y:S02]  /*49d0*/  F2FP.SATFINITE.E4M3.F32.PACK_AB_MERGE_C R44, R37, R36, RZ ;  /* 0x00000024252c723e */ /* 0x000fe400048070ff */
        /* <DEDUP_REMOVED lines=25> */
[----:B------:R-:W-:Y:S02]  /*4b70*/  HADD2.F32 R7, -RZ, R7.H1_H1 ;  /* 0x30000007ff077230 */ /* 0x000fe40000004100 */
        /* <DEDUP_REMOVED lines=19> */
.L_x_3116:
[----:B------:R-:W-:Y:S05]  /*4cb0*/  BSYNC B2 ;  /* 0x0000000000027941 */ /* 0x000fea0003800000 */
.L_x_3115:
[----:B----4-:R0:W-:Y:S02]  /*4cc0*/  ST.E.128 desc[UR60][R10.64], R4 ;  /* 0x000000040a007985 */ /* 0x0101e4000c101d3c */
.L_x_3110:
[----:B------:R-:W-:Y:S05]  /*4cd0*/  BSYNC B1 ;  /* 0x0000000000017941 */ /* 0x000fea0003800000 */
.L_x_3109:
[----:B------:R-:W-:-:S03]  /*4ce0*/  UMOV UR4, 0xffffffff ;  /* 0xffffffff00047882 */ /* 0x000fc60000000000 */
[----:B------:R-:W-:Y:S05]  /*4cf0*/  BRA.DIV UR4, `(.L_x_3117) ;  /* 0x0000022204587947 */ /* 0x000fea000b800000 */
[----:B01----:R-:W0:Y:S04]  /*4d00*/  SHFL.IDX PT, R101, R101, 0x2, 0x1c1f ;  /* 0x005c1f0065657f89 */ /* 0x003e2800000e0000 */
[----:B------:R1:W0:Y:S02]  /*4d10*/  SHFL.IDX PT, R14, R100, 0x2, 0x1c1f ;  /* 0x005c1f00640e7f89 */ /* 0x00022400000e0000 */
.L_x_3418:
        /* <DEDUP_REMOVED lines=11> */
[--C-:B------:R-:W-:Y:S02]  /*4dd0*/  SHF.R.U32.HI R13, RZ, 0x8, R31.reuse ;  /* 0x00000008ff0d7819 */ /* 0x100fe4000001161f */
        /* <DEDUP_REMOVED lines=9> */
[----:B------:R-:W-:Y:S02]  /*4e70*/  SHF.L.U32 R12, R34, 0x10, RZ ;  /* 0x00000010220c7819 */ /* 0x000fe400000006ff */
        /* <DEDUP_REMOVED lines=11> */
[--C-:B------:R-:W-:Y:S01]  /*4f30*/  HADD2.F32 R31, -RZ, R30.reuse.H0_H0 ;  /* 0x2000001eff1f7230 */ /* 0x100fe20000004100 */
[----:B------:R-:W-:Y:S01]  /*4f40*/  F2FP.F16.E4M3.UNPACK_B R106, R106 ;  /* 0x0000006aff6a723e */ /* 0x000fe200020006ff */
[--C-:B------:R-:W-:Y:S02]  /*4f50*/  HADD2.F32 R13, -RZ, R5.reuse.H1_H1 ;  /* 0x30000005ff0d7230 */ /* 0x100fe40000004100 */
[C---:B------:R-:W-:Y:S01]  /*4f60*/  FMUL.FTZ R33, R7.reuse, R33 ;  /* 0x0000002107217220 */ /* 0x040fe20000410000 */
[----:B------:R-:W-:Y:S02]  /*4f70*/  HADD2.F32 R5, -RZ, R5.H0_H0 ;  /* 0x20000005ff057230 */ /* 0x000fe40000004100 */
[-C--:B------:R-:W-:Y:S01]  /*4f80*/  FFMA.FTZ R37, R7, R31.reuse, -R36 ;  /* 0x0000001f07257223 */ /* 0x080fe20000010824 */
[----:B------:R-:W-:Y:S02]  /*4f90*/  HADD2.F32 R30, -RZ, R30.H1_H1 ;  /* 0x3000001eff1e7230 */ /* 0x000fe40000004100 */
[-C--:B------:R-:W-:Y:S01]  /*4fa0*/  FMUL.FTZ R36, R13, R34.reuse ;  /* 0x000000220d247220 */ /* 0x080fe20000410000 */
        /* <DEDUP_REMOVED lines=23> */
[----:B------:R-:W-:Y:S01]  /*5120*/  FFMA.FTZ R107, R4, R107, R31 ;  /* 0x0000006b046b7223 */ /* 0x000fe2000001001f */
[----:B------:R-:W-:-:S02]  /*5130*/  F2FP.F16.E4M3.UNPACK_B R5, R15.H1 ;  /* 0x0000000fff05723e */ /* 0x000fc400030006ff */
[-C--:B------:R-:W-:Y:S02]  /*5140*/  F2FP.F16.E4M3.UNPACK_B R31, R35.reuse.H1 ;  /* 0x00000023ff1f723e */ /* 0x080fe400030006ff */
[----:B------:R-:W-:Y:S01]  /*5150*/  F2FP.SATFINITE.E4M3.F32.PACK_AB_MERGE_C R42, R33, R34, RZ ;  /* 0x00000022212a723e */ /* 0x000fe200048070ff */
[----:B------:R-:W-:Y:S01]  /*5160*/  HADD2.F32 R12, -RZ, R5.H1_H1 ;  /* 0x30000005ff0c7230 */ /* 0x000fe20000004100 */
        /* <DEDUP_REMOVED lines=14> */
[C---:B------:R-:W-:Y:S01]  /*5250*/  FMUL.FTZ R39, R5.reuse, R33 ;  /* 0x0000002105277220 */ /* 0x040fe20000410000 */
[----:B------:R-:W-:Y:S01]  /*5260*/  F2FP.F16.E4M3.UNPACK_B R15, R15 ;  /* 0x0000000fff0f723e */ /* 0x000fe200020006ff */
[C---:B------:R-:W-:Y:S01]  /*5270*/  FMUL.FTZ R34, R4.reuse, R33 ;  /* 0x0000002104227220 */ /* 0x040fe20000410000 */
[----:B------:R-:W-:Y:S01]  /*5280*/  F2FP.F16.E4M3.UNPACK_B R6, R6 ;  /* 0x00000006ff06723e */ /* 0x000fe200020006ff */
[-C--:B------:R-:W-:Y:S01]  /*5290*/  FFMA.FTZ R39, R4, R7.reuse, -R39 ;  /* 0x0000000704277223 */ /* 0x080fe20000010827 */
[----:B------:R-:W-:Y:S01]  /*52a0*/  FFMA.FTZ R41, R12, R30, R41 ;  /* 0x0000001e0c297223 */ /* 0x000fe20000010029 */
[----:B------:R-:W-:Y:S01]  /*52b0*/  FFMA.FTZ R34, R5, R7, R34 ;  /* 0x0000000705227223 */ /* 0x000fe20000010022 */
[----:B------:R-:W-:-:S02]  /*52c0*/  HADD2.F32 R5, -RZ, R15.H0_H0 ;  /* 0x2000000fff057230 */ /* 0x000fc40000004100 */
[--C-:B------:R-:W-:Y:S01]  /*52d0*/  HADD2.F32 R4, -RZ, R6.reuse.H0_H0 ;  /* 0x20000006ff047230 */ /* 0x100fe20000004100 */
[----:B------:R-:W-:Y:S01]  /*52e0*/  F2FP.SATFINITE.E4M3.F32.PACK_AB_MERGE_C R40, R41, R40, RZ ;  /* 0x000000282928723e */ /* 0x000fe200048070ff */
[----:B------:R-:W-:Y:S01]  /*52f0*/  HADD2.F32 R15, -RZ, R15.H1_H1 ;  /* 0x3000000fff0f7230 */ /* 0x000fe20000004100 */
[----:B------:R-:W-:Y:S01]  /*5300*/  F2FP.SATFINITE.E4M3.F32.PACK_AB_MERGE_C R34, R34, R39, RZ ;  /* 0x000000272222723e */ /* 0x000fe200048070ff */
[----:B------:R-:W-:Y:S02]  /*5310*/  HADD2.F32 R30, -RZ, R31.H0_H0 ;  /* 0x2000001fff1e7230 */ /* 0x000fe40000004100 */
[----:B------:R-:W-:Y:S02]  /*5320*/  HADD2.F32 R6, -RZ, R6.H1_H1 ;  /* 0x30000006ff067230 */ /* 0x000fe40000004100 */
[----:B------:R-:W-:Y:S02]  /*5330*/  HADD2.F32 R35, -RZ, R35.H0_H0 ;  /* 0x20000023ff237230 */ /* 0x000fe40000004100 */
[----:B------:R-:W-:-:S02]  /*5340*/  HADD2.F32 R12, -RZ, R13.H0_H0 ;  /* 0x2000000dff0c7230 */ /* 0x000fc40000004100 */
[----:B------:R-:W-:Y:S02]  /*5350*/  HADD2.F32 R7, -RZ, R32.H0_H0 ;  /* 0x20000020ff077230 */ /* 0x000fe40000004100 */
[-C--:B------:R-:W-:Y:S01]  /*5360*/  FMUL.FTZ R32, R15, R30.reuse ;  /* 0x0000001e0f207220 */ /* 0x080fe20000410000 */
[-C--:B------:R-:W-:Y:S01]  /*5370*/  FMUL.FTZ R13, R6, R35.reuse ;  /* 0x00000023060d7220 */ /* 0x080fe20000410000 */
[C---:B------:R-:W-:Y:S01]  /*5380*/  FMUL.FTZ R30, R5.reuse, R30 ;  /* 0x0000001e051e7220 */ /* 0x040fe20000410000 */
[C---:B------:R-:W-:Y:S01]  /*5390*/  FMUL.FTZ R35, R4.reuse, R35 ;  /* 0x0000002304237220 */ /* 0x040fe20000410000 */
[-C--:B------:R-:W-:Y:S01]  /*53a0*/  FFMA.FTZ R32, R5, R12.reuse, -R32 ;  /* 0x0000000c05207223 */ /* 0x080fe20000010820 */
[-C--:B------:R-:W-:Y:S01]  /*53b0*/  FFMA.FTZ R13, R4, R7.reuse, -R13 ;  /* 0x00000007040d7223 */ /* 0x080fe2000001080d */
[----:B------:R-:W-:Y:S01]  /*53c0*/  FFMA.FTZ R15, R15, R12, R30 ;  /* 0x0000000c0f0f7223 */ /* 0x000fe2000001001e */
[----:B------:R-:W-:Y:S01]  /*53d0*/  FFMA.FTZ R6, R6, R7, R35 ;  /* 0x0000000706067223 */ /* 0x000fe20000010023 */
[----:B------:R-:W-:-:S02]  /*53e0*/  F2FP.SATFINITE.E4M3.F32.PACK_AB_MERGE_C R5, R38, R37, R43 ;  /* 0x000000252605723e */ /* 0x000fc4000480702b */
[----:B------:R-:W-:Y:S02]  /*53f0*/  F2FP.SATFINITE.E4M3.F32.PACK_AB_MERGE_C R4, R107, R36, R42 ;  /* 0x000000246b04723e */ /* 0x000fe4000480702a */
[----:B------:R-:W-:Y:S02]  /*5400*/  F2FP.SATFINITE.E4M3.F32.PACK_AB_MERGE_C R6, R6, R13, R34 ;  /* 0x0000000d0606723e */ /* 0x000fe40004807022 */
[----:B------:R-:W-:-:S07]  /*5410*/  F2FP.SATFINITE.E4M3.F32.PACK_AB_MERGE_C R7, R15, R32, R40 ;  /* 0x000000200f07723e */ /* 0x000fce0004807028 */
.L_x_3122:
[----:B------:R-:W-:Y:S05]  /*5420*/  BSYNC B2 ;  /* 0x0000000000027941 */ /* 0x000fea0003800000 */
.L_x_3121:
[----:B-1----:R0:W-:Y:S02]  /*5430*/  ST.E.128 desc[UR60][R10.64], R4 ;  /* 0x000000040a007985 */ /* 0x0021e4000c101d3c */
.L_x_3120:
[----:B------:R-:W-:Y:S05]  /*5440*/  BSYNC B1 ;  /* 0x0000000000017941 */ /* 0x000fea0003800000 */
.L_x_3119:
        /* <DEDUP_REMOVED lines=113> */
.L_x_3124:
[----:B------:R-:W-:Y:S05]  /*5b60*/  BSYNC B1 ;  /* 0x0000000000017941 */ /* 0x000fea0003800000 */
.L_x_3123:
[----:B----4-:R0:W-:Y:S01]  /*5b70*/  ST.E.128 desc[UR60][R10.64], R4 ;  /* 0x000000040a007985 */ /* 0x0101e2000c101d3c */
[----:B------:R-:W-:Y:S05]  /*5b80*/  BRA `(.L_x_3118) ;  /* 0x0000003800007947 */ /* 0x000fea0003800000 */
.L_x_3089:
[----:B------:R-:W2:Y:S01]  /*5b90*/  LDL R9, [R1+0x8] ;  /* 0x0000080001097983 */ /* 0x000ea20000100800 */
[C---:B------:R-:W-:Y:S01]  /*5ba0*/  VIADD R8, R191.reuse, 0x40 ;  /* 0x00000040bf087836 */ /* 0x040fe20000000000 */
        /* <DEDUP_REMOVED lines=11> */
[----:B------:R-:W3:Y:S01]  /*5c60*/  @!P4 LDC.64 R34, c[0x0][0x400] ;  /* 0x00010000ff22cb82 */ /* 0x000ee20000000a00 */
[----:B-1----:R-:W-:-:S04]  /*5c70*/  @!P4 IADD3 R32, P2, P5, R48, R32, R4 ;  /* 0x000000203020c210 */ /* 0x002fc80007d5e004 */
[----:B------:R-:W-:Y:S02]  /*5c80*/  @!P4 IADD3.X R33, R66, R33, R86, P2, P5 ;  /* 0x000000214221c210 */ /* 0x000fe400017ea456 */
[----:B---3--:R-:W-:-:S04]  /*5c90*/  @!P4 IADD3 R34, P2, P5, R54, R34, R6 ;  /* 0x000000223622c210 */ /* 0x008fc80007d5e006 */
[----:B------:R-:W-:Y:S02]  /*5ca0*/  @!P4 IADD3.X R35, R64, R35, R98, P2, P5 ;  /* 0x000000234023c210 */ /* 0x000fe400017ea462 */
[----:B------:R-:W-:Y:S02]  /*5cb0*/  ISETP.GE.AND P2, PT, R8, R95, PT ;  /* 0x0000005f0800720c */ /* 0x000fe40003f46270 */
[----:B------:R-:W-:Y:S02]  /*5cc0*/  CS2R R38, SRZ ;  /* 0x0000000000267805 */ /* 0x000fe4000001ff00 */
[----:B------:R-:W-:Y:S01]  /*5cd0*/  CS2R R36, SRZ ;  /* 0x0000000000247805 */ /* 0x000fe2000001ff00 */
[----:B------:R1:W3:Y:S01]  /*5ce0*/  @!P4 LDG.E.128 R28, desc[UR60][R34.64] ;  /* 0x0000003c221cc981 */ /* 0x0002e2000c1e1d00 */
[----:B------:R-:W-:-:S13]  /*5cf0*/  ISETP.GE.OR P2, PT, R16, R102, P2 ;  /* 0x000000661000720c */ /* 0x000fda0001746670 */
[----:B------:R-:W-:-:S04]  /*5d00*/  @!P2 IADD3 R5, P5, P6, R48, R80, R4 ;  /* 0x000000503005a210 */ /* 0x000fc80007ebe004 */
[----:B------:R-:W-:Y:S02]  /*5d10*/  @!P2 IADD3.X R10, R66, R82, R86, P5, P6 ;  /* 0x00000052420aa210 */ /* 0x000fe40002fec456 */
[----:B-1----:R-:W-:Y:S02]  /*5d20*/  CS2R R34, SRZ ;  /* 0x0000000000227805 */ /* 0x002fe4000001ff00 */
[----:B------:R-:W-:Y:S02]  /*5d30*/  CS2R R42, SRZ ;  /* 0x00000000002a7805 */ /* 0x000fe4000001ff00 */
[----:B------:R-:W-:Y:S02]  /*5d40*/  CS2R R40, SRZ ;  /* 0x0000000000287805 */ /* 0x000fe4000001ff00 */
[----:B------:R-:W-:Y:S02]  /*5d50*/  CS2R R46, SRZ ;  /* 0x00000000002e7805 */ /* 0x000fe4000001ff00 */
[----:B------:R-:W-:-:S02]  /*5d60*/  CS2R R44, SRZ ;  /* 0x00000000002c7805 */ /* 0x000fc4000001ff00 */
[----:B--2---:R-:W-:Y:S02]  /*5d70*/  R2UR UR4, R9 ;  /* 0x00000000090472ca */ /* 0x004fe400000e0000 */
[----:B------:R-:W-:-:S04]  /*5d80*/  @!P3 IADD3 R9, P5, P6, R54, R6, R76 ;  /* 0x000000063609b210 */ /* 0x000fc80007ebe04c */
[----:B------:R-:W-:Y:S02]  /*5d90*/  @!P3 IADD3.X R8, R64, R98, R78, P5, P6 ;  /* 0x000000624008b210 */ /* 0x000fe40002fec44e */
[----:B------:R-:W-:-:S04]  /*5da0*/  @!P2 IADD3 R7, P5, P6, R54, R75, R6 ;  /* 0x0000004b3607a210 */ /* 0x000fc80007ebe006 */
[----:B------:R-:W-:Y:S02]  /*5db0*/  @!P2 IADD3.X R4, R64, R77, R98, P5, P6 ;  /* 0x0000004d4004a210 */ /* 0x000fe40002fec462 */
[----:B0-----:R-:W-:-:S05]  /*5dc0*/  @!P3 IADD3 R12, P5, R11, R12, RZ ;  /* 0x0000000c0b0cb210 */ /* 0x001fca0007fbe0ff */
[----:B------:R-:W-:Y:S02]  /*5dd0*/  @!P3 IMAD.X R13, R14, 0x1, R13, P5 ;  /* 0x000000010e0db824 */ /* 0x000fe400028e060d */
[----:B------:R-:W0:Y:S02]  /*5de0*/  @!P3 LDC.64 R14, c[0x0][0x400] ;  /* 0x00010000ff0ebb82 */ /* 0x000e240000000a00 */
[----:B0-----:R-:W-:-:S04]  /*5df0*/  @!P3 IADD3 R14, P5, R9, R14, RZ ;  /* 0x0000000e090eb210 */ /* 0x001fc80007fbe0ff */
[----:B------:R-:W-:Y:S02]  /*5e00*/  @!P3 IADD3.X R15, R8, R15, RZ, P5, !PT ;  /* 0x0000000f080fb210 */ /* 0x000fe40002ffe4ff */
[----:B------:R-:W0:Y:S03]  /*5e10*/  @!P2 LDC.64 R8, c[0x0][0x3e8] ;  /* 0x0000fa00ff08ab82 */ /* 0x000e260000000a00 */
[----:B------:R-:W2:Y:S01]  /*5e20*/  @!P3 LDG.E.128 R36, desc[UR60][R14.64] ;  /* 0x0000003c0e24b981 */ /* 0x000ea2000c1e1d00 */
        /* <DEDUP_REMOVED lines=13> */
[----:B------:R-:W-:Y:S01]  /*5f00*/  PLOP3.LUT P5, PT, PT, PT, UP0, 0x80, 0x0 ;  /* 0x000000000000781c */ /* 0x000fe20003faf008 */
[----:B---3--:R-:W-:Y:S01]  /*5f10*/  IMAD.MOV.U32 R116, RZ, RZ, R30 ;  /* 0x000000ffff747224 */ /* 0x008fe200078e001e */
[----:B------:R-:W-:Y:S01]  /*5f20*/  ISETP.GE.AND P2, PT, R16, R102, PT ;  /* 0x000000661000720c */ /* 0x000fe20003f46270 */
[----:B------:R-:W-:Y:S02]  /*5f30*/  IMAD.MOV.U32 R118, RZ, RZ, R28 ;  /* 0x000000ffff767224 */ /* 0x000fe400078e001c */
[----:B--2---:R-:W-:Y:S02]  /*5f40*/  IMAD.MOV.U32 R112, RZ, RZ, R38 ;  /* 0x000000ffff707224 */ /* 0x004fe400078e0026 */
[----:B------:R-:W-:Y:S02]  /*5f50*/  IMAD.MOV.U32 R113, RZ, RZ, R36 ;  /* 0x000000ffff717224 */ /* 0x000fe400078e0024 */
[----:B----4-:R-:W-:Y:S02]  /*5f60*/  IMAD.MOV.U32 R102, RZ, RZ, R42 ;  /* 0x000000ffff667224 */ /* 0x010fe400078e002a */
[----:B------:R-:W-:Y:S01]  /*5f70*/  IMAD.MOV.U32 R104, RZ, RZ, R40 ;  /* 0x000000ffff687224 */ /* 0x000fe200078e0028 */
[----:B-----5:R-:W-:Y:S01]  /*5f80*/  MOV R106, R46 ;  /* 0x0000002e006a7202 */ /* 0x020fe20000000f00 */
[----:B------:R-:W-:-:S02]  /*5f90*/  IMAD.MOV.U32 R107, RZ, RZ, R44 ;  /* 0x000000ffff6b7224 */ /* 0x000fc400078e002c */
[----:B------:R-:W-:Y:S02]  /*5fa0*/  IMAD.MOV.U32 R115, RZ, RZ, R6 ;  /* 0x000000ffff737224 */ /* 0x000fe400078e0006 */
[----:B------:R-:W-:Y:S02]  /*5fb0*/  IMAD.MOV.U32 R117, RZ, RZ, R4 ;  /* 0x000000ffff757224 */ /* 0x000fe400078e0004 */
[----:B------:R-:W-:Y:S02]  /*5fc0*/  IMAD.MOV.U32 R109, RZ, RZ, R34 ;  /* 0x000000ffff6d7224 */ /* 0x000fe400078e0022 */
[----:B------:R-:W-:Y:S01]  /*5fd0*/  IMAD.MOV.U32 R111, RZ, RZ, R32 ;  /* 0x000000ffff6f7224 */ /* 0x000fe200078e0020 */
[----:B------:R-:W-:Y:S06]  /*5fe0*/  @!P5 BRA `(.L_x_3125) ;  /* 0x000000000004d947 */ /* 0x000fec0003800000 */
[----:B------:R-:W-:Y:S01]  /*5ff0*/  BPT.TRAP 0x1 ;  /* 0x000000040000795c */ /* 0x000fe20000300000 */
.L_x_3125:
[----:B------:R-:W-:Y:S01]  /*6000*/  IMAD R86, R188, 0x8, R18 ;  /* 0x00000008bc567824 */ /* 0x000fe200078e0212 */
[----:B------:R-:W-:Y:S01]  /*6010*/  SHF.L.U32 R98, R195, 0x1f, RZ ;  /* 0x0000001fc3627819 */ /* 0x000fe200000006ff */
[----:B------:R-:W0:Y:S01]  /*6020*/  LDC R108, c[0x0][0x2f4] ;  /* 0x0000bd00ff6c7b82 */ /* 0x000e220000000800 */
[----:B------:R-:W-:Y:S02]  /*6030*/  BSSY B1, `(.L_x_3126) ;  /* 0x0000003000017945 */ /* 0x000fe40003800000 */
[----:B------:R-:W1:Y:S02]  /*6040*/  SYNCS.PHASECHK.TRANS64.TRYWAIT P3, [R86+URZ+0x22890], R98 ;  /* 0x02289062560075a7 */ /* 0x000e64000806017f */
[----:B-1----:R-:W-:Y:S05]  /*6050*/  @!P3 BRA `(.L_x_3127) ;  /* 0x0000020c00c8b947 */ /* 0x002fea0003800000 */
.L_x_3419:
[----:B------:R-:W-:Y:S05]  /*6060*/  BSYNC B1 ;  /* 0x0000000000017941 */ /* 0x000fea0003800000 */
.L_x_3126:
[----:B------:R-:W-:Y:S01]  /*6070*/  UMOV UR4, 0xffffffff ;  /* 0xffffffff00047882 */ /* 0x000fe20000000000 */
[----:B0-----:R-:W-:Y:S02]  /*6080*/  IMAD.IADD R110, R108, 0x1, -R71 ;  /* 0x000000016c6e7824 */ /* 0x001fe400078e0a47 */
[----:B------:R-:W-:Y:S05]  /*6090*/  BRA.DIV UR4, `(.L_x_3128) ;  /* 0x0000020e04cc7947 */ /* 0x000fea000b800000 */
[----:B------:R0:W2:Y:S04]  /*60a0*/  SHFL.IDX PT, R103, R101, RZ, 0x1c1f ;  /* 0x001c1fff65677589 */ /* 0x0000a800000e0000 */
[----:B------:R0:W3:Y:S02]  /*60b0*/  SHFL.IDX PT, R105, R100, RZ, 0x1c1f ;  /* 0x001c1fff64697589 */ /* 0x0000e400000e0000 */
.L_x_3423:
        /* <DEDUP_REMOVED lines=22> */
[----:B---3--:R-:W-:Y:S01]  /*6220*/  IMAD.MOV.U32 R30, RZ, RZ, R12 ;  /* 0x000000ffff1e7224 */ /* 0x008fe200078e000c */
[----:B------:R-:W-:Y:S01]  /*6230*/  LOP3.LUT R4, R5, 0xff0000ff, RZ, 0xc0, !PT ;  /* 0xff0000ff05047812 */ /* 0x000fe200078ec0ff */
[----:B--2---:R-:W-:Y:S01]  /*6240*/  IMAD.MOV.U32 R28, RZ, RZ, R8 ;  /* 0x000000ffff1c7224 */ /* 0x004fe200078e0008 */
[----:B------:R-:W-:Y:S01]  /*6250*/  SHF.R.U32.HI R126, RZ, 0x10, R5 ;  /* 0x00000010ff7e7819 */ /* 0x000fe20000011605 */
[----:B------:R-:W-:Y:S01]  /*6260*/  IMAD.SHL.U32 R5, R127, 0x100, RZ ;  /* 0x000001007f057824 */ /* 0x000fe200078e00ff */
[----:B------:R-:W-:Y:S02]  /*6270*/  SHF.R.U32.HI R123, RZ, 0x8, R7 ;  /* 0x00000008ff7b7819 */ /* 0x000fe40000011607 */
[----:B------:R-:W-:Y:S02]  /*6280*/  SHF.R.U32.HI R120, RZ, 0x8, R31 ;  /* 0x00000008ff787819 */ /* 0x000fe4000001161f */
[----:B------:R-:W-:-:S02]  /*6290*/  LOP3.LUT R6, R7, 0xff0000ff, RZ, 0xc0, !PT ;  /* 0xff0000ff07067812 */ /* 0x000fc400078ec0ff */
[----:B------:R-:W-:Y:S01]  /*62a0*/  SHF.R.U32.HI R125, RZ, 0x10, R7 ;  /* 0x00000010ff7d7819 */ /* 0x000fe20000011607 */
[----:B------:R-:W-:Y:S01]  /*62b0*/  IMAD.SHL.U32 R7, R123, 0x100, RZ ;  /* 0x000001007b077824 */ /* 0x000fe200078e00ff */
[----:B------:R-:W-:Y:S01]  /*62c0*/  LOP3.LUT R4, R4, 0xff00, R5, 0xf8, !PT ;  /* 0x0000ff0004047812 */ /* 0x000fe200078ef805 */
[----:B------:R-:W-:Y:S01]  /*62d0*/  IMAD.SHL.U32 R12, R120, 0x100, RZ ;  /* 0x00000100780c7824 */ /* 0x000fe200078e00ff */
[--C-:B------:R-:W-:Y:S01]  /*62e0*/  SHF.R.U32.HI R122, RZ, 0x8, R29.reuse ;  /* 0x00000008ff7a7819 */ /* 0x100fe2000001161d */
[----:B------:R-:W-:Y:S01]  /*62f0*/  IMAD.U32 R5, R126, 0x10000, RZ ;  /* 0x000100007e057824 */ /* 0x000fe200078e00ff */
[----:B------:R-:W-:Y:S02]  /*6300*/  LOP3.LUT R119, R29, 0xff0000ff, RZ, 0xc0, !PT ;  /* 0xff0000ff1d777812 */ /* 0x000fe400078ec0ff */
[----:B------:R-:W-:Y:S02]  /*6310*/  SHF.R.U32.HI R121, RZ, 0x10, R29 ;  /* 0x00000010ff797819 */ /* 0x000fe4000001161d */
[----:B------:R-:W-:-:S02]  /*6320*/  LOP3.LUT R29, R31, 0xff0000ff, RZ, 0xc0, !PT ;  /* 0xff0000ff1f1d7812 */ /* 0x000fc400078ec0ff */
[----:B------:R-:W-:Y:S02]  /*6330*/  LOP3.LUT R7, R6, 0xff00, R7, 0xf8, !PT ;  /* 0x0000ff0006077812 */ /* 0x000fe400078ef807 */
[----:B------:R-:W-:Y:S02]  /*6340*/  SHF.R.U32.HI R124, RZ, 0x10, R31 ;  /* 0x00000010ff7c7819 */ /* 0x000fe4000001161f */
[----:B------:R-:W-:Y:S02]  /*6350*/  LOP3.LUT R123, R29, 0xff00, R12, 0xf8, !PT ;  /* 0x0000ff001d7b7812 */ /* 0x000fe400078ef80c */
[----:B------:R-:W-:Y:S01]  /*6360*/  LOP3.LUT R6, R4, 0xff0000, R5, 0xf8, !PT ;  /* 0x00ff000004067812 */ /* 0x000fe200078ef805 */
[----:B------:R-:W-:Y:S01]  /*6370*/  IMAD.U32 R4, R125, 0x10000, RZ ;  /* 0x000100007d047824 */ /* 0x000fe200078e00ff */
[----:B------:R-:W-:Y:S01]  /*6380*/  SHF.L.U32 R8, R122, 0x8, RZ ;  /* 0x000000087a087819 */ /* 0x000fe200000006ff */
[----:B------:R-:W-:Y:S01]  /*6390*/  IMAD.U32 R124, R124, 0x10000, RZ ;  /* 0x000100007c7c7824 */ /* 0x000fe200078e00ff */
[----:B------:R-:W-:-:S02]  /*63a0*/  F2FP.F16.E4M3.UNPACK_B R120, R118.H1 ;  /* 0x00000076ff78723e */ /* 0x000fc400030006ff */
[----:B------:R-:W-:Y:S02]  /*63b0*/  F2FP.F16.E4M3.UNPACK_B R31, R30.H1 ;  /* 0x0000001eff1f723e */ /* 0x000fe400030006ff */
[----:B------:R-:W-:Y:S01]  /*63c0*/  F2FP.F16.E4M3.UNPACK_B R29, R28.H1 ;  /* 0x0000001cff1d723e */ /* 0x000fe200030006ff */
[----:B------:R-:W-:Y:S01]  /*63d0*/  HADD2.F32 R5, -RZ, R120.H0_H0 ;  /* 0x20000078ff057230 */ /* 0x000fe20000004100 */
[----:B------:R-:W-:Y:S01]  /*63e0*/  LOP3.LUT R122, R119, 0xff00, R8, 0xf8, !PT ;  /* 0x0000ff00777a7812 */ /* 0x000fe200078ef808 */
[----:B------:R-:W-:Y:S01]  /*63f0*/  HADD2.F32 R12, -RZ, R31.H0_H0 ;  /* 0x2000001fff0c7230 */ /* 0x000fe20000004100 */
[----:B------:R-:W-:Y:S01]  /*6400*/  LOP3.LUT R4, R7, 0xff0000, R4, 0xf8, !PT ;  /* 0x00ff000007047812 */ /* 0x000fe200078ef804 */
[----:B------:R-:W-:Y:S01]  /*6410*/  HADD2.F32 R8, -RZ, R29.H0_H0 ;  /* 0x2000001dff087230 */ /* 0x000fe20000004100 */
[----:B------:R-:W-:Y:S01]  /*6420*/  F2FP.F16.E4M3.UNPACK_B R119, R117.H1 ;  /* 0x00000075ff77723e */ /* 0x000fe200030006ff */
[----:B------:R-:W-:Y:S02]  /*6430*/  IMAD.U32 R7, R121, 0x10000, RZ ;  /* 0x0001000079077824 */ /* 0x000fe400078e00ff */
[----:B------:R-:W-:Y:S01]  /*6440*/  FMUL.FTZ R125, R12, R5 ;  /* 0x000000050c7d7220 */ /* 0x000fe20000410000 */
[----:B------:R-:W-:-:S02]  /*6450*/  HADD2.F32 R31, -RZ, R31.H1_H1 ;  /* 0x3000001fff1f7230 */ /* 0x000fc40000004100 */
[----:B------:R-:W-:Y:S01]  /*6460*/  FMUL.FTZ R127, R8, R5 ;  /* 0x00000005087f7220 */ /* 0x000fe20000410000 */
[----:B------:R-:W-:Y:S01]  /*6470*/  LOP3.LUT R5, R123, 0xff0000, R124, 0xf8, !PT ;  /* 0x00ff00007b057812 */ /* 0x000fe200078ef87c */
[--C-:B------:R-:W-:Y:S01]  /*6480*/  HADD2.F32 R121, -RZ, R119.reuse.H0_H0 ;  /* 0x20000077ff797230 */ /* 0x100fe20000004100 */
[----:B------:R-:W-:Y:S01]  /*6490*/  LOP3.LUT R7, R122, 0xff0000, R7, 0xf8, !PT ;  /* 0x00ff00007a077812 */ /* 0x000fe200078ef807 */
[----:B------:R-:W-:Y:S01]  /*64a0*/  HADD2.F32 R122, -RZ, R119.H1_H1 ;  /* 0x30000077ff7a7230 */ /* 0x000fe20000004100 */
[----:B------:R-:W-:Y:S01]  /*64b0*/  F2FP.F16.E4M3.UNPACK_B R119, R118 ;  /* 0x00000076ff77723e */ /* 0x000fe200020006ff */
[----:B------:R-:W-:Y:S01]  /*64c0*/  HADD2.F32 R124, -RZ, R120.H1_H1 ;  /* 0x30000078ff7c7230 */ /* 0x000fe20000004100 */
[----:B------:R-:W-:Y:S01]  /*64d0*/  F2FP.F16.E4M3.UNPACK_B R120, R117 ;  /* 0x00000075ff78723e */ /* 0x000fe200020006ff */
[----:B------:R-:W-:Y:S01]  /*64e0*/  HADD2.F32 R29, -RZ, R29.H1_H1 ;  /* 0x3000001dff1d7230 */ /* 0x000fe20000004100 */
[----:B------:R-:W-:Y:S01]  /*64f0*/  F2FP.F16.E4M3.UNPACK_B R30, R30 ;  /* 0x0000001eff1e723e */ /* 0x000fe200020006ff */
[----:B------:R-:W-:Y:S01]  /*6500*/  HADD2.F32 R123, -RZ, R119.H0_H0 ;  /* 0x20000077ff7b7230 */ /* 0x000fe20000004100 */
[----:B------:R-:W-:Y:S01]  /*6510*/  F2FP.F16.E4M3.UNPACK_B R117, R28 ;  /* 0x0000001cff75723e */ /* 0x000fe200020006ff */
[-C--:B------:R-:W-:Y:S01]  /*6520*/  FMUL.FTZ R126, R31, R124.reuse ;  /* 0x0000007c1f7e7220 */ /* 0x080fe20000410000 */
[----:B------:R-:W-:Y:S01]  /*6530*/  FMUL.FTZ R124, R29, R124 ;  /* 0x0000007c1d7c7220 */ /* 0x000fe20000410000 */
[----:B------:R-:W-:-:S02]  /*6540*/  HADD2.F32 R118, -RZ, R30.H0_H0 ;  /* 0x2000001eff767230 */ /* 0x000fc40000004100 */
[-C--:B------:R-:W-:Y:S01]  /*6550*/  FFMA.FTZ R8, R8, R121.reuse, -R125 ;  /* 0x0000007908087223 */ /* 0x080fe2000001087d */
[----:B------:R-:W-:Y:S02]  /*6560*/  HADD2.F32 R28, -RZ, R117.H0_H0 ;  /* 0x20000075ff1c7230 */ /* 0x000fe40000004100 */
[----:B------:R-:W-:Y:S01]  /*6570*/  FFMA.FTZ R12, R12, R121, R127 ;  /* 0x000000790c0c7223 */ /* 0x000fe2000001007f */
[-C--:B------:R-:W-:Y:S01]  /*6580*/  FFMA.FTZ R29, R29, R122.reuse, -R126 ;  /* 0x0000007a1d1d7223 */ /* 0x080fe2000001087e */
[----:B------:R-:W-:Y:S01]  /*6590*/  FFMA.FTZ R31, R31, R122, R124 ;  /* 0x0000007a1f1f7223 */ /* 0x000fe2000001007c */
[----:B------:R-:W-:Y:S02]  /*65a0*/  HADD2.F32 R121, -RZ, R120.H0_H0 ;  /* 0x20000078ff797230 */ /* 0x000fe40000004100 */
[-C--:B------:R-:W-:Y:S01]  /*65b0*/  FMUL.FTZ R125, R118, R123.reuse ;  /* 0x0000007b767d7220 */ /* 0x080fe20000410000 */
[----:B------:R-:W-:Y:S02]  /*65c0*/  HADD2.F32 R122, -RZ, R119.H1_H1 ;  /* 0x30000077ff7a7230 */ /* 0x000fe40000004100 */
[----:B------:R-:W-:Y:S01]  /*65d0*/  FMUL.FTZ R123, R28, R123 ;  /* 0x0000007b1c7b7220 */ /* 0x000fe20000410000 */
[----:B------:R-:W-:-:S02]  /*65e0*/  HADD2.F32 R119, -RZ, R30.H1_H1 ;  /* 0x3000001eff777230 */ /* 0x000fc40000004100 */
[-C--:B------:R-:W-:Y:S01]  /*65f0*/  FFMA.FTZ R28, R28, R121.reuse, -R125 ;  /* 0x000000791c1c7223 */ /* 0x080fe2000001087d */
[----:B------:R-:W-:Y:S02]  /*6600*/  HADD2.F32 R117, -RZ, R117.H1_H1 ;  /* 0x30000075ff757230 */ /* 0x000fe40000004100 */
[----:B------:R-:W-:Y:S01]  /*6610*/  FFMA.FTZ R30, R118, R121, R123 ;  /* 0x00000079761e7223 */ /* 0x000fe2000001007b */
[----:B------:R-:W-:Y:S02]  /*6620*/  HADD2.F32 R120, -RZ, R120.H1_H1 ;  /* 0x30000078ff787230 */ /* 0x000fe40000004100 */
[----:B------:R-:W-:Y:S01]  /*6630*/  FMUL.FTZ R118, R119, R122 ;  /* 0x0000007a77767220 */ /* 0x000fe20000410000 */
        /* <DEDUP_REMOVED lines=9> */
[----:B------:R-:W-:Y:S01]  /*66d0*/  HADD2.F32 R125, -RZ, R123.H0_H0 ;  /* 0x2000007bff7d7230 */ /* 0x000fe20000004100 */
[----:B------:R-:W-:Y:S01]  /*66e0*/  F2FP.F16.E4M3.UNPACK_B R10, R10 ;  /* 0x0000000aff0a723e */ /* 0x000fe200020006ff */
[----:B------:R-:W-:Y:S02]  /*66f0*/  HADD2.F32 R120, -RZ, R118.H0_H0 ;  /* 0x20000076ff787230 */ /* 0x000fe40000004100 */
[-C--:B------:R-:W-:Y:S01]  /*6700*/  FMUL.FTZ R129, R122, R127.reuse ;  /* 0x0000007f7a817220 */ /* 0x080fe20000410000 */
[----:B------:R-:W-:Y:S01]  /*6710*/  HADD2.F32 R124, -RZ, R124.H1_H1 ;  /* 0x3000007cff7c7230 */ /* 0x000fe20000004100 */
[----:B------:R-:W-:Y:S01]  /*6720*/  F2FP.SATFINITE.E4M3.F32.PACK_AB_MERGE_C R8, R29, R8, RZ ;  /* 0x000000081d08723e */ /* 0x000fe200048070ff */
[----:B------:R-:W-:Y:S02]  /*6730*/  HADD2.F32 R121, -RZ, R121.H1_H1 ;  /* 0x30000079ff797230 */ /* 0x000fe40000004100 */
[----:B------:R-:W-:Y:S01]  /*6740*/  FMUL.FTZ R127, R120, R127 ;  /* 0x0000007f787f7220 */ /* 0x000fe20000410000 */
[----:B------:R-:W-:-:S02]  /*6750*/  HADD2.F32 R118, -RZ, R118.H1_H1 ;  /* 0x30000076ff767230 */ /* 0x000fc40000004100 */
[----:B------:R-:W-:Y:S01]  /*6760*/  FFMA.FTZ R129, R120, R125, -R129 ;  /* 0x0000007d78817223 */ /* 0x000fe20000010881 */
[----:B------:R-:W-:Y:S02]  /*6770*/  HADD2.F32 R123, -RZ, R123.H1_H1 ;  /* 0x3000007bff7b7230 */ /* 0x000fe40000004100 */
[----:B------:R-:W-:Y:S01]  /*6780*/  FMUL.FTZ R131, R121, R124 ;  /* 0x0000007c79837220 */ /* 0x000fe20000410000 */
[----:B------:R-:W-:Y:S01]  /*6790*/  F2FP.F16.E4M3.UNPACK_B R120, R116 ;  /* 0x00000074ff78723e */ /* 0x000fe200020006ff */
[C---:B------:R-:W-:Y:S01]  /*67a0*/  FMUL.FTZ R128, R118.reuse, R124 ;  /* 0x0000007c76807220 */ /* 0x040fe20000410000 */
[----:B------:R-:W-:Y:S01]  /*67b0*/  F2FP.F16.E4M3.UNPACK_B R116, R14 ;  /* 0x0000000eff74723e */ /* 0x000fe200020006ff */
[----:B------:R-:W-:Y:S01]  /*67c0*/  FFMA.FTZ R126, R118, R123, -R131 ;  /* 0x0000007b767e7223 */ /* 0x000fe20000010883 */
[----:B------:R-:W-:Y:S01]  /*67d0*/  FFMA.FTZ R124, R122, R125, R127 ;  /* 0x0000007d7a7c7223 */ /* 0x000fe2000001007f */
[----:B------:R-:W-:Y:S01]  /*67e0*/  F2FP.F16.E4M3.UNPACK_B R118, R115 ;  /* 0x00000073ff76723e */ /* 0x000fe200020006ff */
[----:B------:R-:W-:-:S02]  /*67f0*/  HADD2.F32 R122, -RZ, R120.H0_H0 ;  /* 0x20000078ff7a7230 */ /* 0x000fc40000004100 */
[----:B------:R-:W-:Y:S01]  /*6800*/  FFMA.FTZ R131, R121, R123, R128 ;  /* 0x0000007b79837223 */ /* 0x000fe20000010080 */
[----:B------:R-:W-:Y:S01]  /*6810*/  HADD2.F32 R115, -RZ, R116.H0_H0 ;  /* 0x20000074ff737230 */ /* 0x000fe20000004100 */
[----:B------:R-:W-:Y:S01]  /*6820*/  F2FP.SATFINITE.E4M3.F32.PACK_AB_MERGE_C R12, R31, R12, RZ ;  /* 0x0000000c1f0c723e */ /* 0x000fe200048070ff */
[----:B------:R-:W-:Y:S01]  /*6830*/  HADD2.F32 R14, -RZ, R10.H0_H0 ;  /* 0x2000000aff0e7230 */ /* 0x000fe20000004100 */
[----:B------:R-:W-:Y:S01]  /*6840*/  F2FP.F16.E4M3.UNPACK_B R31, R13 ;  /* 0x0000000dff1f723e */ /* 0x000fe200020006ff */
[----:B------:R-:W-:Y:S02]  /*6850*/  HADD2.F32 R123, -RZ, R120.H1_H1 ;  /* 0x30000078ff7b7230 */ /* 0x000fe40000004100 */
[-C--:B------:R-:W-:Y:S01]  /*6860*/  FMUL.FTZ R125, R115, R122.reuse ;  /* 0x0000007a737d7220 */ /* 0x080fe20000410000 */
[----:B------:R-:W-:Y:S02]  /*6870*/  HADD2.F32 R120, -RZ, R118.H0_H0 ;  /* 0x20000076ff787230 */ /* 0x000fe40000004100 */
[----:B------:R-:W-:Y:S01]  /*6880*/  FMUL.FTZ R122, R14, R122 ;  /* 0x0000007a0e7a7220 */ /* 0x000fe20000410000 */
[----:B------:R-:W-:Y:S01]  /*6890*/  HADD2.F32 R116, -RZ, R116.H1_H1 ;  /* 0x30000074ff747230 */ /* 0x000fe20000004100 */
[----:B------:R-:W-:Y:S01]  /*68a0*/  F2FP.F16.E4M3.UNPACK_B R29, R9 ;  /* 0x00000009ff1d723e */ /* 0x000fe200020006ff */
[----:B------:R-:W-:-:S02]  /*68b0*/  HADD2.F32 R10, -RZ, R10.H1_H1 ;  /* 0x3000000aff0a7230 */ /* 0x000fc40000004100 */
[-C--:B------:R-:W-:Y:S01]  /*68c0*/  FFMA.FTZ R125, R14, R120.reuse, -R125 ;  /* 0x000000780e7d7223 */ /* 0x080fe2000001087d */
[----:B------:R-:W-:Y:S01]  /*68d0*/  FFMA.FTZ R14, R115, R120, R122 ;  /* 0x00000078730e7223 */ /* 0x000fe2000001007a */
[----:B------:R-:W-:Y:S01]  /*68e0*/  F2FP.F16.E4M3.UNPACK_B R120, R7 ;  /* 0x00000007ff78723e */ /* 0x000fe200020006ff */
[----:B------:R-:W-:Y:S01]  /*68f0*/  HADD2.F32 R121, -RZ, R118.H1_H1 ;  /* 0x30000076ff797230 */ /* 0x000fe20000004100 */
[----:B------:R-:W-:Y:S01]  /*6900*/  F2FP.SATFINITE.E4M3.F32.PACK_AB_MERGE_C R8, R117, R28, R8 ;  /* 0x0000001c7508723e */ /* 0x000fe20004807008 */
[-C--:B------:R-:W-:Y:S01]  /*6910*/  FMUL.FTZ R127, R116, R123.reuse ;  /* 0x0000007b747f7220 */ /* 0x080fe20000410000 */
[----:B------:R-:W-:Y:S01]  /*6920*/  F2FP.SATFINITE.E4M3.F32.PACK_AB_MERGE_C R12, R119, R30, R12 ;  /* 0x0000001e770c723e */ /* 0x000fe2000480700c */
[C---:B------:R-:W-:Y:S01]  /*6930*/  FMUL.FTZ R123, R10.reuse, R123 ;  /* 0x0000007b0a7b7220 */ /* 0x040fe20000410000 */
[----:B------:R-:W-:Y:S01]  /*6940*/  F2FP.F16.E4M3.UNPACK_B R117, R6 ;  /* 0x00000006ff75723e */ /* 0x000fe200020006ff */
[----:B------:R-:W-:Y:S02]  /*6950*/  HADD2.F32 R115, -RZ, R31.H0_H0 ;  /* 0x2000001fff737230 */ /* 0x000fe40000004100 */
[----:B------:R-:W-:Y:S01]  /*6960*/  FFMA.FTZ R10, R10, R121, -R127 ;  /* 0x000000790a0a7223 */ /* 0x000fe2000001087f */
[----:B------:R-:W-:-:S02]  /*6970*/  HADD2.F32 R30, -RZ, R120.H0_H0 ;  /* 0x20000078ff1e7230 */ /* 0x000fc40000004100 */
[----:B------:R-:W-:Y:S01]  /*6980*/  FFMA.FTZ R123, R116, R121, R123 ;  /* 0x00000079747b7223 */ /* 0x000fe2000001007b */
[----:B------:R-:W-:Y:S01]  /*6990*/  HADD2.F32 R28, -RZ, R29.H0_H0 ;  /* 0x2000001dff1c7230 */ /* 0x000fe20000004100 */
[----:B------:R-:W-:Y:S01]  /*69a0*/  F2FP.F16.E4M3.UNPACK_B R13, R13.H1 ;  /* 0x0000000dff0d723e */ /* 0x000fe200030006ff */
[----:B------:R-:W-:Y:S02]  /*69b0*/  HADD2.F32 R118, -RZ, R117.H0_H0 ;  /* 0x20000075ff767230 */ /* 0x000fe40000004100 */
[-C--:B------:R-:W-:Y:S01]  /*69c0*/  FMUL.FTZ R121, R115, R30.reuse ;  /* 0x0000001e73797220 */ /* 0x080fe20000410000 */
[----:B------:R-:W-:Y:S02]  /*69d0*/  HADD2.F32 R116, -RZ, R31.H1_H1 ;  /* 0x3000001fff747230 */ /* 0x000fe40000004100 */
[C---:B------:R-:W-:Y:S01]  /*69e0*/  FMUL.FTZ R122, R28.reuse, R30 ;  /* 0x0000001e1c7a7220 */ /* 0x040fe20000410000 */
[----:B------:R-:W-:Y:S02]  /*69f0*/  HADD2.F32 R119, -RZ, R120.H1_H1 ;  /* 0x30000078ff777230 */ /* 0x000fe40000004100 */
[----:B------:R-:W-:Y:S01]  /*6a00*/  FFMA.FTZ R28, R28, R118, -R121 ;  /* 0x000000761c1c7223 */ /* 0x000fe20000010879 */
[----:B------:R-:W-:-:S02]  /*6a10*/  HADD2.F32 R30, -RZ, R29.H1_H1 ;  /* 0x3000001dff1e7230 */ /* 0x000fc40000004100 */
[----:B------:R-:W-:Y:S01]  /*6a20*/  FFMA.FTZ R29, R115, R118, R122 ;  /* 0x00000076731d7223 */ /* 0x000fe2000001007a */
[----:B------:R-:W-:Y:S02]  /*6a30*/  HADD2.F32 R117, -RZ, R117.H1_H1 ;  /* 0x30000075ff757230 */ /* 0x000fe40000004100 */
[----:B------:R-:W-:Y:S01]  /*6a40*/  FMUL.FTZ R115, R116, R119 ;  /* 0x0000007774737220 */ /* 0x000fe20000410000 */
[----:B------:R-:W-:Y:S01]  /*6a50*/  F2FP.F16.E4M3.UNPACK_B R118, R7.H1 ;  /* 0x00000007ff76723e */ /* 0x000fe200030006ff */
[C---:B------:R-:W-:Y:S01]  /*6a60*/  FMUL.FTZ R119, R30.reuse, R119 ;  /* 0x000000771e777220 */ /* 0x040fe20000410000 */
[----:B------:R-:W-:Y:S01]  /*6a70*/  F2FP.F16.E4M3.UNPACK_B R31, R9.H1 ;  /* 0x00000009ff1f723e */ /* 0x000fe200030006ff */
[-C--:B------:R-:W-:Y:S01]  /*6a80*/  FFMA.FTZ R9, R30, R117.reuse, -R115 ;  /* 0x000000751e097223 */ /* 0x080fe20000010873 */
[----:B------:R-:W-:Y:S01]  /*6a90*/  F2FP.F16.E4M3.UNPACK_B R6, R6.H1 ;  /* 0x00000006ff06723e */ /* 0x000fe200030006ff */
[----:B------:R-:W-:Y:S01]  /*6aa0*/  FFMA.FTZ R30, R116, R117, R119 ;  /* 0x00000075741e7223 */ /* 0x000fe20000010077 */
[----:B------:R-:W-:Y:S01]  /*6ab0*/  HADD2.F32 R115, -RZ, R13.H0_H0 ;  /* 0x2000000dff737230 */ /* 0x000fe20000004100 */
[----:B------:R-:W-:Y:S01]  /*6ac0*/  F2FP.SATFINITE.E4M3.F32.PACK_AB_MERGE_C R126, R126, R129, RZ ;  /* 0x000000817e7e723e */ /* 0x000fe200048070ff */
[----:B------:R-:W-:Y:S01]  /*6ad0*/  HADD2.F32 R120, -RZ, R118.H0_H0 ;  /* 0x20000076ff787230 */ /* 0x000fe20000004100 */
[----:B------:R-:W-:Y:S01]  /*6ae0*/  F2FP.SATFINITE.E4M3.F32.PACK_AB_MERGE_C R124, R131, R124, RZ ;  /* 0x0000007c837c723e */ /* 0x000fe200048070ff */
[----:B------:R-:W-:Y:S01]  /*6af0*/  HADD2.F32 R7, -RZ, R31.H0_H0 ;  /* 0x2000001fff077230 */ /* 0x000fe20000004100 */
[----:B------:R-:W-:Y:S01]  /*6b00*/  F2FP.SATFINITE.E4M3.F32.PACK_AB_MERGE_C R10, R10, R125, R126 ;  /* 0x0000007d0a0a723e */ /* 0x000fe2000480707e */
[----:B------:R-:W-:-:S02]  /*6b10*/  HADD2.F32 R116, -RZ, R13.H1_H1 ;  /* 0x3000000dff747230 */ /* 0x000fc40000004100 */
[-C--:B------:R-:W-:Y:S01]  /*6b20*/  FMUL.FTZ R122, R115, R120.reuse ;  /* 0x00000078737a7220 */ /* 0x080fe20000410000 */
[----:B------:R-:W-:Y:S02]  /*6b30*/  HADD2.F32 R31, -RZ, R31.H1_H1 ;  /* 0x3000001fff1f7230 */ /* 0x000fe40000004100 */
[----:B------:R-:W-:Y:S01]  /*6b40*/  FMUL.FTZ R120, R7, R120 ;  /* 0x0000007807787220 */ /* 0x000fe20000410000 */
[----:B------:R-:W-:Y:S01]  /*6b50*/  HADD2.F32 R13, -RZ, R118.H1_H1 ;  /* 0x30000076ff0d7230 */ /* 0x000fe20000004100 */
[----:B------:R-:W-:Y:S01]  /*6b60*/  F2FP.SATFINITE.E4M3.F32.PACK_AB_MERGE_C R14, R123, R14, R124 ;  /* 0x0000000e7b0e723e */ /* 0x000fe2000480707c */
[--C-:B------:R-:W-:Y:S01]  /*6b70*/  HADD2.F32 R118, -RZ, R6.reuse.H0_H0 ;  /* 0x20000006ff767230 */ /* 0x100fe20000004100 */
[----:B------:R-:W-:Y:S01]  /*6b80*/  F2FP.F16.E4M3.UNPACK_B R121, R5 ;  /* 0x00000005ff79723e */ /* 0x000fe200020006ff */
[----:B------:R-:W-:Y:S02]  /*6b90*/  HADD2.F32 R117, -RZ, R6.H1_H1 ;  /* 0x30000006ff757230 */ /* 0x000fe40000004100 */
[-C--:B------:R-:W-:Y:S01]  /*6ba0*/  FMUL.FTZ R119, R31, R13.reuse ;  /* 0x0000000d1f777220 */ /* 0x080fe20000410000 */
[C---:B------:R-:W-:Y:S01]  /*6bb0*/  FMUL.FTZ R124, R116.reuse, R13 ;  /* 0x0000000d747c7220 */ /* 0x040fe20000410000 */
[-C--:B------:R-:W-:Y:S01]  /*6bc0*/  FFMA.FTZ R6, R7, R118.reuse, -R122 ;  /* 0x0000007607067223 */ /* 0x080fe2000001087a */
[----:B------:R-:W-:Y:S01]  /*6bd0*/  FFMA.FTZ R7, R115, R118, R120 ;  /* 0x0000007673077223 */ /* 0x000fe20000010078 */
[----:B------:R-:W-:Y:S01]  /*6be0*/  F2FP.F16.E4M3.UNPACK_B R115, R15 ;  /* 0x0000000fff73723e */ /* 0x000fe200020006ff */
        /* <DEDUP_REMOVED lines=29> */
[----:B------:R-:W-:Y:S01]  /*6dc0*/  FFMA.FTZ R130, R31, R119, -R130 ;  /* 0x000000771f827223 */ /* 0x000fe20000010882 */
[----:B------:R-:W-:Y:S01]  /*6dd0*/  HADD2.F32 R118, -RZ, R118.H1_H1 ;  /* 0x30000076ff767230 */ /* 0x000fe20000004100 */
[----:B------:R-:W-:Y:S01]  /*6de0*/  F2FP.SATFINITE.E4M3.F32.PACK_AB_MERGE_C R6, R125, R6, RZ ;  /* 0x000000067d06723e */ /* 0x000fe200048070ff */
[----:B------:R-:W-:Y:S01]  /*6df0*/  HADD2.F32 R13, -RZ, R13.H1_H1 ;  /* 0x3000000dff0d7230 */ /* 0x000fe20000004100 */
[----:B------:R-:W-:Y:S01]  /*6e00*/  F2FP.SATFINITE.E4M3.F32.PACK_AB_MERGE_C R7, R126, R7, RZ ;  /* 0x000000077e07723e */ /* 0x000fe200048070ff */
[----:B------:R-:W-:Y:S02]  /*6e10*/  HADD2.F32 R4, -RZ, R5.H1_H1 ;  /* 0x30000005ff047230 */ /* 0x000fe40000004100 */
[----:B------:R-:W-:Y:S01]  /*6e20*/  FMUL.FTZ R5, R11, R122 ;  /* 0x0000007a0b057220 */ /* 0x000fe20000410000 */
[----:B------:R-:W-:Y:S01]  /*6e30*/  FMUL.FTZ R122, R115, R120 ;  /* 0x00000078737a7220 */ /* 0x000fe20000410000 */
[----:B------:R-:W-:Y:S01]  /*6e40*/  FFMA.FTZ R11, R11, R118, -R132 ;  /* 0x000000760b0b7223 */ /* 0x000fe20000010884 */
[C---:B------:R-:W-:Y:S01]  /*6e50*/  FMUL.FTZ R120, R13.reuse, R120 ;  /* 0x000000780d787220 */ /* 0x040fe20000410000 */
[----:B------:R-:W-:Y:S01]  /*6e60*/  FFMA.FTZ R116, R116, R118, R5 ;  /* 0x0000007674747223 */ /* 0x000fe20000010005 */
[----:B------:R-:W-:Y:S01]  /*6e70*/  FFMA.FTZ R13, R13, R4, -R122 ;  /* 0x000000040d0d7223 */ /* 0x000fe2000001087a */
[----:B------:R-:W-:Y:S01]  /*6e80*/  F2FP.SATFINITE.E4M3.F32.PACK_AB_MERGE_C R9, R9, R28, R6 ;  /* 0x0000001c0909723e */ /* 0x000fe20004807006 */
[----:B------:R-:W-:Y:S01]  /*6e90*/  FFMA.FTZ R115, R115, R4, R120 ;  /* 0x0000000473737223 */ /* 0x000fe20000010078 */
[----:B------:R-:W-:-:S02]  /*6ea0*/  F2FP.SATFINITE.E4M3.F32.PACK_AB_MERGE_C R11, R11, R130, RZ ;  /* 0x000000820b0b723e */ /* 0x000fc400048070ff */
[----:B------:R-:W-:Y:S02]  /*6eb0*/  F2FP.SATFINITE.E4M3.F32.PACK_AB_MERGE_C R116, R116, R123, RZ ;  /* 0x0000007b7474723e */ /* 0x000fe400048070ff */
[----:B------:R-:W-:Y:S02]  /*6ec0*/  F2FP.SATFINITE.E4M3.F32.PACK_AB_MERGE_C R11, R13, R128, R11 ;  /* 0x000000800d0b723e */ /* 0x000fe4000480700b */
[----:B------:R-:W-:Y:S02]  /*6ed0*/  F2FP.SATFINITE.E4M3.F32.PACK_AB_MERGE_C R13, R30, R29, R7 ;  /* 0x0000001d1e0d723e */ /* 0x000fe40004807007 */
[----:B------:R-:W-:-:S07]  /*6ee0*/  F2FP.SATFINITE.E4M3.F32.PACK_AB_MERGE_C R15, R115, R124, R116 ;  /* 0x0000007c730f723e */ /* 0x000fce0004807074 */
.L_x_3132:
[----:B------:R-:W-:Y:S05]  /*6ef0*/  BSYNC B2 ;  /* 0x0000000000027941 */ /* 0x000fea0003800000 */
.L_x_3131:
[----:B------:R-:W-:Y:S01]  /*6f00*/  ISETP.GE.AND P3, PT, R114, R108, PT ;  /* 0x0000006c7200720c */ /* 0x000fe20003f66270 */
[----:B--2---:R4:W-:-:S12]  /*6f10*/  ST.E.128 desc[UR60][R96.64], R8 ;  /* 0x0000000860007985 */ /* 0x0049d8000c101d3c */
[----:B------:R-:W-:-:S04]  /*6f20*/  @!P3 IADD3 R4, P4, R105, R114, RZ ;  /* 0x000000726904b210 */ /* 0x000fc80007f9e0ff */
[----:B------:R-:W-:-:S05]  /*6f30*/  @!P3 LEA.HI.X.SX32 R5, R114, R103, 0x1, P4 ;  /* 0x000000677205b211 */ /* 0x000fca00020f0eff */
[----:B---3--:R4:W-:Y:S04]  /*6f40*/  @!P3 ST.E.128 desc[UR60][R4.64], R12 ;  /* 0x0000000c0400b985 */ /* 0x0089e8000c101d3c */
.L_x_3130:
[----:B------:R-:W-:Y:S05]  /*6f50*/  BSYNC B1 ;  /* 0x0000000000017941 */ /* 0x000fea0003800000 */
.L_x_3129:
[----:B------:R-:W-:-:S03]  /*6f60*/  UMOV UR4, 0xffffffff ;  /* 0xffffffff00047882 */ /* 0x000fc60000000000 */
[----:B------:R-:W-:Y:S05]  /*6f70*/  BRA.DIV UR4, `(.L_x_3133) ;  /* 0x0000020204607947 */ /* 0x000fea000b800000 */
[----:B------:R0:W0:Y:S04]  /*6f80*/  SHFL.IDX PT, R29, R101, 0x1, 0x1c1f ;  /* 0x003c1f00651d7f89 */ /* 0x00002800000e0000 */
[----:B----4-:R4:W0:Y:S02]  /*6f90*/  SHFL.IDX PT, R14, R100, 0x1, 0x1c1f ;  /* 0x003c1f00640e7f89 */ /* 0x01082400000e0000 */
.L_x_3427:
        /* <DEDUP_REMOVED lines=16> */
[----:B------:R-:W-:-:S05]  /*70a0*/  LOP3.LUT R4, R4, R6, RZ, 0x3c, !PT ;  /* 0x0000000604047212 */ /* 0x000fca00078e3cff */
[----:B------:R-:W-:-:S04]  /*70b0*/  IMAD.IADD R7, R207, 0x1, R4 ;  /* 0x00000001cf077824 */ /* 0x000fc800078e0204 */
[----:B------:R-:W-:-:S04]  /*70c0*/  IMAD R7, R188, 0x5000, R7 ;  /* 0x00005000bc077824 */ /* 0x000fc800078e0207 */
[----:B------:R-:W-:Y:S02]  /*70d0*/  IMAD.IADD R8, R18, 0x1, R7 ;  /* 0x0000000112087824 */ /* 0x000fe400078e0207 */
[----:B------:R-:W0:Y:S04]  /*70e0*/  LDS.128 R4, [R5+0x18400] ;  /* 0x0184000005047984 */ /* 0x000e280000000c00 */
[----:B------:R-:W0:Y:S01]  /*70f0*/  LDS.128 R8, [R8+0x18400] ;  /* 0x0184000008087984 */ /* 0x000e220000000c00 */
[----:B------:R-:W-:Y:S05]  /*7100*/  @P2 BRA `(.L_x_3137) ;  /* 0x0000000c00502947 */ /* 0x000fea0003800000 */
[----:B------:R-:W-:Y:S01]  /*7110*/  SHF.R.U32.HI R30, RZ, 0x8, R33 ;  /* 0x00000008ff1e7819 */ /* 0x000fe20000011621 */
[----:B0-----:R-:W-:Y:S01]  /*7120*/  IMAD.MOV.U32 R28, RZ, RZ, R5 ;  /* 0x000000ffff1c7224 */ /* 0x001fe200078e0005 */
[----:B---3--:R-:W-:Y:S02]  /*7130*/  SHF.R.U32.HI R105, RZ, 0x10, R33 ;  /* 0x00000010ff697819 */ /* 0x008fe40000011621 */
[----:B------:R-:W-:Y:S02]  /*7140*/  LOP3.LUT R31, R33, 0xff0000ff, RZ, 0xc0, !PT ;  /* 0xff0000ff211f7812 */ /* 0x000fe400078ec0ff */
[----:B------:R-:W-:Y:S01]  /*7150*/  MOV R33, R4 ;  /* 0x0000000400217202 */ /* 0x000fe20000000f00 */
[----:B------:R-:W-:Y:S01]  /*7160*/  IMAD.SHL.U32 R4, R30, 0x100, RZ ;  /* 0x000001001e047824 */ /* 0x000fe200078e00ff */
[----:B--2---:R-:W-:Y:S01]  /*7170*/  SHF.R.U32.HI R103, RZ, 0x8, R35 ;  /* 0x00000008ff677819 */ /* 0x004fe20000011623 */
[----:B------:R-:W-:Y:S01]  /*7180*/  IMAD.MOV.U32 R30, RZ, RZ, R6 ;  /* 0x000000ffff1e7224 */ /* 0x000fe200078e0006 */
[----:B------:R-:W-:Y:S01]  /*7190*/  SHF.R.U32.HI R34, RZ, 0x8, R39 ;  /* 0x00000008ff227819 */ /* 0x000fe20000011627 */
[----:B------:R-:W-:Y:S01]  /*71a0*/  IMAD.U32 R6, R105, 0x10000, RZ ;  /* 0x0001000069067824 */ /* 0x000fe200078e00ff */
[----:B------:R-:W-:-:S02]  /*71b0*/  SHF.R.U32.HI R114, RZ, 0x10, R35 ;  /* 0x00000010ff727819 */ /* 0x000fc40000011623 */
[----:B------:R-:W-:Y:S01]  /*71c0*/  LOP3.LUT R97, R35, 0xff0000ff, RZ, 0xc0, !PT ;  /* 0xff0000ff23617812 */ /* 0x000fe200078ec0ff */
[----:B------:R-:W-:Y:S01]  /*71d0*/  IMAD.MOV.U32 R35, RZ, RZ, R8 ;  /* 0x000000ffff237224 */ /* 0x000fe200078e0008 */
[--C-:B------:R-:W-:Y:S01]  /*71e0*/  SHF.R.U32.HI R36, RZ, 0x8, R37.reuse ;  /* 0x00000008ff247819 */ /* 0x100fe20000011625 */
[----:B------:R-:W-:Y:S01]  /*71f0*/  IMAD.SHL.U32 R8, R34, 0x100, RZ ;  /* 0x0000010022087824 */ /* 0x000fe200078e00ff */
[----:B------:R-:W-:Y:S01]  /*7200*/  LOP3.LUT R31, R31, 0xff00, R4, 0xf8, !PT ;  /* 0x0000ff001f1f7812 */ /* 0x000fe200078ef804 */
[----:B------:R-:W-:Y:S01]  /*7210*/  IMAD.SHL.U32 R4, R103, 0x100, RZ ;  /* 0x0000010067047824 */ /* 0x000fe200078e00ff */
[----:B------:R-:W-:Y:S01]  /*7220*/  SHF.R.U32.HI R38, RZ, 0x10, R37 ;  /* 0x00000010ff267819 */ /* 0x000fe20000011625 */
[----:B------:R-:W-:Y:S01]  /*7230*/  IMAD.SHL.U32 R5, R36, 0x100, RZ ;  /* 0x0000010024057824 */ /* 0x000fe200078e00ff */
[----:B------:R-:W-:Y:S02]  /*7240*/  LOP3.LUT R32, R37, 0xff0000ff, RZ, 0xc0, !PT ;  /* 0xff0000ff25207812 */ /* 0x000fe400078ec0ff */
[----:B------:R-:W-:-:S02]  /*7250*/  SHF.R.U32.HI R96, RZ, 0x10, R39 ;  /* 0x00000010ff607819 */ /* 0x000fc40000011627 */
[----:B------:R-:W-:Y:S02]  /*7260*/  LOP3.LUT R37, R39, 0xff0000ff, RZ, 0xc0, !PT ;  /* 0xff0000ff27257812 */ /* 0x000fe400078ec0ff */
[----:B------:R-:W-:Y:S01]  /*7270*/  F2FP.F16.E4M3.UNPACK_B R39, R113.H1 ;  /* 0x00000071ff27723e */ /* 0x000fe200030006ff */
[----:B------:R-:W-:Y:S01]  /*7280*/  IMAD.U32 R96, R96, 0x10000, RZ ;  /* 0x0001000060607824 */ /* 0x000fe200078e00ff */
[----:B------:R-:W-:Y:S02]  /*7290*/  F2FP.F16.E4M3.UNPACK_B R36, R35.H1 ;  /* 0x00000023ff24723e */ /* 0x000fe400030006ff */
[----:B------:R-:W-:Y:S02]  /*72a0*/  F2FP.F16.E4M3.UNPACK_B R34, R33.H1 ;  /* 0x00000021ff22723e */ /* 0x000fe400030006ff */
[----:B------:R-:W-:Y:S01]  /*72b0*/  LOP3.LUT R97, R97, 0xff00, R4, 0xf8, !PT ;  /* 0x0000ff0061617812 */ /* 0x000fe200078ef804 */
[----:B------:R-:W-:Y:S01]  /*72c0*/  IMAD.U32 R4, R114, 0x10000, RZ ;  /* 0x0001000072047824 */ /* 0x000fe200078e00ff */
[----:B------:R-:W-:Y:S01]  /*72d0*/  LOP3.LUT R105, R37, 0xff00, R8, 0xf8, !PT ;  /* 0x0000ff0025697812 */ /* 0x000fe200078ef808 */
[----:B------:R-:W-:Y:S01]  /*72e0*/  IMAD.U32 R8, R38, 0x10000, RZ ;  /* 0x0001000026087824 */ /* 0x000fe200078e00ff */
[----:B------:R-:W-:Y:S01]  /*72f0*/  LOP3.LUT R103, R32, 0xff00, R5, 0xf8, !PT ;  /* 0x0000ff0020677812 */ /* 0x000fe200078ef805 */
[----:B------:R-:W-:Y:S01]  /*7300*/  HADD2.F32 R5, -RZ, R39.H0_H0 ;  /* 0x20000027ff057230 */ /* 0x000fe20000004100 */
[----:B------:R-:W-:Y:S01]  /*7310*/  LOP3.LUT R6, R31, 0xff0000, R6, 0xf8, !PT ;  /* 0x00ff00001f067812 */ /* 0x000fe200078ef806 */
[----:B------:R-:W-:Y:S01]  /*7320*/  HADD2.F32 R32, -RZ, R36.H0_H0 ;  /* 0x20000024ff207230 */ /* 0x000fe20000004100 */
[----:B------:R-:W-:Y:S01]  /*7330*/  F2FP.F16.E4M3.UNPACK_B R37, R111.H1 ;  /* 0x0000006fff25723e */ /* 0x000fe200030006ff */
[--C-:B------:R-:W-:Y:S01]  /*7340*/  HADD2.F32 R31, -RZ, R34.reuse.H0_H0 ;  /* 0x20000022ff1f7230 */ /* 0x100fe20000004100 */
[----:B------:R-:W-:Y:S01]  /*7350*/  LOP3.LUT R4, R97, 0xff0000, R4, 0xf8, !PT ;  /* 0x00ff000061047812 */ /* 0x000fe200078ef804 */
        /* <DEDUP_REMOVED lines=10> */
[----:B------:R-:W-:Y:S01]  /*7400*/  F2FP.F16.E4M3.UNPACK_B R37, R35 ;  /* 0x00000023ff25723e */ /* 0x000fe200020006ff */
[----:B------:R-:W-:Y:S01]  /*7410*/  HADD2.F32 R39, -RZ, R36.H1_H1 ;  /* 0x30000024ff277230 */ /* 0x000fe20000004100 */
[----:B------:R-:W-:Y:S01]  /*7420*/  F2FP.F16.E4M3.UNPACK_B R36, R33 ;  /* 0x00000021ff24723e */ /* 0x000fe200020006ff */
[----:B------:R-:W-:-:S02]  /*7430*/  HADD2.F32 R97, -RZ, R113.H0_H0 ;  /* 0x20000071ff617230 */ /* 0x000fc40000004100 */
[CC--:B------:R-:W-:Y:S01]  /*7440*/  FMUL.FTZ R114, R34.reuse, R38.reuse ;  /* 0x0000002622727220 */ /* 0x0c0fe20000410000 */
[----:B------:R-:W-:Y:S01]  /*7450*/  F2FP.F16.E4M3.UNPACK_B R111, R111 ;  /* 0x0000006fff6f723e */ /* 0x000fe200020006ff */
[----:B------:R-:W-:Y:S01]  /*7460*/  FMUL.FTZ R33, R39, R38 ;  /* 0x0000002627217220 */ /* 0x000fe20000410000 */
[----:B------:R-:W-:Y:S01]  /*7470*/  HADD2.F32 R38, -RZ, R37.H0_H0 ;  /* 0x20000025ff267230 */ /* 0x000fe20000004100 */
[----:B------:R-:W-:Y:S01]  /*7480*/  LOP3.LUT R8, R103, 0xff0000, R8, 0xf8, !PT ;  /* 0x00ff000067087812 */ /* 0x000fe200078ef808 */
[----:B------:R-:W-:Y:S02]  /*7490*/  HADD2.F32 R35, -RZ, R36.H0_H0 ;  /* 0x20000024ff237230 */ /* 0x000fe40000004100 */
[-C--:B------:R-:W-:Y:S01]  /*74a0*/  FFMA.FTZ R34, R34, R96.reuse, -R33 ;  /* 0x0000006022227223 */ /* 0x080fe20000010821 */
[----:B------:R-:W-:Y:S01]  /*74b0*/  FFMA.FTZ R33, R39, R96, R114 ;  /* 0x0000006027217223 */ /* 0x000fe20000010072 */
[----:B------:R-:W-:Y:S02]  /*74c0*/  HADD2.F32 R39, -RZ, R111.H0_H0 ;  /* 0x2000006fff277230 */ /* 0x000fe40000004100 */
[-C--:B------:R-:W-:Y:S01]  /*74d0*/  FMUL.FTZ R96, R38, R97.reuse ;  /* 0x0000006126607220 */ /* 0x080fe20000410000 */
[----:B------:R-:W-:Y:S01]  /*74e0*/  FMUL.FTZ R97, R35, R97 ;  /* 0x0000006123617220 */ /* 0x000fe20000410000 */
[----:B------:R-:W-:Y:S01]  /*74f0*/  HADD2.F32 R113, -RZ, R113.H1_H1 ;  /* 0x30000071ff717230 */ /* 0x000fe20000004100 */
[----:B------:R-:W-:Y:S01]  /*7500*/  F2FP.SATFINITE.E4M3.F32.PACK_AB_MERGE_C R31, R34, R31, RZ ;  /* 0x0000001f221f723e */ /* 0x000fe200048070ff */
[----:B------:R-:W-:-:S02]  /*7510*/  HADD2.F32 R37, -RZ, R37.H1_H1 ;  /* 0x30000025ff257230 */ /* 0x000fc40000004100 */
[-C--:B------:R-:W-:Y:S01]  /*7520*/  FFMA.FTZ R35, R35, R39.reuse, -R96 ;  /* 0x0000002723237223 */ /* 0x080fe20000010860 */
[----:B------:R-:W-:Y:S01]  /*7530*/  FFMA.FTZ R103, R38, R39, R97 ;  /* 0x0000002726677223 */ /* 0x000fe20000010061 */
        /* <DEDUP_REMOVED lines=9> */
[----:B------:R-:W-:-:S02]  /*75d0*/  HADD2.F32 R116, -RZ, R97.H0_H0 ;  /* 0x20000061ff747230 */ /* 0x000fc40000004100 */
[----:B------:R-:W-:Y:S01]  /*75e0*/  FFMA.FTZ R120, R37, R111, R114 ;  /* 0x0000006f25787223 */ /* 0x000fe20000010072 */
[----:B------:R-:W-:Y:S01]  /*75f0*/  HADD2.F32 R39, -RZ, R38.H0_H0 ;  /* 0x20000026ff277230 */ /* 0x000fe20000004100 */
[----:B------:R-:W-:Y:S01]  /*7600*/  F2FP.F16.E4M3.UNPACK_B R112, R112 ;  /* 0x00000070ff70723e */ /* 0x000fe200020006ff */
[----:B------:R-:W-:Y:S01]  /*7610*/  HADD2.F32 R37, -RZ, R36.H0_H0 ;  /* 0x20000024ff257230 */ /* 0x000fe20000004100 */
[----:B------:R-:W-:Y:S01]  /*7620*/  F2FP.F16.E4M3.UNPACK_B R30, R30 ;  /* 0x0000001eff1e723e */ /* 0x000fe200020006ff */
        /* <DEDUP_REMOVED lines=9> */
[-C--:B------:R-:W-:Y:S01]  /*76c0*/  FMUL.FTZ R105, R38, R97.reuse ;  /* 0x0000006126697220 */ /* 0x080fe20000410000 */
[----:B------:R-:W-:Y:S02]  /*76d0*/  HADD2.F32 R39, -RZ, R112.H0_H0 ;  /* 0x20000070ff277230 */ /* 0x000fe40000004100 */
[C---:B------:R-:W-:Y:S01]  /*76e0*/  FMUL.FTZ R97, R36.reuse, R97 ;  /* 0x0000006124617220 */ /* 0x040fe20000410000 */
[----:B------:R-:W-:Y:S01]  /*76f0*/  F2FP.F16.E4M3.UNPACK_B R109, R109 ;  /* 0x0000006dff6d723e */ /* 0x000fe200020006ff */
[-C--:B------:R-:W-:Y:S01]  /*7700*/  FFMA.FTZ R111, R36, R37.reuse, -R105 ;  /* 0x00000025246f7223 */ /* 0x080fe20000010869 */
[----:B------:R-:W-:Y:S01]  /*7710*/  F2FP.F16.E4M3.UNPACK_B R36, R10 ;  /* 0x0000000aff24723e */ /* 0x000fe200020006ff */
[----:B------:R-:W-:Y:S01]  /*7720*/  FFMA.FTZ R113, R38, R37, R97 ;  /* 0x0000002526717223 */ /* 0x000fe20000010061 */
[----:B------:R-:W-:Y:S01]  /*7730*/  HADD2.F32 R10, -RZ, R30.H0_H0 ;  /* 0x2000001eff0a7230 */ /* 0x000fe20000004100 */
[----:B------:R-:W-:Y:S01]  /*7740*/  F2FP.SATFINITE.E4M3.F32.PACK_AB_MERGE_C R33, R33, R32, RZ ;  /* 0x000000202121723e */ /* 0x000fe200048070ff */
[----:B------:R-:W-:Y:S01]  /*7750*/  HADD2.F32 R97, -RZ, R112.H1_H1 ;  /* 0x30000070ff617230 */ /* 0x000fe20000004100 */
[----:B------:R-:W-:Y:S01]  /*7760*/  F2FP.F16.E4M3.UNPACK_B R34, R28 ;  /* 0x0000001cff22723e */ /* 0x000fe200020006ff */
[----:B------:R-:W-:-:S02]  /*7770*/  HADD2.F32 R37, -RZ, R36.H0_H0 ;  /* 0x20000024ff257230 */ /* 0x000fc40000004100 */
[----:B------:R-:W-:Y:S01]  /*7780*/  FMUL.FTZ R96, R10, R39 ;  /* 0x000000270a607220 */ /* 0x000fe20000410000 */
[----:B------:R-:W-:Y:S01]  /*7790*/  HADD2.F32 R36, -RZ, R36.H1_H1 ;  /* 0x30000024ff247230 */ /* 0x000fe20000004100 */
[----:B------:R-:W-:Y:S01]  /*77a0*/  F2FP.SATFINITE.E4M3.F32.PACK_AB_MERGE_C R32, R118, R35, R31 ;  /* 0x000000237620723e */ /* 0x000fe2000480701f */
[----:B------:R-:W-:Y:S02]  /*77b0*/  HADD2.F32 R30, -RZ, R30.H1_H1 ;  /* 0x3000001eff1e7230 */ /* 0x000fe40000004100 */
[----:B------:R-:W-:Y:S01]  /*77c0*/  FMUL.FTZ R105, R37, R39 ;  /* 0x0000002725697220 */ /* 0x000fe20000410000 */
[--C-:B------:R-:W-:Y:S02]  /*77d0*/  HADD2.F32 R38, -RZ, R109.reuse.H0_H0 ;  /* 0x2000006dff267230 */ /* 0x100fe40000004100 */
        /* <DEDUP_REMOVED lines=8> */
[----:B------:R-:W-:-:S02]  /*7860*/  F2FP.F16.E4M3.UNPACK_B R36, R9 ;  /* 0x00000009ff24723e */ /* 0x000fc400020006ff */
[----:B------:R-:W-:Y:S02]  /*7870*/  F2FP.F16.E4M3.UNPACK_B R39, R8 ;  /* 0x00000008ff27723e */ /* 0x000fe400020006ff */
[----:B------:R-:W-:Y:S01]  /*7880*/  F2FP.SATFINITE.E4M3.F32.PACK_AB_MERGE_C R31, R120, R103, R33 ;  /* 0x00000067781f723e */ /* 0x000fe20004807021 */
[----:B------:R-:W-:Y:S01]  /*7890*/  HADD2.F32 R35, -RZ, R36.H0_H0 ;  /* 0x20000024ff237230 */ /* 0x000fe20000004100 */
[----:B------:R-:W-:Y:S01]  /*78a0*/  F2FP.F16.E4M3.UNPACK_B R37, R6 ;  /* 0x00000006ff25723e */ /* 0x000fe200020006ff */
[----:B------:R-:W-:Y:S01]  /*78b0*/  HADD2.F32 R112, -RZ, R39.H0_H0 ;  /* 0x20000027ff707230 */ /* 0x000fe20000004100 */
[----:B------:R-:W-:Y:S01]  /*78c0*/  F2FP.SATFINITE.E4M3.F32.PACK_AB_MERGE_C R10, R97, R10, R113 ;  /* 0x0000000a610a723e */ /* 0x000fe20004807071 */
[----:B------:R-:W-:Y:S01]  /*78d0*/  HADD2.F32 R33, -RZ, R34.H0_H0 ;  /* 0x20000022ff217230 */ /* 0x000fe20000004100 */
[----:B------:R-:W-:Y:S01]  /*78e0*/  F2FP.F16.E4M3.UNPACK_B R6, R6.H1 ;  /* 0x00000006ff06723e */ /* 0x000fe200030006ff */
        /* <DEDUP_REMOVED lines=9> */
[----:B------:R-:W-:Y:S01]  /*7980*/  FMUL.FTZ R103, R38, R97 ;  /* 0x0000006126677220 */ /* 0x000fe20000410000 */
[----:B------:R-:W-:Y:S01]  /*7990*/  F2FP.F16.E4M3.UNPACK_B R37, R9.H1 ;  /* 0x00000009ff25723e */ /* 0x000fe200030006ff */
[----:B------:R-:W-:Y:S01]  /*79a0*/  FMUL.FTZ R97, R36, R97 ;  /* 0x0000006124617220 */ /* 0x000fe20000410000 */
[----:B------:R-:W-:-:S02]  /*79b0*/  F2FP.F16.E4M3.UNPACK_B R96, R8.H1 ;  /* 0x00000008ff60723e */ /* 0x000fc400030006ff */
[----:B------:R-:W-:Y:S01]  /*79c0*/  F2FP.F16.E4M3.UNPACK_B R35, R28.H1 ;  /* 0x0000001cff23723e */ /* 0x000fe200030006ff */
[-C--:B------:R-:W-:Y:S01]  /*79d0*/  FFMA.FTZ R28, R36, R39.reuse, -R103 ;  /* 0x00000027241c7223 */ /* 0x080fe20000010867 */
[----:B------:R-:W-:Y:S01]  /*79e0*/  FFMA.FTZ R9, R38, R39, R97 ;  /* 0x0000002726097223 */ /* 0x000fe20000010061 */
[----:B------:R-:W-:Y:S01]  /*79f0*/  HADD2.F32 R36, -RZ, R37.H0_H0 ;  /* 0x20000025ff247230 */ /* 0x000fe20000004100 */
[----:B------:R-:W-:Y:S01]  /*7a00*/  F2FP.SATFINITE.E4M3.F32.PACK_AB_MERGE_C R111, R111, R122, RZ ;  /* 0x0000007a6f6f723e */ /* 0x000fe200048070ff */
[--C-:B------:R-:W-:Y:S02]  /*7a10*/  HADD2.F32 R97, -RZ, R96.reuse.H0_H0 ;  /* 0x20000060ff617230 */ /* 0x100fe40000004100 */
[----:B------:R-:W-:Y:S01]  /*7a20*/  HADD2.F32 R8, -RZ, R35.H0_H0 ;  /* 0x20000023ff087230 */ /* 0x000fe20000004100 */
[----:B------:R-:W-:Y:S01]  /*7a30*/  F2FP.SATFINITE.E4M3.F32.PACK_AB_MERGE_C R30, R30, R105, R111 ;  /* 0x000000691e1e723e */ /* 0x000fe2000480706f */
[----:B------:R-:W-:Y:S02]  /*7a40*/  HADD2.F32 R37, -RZ, R37.H1_H1 ;  /* 0x30000025ff257230 */ /* 0x000fe40000004100 */
[----:B------:R-:W-:Y:S01]  /*7a50*/  FMUL.FTZ R103, R36, R97 ;  /* 0x0000006124677220 */ /* 0x000fe20000410000 */
[----:B------:R-:W-:-:S02]  /*7a60*/  HADD2.F32 R96, -RZ, R96.H1_H1 ;  /* 0x30000060ff607230 */ /* 0x000fc40000004100 */
        /* <DEDUP_REMOVED lines=11> */
[----:B------:R-:W-:Y:S01]  /*7b20*/  F2FP.F16.E4M3.UNPACK_B R103, R5.H1 ;  /* 0x00000005ff67723e */ /* 0x000fe200030006ff */
[----:B------:R-:W-:Y:S01]  /*7b30*/  FFMA.FTZ R113, R37, R38, R96 ;  /* 0x0000002625717223 */ /* 0x000fe20000010060 */
        /* <DEDUP_REMOVED lines=13> */
[----:B------:R-:W-:Y:S02]  /*7c10*/  HADD2.F32 R11, -RZ, R7.H0_H0 ;  /* 0x20000007ff0b7230 */ /* 0x000fe40000004100 */
[----:B------:R-:W-:Y:S01]  /*7c20*/  FMUL.FTZ R118, R4, R109 ;  /* 0x0000006d04767220 */ /* 0x000fe20000410000 */
[----:B------:R-:W-:Y:S02]  /*7c30*/  HADD2.F32 R36, -RZ, R36.H1_H1 ;  /* 0x30000024ff247230 */ /* 0x000fe40000004100 */
[----:B------:R-:W-:Y:S01]  /*7c40*/  FFMA.FTZ R115, R8, R39, -R115 ;  /* 0x0000002708737223 */ /* 0x000fe20000010873 */
[----:B------:R-:W-:-:S02]  /*7c50*/  HADD2.F32 R103, -RZ, R103.H1_H1 ;  /* 0x30000067ff677230 */ /* 0x000fc40000004100 */
[----:B------:R-:W-:Y:S01]  /*7c60*/  FMUL.FTZ R109, R11, R109 ;  /* 0x0000006d0b6d7220 */ /* 0x000fe20000410000 */
[----:B------:R-:W-:Y:S01]  /*7c70*/  HADD2.F32 R7, -RZ, R7.H1_H1 ;  /* 0x30000007ff077230 */ /* 0x000fe20000004100 */
[----:B------:R-:W-:Y:S01]  /*7c80*/  F2FP.SATFINITE.E4M3.F32.PACK_AB_MERGE_C R111, R114, R111, RZ ;  /* 0x0000006f726f723e */ /* 0x000fe200048070ff */
        /* <DEDUP_REMOVED lines=9> */
[-C--:B------:R-:W-:Y:S01]  /*7d20*/  FMUL.FTZ R11, R35, R97.reuse ;  /* 0x00000061230b7220 */ /* 0x080fe20000410000 */
[----:B------:R-:W-:Y:S02]  /*7d30*/  HADD2.F32 R5, -RZ, R5.H1_H1 ;  /* 0x30000005ff057230 */ /* 0x000fe40000004100 */
[----:B------:R-:W-:Y:S01]  /*7d40*/  FMUL.FTZ R4, R6, R97 ;  /* 0x0000006106047220 */ /* 0x000fe20000410000 */
[----:B------:R-:W-:Y:S01]  /*7d50*/  FFMA.FTZ R116, R37, R39, R116 ;  /* 0x0000002725747223 */ /* 0x000fe20000010074 */
        /* <DEDUP_REMOVED lines=8> */
[----:B------:R-:W-:Y:S02]  /*7de0*/  F2FP.SATFINITE.E4M3.F32.PACK_AB_MERGE_C R112, R113, R112, RZ ;  /* 0x000000707170723e */ /* 0x000fe400048070ff */
[----:B------:R-:W-:Y:S01]  /*7df0*/  F2FP.SATFINITE.E4M3.F32.PACK_AB_MERGE_C R7, R6, R115, R7 ;  /* 0x000000730607723e */ /* 0x000fe20004807007 */
[----:B------:R-:W-:Y:S01]  /*7e00*/  IMAD.MOV.U32 R6, RZ, RZ, R30 ;  /* 0x000000ffff067224 */ /* 0x000fe200078e001e */
[----:B------:R-:W-:Y:S01]  /*7e10*/  F2FP.SATFINITE.E4M3.F32.PACK_AB_MERGE_C R11, R5, R116, R36 ;  /* 0x00000074050b723e */ /* 0x000fe20004807024 */
[----:B------:R-:W-:Y:S01]  /*7e20*/  IMAD.MOV.U32 R5, RZ, RZ, R33 ;  /* 0x000000ffff057224 */ /* 0x000fe200078e0021 */
[----:B------:R-:W-:Y:S02]  /*7e30*/  F2FP.SATFINITE.E4M3.F32.PACK_AB_MERGE_C R9, R9, R34, R112 ;  /* 0x000000220909723e */ /* 0x000fe40004807070 */
[----:B------:R-:W-:-:S07]  /*7e40*/  MOV R8, R31 ;  /* 0x0000001f00087202 */ /* 0x000fce0000000f00 */
.L_x_3137:
[----:B------:R-:W-:Y:S05]  /*7e50*/  BSYNC B2 ;  /* 0x0000000000027941 */ /* 0x000fea0003800000 */
.L_x_3136:
[----:B------:R-:W-:Y:S01]  /*7e60*/  ISETP.GE.AND P3, PT, R15, R108, PT ;  /* 0x0000006c0f00720c */ /* 0x000fe20003f66270 */
[----:B0-----:R0:W-:-:S12]  /*7e70*/  ST.E.128 desc[UR60][R12.64], R4 ;  /* 0x000000040c007985 */ /* 0x0011d8000c101d3c */
[----:B------:R-:W-:-:S04]  /*7e80*/  @!P3 IADD3 R14, P4, R15, R14, RZ ;  /* 0x0000000e0f0eb210 */ /* 0x000fc80007f9e0ff */
[----:B------:R-:W-:-:S05]  /*7e90*/  @!P3 LEA.HI.X.SX32 R15, R15, R29, 0x1, P4 ;  /* 0x0000001d0f0fb211 */ /* 0x000fca00020f0eff */
[----:B------:R0:W-:Y:S04]  /*7ea0*/  @!P3 ST.E.128 desc[UR60][R14.64], R8 ;  /* 0x000000080e00b985 */ /* 0x0001e8000c101d3c */
.L_x_3135:
[----:B------:R-:W-:Y:S05]  /*7eb0*/  BSYNC B1 ;  /* 0x0000000000017941 */ /* 0x000fea0003800000 */
.L_x_3134:
[----:B------:R-:W-:-:S03]  /*7ec0*/  UMOV UR4, 0xffffffff ;  /* 0xffffffff00047882 */ /* 0x000fc60000000000 */
[----:B------:R-:W-:Y:S05]  /*7ed0*/  BRA.DIV UR4, `(.L_x_3138) ;  /* 0x000001f204d07947 */ /* 0x000fea000b800000 */
[----:B0-----:R-:W0:Y:S04]  /*7ee0*/  SHFL.IDX PT, R101, R101, 0x2, 0x1c1f ;  /* 0x005c1f0065657f89 */ /* 0x001e2800000e0000 */
[----:B------:R0:W0:Y:S02]  /*7ef0*/  SHFL.IDX PT, R14, R100, 0x2, 0x1c1f ;  /* 0x005c1f00640e7f89 */ /* 0x00002400000e0000 */
.L_x_3431:
        /* <DEDUP_REMOVED lines=8> */
[----:B------:R-:W-:Y:S01]  /*7f80*/  LEA.HI R110, R5, R110, RZ, 0x5 ;  /* 0x0000006e056e7211 */ /* 0x000fe200078f28ff */
[----:B------:R-:W-:-:S03]  /*7f90*/  IMAD R5, R188, 0x5000, R0 ;  /* 0x00005000bc057824 */ /* 0x000fc600078e0200 */
        /* <DEDUP_REMOVED lines=25> */
[----:B------:R-:W-:-:S02]  /*8130*/  SHF.R.U32.HI R40, RZ, 0x10, R43 ;  /* 0x00000010ff287819 */ /* 0x000fc4000001162b */
[----:B------:R-:W-:Y:S01]  /*8140*/  LOP3.LUT R33, R43, 0xff0000ff, RZ, 0xc0, !PT ;  /* 0xff0000ff2b217812 */ /* 0x000fe200078ec0ff */
[----:B------:R-:W-:Y:S01]  /*8150*/  IMAD.SHL.U32 R37, R37, 0x100, RZ ;  /* 0x0000010025257824 */ /* 0x000fe200078e00ff */
[----:B------:R-:W-:Y:S02]  /*8160*/  LOP3.LUT R36, R47, 0xff0000ff, RZ, 0xc0, !PT ;  /* 0xff0000ff2f247812 */ /* 0x000fe400078ec0ff */
[----:B------:R-:W-:Y:S02]  /*8170*/  SHF.L.U32 R4, R38, 0x8, RZ ;  /* 0x0000000826047819 */ /* 0x000fe400000006ff */
[----:B------:R-:W-:Y:S01]  /*8180*/  LOP3.LUT R8, R8, 0xff0000, R31, 0xf8, !PT ;  /* 0x00ff000008087812 */ /* 0x000fe200078ef81f */
[----:B------:R-:W-:Y:S01]  /*8190*/  IMAD.U32 R31, R40, 0x10000, RZ ;  /* 0x00010000281f7824 */ /* 0x000fe200078e00ff */
[----:B------:R-:W-:Y:S02]  /*81a0*/  LOP3.LUT R34, R45, 0xff0000ff, RZ, 0xc0, !PT ;  /* 0xff0000ff2d227812 */ /* 0x000fe400078ec0ff */
[----:B------:R-:W-:-:S02]  /*81b0*/  LOP3.LUT R4, R33, 0xff00, R4, 0xf8, !PT ;  /* 0x0000ff0021047812 */ /* 0x000fc400078ef804 */
[----:B------:R-:W-:Y:S02]  /*81c0*/  LOP3.LUT R38, R36, 0xff00, R39, 0xf8, !PT ;  /* 0x0000ff0024267812 */ /* 0x000fe400078ef827 */
[----:B------:R-:W-:Y:S02]  /*81d0*/  F2FP.F16.E4M3.UNPACK_B R39, R107.H1 ;  /* 0x0000006bff27723e */ /* 0x000fe400030006ff */
[----:B------:R-:W-:Y:S02]  /*81e0*/  F2FP.F16.E4M3.UNPACK_B R36, R35.H1 ;  /* 0x00000023ff24723e */ /* 0x000fe400030006ff */
[----:B------:R-:W-:Y:S01]  /*81f0*/  F2FP.F16.E4M3.UNPACK_B R33, R32.H1 ;  /* 0x00000020ff21723e */ /* 0x000fe200030006ff */
[----:B------:R-:W-:Y:S01]  /*8200*/  HADD2.F32 R6, -RZ, R39.H0_H0 ;  /* 0x20000027ff067230 */ /* 0x000fe20000004100 */
[----:B------:R-:W-:Y:S02]  /*8210*/  LOP3.LUT R10, R34, 0xff00, R37, 0xf8, !PT ;  /* 0x0000ff00220a7812 */ /* 0x000fe400078ef825 */
[----:B------:R-:W-:Y:S01]  /*8220*/  SHF.R.U32.HI R43, RZ, 0x10, R47 ;  /* 0x00000010ff2b7819 */ /* 0x000fe2000001162f */
[----:B------:R-:W-:Y:S01]  /*8230*/  HADD2.F32 R30, -RZ, R33.H0_H0 ;  /* 0x20000021ff1e7230 */ /* 0x000fe20000004100 */
[----:B------:R-:W-:Y:S01]  /*8240*/  LOP3.LUT R4, R4, 0xff0000, R31, 0xf8, !PT ;  /* 0x00ff000004047812 */ /* 0x000fe200078ef81f */
[----:B------:R-:W-:Y:S01]  /*8250*/  HADD2.F32 R31, -RZ, R36.H0_H0 ;  /* 0x20000024ff1f7230 */ /* 0x000fe20000004100 */
[----:B------:R-:W-:Y:S01]  /*8260*/  F2FP.F16.E4M3.UNPACK_B R34, R104.H1 ;  /* 0x00000068ff22723e */ /* 0x000fe200030006ff */
[----:B------:R-:W-:Y:S01]  /*8270*/  IMAD.U32 R43, R43, 0x10000, RZ ;  /* 0x000100002b2b7824 */ /* 0x000fe200078e00ff */
[----:B------:R-:W-:Y:S01]  /*8280*/  SHF.R.U32.HI R41, RZ, 0x10, R45 ;  /* 0x00000010ff297819 */ /* 0x000fe2000001162d */
[-C--:B------:R-:W-:Y:S01]  /*8290*/  FMUL.FTZ R40, R30, R6.reuse ;  /* 0x000000061e287220 */ /* 0x080fe20000410000 */
[----:B------:R-:W-:Y:S01]  /*82a0*/  FMUL.FTZ R45, R31, R6 ;  /* 0x000000061f2d7220 */ /* 0x000fe20000410000 */
[--C-:B------:R-:W-:Y:S01]  /*82b0*/  HADD2.F32 R37, -RZ, R34.reuse.H0_H0 ;  /* 0x20000022ff257230 */ /* 0x100fe20000004100 */
[----:B------:R-:W-:Y:S01]  /*82c0*/  LOP3.LUT R6, R38, 0xff0000, R43, 0xf8, !PT ;  /* 0x00ff000026067812 */ /* 0x000fe200078ef82b */
[----:B------:R-:W-:Y:S01]  /*82d0*/  IMAD.U32 R41, R41, 0x10000, RZ ;  /* 0x0001000029297824 */ /* 0x000fe200078e00ff */
[----:B------:R-:W-:Y:S01]  /*82e0*/  F2FP.F16.E4M3.UNPACK_B R107, R107 ;  /* 0x0000006bff6b723e */ /* 0x000fe200020006ff */
[----:B------:R-:W-:-:S02]  /*82f0*/  HADD2.F32 R38, -RZ, R34.H1_H1 ;  /* 0x30000022ff267230 */ /* 0x000fc40000004100 */
[-C--:B------:R-:W-:Y:S01]  /*8300*/  FFMA.FTZ R30, R30, R37.reuse, -R45 ;  /* 0x000000251e1e7223 */ /* 0x080fe2000001082d */
[----:B------:R-:W-:Y:S01]  /*8310*/  FFMA.FTZ R31, R31, R37, R40 ;  /* 0x000000251f1f7223 */ /* 0x000fe20000010028 */
[----:B------:R-:W-:Y:S01]  /*8320*/  HADD2.F32 R40, -RZ, R39.H1_H1 ;  /* 0x30000027ff287230 */ /* 0x000fe20000004100 */
[----:B------:R-:W-:Y:S01]  /*8330*/  F2FP.F16.E4M3.UNPACK_B R35, R35 ;  /* 0x00000023ff23723e */ /* 0x000fe200020006ff */
[----:B------:R-:W-:Y:S01]  /*8340*/  HADD2.F32 R37, -RZ, R36.H1_H1 ;  /* 0x30000024ff257230 */ /* 0x000fe20000004100 */
[----:B------:R-:W-:Y:S01]  /*8350*/  F2FP.F16.E4M3.UNPACK_B R32, R32 ;  /* 0x00000020ff20723e */ /* 0x000fe200020006ff */
[----:B------:R-:W-:Y:S01]  /*8360*/  HADD2.F32 R34, -RZ, R33.H1_H1 ;  /* 0x30000021ff227230 */ /* 0x000fe20000004100 */
[----:B------:R-:W-:Y:S01]  /*8370*/  LOP3.LUT R10, R10, 0xff0000, R41, 0xf8, !PT ;  /* 0x00ff00000a0a7812 */ /* 0x000fe200078ef829 */
[----:B------:R-:W-:Y:S02]  /*8380*/  HADD2.F32 R39, -RZ, R107.H0_H0 ;  /* 0x2000006bff277230 */ /* 0x000fe40000004100 */
[----:B------:R-:W-:Y:S01]  /*8390*/  FMUL.FTZ R41, R37, R40 ;  /* 0x0000002825297220 */ /* 0x000fe20000410000 */
[----:B------:R-:W-:Y:S01]  /*83a0*/  F2FP.F16.E4M3.UNPACK_B R104, R104 ;  /* 0x00000068ff68723e */ /* 0x000fe200020006ff */
[----:B------:R-:W-:Y:S01]  /*83b0*/  FMUL.FTZ R40, R34, R40 ;  /* 0x0000002822287220 */ /* 0x000fe20000410000 */
[----:B------:R-:W-:-:S02]  /*83c0*/  HADD2.F32 R36, -RZ, R35.H0_H0 ;  /* 0x20000023ff247230 */ /* 0x000fc40000004100 */
[-C--:B------:R-:W-:Y:S01]  /*83d0*/  FFMA.FTZ R45, R34, R38.reuse, -R41 ;  /* 0x00000026222d7223 */ /* 0x080fe20000010829 */
[----:B------:R-:W-:Y:S02]  /*83e0*/  HADD2.F32 R33, -RZ, R32.H0_H0 ;  /* 0x20000020ff217230 */ /* 0x000fe40000004100 */
        /* <DEDUP_REMOVED lines=37> */
[----:B--2---:R-:W-:Y:S01]  /*8640*/  FFMA.FTZ R103, R34, R37, R39 ;  /* 0x0000002522677223 */ /* 0x004fe20000010027 */
[----:B------:R-:W-:Y:S01]  /*8650*/  F2FP.F16.E4M3.UNPACK_B R102, R102 ;  /* 0x00000066ff66723e */ /* 0x000fe200020006ff */
[----:B------:R-:W-:Y:S01]  /*8660*/  HADD2.F32 R37, -RZ, R106.H1_H1 ;  /* 0x3000006aff257230 */ /* 0x000fe20000004100 */
        /* <DEDUP_REMOVED lines=9> */
[--C-:B------:R-:W-:Y:S02]  /*8700*/  HADD2.F32 R34, -RZ, R102.reuse.H0_H0 ;  /* 0x20000066ff227230 */ /* 0x100fe40000004100 */
[-C--:B------:R-:W-:Y:S01]  /*8710*/  FMUL.FTZ R39, R32, R37.reuse ;  /* 0x0000002520277220 */ /* 0x080fe20000410000 */
[----:B------:R-:W-:Y:S02]  /*8720*/  HADD2.F32 R35, -RZ, R102.H1_H1 ;  /* 0x30000066ff237230 */ /* 0x000fe40000004100 */
[C---:B------:R-:W-:Y:S01]  /*8730*/  FMUL.FTZ R37, R28.reuse, R37 ;  /* 0x000000251c257220 */ /* 0x040fe20000410000 */
[----:B------:R-:W-:Y:S01]  /*8740*/  F2FP.SATFINITE.E4M3.F32.PACK_AB_MERGE_C R46, R97, R46, RZ ;  /* 0x0000002e612e723e */ /* 0x000fe200048070ff */
[-C--:B------:R-:W-:Y:S01]  /*8750*/  FFMA.FTZ R29, R29, R34.reuse, -R38 ;  /* 0x000000221d1d7223 */ /* 0x080fe20000010826 */
[----:B------:R-:W-:Y:S01]  /*8760*/  FFMA.FTZ R36, R33, R34, R36 ;  /* 0x0000002221247223 */ /* 0x000fe20000010024 */
[----:B------:R-:W-:Y:S01]  /*8770*/  FFMA.FTZ R28, R28, R35, -R39 ;  /* 0x000000231c1c7223 */ /* 0x000fe20000010827 */
[----:B------:R-:W-:Y:S01]  /*8780*/  F2FP.F16.E4M3.UNPACK_B R34, R9 ;  /* 0x00000009ff22723e */ /* 0x000fe200020006ff */
[----:B------:R-:W-:Y:S01]  /*8790*/  FFMA.FTZ R47, R32, R35, R37 ;  /* 0x00000023202f7223 */ /* 0x000fe20000010025 */
[----:B------:R-:W-:-:S02]  /*87a0*/  F2FP.F16.E4M3.UNPACK_B R39, R10 ;  /* 0x0000000aff27723e */ /* 0x000fc400020006ff */
[----:B------:R-:W-:Y:S01]  /*87b0*/  F2FP.F16.E4M3.UNPACK_B R33, R5 ;  /* 0x00000005ff21723e */ /* 0x000fe200020006ff */
        /* <DEDUP_REMOVED lines=9> */
[----:B------:R-:W-:Y:S01]  /*8850*/  F2FP.SATFINITE.E4M3.F32.PACK_AB_MERGE_C R28, R47, R36, R96 ;  /* 0x000000242f1c723e */ /* 0x000fe20004807060 */
        /* <DEDUP_REMOVED lines=17> */
[--C-:B------:R-:W-:Y:S01]  /*8970*/  HADD2.F32 R35, -RZ, R33.reuse.H0_H0 ;  /* 0x20000021ff237230 */ /* 0x100fe20000004100 */
[----:B------:R-:W-:Y:S01]  /*8980*/  F2FP.F16.E4M3.UNPACK_B R37, R6 ;  /* 0x00000006ff25723e */ /* 0x000fe200020006ff */
        /* <DEDUP_REMOVED lines=27> */
[C---:B------:R-:W-:Y:S01]  /*8b40*/  FMUL.FTZ R96, R8.reuse, R39 ;  /* 0x0000002708607220 */ /* 0x040fe20000410000 */
[----:B------:R-:W-:Y:S01]  /*8b50*/  HADD2.F32 R35, -RZ, R6.H0_H0 ;  /* 0x20000006ff237230 */ /* 0x000fe20000004100 */
[----:B------:R-:W-:Y:S01]  /*8b60*/  F2FP.SATFINITE.E4M3.F32.PACK_AB_MERGE_C R44, R47, R44, RZ ;  /* 0x0000002c2f2c723e */ /* 0x000fe200048070ff */
[----:B------:R-:W-:Y:S02]  /*8b70*/  HADD2.F32 R11, -RZ, R11.H1_H1 ;  /* 0x3000000bff0b7230 */ /* 0x000fe40000004100 */
[----:B------:R-:W-:Y:S01]  /*8b80*/  FMUL.FTZ R39, R9, R40 ;  /* 0x0000002809277220 */ /* 0x000fe20000410000 */
[----:B------:R-:W-:Y:S02]  /*8b90*/  HADD2.F32 R38, -RZ, R38.H1_H1 ;  /* 0x30000026ff267230 */ /* 0x000fe40000004100 */
[----:B------:R-:W-:Y:S01]  /*8ba0*/  FFMA.FTZ R97, R8, R35, -R97 ;  /* 0x0000002308617223 */ /* 0x000fe20000010861 */
[----:B------:R-:W-:-:S02]  /*8bb0*/  HADD2.F32 R7, -RZ, R7.H1_H1 ;  /* 0x30000007ff077230 */ /* 0x000fc40000004100 */
[C---:B----4-:R-:W-:Y:S01]  /*8bc0*/  FMUL.FTZ R100, R4.reuse, R40 ;  /* 0x0000002804647220 */ /* 0x050fe20000410000 */
        /* <DEDUP_REMOVED lines=28> */
.L_x_3140:
[----:B------:R-:W-:Y:S05]  /*8d90*/  BSYNC B1 ;  /* 0x0000000000017941 */ /* 0x000fea0003800000 */
.L_x_3139:
[----:B0-----:R0:W-:Y:S01]  /*8da0*/  ST.E.128 desc[UR60][R12.64], R4 ;  /* 0x000000040c007985 */ /* 0x0011e2000c101d3c */
[----:B------:R-:W-:-:S13]  /*8db0*/  ISETP.GE.AND P2, PT, R15, R108, PT ;  /* 0x0000006c0f00720c */ /* 0x000fda0003f46270 */
[----:B------:R-:W-:Y:S05]  /*8dc0*/  @P2 BRA `(.L_x_3118) ;  /* 0x0000000400702947 */ /* 0x000fea0003800000 */
[----:B0-----:R-:W-:-:S04]  /*8dd0*/  IADD3 R4, P2, R15, R14, RZ ;  /* 0x0000000e0f047210 */ /* 0x001fc80007f5e0ff */
[----:B------:R-:W-:-:S05]  /*8de0*/  LEA.HI.X.SX32 R5, R15, R101, 0x1, P2 ;  /* 0x000000650f057211 */ /* 0x000fca00010f0eff */
[----:B------:R0:W-:Y:S01]  /*8df0*/  ST.E.128 desc[UR60][R4.64], R8 ;  /* 0x0000000804007985 */ /* 0x0001e2000c101d3c */
[----:B------:R-:W-:Y:S05]  /*8e00*/  BRA `(.L_x_3118) ;  /* 0x0000000400607947 */ /* 0x000fea0003800000 */
.L_x_3088:
[----:B------:R-:W2:Y:S02]  /*8e10*/  LDL R4, [R1+0x8] ;  /* 0x0000080001047983 */ /* 0x000ea40000100800 */
[----:B--2---:R-:W-:-:S13]  /*8e20*/  R2UR UR4, R4 ;  /* 0x00000000040472ca */ /* 0x004fda00000e0000 */
[----:B------:R-:W-:-:S06]  /*8e30*/  UISETP.NE.AND UP0, UPT, UR4, 0x3, UPT ;  /* 0x000000030400788c */ /* 0x000fcc000bf05270 */
[----:B------:R-:W-:-:S13]  /*8e40*/  PLOP3.LUT P5, PT, PT, PT, UP0, 0x80, 0x0 ;  /* 0x000000000000781c */ /* 0x000fda0003faf008 */
[----:B------:R-:W-:Y:S05]  /*8e50*/  @!P5 BRA `(.L_x_3141) ;  /* 0x000000000004d947 */ /* 0x000fea0003800000 */
[----:B------:R-:W-:Y:S01]  /*8e60*/  BPT.TRAP 0x1 ;  /* 0x000000040000795c */ /* 0x000fe20000300000 */
.L_x_3141:
[----:B------:R-:W-:Y:S01]  /*8e70*/  IMAD R86, R188, 0x8, R18 ;  /* 0x00000008bc567824 */ /* 0x000fe200078e0212 */
[----:B------:R-:W-:Y:S01]  /*8e80*/  SHF.L.U32 R98, R195, 0x1f, RZ ;  /* 0x0000001fc3627819 */ /* 0x000fe200000006ff */
[----:B------:R-:W-:Y:S01]  /*8e90*/  BSSY B1, `(.L_x_3142) ;  /* 0x0000004000017945 */ /* 0x000fe20003800000 */
[----:B------:R-:W-:Y:S02]  /*8ea0*/  SHF.R.S32.HI R93, RZ, 0x1f, R92 ;  /* 0x0000001fff5d7819 */ /* 0x000fe4000001145c */
[----:B------:R-:W0:Y:S02]  /*8eb0*/  SYNCS.PHASECHK.TRANS64.TRYWAIT P2, [R86+URZ+0x22890], R98 ;  /* 0x02289062560075a7 */ /* 0x000e24000804017f */
[----:B0-----:R-:W-:Y:S05]  /*8ec0*/  @!P2 BRA `(.L_x_3143) ;  /* 0x000001e4001ca947 */ /* 0x001fea0003800000 */
.L_x_3432:
[----:B------:R-:W-:Y:S05]  /*8ed0*/  BSYNC B1 ;  /* 0x0000000000017941 */ /* 0x000fea0003800000 */
.L_x_3142:
        /* <DEDUP_REMOVED lines=25> */
.L_x_3436:
        /* <DEDUP_REMOVED lines=13> */
.L_x_3146:
[----:B------:R-:W-:Y:S05]  /*9140*/  BSYNC B1 ;  /* 0x0000000000017941 */ /* 0x000fea0003800000 */
.L_x_3145:
[----:B------:R-:W-:-:S03]  /*9150*/  UMOV UR4, 0xffffffff ;  /* 0xffffffff00047882 */ /* 0x000fc60000000000 */
[----:B------:R-:W-:Y:S05]  /*9160*/  BRA.DIV UR4, `(.L_x_3147) ;  /* 0x000001e204d07947 */ /* 0x000fea000b800000 */
[----:B--2-4-:R2:W4:Y:S04]  /*9170*/  SHFL.IDX PT, R5, R29, 0x1, 0x1c1f ;  /* 0x003c1f001d057f89 */ /* 0x01452800000e0000 */
[----:B---3--:R2:W3:Y:S02]  /*9180*/  SHFL.IDX PT, R14, R28, 0x1, 0x1c1f ;  /* 0x003c1f001c0e7f89 */ /* 0x0084e400000e0000 */
.L_x_3440:
        /* <DEDUP_REMOVED lines=14> */
.L_x_3149:
[----:B------:R-:W-:Y:S05]  /*9270*/  BSYNC B1 ;  /* 0x0000000000017941 */ /* 0x000fea0003800000 */
.L_x_3148:
[----:B------:R-:W-:-:S03]  /*9280*/  UMOV UR4, 0xffffffff ;  /* 0xffffffff00047882 */ /* 0x000fc60000000000 */
[----:B------:R-:W-:Y:S05]  /*9290*/  BRA.DIV UR4, `(.L_x_3150) ;  /* 0x000001e204cc7947 */ /* 0x000fea000b800000 */
[----:B---34-:R3:W4:Y:S04]  /*92a0*/  SHFL.IDX PT, R5, R29, 0x2, 0x1c1f ;  /* 0x005c1f001d057f89 */ /* 0x01872800000e0000 */
[----:B------:R3:W0:Y:S02]  /*92b0*/  SHFL.IDX PT, R14, R28, 0x2, 0x1c1f ;  /* 0x005c1f001c0e7f89 */ /* 0x00062400000e0000 */
.L_x_3444:
[----:B------:R-:W-:-:S13]  /*92c0*/  ISETP.GE.AND P2, PT, R30, 0x81, PT ;  /* 0x000000811e00780c */ /* 0x000fda0003f46270 */
[----:B------:R-:W-:Y:S05]  /*92d0*/  @!P2 BRA `(.L_x_3118) ;  /* 0x00000000002ca947 */ /* 0x000fea0003800000 */
[----:B------:R-:W-:Y:S02]  /*92e0*/  ULDC UR4, c[0x0][0x2f4] ;  /* 0x0000bd0000047ab9 */ /* 0x000fe40000000800 */
[----:B------:R-:W-:-:S13]  /*92f0*/  ISETP.GE.AND P2, PT, R16, UR4, PT ;  /* 0x0000000410007c0c */ /* 0x000fda000bf46270 */
[----:B0-----:R-:W-:-:S05]  /*9300*/  @!P2 IADD3 R10, P3, R16, R14, RZ ;  /* 0x0000000e100aa210 */ /* 0x001fca0007f7e0ff */
        /* <DEDUP_REMOVED lines=8> */
.L_x_3118:
[----:B------:R-:W-:Y:S05]  /*9390*/  BSYNC B0 ;  /* 0x0000000000007941 */ /* 0x000fea0003800000 */
.L_x_3087:
        /* <DEDUP_REMOVED lines=16> */
.L_x_3152:
[----:B------:R-:W-:Y:S05]  /*94a0*/  BSYNC B0 ;  /* 0x0000000000007941 */ /* 0x000fea0003800000 */
.L_x_3151:
[----:B------:R-:W0:Y:S01]  /*94b0*/  SYNCS.PHASECHK.TRANS64.TRYWAIT P3, [R86+URZ+0x228b0], R98 ;  /* 0x0228b062560075a7 */ /* 0x000e22000806017f */
[----:B------:R-:W-:Y:S04]  /*94c0*/  BSSY B0, `(.L_x_3153) ;  /* 0x0000002000007945 */ /* 0x000fe80003800000 */
[----:B0-----:R-:W-:Y:S05]  /*94d0*/  @!P3 BRA `(.L_x_3154) ;  /* 0x000001e00084b947 */ /* 0x001fea0003800000 */
.L_x_3445:
[----:B------:R-:W-:Y:S05]  /*94e0*/  BSYNC B0 ;  /* 0x0000000000007941 */ /* 0x000fea0003800000 */
.L_x_3153:
        /* <DEDUP_REMOVED lines=24> */
[----:B----4-:R-:W-:-:S05]  /*9670*/  @!P3 IADD3 R10, P4, R16, R8, RZ ;  /* 0x00000008100ab210 */ /* 0x010fca0007f9e0ff */
[----:B0-----:R-:W-:Y:S01]  /*9680*/  @!P3 IMAD.X R11, R5, 0x1, R17, P4 ;  /* 0x00000001050bb824 */ /* 0x001fe200020e0611 */
[----:B------:R-:W-:-:S13]  /*9690*/  ISETP.GE.AND P4, PT, R19, UR4, PT ;  /* 0x0000000413007c0c */ /* 0x000fda000bf86270 */
[----:B------:R-:W-:-:S04]  /*96a0*/  @!P4 IADD3 R8, P5, R19, R8, RZ ;  /* 0x000000081308c210 */ /* 0x000fc80007fbe0ff */
[----:B------:R-:W-:Y:S02]  /*96b0*/  @!P4 IADD3.X R9, R5, R190, RZ, P5, !PT ;  /* 0x000000be0509c210 */ /* 0x000fe40002ffe4ff */
[----:B------:R-:W0:Y:S04]  /*96c0*/  @!P3 LDS.128 R4, [R90+0xa400] ;  /* 0x00a400005a04b984 */ /* 0x000e280000000c00 */
[----:B0-----:R-:W-:Y:S04]  /*96d0*/  @!P3 ST.E.128 desc[UR60][R10.64], R4 ;  /* 0x000000040a00b985 */ /* 0x001fe8000c101d3c */
[----:B------:R-:W0:Y:S04]  /*96e0*/  @!P4 LDS.128 R4, [R89+0xa400] ;  /* 0x00a400005904c984 */ /* 0x000e280000000c00 */
[----:B0-----:R0:W-:Y:S02]  /*96f0*/  @!P4 ST.E.128 desc[UR60][R8.64], R4 ;  /* 0x000000040800c985 */ /* 0x0011e4000c101d3c */
.L_x_3156:
[----:B------:R-:W-:Y:S05]  /*9700*/  BSYNC B0 ;  /* 0x0000000000007941 */ /* 0x000fea0003800000 */
.L_x_3155:
[----:B------:R-:W-:Y:S01]  /*9710*/  ISETP.GE.AND P3, PT, R95, 0x41, PT ;  /* 0x000000415f00780c */ /* 0x000fe20003f66270 */
[----:B0-----:R0:W0:Y:S01]  /*9720*/  SHFL.IDX PT, R5, R13, 0x1, 0x1c1f ;  /* 0x003c1f000d057f89 */ /* 0x00102200000e0000 */
[----:B------:R-:W-:Y:S03]  /*9730*/  BSSY B0, `(.L_x_3157) ;  /* 0x000000e000007945 */ /* 0x000fe60003800000 */
[----:B----4-:R4:W0:Y:S08]  /*9740*/  SHFL.IDX PT, R8, R12, 0x1, 0x1c1f ;  /* 0x003c1f000c087f89 */ /* 0x01083000000e0000 */
[----:B----4-:R-:W-:Y:S05]  /*9750*/  @!P3 BRA `(.L_x_3158) ;  /* 0x00000000002cb947 */ /* 0x010fea0003800000 */
[----:B------:R-:W-:Y:S02]  /*9760*/  ULDC UR4, c[0x0][0x2f4] ;  /* 0x0000bd0000047ab9 */ /* 0x000fe40000000800 */
        /* <DEDUP_REMOVED lines=10> */
.L_x_3158:
[----:B------:R-:W-:Y:S05]  /*9810*/  BSYNC B0 ;  /* 0x0000000000007941 */ /* 0x000fea0003800000 */
.L_x_3157:
        /* <DEDUP_REMOVED lines=16> */
.L_x_3160:
[----:B------:R-:W-:Y:S05]  /*9920*/  BSYNC B0 ;  /* 0x0000000000007941 */ /* 0x000fea0003800000 */
.L_x_3159:
        /* <DEDUP_REMOVED lines=22> */
.L_x_3082:
[----:B------:R-:W-:Y:S05]  /*9a90*/  @P0 BRA `(.L_x_3162) ;  /* 0x00000000000c0947 */ /* 0x000fea0003800000 */
[----:B------:R-:W1:Y:S01]  /*9aa0*/  FENCE.VIEW.ASYNC.G ;  /* 0x00000000000073c6 */ /* 0x000e620000000100 */
[----:B------:R-:W-:Y:S05]  /*9ab0*/  WARPSYNC.ALL ;  /* 0x0000000000007948 */ /* 0x000fea0003800000 */
[----:B-1----:R-:W-:Y:S06]  /*9ac0*/  BAR.ARV 0xc, 0x180 ;  /* 0x0306000000007b1d */ /* 0x002fec0000002000 */
.L_x_3162:
[----:B------:R-:W-:Y:S01]  /*9ad0*/  ULDC.64 UR6, c[0x0][0x998] ;  /* 0x0002660000067ab9 */ /* 0x000fe20000000a00 */
[----:B------:R-:W-:Y:S01]  /*9ae0*/  ULDC.64 UR4, c[0x0][0x990] ;  /* 0x0002640000047ab9 */ /* 0x000fe20000000a00 */
[----:B------:R-:W-:Y:S02]  /*9af0*/  ISETP.NE.U32.AND P1, PT, RZ, UR6, PT ;  /* 0x00000006ff007c0c */ /* 0x000fe4000bf25070 */
[----:B------:R-:W-:Y:S02]  /*9b00*/  ISETP.NE.U32.AND P0, PT, RZ, UR4, PT ;  /* 0x00000004ff007c0c */ /* 0x000fe4000bf05070 */
[----:B------:R-:W-:Y:S02]  /*9b10*/  ISETP.NE.AND.EX P1, PT, RZ, UR7, PT, P1 ;  /* 0x00000007ff007c0c */ /* 0x000fe4000bf25310 */
[----:B------:R-:W-:-:S11]  /*9b20*/  ISETP.NE.AND.EX P0, PT, RZ, UR5, PT, P0 ;  /* 0x00000005ff007c0c */ /* 0x000fd6000bf05300 */
        /* <DEDUP_REMOVED lines=12> */
[----:B----4-:R-:W-:-:S04]  /*9bf0*/  @P1 IMAD.WIDE.U32 R6, R192, R12, R4 ;  /* 0x0000000cc0061225 */ /* 0x010fc800078e0004 */
[----:B--2---:R-:W-:Y:S01]  /*9c00*/  @P0 IMAD.WIDE.U32 R2, R192, R10, R2 ;  /* 0x0000000ac0020225 */ /* 0x004fe200078e0002 */
[----:B------:R-:W-:-:S03]  /*9c10*/  @P1 LEA R8, P3, R6, UR6, 0x2 ;  /* 0x0000000606081c11 */ /* 0x000fc6000f8610ff */
[----:B------:R-:W-:Y:S01]  /*9c20*/  @P1 IMAD R5, R192, R13, R7 ;  /* 0x0000000dc0051224 */ /* 0x000fe200078e0207 */
[----:B------:R-:W-:Y:S01]  /*9c30*/  @P0 LEA R4, P2, R2, UR4, 0x2 ;  /* 0x0000000402040c11 */ /* 0x000fe2000f8410ff */
[----:B------:R-:W-:Y:S01]  /*9c40*/  @P0 IMAD R3, R192, R11, R3 ;  /* 0x0000000bc0030224 */ /* 0x000fe200078e0203 */
[----:B------:R-:W-:Y:S01]  /*9c50*/  ULDC UR4, c[0x0][0x988] ;  /* 0x0002620000047ab9 */ /* 0x000fe20000000800 */
[----:B------:R-:W-:Y:S01]  /*9c60*/  IMAD.MOV.U32 R0, RZ, RZ, 0x3f800000 ;  /* 0x3f800000ff007424 */ /* 0x000fe200078e00ff */
[----:B------:R-:W-:Y:S02]  /*9c70*/  @P1 LEA.HI.X R9, R6, UR7, R5, 0x2, P3 ;  /* 0x0000000706091c11 */ /* 0x000fe400098f1405 */
[----:B------:R-:W-:Y:S01]  /*9c80*/  @P0 LEA.HI.X R5, R2, UR5, R3, 0x2, P2 ;  /* 0x0000000502050c11 */ /* 0x000fe200090f1403 */
[----:B------:R-:W-:Y:S01]  /*9c90*/  IMAD.MOV.U32 R3, RZ, RZ, 0x3f800000 ;  /* 0x3f800000ff037424 */ /* 0x000fe200078e00ff */
[----:B------:R-:W0:Y:S01]  /*9ca0*/  LDC R2, c[0x0][0x448] ;  /* 0x00011200ff027b82 */ /* 0x000e220000000800 */
[----:B------:R-:W2:Y:S04]  /*9cb0*/  @P1 LDG.E R0, desc[UR60][R8.64] ;  /* 0x0000003c08001981 */ /* 0x000ea8000c1e1900 */
[----:B------:R1:W2:Y:S01]  /*9cc0*/  @P0 LDG.E R3, desc[UR60][R4.64] ;  /* 0x0000003c04030981 */ /* 0x0002a2000c1e1900 */
[----:B------:R-:W-:Y:S01]  /*9cd0*/  BSSY B0, `(.L_x_3163) ;  /* 0x000002e000007945 */ /* 0x000fe20003800000 */
[----:B------:R-:W-:-:S02]  /*9ce0*/  MOV R217, RZ ;  /* 0x000000ff00d97202 */ /* 0x000fc40000000f00 */
[----:B0-----:R-:W-:Y:S01]  /*9cf0*/  ISETP.NE.AND P0, PT, R2, 0x1, PT ;  /* 0x000000010200780c */ /* 0x001fe20003f05270 */
[----:B------:R-:W-:-:S12]  /*9d00*/  VIADD R2, R197, 0x7f ;  /* 0x0000007fc5027836 */ /* 0x000fd80000000000 */
[----:B------:R-:W0:Y:S08]  /*9d10*/  @P0 LDC R7, c[0x0][0x44c] ;  /* 0x00011300ff070b82 */ /* 0x000e300000000800 */
[----:B------:R-:W4:Y:S01]  /*9d20*/  @P0 LDC R6, c[0x0][0x450] ;  /* 0x00011400ff060b82 */ /* 0x000f220000000800 */
[----:B0-----:R-:W-:-:S05]  /*9d30*/  @P0 IMAD.HI.U32 R7, R2, R7, RZ ;  /* 0x0000000702070227 */ /* 0x001fca00078e00ff */
[----:B----4-:R-:W-:-:S05]  /*9d40*/  @P0 SHF.R.U32.HI R2, RZ, R6, R7 ;  /* 0x00000006ff020219 */ /* 0x010fca0000011607 */
[----:B------:R-:W-:-:S04]  /*9d50*/  IMAD.IADD R2, R27, 0x1, R2 ;  /* 0x000000011b027824 */ /* 0x000fc800078e0202 */
[----:B------:R-:W-:-:S05]  /*9d60*/  IMAD.HI R2, R2, 0x66666667, RZ ;  /* 0x6666666702027827 */ /* 0x000fca00078e02ff */
[----:B-1----:R-:W-:-:S04]  /*9d70*/  SHF.R.U32.HI R5, RZ, 0x1f, R2 ;  /* 0x0000001fff057819 */ /* 0x002fc80000011602 */
[----:B------:R-:W-:-:S04]  /*9d80*/  LEA.HI.SX32 R5, R2, R5, 0x1a ;  /* 0x0000000502057211 */ /* 0x000fc800078fd2ff */
[----:B------:R-:W-:-:S04]  /*9d90*/  VIMNMX R26, R26, R5, PT ;  /* 0x000000051a1a7248 */ /* 0x000fc80003fe0100 */
[----:B------:R-:W-:Y:S01]  /*9da0*/  ISETP.GE.AND P0, PT, R26, 0x1, PT ;  /* 0x000000011a00780c */ /* 0x000fe20003f06270 */
[----:B--2---:R-:W-:-:S04]  /*9db0*/  FMUL.FTZ R0, R3, R0 ;  /* 0x0000000003007220 */ /* 0x004fc80000410000 */
[----:B------:R-:W-:-:S08]  /*9dc0*/  FMUL.FTZ R2, R0, UR4 ;  /* 0x0000000400027c20 */ /* 0x000fd00008410000 */
[----:B------:R-:W-:Y:S05]  /*9dd0*/  @!P0 BRA `(.L_x_3164) ;  /* 0x0000000000748947 */ /* 0x000fea0003800000 */
        /* <DEDUP_REMOVED lines=29> */
.L_x_3164:
[----:B------:R-:W-:Y:S05]  /*9fb0*/  BSYNC B0 ;  /* 0x0000000000007941 */ /* 0x000fea0003800000 */
.L_x_3163:
[-C--:B------:R-:W-:Y:S01]  /*9fc0*/  IMAD R204, R226, R217.reuse, RZ ;  /* 0x000000d9e2cc7224 */ /* 0x080fe200078e02ff */
[----:B------:R-:W-:Y:S01]  /*9fd0*/  PLOP3.LUT P0, PT, PT, PT, PT, 0x80, 0x0 ;  /* 0x000000000000781c */ /* 0x000fe20003f0f070 */
[----:B------:R-:W-:Y:S01]  /*9fe0*/  IMAD.MOV.U32 R14, RZ, RZ, RZ ;  /* 0x000000ffff0e7224 */ /* 0x000fe200078e00ff */
[----:B------:R-:W-:Y:S02]  /*9ff0*/  CS2R R88, SRZ ;  /* 0x0000000000587805 */ /* 0x000fe4000001ff00 */
[----:B------:R-:W-:Y:S02]  /*a000*/  CS2R R10, SRZ ;  /* 0x00000000000a7805 */ /* 0x000fe4000001ff00 */
[----:B------:R-:W-:Y:S01]  /*a010*/  VIADDMNMX R217, R204, R217, R26, PT ;  /* 0x000000d9ccd97246 */ /* 0x000fe2000380011a */
[----:B------:R-:W-:Y:S01]  /*a020*/  IMAD.MOV.U32 R58, RZ, RZ, RZ ;  /* 0x000000ffff3a7224 */ /* 0x000fe200078e00ff */
[----:B------:R-:W-:Y:S02]  /*a030*/  CS2R R60, SRZ ;  /* 0x00000000003c7805 */ /* 0x000fe4000001ff00 */
[----:B------:R-:W-:-:S02]  /*a040*/  CS2R R20, SRZ ;  /* 0x0000000000147805 */ /* 0x000fc4000001ff00 */
[----:B------:R-:W-:Y:S01]  /*a050*/  ISETP.GT.AND P1, PT, R217, R204, PT ;  /* 0x000000ccd900720c */ /* 0x000fe20003f24270 */
[----:B------:R-:W-:Y:S01]  /*a060*/  IMAD.MOV.U32 R85, RZ, RZ, RZ ;  /* 0x000000ffff557224 */ /* 0x000fe200078e00ff */
[----:B------:R-:W-:Y:S02]  /*a070*/  MOV R123, RZ ;  /* 0x000000ff007b7202 */ /* 0x000fe40000000f00 */
[----:B------:R-:W-:Y:S01]  /*a080*/  CS2R R76, SRZ ;  /* 0x00000000004c7805 */ /* 0x000fe2000001ff00 */
[----:B------:R-:W-:Y:S01]  /*a090*/  IMAD.MOV.U32 R55, RZ, RZ, RZ ;  /* 0x000000ffff377224 */ /* 0x000fe200078e00ff */
[----:B------:R-:W-:Y:S01]  /*a0a0*/  CS2R R98, SRZ ;  /* 0x0000000000627805 */ /* 0x000fe2000001ff00 */
[----:B------:R-:W-:Y:S01]  /*a0b0*/  IMAD.MOV.U32 R0, RZ, RZ, RZ ;  /* 0x000000ffff007224 */ /* 0x000fe200078e00ff */
[----:B------:R-:W-:Y:S02]  /*a0c0*/  CS2R R52, SRZ ;  /* 0x0000000000347805 */ /* 0x000fe4000001ff00 */
[----:B------:R-:W-:-:S02]  /*a0d0*/  CS2R R118, SRZ ;  /* 0x0000000000767805 */ /* 0x000fc4000001ff00 */
[----:B------:R-:W-:Y:S01]  /*a0e0*/  CS2R R112, SRZ ;  /* 0x0000000000707805 */ /* 0x000fe2000001ff00 */
[----:B------:R-:W-:Y:S01]  /*a0f0*/  IMAD.MOV.U32 R40, RZ, RZ, RZ ;  /* 0x000000ffff287224 */ /* 0x000fe200078e00ff */
[----:B------:R-:W-:Y:S02]  /*a100*/  CS2R R114, SRZ ;  /* 0x0000000000727805 */ /* 0x000fe4000001ff00 */
[----:B------:R-:W-:Y:S02]  /*a110*/  CS2R R64, SRZ ;  /* 0x0000000000407805 */ /* 0x000fe4000001ff00 */
[----:B------:R-:W-:Y:S02]  /*a120*/  CS2R R44, SRZ ;  /* 0x00000000002c7805 */ /* 0x000fe4000001ff00 */
[----:B------:R-:W-:Y:S01]  /*a130*/  CS2R R94, SRZ ;  /* 0x00000000005e7805 */ /* 0x000fe2000001ff00 */
[----:B------:R-:W-:Y:S01]  /*a140*/  IMAD.MOV.U32 R81, RZ, RZ, RZ ;  /* 0x000000ffff517224 */ /* 0x000fe200078e00ff */
[----:B------:R-:W-:-:S02]  /*a150*/  CS2R R96, SRZ ;  /* 0x0000000000607805 */ /* 0x000fc4000001ff00 */
[----:B------:R-:W-:Y:S02]  /*a160*/  CS2R R30, SRZ ;  /* 0x00000000001e7805 */ /* 0x000fe4000001ff00 */
[----:B------:R-:W-:Y:S02]  /*a170*/  CS2R R116, SRZ ;  /* 0x0000000000747805 */ /* 0x000fe4000001ff00 */
[----:B------:R-:W-:Y:S01]  /*a180*/  CS2R R56, SRZ ;  /* 0x0000000000387805 */ /* 0x000fe2000001ff00 */
[----:B------:R-:W-:Y:S01]  /*a190*/  IMAD.MOV.U32 R79, RZ, RZ, RZ ;  /* 0x000000ffff4f7224 */ /* 0x000fe200078e00ff */
[----:B------:R-:W-:Y:S01]  /*a1a0*/  CS2R R70, SRZ ;  /* 0x0000000000467805 */ /* 0x000fe2000001ff00 */
[----:B------:R-:W-:Y:S01]  /*a1b0*/  IMAD.MOV.U32 R48, RZ, RZ, RZ ;  /* 0x000000ffff307224 */ /* 0x000fe200078e00ff */
[----:B------:R-:W-:Y:S01]  /*a1c0*/  CS2R R72, SRZ ;  /* 0x0000000000487805 */ /* 0x000fe2000001ff00 */
[----:B------:R-:W-:Y:S01]  /*a1d0*/  IMAD.MOV.U32 R111, RZ, RZ, RZ ;  /* 0x000000ffff6f7224 */ /* 0x000fe200078e00ff */
[----:B---3--:R-:W-:Y:S01]  /*a1e0*/  CS2R R28, SRZ ;  /* 0x00000000001c7805 */ /* 0x008fe2000001ff00 */
        /* <DEDUP_REMOVED lines=9> */
[----:B------:R-:W-:Y:S01]  /*a280*/  MOV R12, RZ ;  /* 0x000000ff000c7202 */ /* 0x000fe20000000f00 */
        /* <DEDUP_REMOVED lines=10> */
.L_x_3448:
        /* <DEDUP_REMOVED lines=25> */
[----:B-1---5:R-:W-:Y:S05]  /*a4c0*/  CALL.ABS.NOINC R14 ;  /* 0x000000000e007343 */ /* 0x022fea0003c00000 */
.L_x_3168:
[----:B------:R-:W-:Y:S05]  /*a4d0*/  BSYNC B6 ;  /* 0x0000000000067941 */ /* 0x000fea0003800000 */
.L_x_3167:
        /* <DEDUP_REMOVED lines=15> */
.L_x_3172:
[----:B-1----:R1:W2:Y:S02]  /*a5d0*/  SYNCS.PHASECHK.TRANS64.TRYWAIT P0, [R18+URZ+0x22800], R3 ;  /* 0x02280003120075a7 */ /* 0x0022a4000800017f */
[----:B--2---:R-:W-:Y:S05]  /*a5e0*/  @!P0 NANOSLEEP.SYNCS 0x989680 ;  /* 0x009896800000895d */ /* 0x004fea0003900000 */
[----:B------:R-:W2:Y:S02]  /*a5f0*/  @!P0 SYNCS.PHASECHK.TRANS64 P0, [R18+URZ+0x22800], R3 ;  /* 0x02280003120085a7 */ /* 0x000ea4000800007f */
[----:B--2---:R-:W-:Y:S05]  /*a600*/  @!P0 BRA `(.L_x_3172) ;  /* 0xfffffffc00f08947 */ /* 0x004fea000383ffff */
.L_x_3171:
[----:B------:R-:W-:Y:S05]  /*a610*/  BSYNC B0 ;  /* 0x0000000000007941 */ /* 0x000fea0003800000 */
.L_x_3170:
[----:B------:R-:W-:Y:S05]  /*a620*/  BRA `(.L_x_3173) ;  /* 0x0000004c00e47947 */ /* 0x000fea0003800000 */
.L_x_3169:
        /* <DEDUP_REMOVED lines=22> */
[----:B------:R-:W-:Y:S01]  /*a790*/  MOV R13, RZ ;  /* 0x000000ff000d7202 */ /* 0x000fe20000000f00 */
[----:B------:R-:W-:Y:S02]  /*a7a0*/  IMAD.U32 R7, RZ, RZ, UR7 ;  /* 0x00000007ff077e24 */ /* 0x000fe4000f8e00ff */
[----:B------:R-:W-:-:S02]  /*a7b0*/  IMAD.U32 R10, RZ, RZ, UR4 ;  /* 0x00000004ff0a7e24 */ /* 0x000fc4000f8e00ff */
[----:B------:R-:W-:Y:S02]  /*a7c0*/  IMAD.U32 R11, RZ, RZ, UR5 ;  /* 0x00000005ff0b7e24 */ /* 0x000fe4000f8e00ff */
[----:B------:R-:W-:Y:S02]  /*a7d0*/  IMAD.MOV.U32 R8, RZ, RZ, 0x70 ;  /* 0x00000070ff087424 */ /* 0x000fe400078e00ff */
[----:B0-----:R-:W-:-:S07]  /*a7e0*/  IMAD.MOV.U32 R12, RZ, RZ, 0x1 ;  /* 0x00000001ff0c7424 */ /* 0x001fce00078e00ff */
[----:B------:R-:W-:-:S07]  /*a7f0*/  LEPC R20, `(.L_x_3175) ;  /* 0x000000001014794e */ /* 0x000fce0000000000 */
[----:B-1----:R-:W-:Y:S05]  /*a800*/  CALL.ABS.NOINC R14 ;  /* 0x000000000e007343 */ /* 0x002fea0003c00000 */
.L_x_3175:
[----:B------:R-:W-:Y:S05]  /*a810*/  BSYNC B6 ;  /* 0x0000000000067941 */ /* 0x000fea0003800000 */
.L_x_3174:
[----:B------:R-:W-:Y:S01]  /*a820*/  ULDC.U8 UR4, c[0x0][0x410] ;  /* 0x0001040000047ab9 */ /* 0x000fe20000000000 */
[----:B------:R-:W-:Y:S01]  /*a830*/  BSSY B0, `(.L_x_3176) ;  /* 0x00004d0000007945 */ /* 0x000fe20003800000 */
[----:B------:R-:W-:Y:S01]  /*a840*/  ISETP.NE.AND P0, PT, RZ, UR4, PT ;  /* 0x00000004ff007c0c */ /* 0x000fe2000bf05270 */
[----:B------:R-:W-:-:S12]  /*a850*/  IMAD.IADD R41, R191, 0x1, R197 ;  /* 0x00000001bf297824 */ /* 0x000fd800078e02c5 */
[----:B------:R-:W-:Y:S05]  /*a860*/  @!P0 BRA `(.L_x_3177) ;  /* 0x0000002400cc8947 */ /* 0x000fea0003800000 */
[----:B------:R-:W0:Y:S01]  /*a870*/  LDC R21, c[0x0][0x448] ;  /* 0x00011200ff157b82 */ /* 0x000e220000000800 */
[----:B------:R-:W1:Y:S01]  /*a880*/  S2R R20, SR_TID.X ;  /* 0x0000000000147919 */ /* 0x000e620000002100 */
[----:B------:R-:W-:Y:S01]  /*a890*/  IMAD.MOV.U32 R8, RZ, RZ, R26 ;  /* 0x000000ffff087224 */ /* 0x000fe200078e001a */
[----:B------:R-:W-:Y:S01]  /*a8a0*/  ULDC.64 UR4, c[0x0][0x3f8] ;  /* 0x0000fe0000047ab9 */ /* 0x000fe20000000a00 */
[----:B------:R-:W-:Y:S01]  /*a8b0*/  IMAD.MOV.U32 R9, RZ, RZ, R29 ;  /* 0x000000ffff097224 */ /* 0x000fe200078e001d */
[----:B------:R-:W-:Y:S01]  /*a8c0*/  ULDC.64 UR6, c[0x0][0x408] ;  /* 0x0001020000067ab9 */ /* 0x000fe20000000a00 */
[----:B------:R-:W-:Y:S01]  /*a8d0*/  IMAD.MOV.U32 R10, RZ, RZ, R24 ;  /* 0x000000ffff0a7224 */ /* 0x000fe200078e0018 */
[----:B------:R-:W-:Y:S01]  /*a8e0*/  ULDC.64 UR8, c[0x0][0x400] ;  /* 0x0001000000087ab9 */ /* 0x000fe20000000a00 */
[----:B------:R-:W-:Y:S01]  /*a8f0*/  IMAD.MOV.U32 R11, RZ, RZ, R31 ;  /* 0x000000ffff0b7224 */ /* 0x000fe200078e001f */
[----:B------:R-:W-:Y:S02]  /*a900*/  SHF.R.S32.HI R35, RZ, 0x1f, R193 ;  /* 0x0000001fff237819 */ /* 0x000fe400000114c1 */
[----:B0-----:R-:W-:Y:S01]  /*a910*/  ISETP.NE.AND P0, PT, R21, 0x1, PT ;  /* 0x000000011500780c */ /* 0x001fe20003f05270 */
[----:B-1----:R-:W-:-:S12]  /*a920*/  VIADD R28, R20, 0xffffff80 ;  /* 0xffffff80141c7836 */ /* 0x002fd80000000000 */
[----:B------:R-:W0:Y:S01]  /*a930*/  @P0 LDC R0, c[0x0][0x44c] ;  /* 0x00011300ff000b82 */ /* 0x000e220000000800 */
[----:B------:R-:W-:-:S04]  /*a940*/  SHF.R.S32.HI R20, RZ, 0x1f, R28 ;  /* 0x0000001fff147819 */ /* 0x000fc8000001141c */
[----:B------:R-:W-:-:S03]  /*a950*/  LEA.HI R20, R20, R28, RZ, 0x2 ;  /* 0x0000001c14147211 */ /* 0x000fc600078f10ff */
[----:B------:R-:W1:Y:S01]  /*a960*/  @P0 LDC R5, c[0x0][0x450] ;  /* 0x00011400ff050b82 */ /* 0x000e620000000800 */
[----:B------:R-:W-:-:S05]  /*a970*/  LOP3.LUT R20, R20, 0xfffffffc, RZ, 0xc0, !PT ;  /* 0xfffffffc14147812 */ /* 0x000fca00078ec0ff */
[----:B------:R-:W-:-:S04]  /*a980*/  IMAD.IADD R20, R28, 0x1, -R20 ;  /* 0x000000011c147824 */ /* 0x000fc800078e0a14 */
[----:B------:R-:W-:-:S04]  /*a990*/  IMAD R3, R20, 0x40, R41 ;  /* 0x0000004014037824 */ /* 0x000fc800078e0229 */
        /* <DEDUP_REMOVED lines=20> */
.L_x_3454:
        /* <DEDUP_REMOVED lines=16> */
[C---:B------:R-:W-:Y:S02]  /*abe0*/  @!P5 IADD3 R12, P2, R193.reuse, R3, RZ ;  /* 0x00000003c10cd210 */ /* 0x040fe40007f5e0ff */
[-C--:B----4-:R-:W-:Y:S02]  /*abf0*/  @!P4 IADD3 R26, P1, R22, R14.reuse, RZ ;  /* 0x0000000e161ac210 */ /* 0x090fe40007f3e0ff */
[----:B------:R-:W-:Y:S01]  /*ac00*/  @!P4 SHF.R.S32.HI R3, RZ, 0x1f, R22 ;  /* 0x0000001fff03c819 */ /* 0x000fe20000011416 */
[----:B-1----:R-:W-:Y:S01]  /*ac10*/  @!P5 IMAD.X R13, R0, 0x1, R35, P2 ;  /* 0x00000001000dd824 */ /* 0x002fe200010e0623 */
        /* <DEDUP_REMOVED lines=8> */
.L_x_3180:
[----:B------:R-:W-:Y:S05]  /*aca0*/  BSYNC B1 ;  /* 0x0000000000017941 */ /* 0x000fea0003800000 */
.L_x_3179:
[----:B------:R-:W-:Y:S01]  /*acb0*/  UMOV UR4, 0xffffffff ;  /* 0xffffffff00047882 */ /* 0x000fe20000000000 */
[----:B-1----:R-:W-:Y:S02]  /*acc0*/  CS2R R26, SRZ ;  /* 0x00000000001a7805 */ /* 0x002fe4000001ff00 */
[----:B------:R-:W-:Y:S05]  /*acd0*/  BRA.DIV UR4, `(.L_x_3181) ;  /* 0x000001ce04487947 */ /* 0x000fea000b800000 */
[----:B------:R1:W0:Y:S04]  /*ace0*/  SHFL.IDX PT, R0, R6, 0x1, 0x1c1f ;  /* 0x003c1f0006007f89 */ /* 0x00022800000e0000 */
[----:B--2---:R1:W2:Y:S04]  /*acf0*/  SHFL.IDX PT, R3, R5, 0x1, 0x1c1f ;  /* 0x003c1f0005037f89 */ /* 0x0042a800000e0000 */
[----:B---3--:R1:W3:Y:S04]  /*ad00*/  SHFL.IDX PT, R4, R8, 0x1, 0x1c1f ;  /* 0x003c1f0008047f89 */ /* 0x0082e800000e0000 */
[----:B----4-:R1:W4:Y:S02]  /*ad10*/  SHFL.IDX PT, R14, R7, 0x1, 0x1c1f ;  /* 0x003c1f00070e7f89 */ /* 0x01032400000e0000 */
.L_x_3460:
[----:B01----:R-:W-:Y:S01]  /*ad20*/  IADD3 R5, R41, 0x40, RZ ;  /* 0x0000004029057810 */ /* 0x003fe20007ffe0ff */
[----:B------:R-:W-:Y:S01]  /*ad30*/  BSSY B1, `(.L_x_3182) ;  /* 0x000001a000017945 */ /* 0x000fe20003800000 */
        /* <DEDUP_REMOVED lines=25> */
.L_x_3183:
[----:B------:R-:W-:Y:S05]  /*aed0*/  BSYNC B1 ;  /* 0x0000000000017941 */ /* 0x000fea0003800000 */
.L_x_3182:
[----:B------:R-:W2:Y:S01]  /*aee0*/  LDL R0, [R1+0x2c] ;  /* 0x00002c0001007983 */ /* 0x000ea20000100800 */
[----:B0---4-:R-:W-:Y:S01]  /*aef0*/  VIADDMNMX R14, R34, -R197, 0x80, PT ;  /* 0x00000080220e7446 */ /* 0x011fe200038009c5 */
[----:B------:R-:W-:Y:S01]  /*af00*/  BSSY B1, `(.L_x_3184) ;  /* 0x0000013000017945 */ /* 0x000fe20003800000 */
[----:B------:R-:W-:Y:S02]  /*af10*/  LOP3.LUT P2, RZ, R206, 0x4, RZ, 0xc0, !PT ;  /* 0x00000004ceff7812 */ /* 0x000fe4000784c0ff */
        /* <DEDUP_REMOVED lines=17> */
.L_x_3461:
[----:B------:R-:W-:Y:S05]  /*b030*/  BSYNC B1 ;  /* 0x0000000000017941 */ /* 0x000fea0003800000 */
.L_x_3184:
        /* <DEDUP_REMOVED lines=20> */
[----:B------:R-:W-:-:S02]  /*b180*/  LOP3.LUT R37, R31, 0xff, RZ, 0xc0, !PT ;  /* 0x000000ff1f257812 */ /* 0x000fc400078ec0ff */
        /* <DEDUP_REMOVED lines=10> */
[----:B------:R-:W-:Y:S02]  /*b230*/  LOP3.LUT R35, R35, 0xff000000, R29, 0xf8, !PT ;  /* 0xff00000023237812 */ /* 0x000fe400078ef81d */
[----:B------:R-:W-:Y:S02]  /*b240*/  LOP3.LUT R39, R39, 0xff000000, R31, 0xf8, !PT ;  /* 0xff00000027277812 */ /* 0x000fe400078ef81f */
[----:B------:R-:W-:Y:S02]  /*b250*/  LOP3.LUT R33, R15, 0xff0000, R28, 0xf8, !PT ;  /* 0x00ff00000f217812 */ /* 0x000fe400078ef81c */
[----:B0-----:R-:W-:-:S02]  /*b260*/  F2FP.F16.E4M3.UNPACK_B R15, R6.H1 ;  /* 0x00000006ff0f723e */ /* 0x001fc400030006ff */
[--C-:B------:R-:W-:Y:S02]  /*b270*/  LOP3.LUT R37, R37, 0xff0000, R30.reuse, 0xf8, !PT ;  /* 0x00ff000025257812 */ /* 0x100fe400078ef81e */
        /* <DEDUP_REMOVED lines=14> */
[-C--:B------:R-:W-:Y:S01]  /*b360*/  FMUL.FTZ R43, R15, R34.reuse ;  /* 0x000000220f2b7220 */ /* 0x080fe20000410000 */
        /* <DEDUP_REMOVED lines=56> */
[----:B------:R-:W-:Y:S02]  /*b6f0*/  HADD2.F32 R4, -RZ, R15.H1_H1 ;  /* 0x3000000fff047230 */ /* 0x000fe40000004100 */
[-C--:B------:R-:W-:Y:S01]  /*b700*/  FMUL.FTZ R38, R5, R6.reuse ;  /* 0x0000000605267220 */ /* 0x080fe20000410000 */
[----:B------:R-:W-:Y:S02]  /*b710*/  HADD2.F32 R33, -RZ, R33.H0_H0 ;  /* 0x20000021ff217230 */ /* 0x000fe40000004100 */
[----:B------:R-:W-:Y:S01]  /*b720*/  FFMA.FTZ R31, R28, R6, -R31 ;  /* 0x000000061c1f7223 */ /* 0x000fe2000001081f */
[----:B------:R-:W-:Y:S02]  /*b730*/  HADD2.F32 R15, -RZ, R15.H0_H0 ;  /* 0x2000000fff0f7230 */ /* 0x000fe40000004100 */
[----:B------:R-:W-:Y:S01]  /*b740*/  FMUL.FTZ R32, R4, R37 ;  /* 0x0000002504207220 */ /* 0x000fe20000410000 */
[----:B------:R-:W-:Y:S01]  /*b750*/  FFMA.FTZ R38, R28, R7, R38 ;  /* 0x000000071c267223 */ /* 0x000fe20000010026 */
[-C--:B------:R-:W-:Y:S01]  /*b760*/  FMUL.FTZ R4, R4, R33.reuse ;  /* 0x0000002104047220 */ /* 0x080fe20000410000 */
[----:B------:R-:W-:Y:S01]  /*b770*/  F2FP.SATFINITE.E4M3.F32.PACK_AB_MERGE_C R6, R43, R42, RZ ;  /* 0x0000002a2b06723e */ /* 0x000fe200048070ff */
[C---:B------:R-:W-:Y:S01]  /*b780*/  FFMA.FTZ R5, R15.reuse, R33, -R32 ;  /* 0x000000210f057223 */ /* 0x040fe20000010820 */
[----:B------:R-:W-:Y:S01]  /*b790*/  F2FP.SATFINITE.E4M3.F32.PACK_AB_MERGE_C R7, R46, R45, RZ ;  /* 0x0000002d2e07723e */ /* 0x000fe200048070ff */
[----:B------:R-:W-:Y:S01]  /*b7a0*/  FFMA.FTZ R28, R15, R37, R4 ;  /* 0x000000250f1c7223 */ /* 0x000fe20000010004 */
[----:B------:R-:W-:-:S02]  /*b7b0*/  F2FP.SATFINITE.E4M3.F32.PACK_AB_MERGE_C R4, R35, R34, RZ ;  /* 0x000000222304723e */ /* 0x000fc400048070ff */
[----:B------:R-:W-:Y:S02]  /*b7c0*/  F2FP.SATFINITE.E4M3.F32.PACK_AB_MERGE_C R31, R38, R31, RZ ;  /* 0x0000001f261f723e */ /* 0x000fe400048070ff */
[----:B------:R-:W-:Y:S02]  /*b7d0*/  F2FP.SATFINITE.E4M3.F32.PACK_AB_MERGE_C R6, R41, R40, R6 ;  /* 0x000000282906723e */ /* 0x000fe40004807006 */
[----:B------:R-:W-:Y:S02]  /*b7e0*/  F2FP.SATFINITE.E4M3.F32.PACK_AB_MERGE_C R7, R44, R39, R7 ;  /* 0x000000272c07723e */ /* 0x000fe40004807007 */
[----:B------:R-:W-:Y:S02]  /*b7f0*/  F2FP.SATFINITE.E4M3.F32.PACK_AB_MERGE_C R4, R30, R29, R4 ;  /* 0x0000001d1e04723e */ /* 0x000fe40004807004 */
[----:B------:R-:W-:-:S05]  /*b800*/  F2FP.SATFINITE.E4M3.F32.PACK_AB_MERGE_C R5, R28, R5, R31 ;  /* 0x000000051c05723e */ /* 0x000fca000480701f */
[----:B------:R1:W-:Y:S02]  /*b810*/  STS.128 [R3+0x14400], R4 ;  /* 0x0144000403007388 */ /* 0x0003e40000000c00 */
.L_x_3189:
[----:B------:R-:W-:Y:S05]  /*b820*/  BSYNC B2 ;  /* 0x0000000000027941 */ /* 0x000fea0003800000 */
.L_x_3188:
[----:B------:R-:W-:Y:S05]  /*b830*/  @P1 BRA `(.L_x_3187) ;  /* 0x0000000400e81947 */ /* 0x000fea0003800000 */
[----:B01----:R-:W0:Y:S01]  /*b840*/  LDS.128 R4, [R0] ;  /* 0x0000000000047984 */ /* 0x003e220000000c00 */
[----:B-----5:R-:W-:Y:S02]  /*b850*/  SHF.R.U32.HI R29, RZ, 0x8, R25 ;  /* 0x00000008ff1d7819 */ /* 0x020fe40000011619 */
[----:B------:R-:W-:Y:S02]  /*b860*/  SHF.R.U32.HI R34, RZ, 0x8, R21 ;  /* 0x00000008ff227819 */ /* 0x000fe40000011615 */
[----:B------:R-:W-:Y:S02]  /*b870*/  SHF.R.U32.HI R31, RZ, 0x8, R20 ;  /* 0x00000008ff1f7819 */ /* 0x000fe40000011614 */
[----:B------:R-:W-:Y:S02]  /*b880*/  LOP3.LUT R30, R25, 0xff, RZ, 0xc0, !PT ;  /* 0x000000ff191e7812 */ /* 0x000fe400078ec0ff */
[----:B------:R-:W-:Y:S02]  /*b890*/  LOP3.LUT R35, R21, 0xff, RZ, 0xc0, !PT ;  /* 0x000000ff15237812 */ /* 0x000fe400078ec0ff */
[----:B------:R-:W-:-:S02]  /*b8a0*/  LOP3.LUT R29, R29, 0xff, RZ, 0xc0, !PT ;  /* 0x000000ff1d1d7812 */ /* 0x000fc400078ec0ff */
[----:B------:R-:W-:Y:S02]  /*b8b0*/  LOP3.LUT R34, R34, 0xff, RZ, 0xc0, !PT ;  /* 0x000000ff22227812 */ /* 0x000fe400078ec0ff */
[----:B------:R-:W-:Y:S02]  /*b8c0*/  SHF.R.U32.HI R15, RZ, 0x8, R24 ;  /* 0x00000008ff0f7819 */ /* 0x000fe40000011618 */
[----:B------:R-:W-:Y:S02]  /*b8d0*/  LOP3.LUT R32, R31, 0xff, RZ, 0xc0, !PT ;  /* 0x000000ff1f207812 */ /* 0x000fe400078ec0ff */
[----:B------:R-:W-:Y:S02]  /*b8e0*/  PRMT R31, R29, 0x7604, R30 ;  /* 0x000076041d1f7816 */ /* 0x000fe4000000001e */
[----:B------:R-:W-:Y:S02]  /*b8f0*/  PRMT R35, R34, 0x7604, R35 ;  /* 0x0000760422237816 */ /* 0x000fe40000000023 */
[----:B------:R-:W-:-:S02]  /*b900*/  SHF.R.U32.HI R30, RZ, 0x10, R25 ;  /* 0x00000010ff1e7819 */ /* 0x000fc40000011619 */
[----:B------:R-:W-:Y:S02]  /*b910*/  SHF.R.U32.HI R34, RZ, 0x10, R21 ;  /* 0x00000010ff227819 */ /* 0x000fe40000011615 */
[----:B------:R-:W-:Y:S02]  /*b920*/  LOP3.LUT R28, R24, 0xff, RZ, 0xc0, !PT ;  /* 0x000000ff181c7812 */ /* 0x000fe400078ec0ff */
[----:B------:R-:W-:Y:S02]  /*b930*/  LOP3.LUT R15, R15, 0xff, RZ, 0xc0, !PT ;  /* 0x000000ff0f0f7812 */ /* 0x000fe400078ec0ff */
[----:B------:R-:W-:Y:S02]  /*b940*/  LOP3.LUT R30, R30, 0xff, RZ, 0xc0, !PT ;  /* 0x000000ff1e1e7812 */ /* 0x000fe400078ec0ff */
[----:B------:R-:W-:Y:S02]  /*b950*/  LOP3.LUT R34, R34, 0xff, RZ, 0xc0, !PT ;  /* 0x000000ff22227812 */ /* 0x000fe400078ec0ff */
[----:B------:R-:W-:-:S02]  /*b960*/  PRMT R28, R15, 0x7604, R28 ;  /* 0x000076040f1c7816 */ /* 0x000fc4000000001c */
[----:B------:R-:W-:Y:S02]  /*b970*/  LOP3.LUT R33, R20, 0xff, RZ, 0xc0, !PT ;  /* 0x000000ff14217812 */ /* 0x000fe400078ec0ff */
[----:B------:R-:W-:Y:S02]  /*b980*/  SHF.R.U32.HI R15, RZ, 0x10, R24 ;  /* 0x00000010ff0f7819 */ /* 0x000fe40000011618 */
[----:B------:R-:W-:Y:S02]  /*b990*/  SHF.R.U32.HI R29, RZ, 0x10, R20 ;  /* 0x00000010ff1d7819 */ /* 0x000fe40000011614 */
[----:B------:R-:W-:Y:S02]  /*b9a0*/  PRMT R31, R30, 0x7054, R31 ;  /* 0x000070541e1f7816 */ /* 0x000fe4000000001f */
        /* <DEDUP_REMOVED lines=98> */
[----:B------:R2:W-:Y:S02]  /*bfd0*/  STS.128 [R0], R4 ;  /* 0x0000000400007388 */ /* 0x0005e40000000c00 */
.L_x_3187:
[----:B------:R-:W-:Y:S05]  /*bfe0*/  BSYNC B1 ;  /* 0x0000000000017941 */ /* 0x000fea0003800000 */
.L_x_3186:
        /* <DEDUP_REMOVED lines=15> */
[----:B------:R-:W-:Y:S02]  /*c0e0*/  SHF.R.U32.HI R14, RZ, 0x8, R12 ;  /* 0x00000008ff0e7819 */ /* 0x000fe4000001160c */
        /* <DEDUP_REMOVED lines=27> */
[----:B------:R-:W-:Y:S01]  /*c2a0*/  HADD2.F32 R12, -RZ, R14.H1_H1 ;  /* 0x3000000eff0c7230 */ /* 0x000fe20000004100 */
[----:B------:R-:W-:Y:S01]  /*c2b0*/  LOP3.LUT R29, R29, 0xff000000, R26, 0xf8, !PT ;  /* 0xff0000001d1d7812 */ /* 0x000fe200078ef81a */
[--C-:B------:R-:W-:Y:S01]  /*c2c0*/  HADD2.F32 R28, -RZ, R27.reuse.H1_H1 ;  /* 0x3000001bff1c7230 */ /* 0x100fe20000004100 */
[----:B------:R-:W-:Y:S01]  /*c2d0*/  F2FP.F16.E4M3.UNPACK_B R13, R5.H1 ;  /* 0x00000005ff0d723e */ /* 0x000fe200030006ff */
[----:B------:R-:W-:Y:S01]  /*c2e0*/  HADD2.F32 R26, -RZ, R24.H1_H1 ;  /* 0x30000018ff1a7230 */ /* 0x000fe20000004100 */
[----:B------:R-:W-:Y:S01]  /*c2f0*/  F2FP.F16.E4M3.UNPACK_B R20, R7 ;  /* 0x00000007ff14723e */ /* 0x000fe200020006ff */
[----:B------:R-:W-:Y:S01]  /*c300*/  HADD2.F32 R15, -RZ, R14.H0_H0 ;  /* 0x2000000eff0f7230 */ /* 0x000fe20000004100 */
[----:B------:R-:W-:Y:S01]  /*c310*/  F2FP.F16.E4M3.UNPACK_B R14, R6 ;  /* 0x00000006ff0e723e */ /* 0x000fe200020006ff */
[C---:B------:R-:W-:Y:S01]  /*c320*/  FMUL.FTZ R30, R12.reuse, R28 ;  /* 0x0000001c0c1e7220 */ /* 0x040fe20000410000 */
[----:B------:R-:W-:Y:S01]  /*c330*/  FMUL.FTZ R33, R12, R26 ;  /* 0x0000001a0c217220 */ /* 0x000fe20000410000 */
[----:B------:R-:W-:Y:S01]  /*c340*/  F2FP.F16.E4M3.UNPACK_B R12, R5 ;  /* 0x00000005ff0c723e */ /* 0x000fe200020006ff */
[----:B------:R-:W-:-:S02]  /*c350*/  HADD2.F32 R27, -RZ, R27.H0_H0 ;  /* 0x2000001bff1b7230 */ /* 0x000fc40000004100 */
[C---:B------:R-:W-:Y:S01]  /*c360*/  FFMA.FTZ R32, R15.reuse, R26, -R30 ;  /* 0x0000001a0f207223 */ /* 0x040fe2000001081e */
[----:B------:R-:W-:Y:S02]  /*c370*/  HADD2.F32 R5, -RZ, R14.H1_H1 ;  /* 0x3000000eff057230 */ /* 0x000fe40000004100 */
[----:B------:R-:W-:Y:S01]  /*c380*/  FFMA.FTZ R35, R15, R28, R33 ;  /* 0x0000001c0f237223 */ /* 0x000fe20000010021 */
[----:B------:R-:W-:Y:S01]  /*c390*/  HADD2.F32 R24, -RZ, R24.H0_H0 ;  /* 0x20000018ff187230 */ /* 0x000fe20000004100 */
[----:B------:R-:W-:Y:S01]  /*c3a0*/  F2FP.F16.E4M3.UNPACK_B R31, R31.H1 ;  /* 0x0000001fff1f723e */ /* 0x000fe200030006ff */
[----:B------:R-:W-:Y:S01]  /*c3b0*/  HADD2.F32 R14, -RZ, R14.H0_H0 ;  /* 0x2000000eff0e7230 */ /* 0x000fe20000004100 */
[----:B------:R-:W-:Y:S01]  /*c3c0*/  F2FP.F16.E4M3.UNPACK_B R25, R25.H1 ;  /* 0x00000019ff19723e */ /* 0x000fe200030006ff */
[C---:B------:R-:W-:Y:S01]  /*c3d0*/  FMUL.FTZ R15, R5.reuse, R27 ;  /* 0x0000001b050f7220 */ /* 0x040fe20000410000 */
[----:B------:R-:W-:Y:S01]  /*c3e0*/  FMUL.FTZ R30, R5, R24 ;  /* 0x00000018051e7220 */ /* 0x000fe20000410000 */
[----:B------:R-:W-:Y:S01]  /*c3f0*/  F2FP.F16.E4M3.UNPACK_B R7, R7.H1 ;  /* 0x00000007ff07723e */ /* 0x000fe200030006ff */
        /* <DEDUP_REMOVED lines=16> */
[----:B------:R-:W-:Y:S01]  /*c500*/  F2FP.F16.E4M3.UNPACK_B R4, R4.H1 ;  /* 0x00000004ff04723e */ /* 0x000fe200030006ff */
[----:B------:R-:W-:Y:S01]  /*c510*/  FMUL.FTZ R20, R14, R25 ;  /* 0x000000190e147220 */ /* 0x000fe20000410000 */
[----:B------:R-:W-:Y:S01]  /*c520*/  F2FP.F16.E4M3.UNPACK_B R15, R29 ;  /* 0x0000001dff0f723e */ /* 0x000fe200020006ff */
[C---:B------:R-:W-:Y:S01]  /*c530*/  FFMA.FTZ R34, R5.reuse, R25, -R24 ;  /* 0x0000001905227223 */ /* 0x040fe20000010818 */
[----:B------:R-:W-:Y:S01]  /*c540*/  F2FP.F16.E4M3.UNPACK_B R14, R21 ;  /* 0x00000015ff0e723e */ /* 0x000fe200020006ff */
[----:B------:R-:W-:Y:S01]  /*c550*/  FFMA.FTZ R31, R5, R31, R20 ;  /* 0x0000001f051f7223 */ /* 0x000fe20000010014 */
[----:B------:R-:W-:Y:S01]  /*c560*/  HADD2.F32 R7, -RZ, R4.H1_H1 ;  /* 0x30000004ff077230 */ /* 0x000fe20000004100 */
[----:B------:R-:W-:Y:S01]  /*c570*/  F2FP.F16.E4M3.UNPACK_B R21, R21.H1 ;  /* 0x00000015ff15723e */ /* 0x000fe200030006ff */
[----:B------:R-:W-:Y:S01]  /*c580*/  HADD2.F32 R24, -RZ, R15.H1_H1 ;  /* 0x3000000fff187230 */ /* 0x000fe20000004100 */
[----:B------:R-:W-:Y:S01]  /*c590*/  F2FP.F16.E4M3.UNPACK_B R29, R29.H1 ;  /* 0x0000001dff1d723e */ /* 0x000fe200030006ff */
[----:B------:R-:W-:Y:S01]  /*c5a0*/  HADD2.F32 R20, -RZ, R14.H1_H1 ;  /* 0x3000000eff147230 */ /* 0x000fe20000004100 */
[----:B------:R-:W-:Y:S01]  /*c5b0*/  F2FP.SATFINITE.E4M3.F32.PACK_AB_MERGE_C R31, R31, R34, RZ ;  /* 0x000000221f1f723e */ /* 0x000fe200048070ff */
[----:B------:R-:W-:-:S02]  /*c5c0*/  HADD2.F32 R5, -RZ, R4.H0_H0 ;  /* 0x20000004ff057230 */ /* 0x000fc40000004100 */
[----:B------:R-:W-:Y:S01]  /*c5d0*/  FMUL.FTZ R26, R7, R24 ;  /* 0x00000018071a7220 */ /* 0x000fe20000410000 */
[----:B------:R-:W-:Y:S02]  /*c5e0*/  HADD2.F32 R25, -RZ, R15.H0_H0 ;  /* 0x2000000fff197230 */ /* 0x000fe40000004100 */
[----:B------:R-:W-:Y:S02]  /*c5f0*/  HADD2.F32 R4, -RZ, R6.H1_H1 ;  /* 0x30000006ff047230 */ /* 0x000fe40000004100 */
[-C--:B------:R-:W-:Y:S01]  /*c600*/  FFMA.FTZ R26, R5, R20.reuse, -R26 ;  /* 0x00000014051a7223 */ /* 0x080fe2000001081a */
[----:B------:R-:W-:Y:S02]  /*c610*/  HADD2.F32 R15, -RZ, R14.H0_H0 ;  /* 0x2000000eff0f7230 */ /* 0x000fe40000004100 */
[----:B------:R-:W-:Y:S01]  /*c620*/  FMUL.FTZ R14, R7, R20 ;  /* 0x00000014070e7220 */ /* 0x000fe20000410000 */
[----:B------:R-:W-:Y:S02]  /*c630*/  HADD2.F32 R6, -RZ, R6.H0_H0 ;  /* 0x20000006ff067230 */ /* 0x000fe40000004100 */
[C---:B------:R-:W-:Y:S01]  /*c640*/  FMUL.FTZ R7, R4.reuse, R25 ;  /* 0x0000001904077220 */ /* 0x040fe20000410000 */
[----:B------:R-:W-:Y:S01]  /*c650*/  FMUL.FTZ R4, R4, R15 ;  /* 0x0000000f04047220 */ /* 0x000fe20000410000 */
[----:B------:R-:W-:-:S02]  /*c660*/  FFMA.FTZ R27, R5, R24, R14 ;  /* 0x00000018051b7223 */ /* 0x000fc4000001000e */
[C---:B------:R-:W-:Y:S01]  /*c670*/  FFMA.FTZ R15, R6.reuse, R15, -R7 ;  /* 0x0000000f060f7223 */ /* 0x040fe20000010807 */
[----:B------:R-:W-:Y:S02]  /*c680*/  HADD2.F32 R5, -RZ, R13.H1_H1 ;  /* 0x3000000dff057230 */ /* 0x000fe40000004100 */
[----:B------:R-:W-:Y:S01]  /*c690*/  FFMA.FTZ R20, R6, R25, R4 ;  /* 0x0000001906147223 */ /* 0x000fe20000010004 */
[----:B------:R-:W-:Y:S02]  /*c6a0*/  HADD2.F32 R6, -RZ, R21.H1_H1 ;  /* 0x30000015ff067230 */ /* 0x000fe40000004100 */
[--C-:B------:R-:W-:Y:S02]  /*c6b0*/  HADD2.F32 R14, -RZ, R29.reuse.H1_H1 ;  /* 0x3000001dff0e7230 */ /* 0x100fe40000004100 */
[----:B------:R-:W-:Y:S02]  /*c6c0*/  HADD2.F32 R29, -RZ, R29.H0_H0 ;  /* 0x2000001dff1d7230 */ /* 0x000fe40000004100 */
[----:B------:R-:W-:Y:S01]  /*c6d0*/  FMUL.FTZ R7, R5, R6 ;  /* 0x0000000605077220 */ /* 0x000fe20000410000 */
[----:B------:R-:W-:-:S02]  /*c6e0*/  HADD2.F32 R4, -RZ, R12.H1_H1 ;  /* 0x3000000cff047230 */ /* 0x000fc40000004100 */
[----:B------:R-:W-:Y:S01]  /*c6f0*/  FMUL.FTZ R24, R5, R14 ;  /* 0x0000000e05187220 */ /* 0x000fe20000410000 */
[----:B------:R-:W-:Y:S02]  /*c700*/  HADD2.F32 R21, -RZ, R21.H0_H0 ;  /* 0x20000015ff157230 */ /* 0x000fe40000004100 */
        /* <DEDUP_REMOVED lines=15> */
[----:B------:R1:W-:Y:S02]  /*c800*/  STS.128 [R3+0x16400], R4 ;  /* 0x0164000403007388 */ /* 0x0003e40000000c00 */
.L_x_3192:
[----:B------:R-:W-:Y:S05]  /*c810*/  BSYNC B1 ;  /* 0x0000000000017941 */ /* 0x000fea0003800000 */
.L_x_3191:
[----:B------:R-:W-:Y:S05]  /*c820*/  @P1 BRA `(.L_x_3190) ;  /* 0x0000002c00401947 */ /* 0x000fea0003800000 */
[----:B01----:R-:W0:Y:S01]  /*c830*/  LDS.128 R4, [R0+0x2000] ;  /* 0x0020000000047984 */ /* 0x003e220000000c00 */
[----:B-----5:R-:W-:Y:S02]  /*c840*/  SHF.R.U32.HI R12, RZ, 0x8, R10 ;  /* 0x00000008ff0c7819 */ /* 0x020fe4000001160a */
[----:B------:R-:W-:Y:S02]  /*c850*/  SHF.R.U32.HI R14, RZ, 0x8, R11 ;  /* 0x00000008ff0e7819 */ /* 0x000fe4000001160b */
[----:B------:R-:W-:Y:S02]  /*c860*/  LOP3.LUT R3, R10, 0xff, RZ, 0xc0, !PT ;  /* 0x000000ff0a037812 */ /* 0x000fe400078ec0ff */
[----:B------:R-:W-:Y:S02]  /*c870*/  LOP3.LUT R12, R12, 0xff, RZ, 0xc0, !PT ;  /* 0x000000ff0c0c7812 */ /* 0x000fe400078ec0ff */
[----:B------:R-:W-:Y:S02]  /*c880*/  SHF.R.U32.HI R21, RZ, 0x8, R9 ;  /* 0x00000008ff157819 */ /* 0x000fe40000011609 */
[----:B------:R-:W-:-:S02]  /*c890*/  LOP3.LUT R13, R11, 0xff, RZ, 0xc0, !PT ;  /* 0x000000ff0b0d7812 */ /* 0x000fc400078ec0ff */
[----:B------:R-:W-:Y:S02]  /*c8a0*/  LOP3.LUT R14, R14, 0xff, RZ, 0xc0, !PT ;  /* 0x000000ff0e0e7812 */ /* 0x000fe400078ec0ff */
[----:B------:R-:W-:Y:S02]  /*c8b0*/  PRMT R3, R12, 0x7604, R3 ;  /* 0x000076040c037816 */ /* 0x000fe40000000003 */
[----:B------:R-:W-:Y:S02]  /*c8c0*/  SHF.R.U32.HI R25, RZ, 0x10, R9 ;  /* 0x00000010ff197819 */ /* 0x000fe40000011609 */
[----:B------:R-:W-:Y:S02]  /*c8d0*/  SHF.R.U32.HI R12, RZ, 0x8, R8 ;  /* 0x00000008ff0c7819 */ /* 0x000fe40000011608 */
[----:B------:R-:W-:Y:S01]  /*c8e0*/  SHF.R.U32.HI R24, RZ, 0x10, R11 ;  /* 0x00000010ff187819 */ /* 0x000fe2000001160b */
[----:B------:R-:W-:Y:S01]  /*c8f0*/  IMAD.U32 R25, R25, 0x10000, RZ ;  /* 0x0001000019197824 */ /* 0x000fe200078e00ff */
[----:B------:R-:W-:-:S02]  /*c900*/  LOP3.LUT R20, R9, 0xff, RZ, 0xc0, !PT ;  /* 0x000000ff09147812 */ /* 0x000fc400078ec0ff */
[----:B------:R-:W-:Y:S02]  /*c910*/  LOP3.LUT R21, R21, 0xff, RZ, 0xc0, !PT ;  /* 0x000000ff15157812 */ /* 0x000fe400078ec0ff */
[----:B------:R-:W-:Y:S02]  /*c920*/  PRMT R13, R14, 0x7604, R13 ;  /* 0x000076040e0d7816 */ /* 0x000fe4000000000d */
[----:B------:R-:W-:Y:S02]  /*c930*/  LOP3.LUT R14, R8, 0xff, RZ, 0xc0, !PT ;  /* 0x000000ff080e7812 */ /* 0x000fe400078ec0ff */
[----:B------:R-:W-:Y:S02]  /*c940*/  LOP3.LUT R15, R12, 0xff, RZ, 0xc0, !PT ;  /* 0x000000ff0c0f7812 */ /* 0x000fe400078ec0ff */
[----:B------:R-:W-:Y:S02]  /*c950*/  SHF.L.U32 R12, R24, 0x10, RZ ;  /* 0x00000010180c7819 */ /* 0x000fe400000006ff */
[----:B------:R-:W-:-:S02]  /*c960*/  PRMT R20, R21, 0x7604, R20 ;  /* 0x0000760415147816 */ /* 0x000fc40000000014 */
[----:B------:R-:W-:Y:S02]  /*c970*/  PRMT R21, R15, 0x7604, R14 ;  /* 0x000076040f157816 */ /* 0x000fe4000000000e */
[----:B------:R-:W-:Y:S02]  /*c980*/  LOP3.LUT R15, R13, 0xff0000, R12, 0xf8, !PT ;  /* 0x00ff00000d0f7812 */ /* 0x000fe400078ef80c */
[----:B------:R-:W-:Y:S02]  /*c990*/  LOP3.LUT R25, R20, 0xff0000, R25, 0xf8, !PT ;  /* 0x00ff000014197812 */ /* 0x000fe400078ef819 */
        /* <DEDUP_REMOVED lines=12> */
[----:B------:R-:W-:Y:S01]  /*ca60*/  LOP3.LUT R13, R13, 0xff000000, R10, 0xf8, !PT ;  /* 0xff0000000d0d7812 */ /* 0x000fe200078ef80a */
[----:B------:R-:W-:Y:S01]  /*ca70*/  HADD2.F32 R14, -RZ, R12.H1_H1 ;  /* 0x3000000cff0e7230 */ /* 0x000fe20000004100 */
[-C--:B------:R-:W-:Y:S01]  /*ca80*/  F2FP.F16.E4M3.UNPACK_B R10, R7.reuse ;  /* 0x00000007ff0a723e */ /* 0x080fe200020006ff */
[----:B------:R-:W-:Y:S01]  /*ca90*/  HADD2.F32 R20, -RZ, R20.H0_H0 ;  /* 0x20000014ff147230 */ /* 0x000fe20000004100 */
[----:B------:R-:W-:Y:S01]  /*caa0*/  F2FP.F16.E4M3.UNPACK_B R11, R7.H1 ;  /* 0x00000007ff0b723e */ /* 0x000fe200030006ff */
[C---:B------:R-:W-:Y:S01]  /*cab0*/  FMUL.FTZ R26, R8.reuse, R24 ;  /* 0x00000018081a7220 */ /* 0x040fe20000410000 */
[----:B------:R-:W-:Y:S01]  /*cac0*/  FMUL.FTZ R27, R8, R14 ;  /* 0x0000000e081b7220 */ /* 0x000fe20000410000 */
[-C--:B------:R-:W-:Y:S01]  /*cad0*/  F2FP.F16.E4M3.UNPACK_B R7, R5.reuse ;  /* 0x00000005ff07723e */ /* 0x080fe200020006ff */
[----:B------:R-:W-:Y:S01]  /*cae0*/  HADD2.F32 R12, -RZ, R12.H0_H0 ;  /* 0x2000000cff0c7230 */ /* 0x000fe20000004100 */
[----:B------:R-:W-:Y:S01]  /*caf0*/  F2FP.F16.E4M3.UNPACK_B R8, R5.H1 ;  /* 0x00000005ff08723e */ /* 0x000fe200030006ff */
[----:B------:R-:W-:-:S02]  /*cb00*/  HADD2.F32 R5, -RZ, R6.H1_H1 ;  /* 0x30000006ff057230 */ /* 0x000fc40000004100 */
[C---:B------:R-:W-:Y:S01]  /*cb10*/  FFMA.FTZ R26, R9.reuse, R14, -R26 ;  /* 0x0000000e091a7223 */ /* 0x040fe2000001081a */
[----:B------:R-:W-:Y:S01]  /*cb20*/  FFMA.FTZ R29, R9, R24, R27 ;  /* 0x00000018091d7223 */ /* 0x000fe2000001001b */
[----:B------:R-:W-:Y:S01]  /*cb30*/  HADD2.F32 R6, -RZ, R6.H0_H0 ;  /* 0x20000006ff067230 */ /* 0x000fe20000004100 */
[----:B------:R-:W-:Y:S01]  /*cb40*/  F2FP.F16.E4M3.UNPACK_B R25, R25.H1 ;  /* 0x00000019ff19723e */ /* 0x000fe200030006ff */
[C---:B------:R-:W-:Y:S01]  /*cb50*/  FMUL.FTZ R9, R5.reuse, R20 ;  /* 0x0000001405097220 */ /* 0x040fe20000410000 */
[----:B------:R-:W-:Y:S01]  /*cb60*/  F2FP.F16.E4M3.UNPACK_B R15, R15.H1 ;  /* 0x0000000fff0f723e */ /* 0x000fe200030006ff */
[-C--:B------:R-:W-:Y:S01]  /*cb70*/  FMUL.FTZ R27, R5, R12.reuse ;  /* 0x0000000c051b7220 */ /* 0x080fe20000410000 */
[----:B------:R-:W-:Y:S02]  /*cb80*/  HADD2.F32 R5, -RZ, R10.H1_H1 ;  /* 0x3000000aff057230 */ /* 0x000fe40000004100 */
        /* <DEDUP_REMOVED lines=13> */
[----:B------:R-:W-:Y:S02]  /*cc60*/  HADD2.F32 R11, -RZ, R11.H0_H0 ;  /* 0x2000000bff0b7230 */ /* 0x000fe40000004100 */
[C---:B------:R-:W-:Y:S01]  /*cc70*/  FMUL.FTZ R12, R6.reuse, R25 ;  /* 0x00000019060c7220 */ /* 0x040fe20000410000 */
[----:B------:R-:W-:Y:S01]  /*cc80*/  F2FP.F16.E4M3.UNPACK_B R5, R21 ;  /* 0x00000015ff05723e */ /* 0x000fe200020006ff */
[-C--:B------:R-:W-:Y:S01]  /*cc90*/  FMUL.FTZ R10, R6, R15.reuse ;  /* 0x0000000f060a7220 */ /* 0x080fe20000410000 */
[----:B------:R-:W-:Y:S01]  /*cca0*/  F2FP.F16.E4M3.UNPACK_B R4, R4.H1 ;  /* 0x00000004ff04723e */ /* 0x000fe200030006ff */
[C---:B------:R-:W-:Y:S01]  /*ccb0*/  FFMA.FTZ R30, R11.reuse, R15, -R12 ;  /* 0x0000000f0b1e7223 */ /* 0x040fe2000001080c */
[----:B------:R-:W-:Y:S01]  /*ccc0*/  F2FP.F16.E4M3.UNPACK_B R9, R13 ;  /* 0x0000000dff09723e */ /* 0x000fe200020006ff */
[----:B------:R-:W-:Y:S01]  /*ccd0*/  FFMA.FTZ R25, R11, R25, R10 ;  /* 0x000000190b197223 */ /* 0x000fe2000001000a */
[--C-:B------:R-:W-:Y:S01]  /*cce0*/  HADD2.F32 R12, -RZ, R5.reuse.H1_H1 ;  /* 0x30000005ff0c7230 */ /* 0x100fe20000004100 */
[----:B------:R-:W-:Y:S01]  /*ccf0*/  F2FP.F16.E4M3.UNPACK_B R13, R13.H1 ;  /* 0x0000000dff0d723e */ /* 0x000fe200030006ff */
[----:B------:R-:W-:Y:S01]  /*cd00*/  HADD2.F32 R11, -RZ, R5.H0_H0 ;  /* 0x20000005ff0b7230 */ /* 0x000fe20000004100 */
[----:B------:R-:W-:Y:S01]  /*cd10*/  F2FP.F16.E4M3.UNPACK_B R21, R21.H1 ;  /* 0x00000015ff15723e */ /* 0x000fe200030006ff */
[----:B------:R-:W-:-:S02]  /*cd20*/  HADD2.F32 R6, -RZ, R4.H1_H1 ;  /* 0x30000004ff067230 */ /* 0x000fc40000004100 */
[----:B------:R-:W-:Y:S02]  /*cd30*/  HADD2.F32 R10, -RZ, R9.H1_H1 ;  /* 0x30000009ff0a7230 */ /* 0x000fe40000004100 */
[----:B------:R-:W-:Y:S02]  /*cd40*/  HADD2.F32 R5, -RZ, R4.H0_H0 ;  /* 0x20000004ff057230 */ /* 0x000fe40000004100 */
[C---:B------:R-:W-:Y:S01]  /*cd50*/  FMUL.FTZ R14, R6.reuse, R12 ;  /* 0x0000000c060e7220 */ /* 0x040fe20000410000 */
[----:B------:R-:W-:Y:S02]  /*cd60*/  HADD2.F32 R4, -RZ, R3.H1_H1 ;  /* 0x30000003ff047230 */ /* 0x000fe40000004100 */
[-C--:B------:R-:W-:Y:S01]  /*cd70*/  FMUL.FTZ R20, R6, R10.reuse ;  /* 0x0000000a06147220 */ /* 0x080fe20000410000 */
[----:B------:R-:W-:Y:S02]  /*cd80*/  HADD2.F32 R9, -RZ, R9.H0_H0 ;  /* 0x20000009ff097230 */ /* 0x000fe40000004100 */
[----:B------:R-:W-:Y:S01]  /*cd90*/  FFMA.FTZ R14, R5, R10, -R14 ;  /* 0x0000000a050e7223 */ /* 0x000fe2000001080e */
[----:B------:R-:W-:-:S02]  /*cda0*/  HADD2.F32 R3, -RZ, R3.H0_H0 ;  /* 0x20000003ff037230 */ /* 0x000fc40000004100 */
[C---:B------:R-:W-:Y:S01]  /*cdb0*/  FMUL.FTZ R6, R4.reuse, R11 ;  /* 0x0000000b04067220 */ /* 0x040fe20000410000 */
[----:B------:R-:W-:Y:S01]  /*cdc0*/  FFMA.FTZ R15, R5, R12, R20 ;  /* 0x0000000c050f7223 */ /* 0x000fe20000010014 */
[-C--:B------:R-:W-:Y:S01]  /*cdd0*/  FMUL.FTZ R4, R4, R9.reuse ;  /* 0x0000000904047220 */ /* 0x080fe20000410000 */
[----:B------:R-:W-:Y:S02]  /*cde0*/  HADD2.F32 R5, -RZ, R13.H1_H1 ;  /* 0x3000000dff057230 */ /* 0x000fe40000004100 */
[C---:B------:R-:W-:Y:S01]  /*cdf0*/  FFMA.FTZ R12, R3.reuse, R9, -R6 ;  /* 0x00000009030c7223 */ /* 0x040fe20000010806 */
[--C-:B------:R-:W-:Y:S02]  /*ce00*/  HADD2.F32 R9, -RZ, R21.reuse.H1_H1 ;  /* 0x30000015ff097230 */ /* 0x100fe40000004100 */
[----:B------:R-:W-:Y:S01]  /*ce10*/  FFMA.FTZ R11, R3, R11, R4 ;  /* 0x0000000b030b7223 */ /* 0x000fe20000010004 */
[----:B------:R-:W-:Y:S02]  /*ce20*/  HADD2.F32 R4, -RZ, R8.H1_H1 ;  /* 0x30000008ff047230 */ /* 0x000fe40000004100 */
[----:B------:R-:W-:-:S02]  /*ce30*/  HADD2.F32 R10, -RZ, R21.H0_H0 ;  /* 0x20000015ff0a7230 */ /* 0x000fc40000004100 */
[----:B------:R-:W-:Y:S02]  /*ce40*/  HADD2.F32 R3, -RZ, R7.H1_H1 ;  /* 0x30000007ff037230 */ /* 0x000fe40000004100 */
[C---:B------:R-:W-:Y:S01]  /*ce50*/  FMUL.FTZ R20, R4.reuse, R5 ;  /* 0x0000000504147220 */ /* 0x040fe20000410000 */
[----:B------:R-:W-:Y:S02]  /*ce60*/  HADD2.F32 R6, -RZ, R13.H0_H0 ;  /* 0x2000000dff067230 */ /* 0x000fe40000004100 */
[----:B------:R-:W-:Y:S01]  /*ce70*/  FMUL.FTZ R13, R4, R9 ;  /* 0x00000009040d7220 */ /* 0x000fe20000410000 */
        /* <DEDUP_REMOVED lines=12> */
[----:B------:R-:W-:Y:S02]  /*cf40*/  F2FP.SATFINITE.E4M3.F32.PACK_AB_MERGE_C R6, R27, R24, R6 ;  /* 0x000000181b06723e */ /* 0x000fe40004807006 */
[----:B------:R-:W-:Y:S02]  /*cf50*/  F2FP.SATFINITE.E4M3.F32.PACK_AB_MERGE_C R7, R28, R31, R7 ;  /* 0x0000001f1c07723e */ /* 0x000fe40004807007 */
[----:B------:R-:W-:-:S02]  /*cf60*/  F2FP.SATFINITE.E4M3.F32.PACK_AB_MERGE_C R4, R11, R12, R4 ;  /* 0x0000000c0b04723e */ /* 0x000fc40004807004 */
[----:B------:R-:W-:-:S05]  /*cf70*/  F2FP.SATFINITE.E4M3.F32.PACK_AB_MERGE_C R5, R10, R5, R13 ;  /* 0x000000050a05723e */ /* 0x000fca000480700d */
[----:B------:R2:W-:Y:S01]  /*cf80*/  STS.128 [R0+0x2000], R4 ;  /* 0x0020000400007388 */ /* 0x0005e20000000c00 */
[----:B------:R-:W-:Y:S05]  /*cf90*/  BRA `(.L_x_3190) ;  /* 0x0000002400647947 */ /* 0x000fea0003800000 */
.L_x_3177:
[----:B------:R-:W0:Y:S01]  /*cfa0*/  S2R R0, SR_TID.X ;  /* 0x0000000000007919 */ /* 0x000e220000002100 */
[----:B------:R-:W1:Y:S01]  /*cfb0*/  LDC R21, c[0x0][0x448] ;  /* 0x00011200ff157b82 */ /* 0x000e620000000800 */
[----:B------:R-:W-:Y:S01]  /*cfc0*/  IMAD.MOV.U32 R4, RZ, RZ, R26 ;  /* 0x000000ffff047224 */ /* 0x000fe200078e001a */
[----:B------:R-:W-:Y:S01]  /*cfd0*/  ULDC.64 UR4, c[0x0][0x3f8] ;  /* 0x0000fe0000047ab9 */ /* 0x000fe20000000a00 */
[----:B------:R-:W-:Y:S01]  /*cfe0*/  IMAD.MOV.U32 R6, RZ, RZ, R24 ;  /* 0x000000ffff067224 */ /* 0x000fe200078e0018 */
[----:B------:R-:W-:Y:S01]  /*cff0*/  ULDC.64 UR6, c[0x0][0x408] ;  /* 0x0001020000067ab9 */ /* 0x000fe20000000a00 */
[----:B------:R-:W-:Y:S01]  /*d000*/  IMAD.MOV.U32 R7, RZ, RZ, R31 ;  /* 0x000000ffff077224 */ /* 0x000fe200078e001f */
[----:B------:R-:W-:Y:S01]  /*d010*/  ULDC.64 UR8, c[0x0][0x400] ;  /* 0x0001000000087ab9 */ /* 0x000fe20000000a00 */
[----:B-1----:R-:W-:Y:S01]  /*d020*/  ISETP.NE.AND P0, PT, R21, 0x1, PT ;  /* 0x000000011500780c */ /* 0x002fe20003f05270 */
[----:B0-----:R-:W-:-:S05]  /*d030*/  VIADD R0, R0, 0xffffff80 ;  /* 0xffffff8000007836 */ /* 0x001fca0000000000 */
[----:B------:R-:W-:-:S07]  /*d040*/  SHF.R.S32.HI R3, RZ, 0x1f, R0 ;  /* 0x0000001fff037819 */ /* 0x000fce0000011400 */
[----:B------:R-:W0:Y:S01]  /*d050*/  @P0 LDC R5, c[0x0][0x450] ;  /* 0x00011400ff050b82 */ /* 0x000e220000000800 */
[----:B------:R-:W-:-:S04]  /*d060*/  LEA.HI R3, R3, R0, RZ, 0x2 ;  /* 0x0000000003037211 */ /* 0x000fc800078f10ff */
[----:B------:R-:W-:-:S05]  /*d070*/  LOP3.LUT R3, R3, 0xfffffffc, RZ, 0xc0, !PT ;  /* 0xfffffffc03037812 */ /* 0x000fca00078ec0ff */
[----:B------:R-:W-:Y:S02]  /*d080*/  IMAD.IADD R3, R0, 0x1, -R3 ;  /* 0x0000000100037824 */ /* 0x000fe400078e0a03 */
[----:B------:R-:W1:Y:S02]  /*d090*/  @P0 LDC R0, c[0x0][0x44c] ;  /* 0x00011300ff000b82 */ /* 0x000e640000000800 */
[----:B------:R-:W-:-:S04]  /*d0a0*/  IMAD R3, R3, 0x40, R41 ;  /* 0x0000004003037824 */ /* 0x000fc800078e0229 */
[----:B-1----:R-:W-:-:S05]  /*d0b0*/  @P0 IMAD.HI.U32 R0, R3, R0, RZ ;  /* 0x0000000003000227 */ /* 0x002fca00078e00ff */
[----:B0-----:R-:W-:Y:S01]  /*d0c0*/  @P0 SHF.R.U32.HI R3, RZ, R5, R0 ;  /* 0x00000005ff030219 */ /* 0x001fe20000011600 */
        /* <DEDUP_REMOVED lines=28> */
[----:B------:R-:W-:Y:S01]  /*d290*/  @!P1 IMAD.MOV.U32 R24, RZ, RZ, R14 ;  /* 0x000000ffff189224 */ /* 0x000fe200078e000e */
[----:B------:R-:W-:-:S03]  /*d2a0*/  @!P1 MOV R25, R3 ;  /* 0x0000000300199202 */ /* 0x000fc60000000f00 */
[----:B------:R-:W2:Y:S04]  /*d2b0*/  @!P1 LD.E.128 R4, desc[UR60][R4.64] ;  /* 0x0000003c04049980 */ /* 0x000ea8000c101d00 */
[----:B------:R-:W3:Y:S01]  /*d2c0*/  @!P1 LD.E.128 R24, desc[UR60][R24.64] ;  /* 0x0000003c18189980 */ /* 0x000ee2000c101d00 */
[----:B------:R-:W-:Y:S02]  /*d2d0*/  CS2R R32, SRZ ;  /* 0x0000000000207805 */ /* 0x000fe4000001ff00 */
        /* <DEDUP_REMOVED lines=16> */
.L_x_3471:
        /* <DEDUP_REMOVED lines=17> */
.L_x_3195:
[----:B------:R-:W-:Y:S05]  /*d4f0*/  BSYNC B1 ;  /* 0x0000000000017941 */ /* 0x000fea0003800000 */
.L_x_3194:
[----:B------:R-:W2:Y:S01]  /*d500*/  LDL R0, [R1+0x2c] ;  /* 0x00002c0001007983 */ /* 0x000ea20000100800 */
[----:B------:R-:W-:Y:S01]  /*d510*/  VIADDMNMX R34, R34, -R197, 0x80, PT ;  /* 0x0000008022227446 */ /* 0x000fe200038009c5 */
[----:B------:R-:W-:Y:S03]  /*d520*/  BSSY B1, `(.L_x_3196) ;  /* 0x000000c000017945 */ /* 0x000fe60003800000 */
[C---:B------:R-:W-:Y:S02]  /*d530*/  ISETP.GE.OR P2, PT, R191.reuse, R34, P0 ;  /* 0x00000022bf00720c */ /* 0x040fe40000746670 */
[----:B--2---:R-:W-:Y:S02]  /*d540*/  R2UR UR5, R0 ;  /* 0x00000000000572ca */ /* 0x004fe400000e0000 */
[----:B------:R-:W-:-:S04]  /*d550*/  IADD3 R0, R191, 0x40, RZ ;  /* 0x00000040bf007810 */ /* 0x000fc80007ffe0ff */
[----:B------:R-:W-:-:S07]  /*d560*/  ISETP.GE.OR P0, PT, R0, R34, P0 ;  /* 0x000000220000720c */ /* 0x000fce0000706670 */
[----:B------:R-:W-:-:S04]  /*d570*/  ULEA.HI UR4, UR5, UR5, URZ, 0x1 ;  /* 0x0000000505047291 */ /* 0x000fc8000f8f083f */
[----:B------:R-:W-:-:S04]  /*d580*/  ULOP3.LUT UR4, UR4, 0xfffffffe, URZ, 0xc0, !UPT ;  /* 0xfffffffe04047892 */ /* 0x000fc8000f8ec03f */
[----:B------:R-:W-:-:S06]  /*d590*/  UIADD3 UR4, UR5, -UR4, URZ ;  /* 0x8000000405047290 */ /* 0x000fcc000fffe03f */
[----:B------:R-:W-:-:S05]  /*d5a0*/  IMAD.U32 R3, RZ, RZ, UR4 ;  /* 0x00000004ff037e24 */ /* 0x000fca000f8e00ff */
[----:B------:R-:W-:-:S04]  /*d5b0*/  SHF.L.U32 R3, R3, 0x1f, RZ ;  /* 0x0000001f03037819 */ /* 0x000fc800000006ff */
[----:B------:R-:W0:Y:S02]  /*d5c0*/  SYNCS.PHASECHK.TRANS64.TRYWAIT P1, [R18+URZ+0x22800], R3 ;  /* 0x02280003120075a7 */ /* 0x000e24000802017f */
[----:B0-----:R-:W-:Y:S05]  /*d5d0*/  @!P1 BRA `(.L_x_3197) ;  /* 0x000001a800b49947 */ /* 0x001fea0003800000 */
.L_x_3472:
[----:B------:R-:W-:Y:S05]  /*d5e0*/  BSYNC B1 ;  /* 0x0000000000017941 */ /* 0x000fea0003800000 */
.L_x_3196:
[----:B------:R-:W-:Y:S04]  /*d5f0*/  BSSY B1, `(.L_x_3198) ;  /* 0x0000100000017945 */ /* 0x000fe80003800000 */
[----:B------:R-:W-:Y:S05]  /*d600*/  @P2 BRA `(.L_x_3199) ;  /* 0x0000000c00f82947 */ /* 0x000fea0003800000 */
[----:B------:R-:W-:Y:S02]  /*d610*/  SHF.R.U32.HI R0, RZ, 0x8, R32 ;  /* 0x00000008ff007819 */ /* 0x000fe40000011620 */
[----:B0-----:R-:W-:Y:S02]  /*d620*/  LOP3.LUT R3, R32, 0xff, RZ, 0xc0, !PT ;  /* 0x000000ff20037812 */ /* 0x001fe400078ec0ff */
        /* <DEDUP_REMOVED lines=30> */
[--C-:B------:R-:W-:Y:S02]  /*d810*/  IADD3 R3, R18, R3, R205.reuse ;  /* 0x0000000312037210 */ /* 0x100fe40007ffe0cd */
        /* <DEDUP_REMOVED lines=20> */
[----:B------:R-:W-:Y:S02]  /*d960*/  PRMT R45, R42, 0x7054, R43 ;  /* 0x000070542a2d7816 */ /* 0x000fe4000000002b */
[----:B------:R-:W-:Y:S02]  /*d970*/  SHF.R.U32.HI R40, RZ, 0x10, R30 ;  /* 0x00000010ff287819 */ /* 0x000fe4000001161e */
[----:B------:R-:W-:Y:S02]  /*d980*/  SHF.R.U32.HI R42, RZ, 0x10, R21 ;  /* 0x00000010ff2a7819 */ /* 0x000fe40000011615 */
[----:B------:R-:W-:Y:S02]  /*d990*/  PRMT R35, R34, 0x7054, R35 ;  /* 0x0000705422237816 */ /* 0x000fe40000000023 */
[----:B------:R-:W-:-:S02]  /*d9a0*/  PRMT R51, R38, 0x7054, R51 ;  /* 0x0000705426337816 */ /* 0x000fc40000000033 */
[----:B------:R-:W-:Y:S02]  /*d9b0*/  SHF.R.U32.HI R34, RZ, 0x10, R28 ;  /* 0x00000010ff227819 */ /* 0x000fe4000001161c */
[----:B------:R-:W-:Y:S02]  /*d9c0*/  LOP3.LUT R40, R40, 0xff, RZ, 0xc0, !PT ;  /* 0x000000ff28287812 */ /* 0x000fe400078ec0ff */
[----:B------:R-:W-:Y:S02]  /*d9d0*/  LOP3.LUT R42, R42, 0xff, RZ, 0xc0, !PT ;  /* 0x000000ff2a2a7812 */ /* 0x000fe400078ec0ff */
[----:B------:R-:W-:Y:S02]  /*d9e0*/  LOP3.LUT R51, R51, 0xff000000, R29, 0xf8, !PT ;  /* 0xff00000033337812 */ /* 0x000fe400078ef81d */
[----:B------:R-:W-:Y:S02]  /*d9f0*/  LOP3.LUT R34, R34, 0xff, RZ, 0xc0, !PT ;  /* 0x000000ff22227812 */ /* 0x000fe400078ec0ff */
[----:B------:R-:W-:-:S02]  /*da00*/  PRMT R41, R40, 0x7054, R41 ;  /* 0x0000705428297816 */ /* 0x000fc40000000029 */
[----:B------:R-:W-:Y:S02]  /*da10*/  PRMT R55, R42, 0x7054, R55 ;  /* 0x000070542a377816 */ /* 0x000fe40000000037 */
[----:B------:R-:W-:Y:S02]  /*da20*/  LOP3.LUT R43, R37, 0xff000000, R33, 0xf8, !PT ;  /* 0xff000000252b7812 */ /* 0x000fe400078ef821 */
[----:B------:R-:W-:Y:S02]  /*da30*/  SHF.R.U32.HI R40, RZ, 0x10, R20 ;  /* 0x00000010ff287819 */ /* 0x000fe40000011614 */
[----:B------:R-:W-:Y:S02]  /*da40*/  F2FP.F16.E4M3.UNPACK_B R48, R51.H1 ;  /* 0x00000033ff30723e */ /* 0x000fe400030006ff */
[----:B0-----:R-:W-:Y:S02]  /*da50*/  F2FP.F16.E4M3.UNPACK_B R37, R25.H1 ;  /* 0x00000019ff25723e */ /* 0x001fe400030006ff */
[----:B------:R-:W-:Y:S01]  /*da60*/  PRMT R49, R34, 0x7054, R47 ;  /* 0x0000705422317816 */ /* 0x000fe2000000002f */
[--C-:B------:R-:W-:Y:S01]  /*da70*/  HADD2.F32 R50, -RZ, R48.reuse.H0_H0 ;  /* 0x20000030ff327230 */ /* 0x100fe20000004100 */
[----:B------:R-:W-:Y:S01]  /*da80*/  LOP3.LUT R47, R45, 0xff000000, R31, 0xf8, !PT ;  /* 0xff0000002d2f7812 */ /* 0x000fe200078ef81f */
[----:B------:R-:W-:Y:S01]  /*da90*/  HADD2.F32 R48, -RZ, R48.H1_H1 ;  /* 0x30000030ff307230 */ /* 0x000fe20000004100 */
[----:B------:R-:W-:-:S02]  /*daa0*/  LOP3.LUT R55, R55, 0xff000000, R21, 0xf8, !PT ;  /* 0xff00000037377812 */ /* 0x000fc400078ef815 */
[----:B------:R-:W-:Y:S02]  /*dab0*/  F2FP.F16.E4M3.UNPACK_B R45, R43.H1 ;  /* 0x0000002bff2d723e */ /* 0x000fe400030006ff */
[----:B------:R-:W-:Y:S02]  /*dac0*/  LOP3.LUT R40, R40, 0xff, RZ, 0xc0, !PT ;  /* 0x000000ff28287812 */ /* 0x000fe400078ec0ff */
[-C--:B-1----:R-:W-:Y:S01]  /*dad0*/  F2FP.F16.E4M3.UNPACK_B R29, R13.reuse ;  /* 0x0000000dff1d723e */ /* 0x082fe200020006ff */
[----:B------:R-:W-:Y:S01]  /*dae0*/  HADD2.F32 R46, -RZ, R45.H0_H0 ;  /* 0x2000002dff2e7230 */ /* 0x000fe20000004100 */
[----:B------:R-:W-:Y:S01]  /*daf0*/  F2FP.F16.E4M3.UNPACK_B R21, R13.H1 ;  /* 0x0000000dff15723e */ /* 0x000fe200030006ff */
[--C-:B------:R-:W-:Y:S01]  /*db00*/  HADD2.F32 R13, -RZ, R37.reuse.H0_H0 ;  /* 0x20000025ff0d7230 */ /* 0x100fe20000004100 */
[----:B------:R-:W-:Y:S01]  /*db10*/  LOP3.LUT R49, R49, 0xff000000, R28, 0xf8, !PT ;  /* 0xff00000031317812 */ /* 0x000fe200078ef81c */
[----:B------:R-:W-:Y:S01]  /*db20*/  HADD2.F32 R37, -RZ, R37.H1_H1 ;  /* 0x30000025ff257230 */ /* 0x000fe20000004100 */
[----:B------:R-:W-:-:S02]  /*db30*/  F2FP.F16.E4M3.UNPACK_B R31, R12 ;  /* 0x0000000cff1f723e */ /* 0x000fc400020006ff */
[----:B------:R-:W-:Y:S02]  /*db40*/  F2FP.F16.E4M3.UNPACK_B R33, R12.H1 ;  /* 0x0000000cff21723e */ /* 0x000fe400030006ff */
[----:B------:R-:W-:Y:S01]  /*db50*/  PRMT R53, R40, 0x7054, R53 ;  /* 0x0000705428357816 */ /* 0x000fe20000000035 */
[----:B------:R-:W-:Y:S01]  /*db60*/  FMUL.FTZ R52, R37, R48 ;  /* 0x0000003025347220 */ /* 0x000fe20000410000 */
[----:B------:R-:W-:Y:S02]  /*db70*/  LOP3.LUT R44, R35, 0xff000000, R32, 0xf8, !PT ;  /* 0xff000000232c7812 */ /* 0x000fe400078ef820 */
[-C--:B------:R-:W-:Y:S02]  /*db80*/  F2FP.F16.E4M3.UNPACK_B R12, R14.reuse ;  /* 0x0000000eff0c723e */ /* 0x080fe400020006ff */
[----:B------:R-:W-:Y:S01]  /*db90*/  F2FP.F16.E4M3.UNPACK_B R28, R14.H1 ;  /* 0x0000000eff1c723e */ /* 0x000fe200030006ff */
[--C-:B------:R-:W-:Y:S01]  /*dba0*/  HADD2.F32 R14, -RZ, R21.reuse.H0_H0 ;  /* 0x20000015ff0e7230 */ /* 0x100fe20000004100 */
[----:B------:R-:W-:Y:S01]  /*dbb0*/  F2FP.F16.E4M3.UNPACK_B R32, R25 ;  /* 0x00000019ff20723e */ /* 0x000fe200020006ff */
[----:B------:R-:W-:Y:S01]  /*dbc0*/  FMUL.FTZ R25, R13, R50 ;  /* 0x000000320d197220 */ /* 0x000fe20000410000 */
[----:B------:R-:W-:Y:S01]  /*dbd0*/  F2FP.F16.E4M3.UNPACK_B R51, R51 ;  /* 0x00000033ff33723e */ /* 0x000fe200020006ff */
[----:B------:R-:W-:Y:S01]  /*dbe0*/  HADD2.F32 R21, -RZ, R21.H1_H1 ;  /* 0x30000015ff157230 */ /* 0x000fe20000004100 */
[----:B------:R-:W-:Y:S01]  /*dbf0*/  LOP3.LUT R20, R53, 0xff000000, R20, 0xf8, !PT ;  /* 0xff00000035147812 */ /* 0x000fe200078ef814 */
[-C--:B------:R-:W-:Y:S01]  /*dc00*/  FMUL.FTZ R53, R13, R46.reuse ;  /* 0x0000002e0d357220 */ /* 0x080fe20000410000 */
[----:B------:R-:W-:Y:S01]  /*dc10*/  F2FP.F16.E4M3.UNPACK_B R43, R43 ;  /* 0x0000002bff2b723e */ /* 0x000fe200020006ff */
[C---:B------:R-:W-:Y:S01]  /*dc20*/  FFMA.FTZ R13, R14.reuse, R46, -R25 ;  /* 0x0000002e0e0d7223 */ /* 0x040fe20000010819 */
[-C--:B------:R-:W-:Y:S01]  /*dc30*/  F2FP.F16.E4M3.UNPACK_B R38, R24.reuse ;  /* 0x00000018ff26723e */ /* 0x080fe200020006ff */
[----:B------:R-:W-:Y:S01]  /*dc40*/  HADD2.F32 R46, -RZ, R45.H1_H1 ;  /* 0x3000002dff2e7230 */ /* 0x000fe20000004100 */
[----:B------:R-:W-:Y:S01]  /*dc50*/  F2FP.F16.E4M3.UNPACK_B R40, R24.H1 ;  /* 0x00000018ff28723e */ /* 0x000fe200030006ff */
[----:B------:R-:W-:Y:S01]  /*dc60*/  HADD2.F32 R45, -RZ, R51.H0_H0 ;  /* 0x20000033ff2d7230 */ /* 0x000fe20000004100 */
[----:B------:R-:W-:Y:S01]  /*dc70*/  LOP3.LUT R30, R41, 0xff000000, R30, 0xf8, !PT ;  /* 0xff000000291e7812 */ /* 0x000fe200078ef81e */
[----:B------:R-:W-:Y:S01]  /*dc80*/  HADD2.F32 R24, -RZ, R32.H0_H0 ;  /* 0x20000020ff187230 */ /* 0x000fe20000004100 */
[-C--:B------:R-:W-:Y:S01]  /*dc90*/  F2FP.F16.E4M3.UNPACK_B R34, R15.reuse ;  /* 0x0000000fff22723e */ /* 0x080fe200020006ff */
[----:B------:R-:W-:Y:S01]  /*dca0*/  HADD2.F32 R25, -RZ, R43.H0_H0 ;  /* 0x2000002bff197230 */ /* 0x000fe20000004100 */
[----:B------:R-:W-:Y:S01]  /*dcb0*/  F2FP.F16.E4M3.UNPACK_B R35, R15.H1 ;  /* 0x0000000fff23723e */ /* 0x000fe200030006ff */
[----:B------:R-:W-:Y:S01]  /*dcc0*/  FFMA.FTZ R14, R14, R50, R53 ;  /* 0x000000320e0e7223 */ /* 0x000fe20000010035 */
[-C--:B------:R-:W-:Y:S01]  /*dcd0*/  F2FP.F16.E4M3.UNPACK_B R41, R27.reuse ;  /* 0x0000001bff29723e */ /* 0x080fe200020006ff */
[----:B------:R-:W-:Y:S01]  /*dce0*/  FMUL.FTZ R53, R37, R46 ;  /* 0x0000002e25357220 */ /* 0x000fe20000410000 */
[----:B------:R-:W-:Y:S01]  /*dcf0*/  F2FP.F16.E4M3.UNPACK_B R42, R27.H1 ;  /* 0x0000001bff2a723e */ /* 0x000fe200030006ff */
[C---:B------:R-:W-:Y:S01]  /*dd00*/  FMUL.FTZ R37, R24.reuse, R45 ;  /* 0x0000002d18257220 */ /* 0x040fe20000410000 */
[-C--:B------:R-:W-:Y:S01]  /*dd10*/  F2FP.F16.E4M3.UNPACK_B R15, R26.reuse ;  /* 0x0000001aff0f723e */ /* 0x080fe200020006ff */
[----:B------:R-:W-:Y:S01]  /*dd20*/  FMUL.FTZ R50, R24, R25 ;  /* 0x0000001918327220 */ /* 0x000fe20000410000 */
[----:B------:R-:W-:Y:S01]  /*dd30*/  F2FP.F16.E4M3.UNPACK_B R27, R26.H1 ;  /* 0x0000001aff1b723e */ /* 0x000fe200030006ff */
[----:B------:R-:W-:-:S02]  /*dd40*/  HADD2.F32 R26, -RZ, R29.H0_H0 ;  /* 0x2000001dff1a7230 */ /* 0x000fc40000004100 */
[C---:B------:R-:W-:Y:S01]  /*dd50*/  FFMA.FTZ R24, R21.reuse, R46, -R52 ;  /* 0x0000002e15187223 */ /* 0x040fe20000010834 */
[----:B------:R-:W-:Y:S01]  /*dd60*/  F2FP.F16.E4M3.UNPACK_B R46, R47.H1 ;  /* 0x0000002fff2e723e */ /* 0x000fe200030006ff */
[----:B------:R-:W-:Y:S01]  /*dd70*/  FFMA.FTZ R21, R21, R48, R53 ;  /* 0x0000003015157223 */ /* 0x000fe20000010035 */
[----:B------:R-:W-:Y:S02]  /*dd80*/  HADD2.F32 R51, -RZ, R51.H1_H1 ;  /* 0x30000033ff337230 */ /* 0x000fe40000004100 */
[C---:B------:R-:W-:Y:S01]  /*dd90*/  FFMA.FTZ R25, R26.reuse, R25, -R37 ;  /* 0x000000191a197223 */ /* 0x040fe20000010825 */
[----:B------:R-:W-:Y:S01]  /*dda0*/  FFMA.FTZ R26, R26, R45, R50 ;  /* 0x0000002d1a1a7223 */ /* 0x000fe20000010032 */
[-C--:B------:R-:W-:Y:S01]  /*ddb0*/  F2FP.F16.E4M3.UNPACK_B R50, R55.reuse.H1 ;  /* 0x00000037ff32723e */ /* 0x080fe200030006ff */
[----:B------:R-:W-:Y:S01]  /*ddc0*/  HADD2.F32 R45, -RZ, R43.H1_H1 ;  /* 0x3000002bff2d7230 */ /* 0x000fe20000004100 */
[----:B------:R-:W-:Y:S01]  /*ddd0*/  F2FP.F16.E4M3.UNPACK_B R55, R55 ;  /* 0x00000037ff37723e */ /* 0x000fe200020006ff */
[----:B------:R-:W-:Y:S01]  /*dde0*/  HADD2.F32 R43, -RZ, R42.H0_H0 ;  /* 0x2000002aff2b7230 */ /* 0x000fe20000004100 */
[----:B------:R-:W-:Y:S01]  /*ddf0*/  F2FP.F16.E4M3.UNPACK_B R47, R47 ;  /* 0x0000002fff2f723e */ /* 0x000fe200020006ff */
[----:B------:R-:W-:Y:S01]  /*de00*/  HADD2.F32 R52, -RZ, R50.H0_H0 ;  /* 0x20000032ff347230 */ /* 0x000fe20000004100 */
[----:B------:R-:W-:Y:S01]  /*de10*/  F2FP.SATFINITE.E4M3.F32.PACK_AB_MERGE_C R13, R24, R13, RZ ;  /* 0x0000000d180d723e */ /* 0x000fe200048070ff */
[----:B------:R-:W-:Y:S01]  /*de20*/  HADD2.F32 R48, -RZ, R46.H0_H0 ;  /* 0x2000002eff307230 */ /* 0x000fe20000004100 */
[----:B------:R-:W-:Y:S01]  /*de30*/  F2FP.SATFINITE.E4M3.F32.PACK_AB_MERGE_C R21, R21, R14, RZ ;  /* 0x0000000e1515723e */ /* 0x000fe200048070ff */
[----:B------:R-:W-:-:S02]  /*de40*/  HADD2.F32 R32, -RZ, R32.H1_H1 ;  /* 0x30000020ff207230 */ /* 0x000fc40000004100 */
[C---:B------:R-:W-:Y:S01]  /*de50*/  FMUL.FTZ R58, R43.reuse, R52 ;  /* 0x000000342b3a7220 */ /* 0x040fe20000410000 */
[----:B------:R-:W-:Y:S02]  /*de60*/  HADD2.F32 R37, -RZ, R35.H0_H0 ;  /* 0x20000023ff257230 */ /* 0x000fe40000004100 */
[----:B------:R-:W-:Y:S01]  /*de70*/  FMUL.FTZ R43, R43, R48 ;  /* 0x000000302b2b7220 */ /* 0x000fe20000410000 */
[----:B------:R-:W-:Y:S02]  /*de80*/  HADD2.F32 R29, -RZ, R29.H1_H1 ;  /* 0x3000001dff1d7230 */ /* 0x000fe40000004100 */
[C---:B------:R-:W-:Y:S01]  /*de90*/  FMUL.FTZ R54, R32.reuse, R51 ;  /* 0x0000003320367220 */ /* 0x040fe20000410000 */
[----:B------:R-:W-:Y:S01]  /*dea0*/  FMUL.FTZ R56, R32, R45 ;  /* 0x0000002d20387220 */ /* 0x000fe20000410000 */
[C---:B------:R-:W-:Y:S01]  /*deb0*/  FFMA.FTZ R57, R37.reuse, R52, R43 ;  /* 0x0000003425397223 */ /* 0x040fe2000001002b */
[----:B------:R-:W-:Y:S01]  /*dec0*/  FFMA.FTZ R58, R37, R48, -R58 ;  /* 0x00000030253a7223 */ /* 0x000fe2000001083a */
[----:B------:R-:W-:-:S02]  /*ded0*/  HADD2.F32 R46, -RZ, R46.H1_H1 ;  /* 0x3000002eff2e7230 */ /* 0x000fc40000004100 */
[C---:B------:R-:W-:Y:S01]  /*dee0*/  FFMA.FTZ R32, R29.reuse, R45, -R54 ;  /* 0x0000002d1d207223 */ /* 0x040fe20000010836 */
[----:B------:R-:W-:Y:S02]  /*def0*/  HADD2.F32 R43, -RZ, R42.H1_H1 ;  /* 0x3000002aff2b7230 */ /* 0x000fe40000004100 */
[----:B------:R-:W-:Y:S01]  /*df00*/  FFMA.FTZ R29, R29, R51, R56 ;  /* 0x000000331d1d7223 */ /* 0x000fe20000010038 */
[----:B------:R-:W-:Y:S02]  /*df10*/  HADD2.F32 R48, -RZ, R55.H0_H0 ;  /* 0x20000037ff307230 */ /* 0x000fe40000004100 */
[----:B------:R-:W-:Y:S02]  /*df20*/  HADD2.F32 R42, -RZ, R41.H0_H0 ;  /* 0x20000029ff2a7230 */ /* 0x000fe40000004100 */
[----:B------:R-:W-:Y:S01]  /*df30*/  FMUL.FTZ R51, R43, R46 ;  /* 0x0000002e2b337220 */ /* 0x000fe20000410000 */
[----:B------:R-:W-:Y:S01]  /*df40*/  HADD2.F32 R50, -RZ, R50.H1_H1 ;  /* 0x30000032ff327230 */ /* 0x000fe20000004100 */
[----:B------:R-:W-:Y:S01]  /*df50*/  F2FP.SATFINITE.E4M3.F32.PACK_AB_MERGE_C R13, R32, R25, R13 ;  /* 0x00000019200d723e */ /* 0x000fe2000480700d */
[----:B------:R-:W-:-:S02]  /*df60*/  HADD2.F32 R37, -RZ, R35.H1_H1 ;  /* 0x30000023ff257230 */ /* 0x000fc40000004100 */
[C---:B------:R-:W-:Y:S01]  /*df70*/  FMUL.FTZ R52, R42.reuse, R48 ;  /* 0x000000302a347220 */ /* 0x040fe20000410000 */
[----:B------:R-:W-:Y:S02]  /*df80*/  HADD2.F32 R45, -RZ, R47.H0_H0 ;  /* 0x2000002fff2d7230 */ /* 0x000fe40000004100 */
[-C--:B------:R-:W-:Y:S01]  /*df90*/  FMUL.FTZ R54, R43, R50.reuse ;  /* 0x000000322b367220 */ /* 0x080fe20000410000 */
[----:B------:R-:W-:Y:S02]  /*dfa0*/  HADD2.F32 R35, -RZ, R34.H0_H0 ;  /* 0x20000022ff237230 */ /* 0x000fe40000004100 */
[----:B------:R-:W-:Y:S01]  /*dfb0*/  FFMA.FTZ R60, R37, R50, R51 ;  /* 0x00000032253c7223 */ /* 0x000fe20000010033 */
[----:B------:R-:W-:Y:S02]  /*dfc0*/  HADD2.F32 R41, -RZ, R41.H1_H1 ;  /* 0x30000029ff297230 */ /* 0x000fe40000004100 */
[-C--:B------:R-:W-:Y:S01]  /*dfd0*/  FMUL.FTZ R43, R42, R45.reuse ;  /* 0x0000002d2a2b7220 */ /* 0x080fe20000410000 */
[----:B------:R-:W-:Y:S01]  /*dfe0*/  F2FP.F16.E4M3.UNPACK_B R42, R44.H1 ;  /* 0x0000002cff2a723e */ /* 0x000fe200030006ff */
[C---:B------:R-:W-:Y:S01]  /*dff0*/  FFMA.FTZ R51, R35.reuse, R45, -R52 ;  /* 0x0000002d23337223 */ /* 0x040fe20000010834 */
[-C--:B------:R-:W-:Y:S01]  /*e000*/  F2FP.F16.E4M3.UNPACK_B R45, R49.reuse.H1 ;  /* 0x00000031ff2d723e */ /* 0x080fe200030006ff */
[----:B------:R-:W-:Y:S01]  /*e010*/  FFMA.FTZ R53, R35, R48, R43 ;  /* 0x0000003023357223 */ /* 0x000fe2000001002b */
[----:B------:R-:W-:Y:S01]  /*e020*/  FFMA.FTZ R59, R37, R46, -R54 ;  /* 0x0000002e253b7223 */ /* 0x000fe20000010836 */
[----:B------:R-:W-:Y:S01]  /*e030*/  HADD2.F32 R48, -RZ, R55.H1_H1 ;  /* 0x30000037ff307230 */ /* 0x000fe20000004100 */
[----:B------:R-:W-:Y:S01]  /*e040*/  F2FP.F16.E4M3.UNPACK_B R49, R49 ;  /* 0x00000031ff31723e */ /* 0x000fe200020006ff */
[----:B------:R-:W-:Y:S01]  /*e050*/  HADD2.F32 R46, -RZ, R47.H1_H1 ;  /* 0x3000002fff2e7230 */ /* 0x000fe20000004100 */
[----:B------:R-:W-:Y:S01]  /*e060*/  F2FP.F16.E4M3.UNPACK_B R44, R44 ;  /* 0x0000002cff2c723e */ /* 0x000fe200020006ff */
[----:B------:R-:W-:-:S02]  /*e070*/  HADD2.F32 R47, -RZ, R45.H0_H0 ;  /* 0x2000002dff2f7230 */ /* 0x000fc40000004100 */
[C---:B------:R-:W-:Y:S01]  /*e080*/  FMUL.FTZ R52, R41.reuse, R48 ;  /* 0x0000003029347220 */ /* 0x040fe20000410000 */
[----:B------:R-:W-:Y:S02]  /*e090*/  HADD2.F32 R37, -RZ, R40.H0_H0 ;  /* 0x20000028ff257230 */ /* 0x000fe40000004100 */
[----:B------:R-:W-:Y:S01]  /*e0a0*/  FMUL.FTZ R55, R41, R46 ;  /* 0x0000002e29377220 */ /* 0x000fe20000410000 */
[----:B------:R-:W-:Y:S01]  /*e0b0*/  HADD2.F32 R43, -RZ, R42.H0_H0 ;  /* 0x2000002aff2b7230 */ /* 0x000fe20000004100 */
[----:B------:R-:W-:Y:S01]  /*e0c0*/  F2FP.SATFINITE.E4M3.F32.PACK_AB_MERGE_C R25, R29, R26, R21 ;  /* 0x0000001a1d19723e */ /* 0x000fe20004807015 */
[----:B------:R-:W-:Y:S02]  /*e0d0*/  HADD2.F32 R35, -RZ, R34.H1_H1 ;  /* 0x30000022ff237230 */ /* 0x000fe40000004100 */
[C---:B------:R-:W-:Y:S01]  /*e0e0*/  FMUL.FTZ R41, R37.reuse, R47 ;  /* 0x0000002f25297220 */ /* 0x040fe20000410000 */
[----:B------:R-:W-:Y:S02]  /*e0f0*/  HADD2.F32 R45, -RZ, R45.H1_H1 ;  /* 0x3000002dff2d7230 */ /* 0x000fe40000004100 */
[----:B------:R-:W-:Y:S01]  /*e100*/  FMUL.FTZ R50, R37, R43 ;  /* 0x0000002b25327220 */ /* 0x000fe20000410000 */
[----:B------:R-:W-:-:S02]  /*e110*/  HADD2.F32 R40, -RZ, R40.H1_H1 ;  /* 0x30000028ff287230 */ /* 0x000fc40000004100 */
[C---:B------:R-:W-:Y:S01]  /*e120*/  FFMA.FTZ R54, R35.reuse, R46, -R52 ;  /* 0x0000002e23367223 */ /* 0x040fe20000010834 */
[--C-:B------:R-:W-:Y:S02]  /*e130*/  HADD2.F32 R34, -RZ, R33.reuse.H0_H0 ;  /* 0x20000021ff227230 */ /* 0x100fe40000004100 */
[----:B------:R-:W-:Y:S01]  /*e140*/  FFMA.FTZ R56, R35, R48, R55 ;  /* 0x0000003023387223 */ /* 0x000fe20000010037 */
[----:B------:R-:W-:Y:S02]  /*e150*/  HADD2.F32 R42, -RZ, R42.H1_H1 ;  /* 0x3000002aff2a7230 */ /* 0x000fe40000004100 */
[----:B------:R-:W-:Y:S01]  /*e160*/  FMUL.FTZ R46, R40, R45 ;  /* 0x0000002d282e7220 */ /* 0x000fe20000410000 */
[----:B------:R-:W-:Y:S02]  /*e170*/  HADD2.F32 R33, -RZ, R33.H1_H1 ;  /* 0x30000021ff217230 */ /* 0x000fe40000004100 */
[C---:B------:R-:W-:Y:S01]  /*e180*/  FFMA.FTZ R43, R34.reuse, R43, -R41 ;  /* 0x0000002b222b7223 */ /* 0x040fe20000010829 */
[----:B------:R-:W-:Y:S01]  /*e190*/  FFMA.FTZ R50, R34, R47, R50 ;  /* 0x0000002f22327223 */ /* 0x000fe20000010032 */
[----:B------:R-:W-:Y:S01]  /*e1a0*/  FMUL.FTZ R40, R40, R42 ;  /* 0x0000002a28287220 */ /* 0x000fe20000410000 */
[----:B------:R-:W-:-:S02]  /*e1b0*/  HADD2.F32 R37, -RZ, R49.H0_H0 ;  /* 0x20000031ff257230 */ /* 0x000fc40000004100 */
[C---:B------:R-:W-:Y:S01]  /*e1c0*/  FFMA.FTZ R46, R33.reuse, R42, -R46 ;  /* 0x0000002a212e7223 */ /* 0x040fe2000001082e */
[----:B------:R-:W-:Y:S02]  /*e1d0*/  HADD2.F32 R34, -RZ, R38.H0_H0 ;  /* 0x20000026ff227230 */ /* 0x000fe40000004100 */
[----:B------:R-:W-:Y:S01]  /*e1e0*/  FFMA.FTZ R45, R33, R45, R40 ;  /* 0x0000002d212d7223 */ /* 0x000fe20000010028 */
[----:B------:R-:W-:Y:S02]  /*e1f0*/  HADD2.F32 R35, -RZ, R44.H0_H0 ;  /* 0x2000002cff237230 */ /* 0x000fe40000004100 */
[----:B------:R-:W-:Y:S02]  /*e200*/  HADD2.F32 R33, -RZ, R31.H0_H0 ;  /* 0x2000001fff217230 */ /* 0x000fe40000004100 */
[C---:B------:R-:W-:Y:S01]  /*e210*/  FMUL.FTZ R40, R34.reuse, R37 ;  /* 0x0000002522287220 */ /* 0x040fe20000410000 */
[----:B------:R-:W-:Y:S02]  /*e220*/  HADD2.F32 R49, -RZ, R49.H1_H1 ;  /* 0x30000031ff317230 */ /* 0x000fe40000004100 */
[----:B------:R-:W-:Y:S01]  /*e230*/  FMUL.FTZ R34, R34, R35 ;  /* 0x0000002322227220 */ /* 0x000fe20000410000 */
[----:B------:R-:W-:-:S02]  /*e240*/  HADD2.F32 R38, -RZ, R38.H1_H1 ;  /* 0x30000026ff267230 */ /* 0x000fc40000004100 */
[C---:B------:R-:W-:Y:S01]  /*e250*/  FFMA.FTZ R41, R33.reuse, R35, -R40 ;  /* 0x0000002321297223 */ /* 0x040fe20000010828 */
[----:B------:R-:W-:Y:S01]  /*e260*/  HADD2.F32 R44, -RZ, R44.H1_H1 ;  /* 0x3000002cff2c7230 */ /* 0x000fe20000004100 */
[----:B------:R-:W-:Y:S01]  /*e270*/  F2FP.F16.E4M3.UNPACK_B R35, R20.H1 ;  /* 0x00000014ff23723e */ /* 0x000fe200030006ff */
[----:B------:R-:W-:Y:S02]  /*e280*/  HADD2.F32 R31, -RZ, R31.H1_H1 ;  /* 0x3000001fff1f7230 */ /* 0x000fe40000004100 */
[C---:B------:R-:W-:Y:S01]  /*e290*/  FMUL.FTZ R40, R38.reuse, R49 ;  /* 0x0000003126287220 */ /* 0x040fe20000410000 */
[----:B------:R-:W-:Y:S01]  /*e2a0*/  FFMA.FTZ R37, R33, R37, R34 ;  /* 0x0000002521257223 */ /* 0x000fe20000010022 */
[----:B------:R-:W-:Y:S01]  /*e2b0*/  FMUL.FTZ R38, R38, R44 ;  /* 0x0000002c26267220 */ /* 0x000fe20000410000 */
[----:B------:R-:W-:Y:S01]  /*e2c0*/  F2FP.F16.E4M3.UNPACK_B R34, R30.H1 ;  /* 0x0000001eff22723e */ /* 0x000fe200030006ff */
[----:B------:R-:W-:Y:S01]  /*e2d0*/  FFMA.FTZ R44, R31, R44, -R40 ;  /* 0x0000002c1f2c7223 */ /* 0x000fe20000010828 */
[----:B------:R-:W-:-:S02]  /*e2e0*/  HADD2.F32 R40, -RZ, R35.H0_H0 ;  /* 0x20000023ff287230 */ /* 0x000fc40000004100 */
[----:B------:R-:W-:Y:S01]  /*e2f0*/  FFMA.FTZ R42, R31, R49, R38 ;  /* 0x000000311f2a7223 */ /* 0x000fe20000010026 */
[----:B------:R-:W-:Y:S01]  /*e300*/  HADD2.F32 R33, -RZ, R27.H0_H0 ;  /* 0x2000001bff217230 */ /* 0x000fe20000004100 */
[----:B------:R-:W-:Y:S01]  /*e310*/  F2FP.F16.E4M3.UNPACK_B R30, R30 ;  /* 0x0000001eff1e723e */ /* 0x000fe200020006ff */
[----:B------:R-:W-:Y:S01]  /*e320*/  HADD2.F32 R38, -RZ, R34.H0_H0 ;  /* 0x20000022ff267230 */ /* 0x000fe20000004100 */
[----:B------:R-:W-:Y:S01]  /*e330*/  F2FP.SATFINITE.E4M3.F32.PACK_AB_MERGE_C R24, R45, R50, RZ ;  /* 0x000000322d18723e */ /* 0x000fe200048070ff */
        /* <DEDUP_REMOVED lines=8> */
[----:B------:R-:W-:Y:S01]  /*e3c0*/  HADD2.F32 R28, -RZ, R28.H1_H1 ;  /* 0x3000001cff1c7230 */ /* 0x000fe20000004100 */
[----:B------:R-:W-:Y:S01]  /*e3d0*/  F2FP.SATFINITE.E4M3.F32.PACK_AB_MERGE_C R24, R42, R37, R24 ;  /* 0x000000252a18723e */ /* 0x000fe20004807018 */
[CC--:B------:R-:W-:Y:S01]  /*e3e0*/  FMUL.FTZ R33, R27.reuse, R35.reuse ;  /* 0x000000231b217220 */ /* 0x0c0fe20000410000 */
[----:B------:R-:W-:Y:S01]  /*e3f0*/  FMUL.FTZ R38, R27, R34 ;  /* 0x000000221b267220 */ /* 0x000fe20000410000 */
[----:B------:R-:W-:Y:S01]  /*e400*/  F2FP.F16.E4M3.UNPACK_B R27, R20 ;  /* 0x00000014ff1b723e */ /* 0x000fe200020006ff */
[----:B------:R-:W-:Y:S02]  /*e410*/  HADD2.F32 R20, -RZ, R15.H0_H0 ;  /* 0x2000000fff147230 */ /* 0x000fe40000004100 */
[C---:B------:R-:W-:Y:S01]  /*e420*/  FFMA.FTZ R47, R28.reuse, R34, -R33 ;  /* 0x000000221c2f7223 */ /* 0x040fe20000010821 */
[----:B------:R-:W-:Y:S01]  /*e430*/  FFMA.FTZ R49, R28, R35, R38 ;  /* 0x000000231c317223 */ /* 0x000fe20000010026 */
[----:B------:R-:W-:-:S02]  /*e440*/  HADD2.F32 R28, -RZ, R30.H0_H0 ;  /* 0x2000001eff1c7230 */ /* 0x000fc40000004100 */
[--C-:B------:R-:W-:Y:S01]  /*e450*/  HADD2.F32 R31, -RZ, R27.reuse.H0_H0 ;  /* 0x2000001bff1f7230 */ /* 0x100fe20000004100 */
[----:B------:R-:W-:Y:S01]  /*e460*/  F2FP.SATFINITE.E4M3.F32.PACK_AB_MERGE_C R14, R47, R48, RZ ;  /* 0x000000302f0e723e */ /* 0x000fe200048070ff */
[----:B------:R-:W-:Y:S01]  /*e470*/  HADD2.F32 R33, -RZ, R27.H1_H1 ;  /* 0x3000001bff217230 */ /* 0x000fe20000004100 */
[----:B------:R-:W-:Y:S01]  /*e480*/  F2FP.SATFINITE.E4M3.F32.PACK_AB_MERGE_C R49, R49, R52, RZ ;  /* 0x000000343131723e */ /* 0x000fe200048070ff */
[----:B------:R-:W-:Y:S02]  /*e490*/  HADD2.F32 R30, -RZ, R30.H1_H1 ;  /* 0x3000001eff1e7230 */ /* 0x000fe40000004100 */
[C---:B------:R-:W-:Y:S01]  /*e4a0*/  FMUL.FTZ R34, R20.reuse, R31 ;  /* 0x0000001f14227220 */ /* 0x040fe20000410000 */
[----:B------:R-:W-:Y:S02]  /*e4b0*/  HADD2.F32 R27, -RZ, R15.H1_H1 ;  /* 0x3000000fff1b7230 */ /* 0x000fe40000004100 */
[----:B------:R-:W-:Y:S01]  /*e4c0*/  FMUL.FTZ R20, R20, R28 ;  /* 0x0000001c14147220 */ /* 0x000fe20000410000 */
[----:B------:R-:W-:-:S02]  /*e4d0*/  HADD2.F32 R15, -RZ, R12.H0_H0 ;  /* 0x2000000cff0f7230 */ /* 0x000fc40000004100 */
[----:B------:R-:W-:Y:S02]  /*e4e0*/  HADD2.F32 R12, -RZ, R12.H1_H1 ;  /* 0x3000000cff0c7230 */ /* 0x000fe40000004100 */
[C---:B------:R-:W-:Y:S01]  /*e4f0*/  FMUL.FTZ R35, R27.reuse, R33 ;  /* 0x000000211b237220 */ /* 0x040fe20000410000 */
[----:B------:R-:W-:Y:S01]  /*e500*/  FMUL.FTZ R38, R27, R30 ;  /* 0x0000001e1b267220 */ /* 0x000fe20000410000 */
[C---:B------:R-:W-:Y:S01]  /*e510*/  FFMA.FTZ R34, R15.reuse, R28, -R34 ;  /* 0x0000001c0f227223 */ /* 0x040fe20000010822 */
[----:B------:R-:W-:Y:S01]  /*e520*/  FFMA.FTZ R20, R15, R31, R20 ;  /* 0x0000001f0f147223 */ /* 0x000fe20000010014 */
[C---:B------:R-:W-:Y:S01]  /*e530*/  FFMA.FTZ R35, R12.reuse, R30, -R35 ;  /* 0x0000001e0c237223 */ /* 0x040fe20000010823 */
[----:B------:R-:W-:Y:S01]  /*e540*/  FFMA.FTZ R33, R12, R33, R38 ;  /* 0x000000210c217223 */ /* 0x000fe20000010026 */
[----:B------:R-:W-:Y:S02]  /*e550*/  F2FP.SATFINITE.E4M3.F32.PACK_AB_MERGE_C R15, R59, R58, RZ ;  /* 0x0000003a3b0f723e */ /* 0x000fe400048070ff */
[----:B------:R-:W-:-:S02]  /*e560*/  F2FP.SATFINITE.E4M3.F32.PACK_AB_MERGE_C R12, R46, R43, RZ ;  /* 0x0000002b2e0c723e */ /* 0x000fc400048070ff */
[----:B------:R-:W-:Y:S02]  /*e570*/  F2FP.SATFINITE.E4M3.F32.PACK_AB_MERGE_C R27, R60, R57, RZ ;  /* 0x000000393c1b723e */ /* 0x000fe400048070ff */
[----:B------:R-:W-:Y:S02]  /*e580*/  F2FP.SATFINITE.E4M3.F32.PACK_AB_MERGE_C R15, R54, R51, R15 ;  /* 0x00000033360f723e */ /* 0x000fe4000480700f */
[----:B------:R-:W-:Y:S02]  /*e590*/  F2FP.SATFINITE.E4M3.F32.PACK_AB_MERGE_C R12, R44, R41, R12 ;  /* 0x000000292c0c723e */ /* 0x000fe4000480700c */
[----:B------:R-:W-:Y:S02]  /*e5a0*/  F2FP.SATFINITE.E4M3.F32.PACK_AB_MERGE_C R14, R35, R34, R14 ;  /* 0x00000022230e723e */ /* 0x000fe4000480700e */
[----:B------:R-:W-:Y:S02]  /*e5b0*/  F2FP.SATFINITE.E4M3.F32.PACK_AB_MERGE_C R27, R56, R53, R27 ;  /* 0x00000035381b723e */ /* 0x000fe4000480701b */
[----:B------:R-:W-:Y:S01]  /*e5c0*/  F2FP.SATFINITE.E4M3.F32.PACK_AB_MERGE_C R26, R33, R20, R49 ;  /* 0x00000014211a723e */ /* 0x000fe20004807031 */
[----:B------:R1:W-:Y:S04]  /*e5d0*/  STS.128 [R0+0x14400], R12 ;  /* 0x0144000c00007388 */ /* 0x0003e80000000c00 */
[----:B------:R1:W-:Y:S02]  /*e5e0*/  STS.128 [R3+0x14400], R24 ;  /* 0x0144001803007388 */ /* 0x0003e40000000c00 */
.L_x_3199:
[----:B------:R-:W-:Y:S05]  /*e5f0*/  BSYNC B1 ;  /* 0x0000000000017941 */ /* 0x000fea0003800000 */
.L_x_3198:
[----:B------:R-:W-:Y:S05]  /*e600*/  @P0 BRA `(.L_x_3190) ;  /* 0x0000000c00c80947 */ /* 0x000fea0003800000 */
[----:B------:R-:W2:Y:S01]  /*e610*/  LDL R51, [R1+0x38] ;  /* 0x0000380001337983 */ /* 0x000ea20000100800 */
[----:B-1---5:R-:W-:Y:S01]  /*e620*/  SHF.R.U32.HI R13, RZ, 0x8, R9 ;  /* 0x00000008ff0d7819 */ /* 0x022fe20000011609 */
[----:B------:R-:W-:Y:S01]  /*e630*/  IMAD.IADD R24, R16, 0x1, R39 ;  /* 0x0000000110187824 */ /* 0x000fe200078e0227 */
[----:B0-----:R-:W-:Y:S02]  /*e640*/  SHF.R.U32.HI R3, RZ, 0x8, R8 ;  /* 0x00000008ff037819 */ /* 0x001fe40000011608 */
[----:B------:R-:W-:Y:S02]  /*e650*/  LOP3.LUT R12, R9, 0xff, RZ, 0xc0, !PT ;  /* 0x000000ff090c7812 */ /* 0x000fe400078ec0ff */
[----:B------:R-:W-:Y:S02]  /*e660*/  LOP3.LUT R13, R13, 0xff, RZ, 0xc0, !PT ;  /* 0x000000ff0d0d7812 */ /* 0x000fe400078ec0ff */
[----:B------:R-:W-:Y:S02]  /*e670*/  LOP3.LUT R0, R8, 0xff, RZ, 0xc0, !PT ;  /* 0x000000ff08007812 */ /* 0x000fe400078ec0ff */
        /* <DEDUP_REMOVED lines=10> */
[----:B------:R-:W-:Y:S02]  /*e720*/  SHF.R.U32.HI R21, RZ, 0x8, R4 ;  /* 0x00000008ff157819 */ /* 0x000fe40000011604 */
[----:B------:R-:W-:Y:S02]  /*e730*/  LOP3.LUT R0, R0, R25, RZ, 0x3c, !PT ;  /* 0x0000001900007212 */ /* 0x000fe400078e3cff */
[----:B------:R-:W-:-:S02]  /*e740*/  LOP3.LUT R14, R11, 0xff, RZ, 0xc0, !PT ;  /* 0x000000ff0b0e7812 */ /* 0x000fc400078ec0ff */
[----:B------:R-:W-:Y:S02]  /*e750*/  LOP3.LUT R12, R4, 0xff, RZ, 0xc0, !PT ;  /* 0x000000ff040c7812 */ /* 0x000fe400078ec0ff */
[----:B------:R-:W-:Y:S02]  /*e760*/  LOP3.LUT R15, R15, 0xff, RZ, 0xc0, !PT ;  /* 0x000000ff0f0f7812 */ /* 0x000fe400078ec0ff */
[----:B------:R-:W-:Y:S02]  /*e770*/  LOP3.LUT R21, R21, 0xff, RZ, 0xc0, !PT ;  /* 0x000000ff15157812 */ /* 0x000fe400078ec0ff */
[----:B------:R-:W-:Y:S02]  /*e780*/  IADD3 R0, R18, R0, R207 ;  /* 0x0000000012007210 */ /* 0x000fe40007ffe0cf */
[----:B------:R-:W-:Y:S02]  /*e790*/  PRMT R28, R15, 0x7604, R14 ;  /* 0x000076040f1c7816 */ /* 0x000fe4000000000e */
[----:B------:R-:W-:Y:S01]  /*e7a0*/  PRMT R35, R21, 0x7604, R12 ;  /* 0x0000760415237816 */ /* 0x000fe2000000000c */
[----:B------:R-:W0:Y:S01]  /*e7b0*/  LDS.128 R24, [R0+0x14400] ;  /* 0x0144000000187984 */ /* 0x000e220000000c00 */
[----:B------:R-:W-:-:S02]  /*e7c0*/  SHF.R.U32.HI R30, RZ, 0x8, R5 ;  /* 0x00000008ff1e7819 */ /* 0x000fc40000011605 */
[----:B------:R-:W-:Y:S02]  /*e7d0*/  SHF.R.U32.HI R32, RZ, 0x8, R6 ;  /* 0x00000008ff207819 */ /* 0x000fe40000011606 */
[----:B------:R-:W-:Y:S02]  /*e7e0*/  LOP3.LUT R21, R5, 0xff, RZ, 0xc0, !PT ;  /* 0x000000ff05157812 */ /* 0x000fe400078ec0ff */
[----:B------:R-:W-:Y:S02]  /*e7f0*/  LOP3.LUT R30, R30, 0xff, RZ, 0xc0, !PT ;  /* 0x000000ff1e1e7812 */ /* 0x000fe400078ec0ff */
[----:B------:R-:W-:Y:S02]  /*e800*/  LOP3.LUT R31, R6, 0xff, RZ, 0xc0, !PT ;  /* 0x000000ff061f7812 */ /* 0x000fe400078ec0ff */
[----:B------:R-:W-:Y:S02]  /*e810*/  LOP3.LUT R32, R32, 0xff, RZ, 0xc0, !PT ;  /* 0x000000ff20207812 */ /* 0x000fe400078ec0ff */
[----:B------:R-:W-:-:S02]  /*e820*/  PRMT R30, R30, 0x7604, R21 ;  /* 0x000076041e1e7816 */ /* 0x000fc40000000015 */
[----:B------:R-:W-:Y:S02]  /*e830*/  SHF.R.U32.HI R37, RZ, 0x10, R5 ;  /* 0x00000010ff257819 */ /* 0x000fe40000011605 */
[----:B------:R-:W-:Y:S02]  /*e840*/  SHF.R.U32.HI R34, RZ, 0x8, R7 ;  /* 0x00000008ff227819 */ /* 0x000fe40000011607 */
[----:B------:R-:W-:Y:S01]  /*e850*/  SHF.R.U32.HI R21, RZ, 0x10, R9 ;  /* 0x00000010ff157819 */ /* 0x000fe20000011609 */
[----:B------:R-:W-:Y:S01]  /*e860*/  IMAD.U32 R37, R37, 0x10000, RZ ;  /* 0x0001000025257824 */ /* 0x000fe200078e00ff */
[----:B------:R-:W-:Y:S02]  /*e870*/  PRMT R41, R32, 0x7604, R31 ;  /* 0x0000760420297816 */ /* 0x000fe4000000001f */
[----:B------:R-:W-:Y:S01]  /*e880*/  SHF.R.U32.HI R31, RZ, 0x10, R11 ;  /* 0x00000010ff1f7819 */ /* 0x000fe2000001160b */
[----:B------:R-:W-:Y:S01]  /*e890*/  IMAD.U32 R21, R21, 0x10000, RZ ;  /* 0x0001000015157824 */ /* 0x000fe200078e00ff */
[----:B------:R-:W-:-:S02]  /*e8a0*/  SHF.R.U32.HI R43, RZ, 0x10, R7 ;  /* 0x00000010ff2b7819 */ /* 0x000fc40000011607 */
[----:B------:R-:W-:Y:S01]  /*e8b0*/  LOP3.LUT R33, R7, 0xff, RZ, 0xc0, !PT ;  /* 0x000000ff07217812 */ /* 0x000fe200078ec0ff */
[----:B------:R-:W-:Y:S01]  /*e8c0*/  IMAD.U32 R31, R31, 0x10000, RZ ;  /* 0x000100001f1f7824 */ /* 0x000fe200078e00ff */
[----:B------:R-:W-:Y:S01]  /*e8d0*/  LOP3.LUT R34, R34, 0xff, RZ, 0xc0, !PT ;  /* 0x000000ff22227812 */ /* 0x000fe200078ec0ff */
[----:B------:R-:W-:Y:S01]  /*e8e0*/  IMAD.U32 R43, R43, 0x10000, RZ ;  /* 0x000100002b2b7824 */ /* 0x000fe200078e00ff */
[----:B------:R-:W-:Y:S02]  /*e8f0*/  LOP3.LUT R39, R30, 0xff0000, R37, 0xf8, !PT ;  /* 0x00ff00001e277812 */ /* 0x000fe400078ef825 */
[----:B------:R-:W-:Y:S02]  /*e900*/  PRMT R34, R34, 0x7604, R33 ;  /* 0x0000760422227816 */ /* 0x000fe40000000021 */
[----:B------:R-:W-:Y:S02]  /*e910*/  LOP3.LUT R21, R20, 0xff0000, R21, 0xf8, !PT ;  /* 0x00ff000014157812 */ /* 0x000fe400078ef815 */
[----:B------:R-:W-:-:S02]  /*e920*/  LOP3.LUT R3, R3, 0xff0000, R8, 0xf8, !PT ;  /* 0x00ff000003037812 */ /* 0x000fc400078ef808 */
        /* <DEDUP_REMOVED lines=8> */
[----:B------:R-:W-:Y:S02]  /*e9b0*/  LOP3.LUT R38, R35, 0xff000000, R4, 0xf8, !PT ;  /* 0xff00000023267812 */ /* 0x000fe400078ef804 */
[----:B------:R-:W-:Y:S02]  /*e9c0*/  LOP3.LUT R42, R43, 0xff000000, R7, 0xf8, !PT ;  /* 0xff0000002b2a7812 */ /* 0x000fe400078ef807 */
[----:B------:R-:W-:Y:S02]  /*e9d0*/  F2FP.F16.E4M3.UNPACK_B R35, R39 ;  /* 0x00000027ff23723e */ /* 0x000fe400020006ff */
[----:B------:R-:W-:-:S02]  /*e9e0*/  LOP3.LUT R8, R29, 0xff000000, R10, 0xf8, !PT ;  /* 0xff0000001d087812 */ /* 0x000fc400078ef80a */
[--C-:B------:R-:W-:Y:S01]  /*e9f0*/  LOP3.LUT R41, R41, 0xff0000, R6.reuse, 0xf8, !PT ;  /* 0x00ff000029297812 */ /* 0x100fe200078ef806 */
[--C-:B------:R-:W-:Y:S01]  /*ea00*/  HADD2.F32 R40, -RZ, R35.reuse.H0_H0 ;  /* 0x20000023ff287230 */ /* 0x100fe20000004100 */
[----:B0-----:R-:W-:Y:S02]  /*ea10*/  F2FP.F16.E4M3.UNPACK_B R28, R25.H1 ;  /* 0x00000019ff1c723e */ /* 0x001fe400030006ff */
[----:B------:R-:W-:Y:S01]  /*ea20*/  LOP3.LUT R4, R41, 0xff000000, R6, 0xf8, !PT ;  /* 0xff00000029047812 */ /* 0x000fe200078ef806 */
[----:B------:R-:W-:Y:S01]  /*ea30*/  HADD2.F32 R41, -RZ, R35.H1_H1 ;  /* 0x30000023ff297230 */ /* 0x000fe20000004100 */
[----:B------:R-:W-:Y:S02]  /*ea40*/  F2FP.F16.E4M3.UNPACK_B R39, R39.H1 ;  /* 0x00000027ff27723e */ /* 0x000fe400030006ff */
[-C--:B------:R-:W-:Y:S02]  /*ea50*/  F2FP.F16.E4M3.UNPACK_B R29, R27.reuse ;  /* 0x0000001bff1d723e */ /* 0x080fe400020006ff */
[----:B------:R-:W-:Y:S01]  /*ea60*/  F2FP.F16.E4M3.UNPACK_B R30, R27.H1 ;  /* 0x0000001bff1e723e */ /* 0x000fe200030006ff */
[--C-:B------:R-:W-:Y:S01]  /*ea70*/  HADD2.F32 R43, -RZ, R39.reuse.H0_H0 ;  /* 0x20000027ff2b7230 */ /* 0x100fe20000004100 */
[-C--:B------:R-:W-:Y:S01]  /*ea80*/  F2FP.F16.E4M3.UNPACK_B R6, R26.reuse ;  /* 0x0000001aff06723e */ /* 0x080fe200020006ff */
[----:B------:R-:W-:Y:S01]  /*ea90*/  HADD2.F32 R39, -RZ, R39.H1_H1 ;  /* 0x30000027ff277230 */ /* 0x000fe20000004100 */
[----:B------:R-:W-:Y:S01]  /*eaa0*/  F2FP.F16.E4M3.UNPACK_B R27, R26.H1 ;  /* 0x0000001aff1b723e */ /* 0x000fe200030006ff */
[----:B------:R-:W-:-:S02]  /*eab0*/  HADD2.F32 R26, -RZ, R28.H0_H0 ;  /* 0x2000001cff1a7230 */ /* 0x000fc40000004100 */
[----:B------:R-:W-:-:S03]  /*eac0*/  HADD2.F32 R28, -RZ, R28.H1_H1 ;  /* 0x3000001cff1c7230 */ /* 0x000fc60000004100 */
[----:B------:R-:W-:Y:S01]  /*ead0*/  FMUL.FTZ R47, R26, R43 ;  /* 0x0000002b1a2f7220 */ /* 0x000fe20000410000 */
[----:B--2---:R-:W0:Y:S02]  /*eae0*/  LDS.128 R12, [R51+0x14400] ;  /* 0x01440000330c7984 */ /* 0x004e240000000c00 */
[-C--:B0-----:R-:W-:Y:S02]  /*eaf0*/  F2FP.F16.E4M3.UNPACK_B R20, R15.reuse ;  /* 0x0000000fff14723e */ /* 0x081fe400020006ff */
[----:B------:R-:W-:Y:S02]  /*eb00*/  F2FP.F16.E4M3.UNPACK_B R21, R15.H1 ;  /* 0x0000000fff15723e */ /* 0x000fe400030006ff */
[-C--:B------:R-:W-:Y:S02]  /*eb10*/  F2FP.F16.E4M3.UNPACK_B R3, R14.reuse ;  /* 0x0000000eff03723e */ /* 0x080fe400020006ff */
[----:B------:R-:W-:Y:S02]  /*eb20*/  F2FP.F16.E4M3.UNPACK_B R15, R14.H1 ;  /* 0x0000000eff0f723e */ /* 0x000fe400030006ff */
[----:B------:R-:W-:-:S02]  /*eb30*/  F2FP.F16.E4M3.UNPACK_B R7, R12 ;  /* 0x0000000cff07723e */ /* 0x000fc400020006ff */
[----:B------:R-:W-:Y:S02]  /*eb40*/  F2FP.F16.E4M3.UNPACK_B R11, R12.H1 ;  /* 0x0000000cff0b723e */ /* 0x000fe400030006ff */
[----:B------:R-:W-:Y:S02]  /*eb50*/  F2FP.F16.E4M3.UNPACK_B R14, R25 ;  /* 0x00000019ff0e723e */ /* 0x000fe400020006ff */
[-C--:B------:R-:W-:Y:S02]  /*eb60*/  F2FP.F16.E4M3.UNPACK_B R12, R32.reuse ;  /* 0x00000020ff0c723e */ /* 0x080fe400020006ff */
[-C--:B------:R-:W-:Y:S01]  /*eb70*/  F2FP.F16.E4M3.UNPACK_B R10, R13.reuse ;  /* 0x0000000dff0a723e */ /* 0x080fe200020006ff */
[----:B------:R-:W-:Y:S01]  /*eb80*/  HADD2.F32 R5, -RZ, R14.H0_H0 ;  /* 0x2000000eff057230 */ /* 0x000fe20000004100 */
[----:B------:R-:W-:Y:S01]  /*eb90*/  F2FP.F16.E4M3.UNPACK_B R32, R32.H1 ;  /* 0x00000020ff20723e */ /* 0x000fe200030006ff */
[----:B------:R-:W-:Y:S01]  /*eba0*/  HADD2.F32 R34, -RZ, R12.H0_H0 ;  /* 0x2000000cff227230 */ /* 0x000fe20000004100 */
[----:B------:R-:W-:Y:S01]  /*ebb0*/  F2FP.F16.E4M3.UNPACK_B R13, R13.H1 ;  /* 0x0000000dff0d723e */ /* 0x000fe200030006ff */
[----:B------:R-:W-:-:S02]  /*ebc0*/  HADD2.F32 R9, -RZ, R10.H0_H0 ;  /* 0x2000000aff097230 */ /* 0x000fc40000004100 */
[C---:B------:R-:W-:Y:S01]  /*ebd0*/  FMUL.FTZ R44, R5.reuse, R40 ;  /* 0x00000028052c7220 */ /* 0x040fe20000410000 */
[--C-:B------:R-:W-:Y:S02]  /*ebe0*/  HADD2.F32 R35, -RZ, R32.reuse.H0_H0 ;  /* 0x20000020ff237230 */ /* 0x100fe40000004100 */
[-C--:B------:R-:W-:Y:S01]  /*ebf0*/  FMUL.FTZ R33, R5, R34.reuse ;  /* 0x0000002205217220 */ /* 0x080fe20000410000 */
[----:B------:R-:W-:Y:S02]  /*ec00*/  HADD2.F32 R32, -RZ, R32.H1_H1 ;  /* 0x30000020ff207230 */ /* 0x000fe40000004100 */
[C---:B------:R-:W-:Y:S01]  /*ec10*/  FFMA.FTZ R5, R9.reuse, R34, -R44 ;  /* 0x0000002209057223 */ /* 0x040fe2000001082c */
[----:B------:R-:W-:Y:S01]  /*ec20*/  F2FP.F16.E4M3.UNPACK_B R25, R24 ;  /* 0x00000018ff19723e */ /* 0x000fe200020006ff */
[----:B------:R-:W-:Y:S01]  /*ec30*/  FFMA.FTZ R9, R9, R40, R33 ;  /* 0x0000002809097223 */ /* 0x000fe20000010021 */
[----:B------:R-:W-:Y:S02]  /*ec40*/  HADD2.F32 R33, -RZ, R12.H1_H1 ;  /* 0x3000000cff217230 */ /* 0x000fe40000004100 */
[----:B------:R-:W-:Y:S01]  /*ec50*/  FMUL.FTZ R26, R26, R35 ;  /* 0x000000231a1a7220 */ /* 0x000fe20000410000 */
[----:B------:R-:W-:-:S02]  /*ec60*/  HADD2.F32 R12, -RZ, R10.H1_H1 ;  /* 0x3000000aff0c7230 */ /* 0x000fc40000004100 */
[C---:B------:R-:W-:Y:S01]  /*ec70*/  FMUL.FTZ R40, R28.reuse, R39 ;  /* 0x000000271c287220 */ /* 0x040fe20000410000 */
[----:B------:R-:W-:Y:S02]  /*ec80*/  HADD2.F32 R10, -RZ, R14.H1_H1 ;  /* 0x3000000eff0a7230 */ /* 0x000fe40000004100 */
[----:B------:R-:W-:Y:S01]  /*ec90*/  FMUL.FTZ R28, R28, R32 ;  /* 0x000000201c1c7220 */ /* 0x000fe20000410000 */
[--C-:B------:R-:W-:Y:S01]  /*eca0*/  HADD2.F32 R14, -RZ, R13.reuse.H0_H0 ;  /* 0x2000000dff0e7230 */ /* 0x100fe20000004100 */
[----:B------:R-:W-:Y:S01]  /*ecb0*/  F2FP.F16.E4M3.UNPACK_B R24, R24.H1 ;  /* 0x00000018ff18723e */ /* 0x000fe200030006ff */
[----:B------:R-:W-:Y:S02]  /*ecc0*/  HADD2.F32 R13, -RZ, R13.H1_H1 ;  /* 0x3000000dff0d7230 */ /* 0x000fe40000004100 */
[C---:B------:R-:W-:Y:S01]  /*ecd0*/  FMUL.FTZ R45, R10.reuse, R41 ;  /* 0x000000290a2d7220 */ /* 0x040fe20000410000 */
[----:B------:R-:W-:Y:S01]  /*ece0*/  FMUL.FTZ R34, R10, R33 ;  /* 0x000000210a227220 */ /* 0x000fe20000410000 */
[C---:B------:R-:W-:Y:S01]  /*ecf0*/  FFMA.FTZ R43, R14.reuse, R43, R26 ;  /* 0x0000002b0e2b7223 */ /* 0x040fe2000001001a */
[----:B------:R-:W-:Y:S01]  /*ed00*/  FFMA.FTZ R47, R14, R35, -R47 ;  /* 0x000000230e2f7223 */ /* 0x000fe2000001082f */
[C---:B------:R-:W-:Y:S01]  /*ed10*/  FFMA.FTZ R10, R12.reuse, R33, -R45 ;  /* 0x000000210c0a7223 */ /* 0x040fe2000001082d */
[----:B------:R-:W-:Y:S01]  /*ed20*/  FFMA.FTZ R12, R12, R41, R34 ;  /* 0x000000290c0c7223 */ /* 0x000fe20000010022 */
[-C--:B------:R-:W-:Y:S01]  /*ed30*/  F2FP.F16.E4M3.UNPACK_B R34, R42.reuse ;  /* 0x0000002aff22723e */ /* 0x080fe200020006ff */
[----:B------:R-:W-:Y:S01]  /*ed40*/  HADD2.F32 R26, -RZ, R29.H0_H0 ;  /* 0x2000001dff1a7230 */ /* 0x000fe20000004100 */
[-C--:B------:R-:W-:Y:S01]  /*ed50*/  F2FP.F16.E4M3.UNPACK_B R33, R37.reuse ;  /* 0x00000025ff21723e */ /* 0x080fe200020006ff */
[----:B------:R-:W-:Y:S01]  /*ed60*/  HADD2.F32 R14, -RZ, R20.H0_H0 ;  /* 0x20000014ff0e7230 */ /* 0x000fe20000004100 */
[----:B------:R-:W-:Y:S01]  /*ed70*/  F2FP.F16.E4M3.UNPACK_B R37, R37.H1 ;  /* 0x00000025ff25723e */ /* 0x000fe200030006ff */
[----:B------:R-:W-:Y:S01]  /*ed80*/  HADD2.F32 R41, -RZ, R34.H0_H0 ;  /* 0x20000022ff297230 */ /* 0x000fe20000004100 */
[----:B------:R-:W-:Y:S01]  /*ed90*/  F2FP.F16.E4M3.UNPACK_B R42, R42.H1 ;  /* 0x0000002aff2a723e */ /* 0x000fe200030006ff */
[----:B------:R-:W-:-:S02]  /*eda0*/  HADD2.F32 R35, -RZ, R33.H0_H0 ;  /* 0x20000021ff237230 */ /* 0x000fc40000004100 */
[C---:B------:R-:W-:Y:S01]  /*edb0*/  FFMA.FTZ R40, R13.reuse, R32, -R40 ;  /* 0x000000200d287223 */ /* 0x040fe20000010828 */
[----:B------:R-:W-:Y:S02]  /*edc0*/  HADD2.F32 R34, -RZ, R34.H1_H1 ;  /* 0x30000022ff227230 */ /* 0x000fe40000004100 */
[C---:B------:R-:W-:Y:S01]  /*edd0*/  FMUL.FTZ R45, R26.reuse, R41 ;  /* 0x000000291a2d7220 */ /* 0x040fe20000410000 */
[----:B------:R-:W-:Y:S02]  /*ede0*/  HADD2.F32 R29, -RZ, R29.H1_H1 ;  /* 0x3000001dff1d7230 */ /* 0x000fe40000004100 */
[-C--:B------:R-:W-:Y:S01]  /*edf0*/  FMUL.FTZ R26, R26, R35.reuse ;  /* 0x000000231a1a7220 */ /* 0x080fe20000410000 */
[----:B------:R-:W-:Y:S02]  /*ee00*/  HADD2.F32 R33, -RZ, R33.H1_H1 ;  /* 0x30000021ff217230 */ /* 0x000fe40000004100 */
[C---:B------:R-:W-:Y:S01]  /*ee10*/  FFMA.FTZ R45, R14.reuse, R35, -R45 ;  /* 0x000000230e2d7223 */ /* 0x040fe2000001082d */
[----:B------:R-:W-:Y:S01]  /*ee20*/  FFMA.FTZ R44, R13, R39, R28 ;  /* 0x000000270d2c7223 */ /* 0x000fe2000001001c */
[----:B------:R-:W-:Y:S01]  /*ee30*/  FFMA.FTZ R41, R14, R41, R26 ;  /* 0x000000290e297223 */ /* 0x000fe2000001001a */
[----:B------:R-:W-:-:S02]  /*ee40*/  HADD2.F32 R14, -RZ, R30.H0_H0 ;  /* 0x2000001eff0e7230 */ /* 0x000fc40000004100 */
[C---:B------:R-:W-:Y:S01]  /*ee50*/  FMUL.FTZ R35, R29.reuse, R34 ;  /* 0x000000221d237220 */ /* 0x040fe20000410000 */
[----:B------:R-:W-:Y:S02]  /*ee60*/  HADD2.F32 R26, -RZ, R37.H0_H0 ;  /* 0x20000025ff1a7230 */ /* 0x000fe40000004100 */
[----:B------:R-:W-:Y:S01]  /*ee70*/  FMUL.FTZ R29, R29, R33 ;  /* 0x000000211d1d7220 */ /* 0x000fe20000410000 */
[----:B------:R-:W-:Y:S01]  /*ee80*/  HADD2.F32 R28, -RZ, R42.H0_H0 ;  /* 0x2000002aff1c7230 */ /* 0x000fe20000004100 */
[----:B------:R-:W-:Y:S01]  /*ee90*/  F2FP.SATFINITE.E4M3.F32.PACK_AB_MERGE_C R40, R40, R47, RZ ;  /* 0x0000002f2828723e */ /* 0x000fe200048070ff */
[----:B------:R-:W-:Y:S02]  /*eea0*/  HADD2.F32 R13, -RZ, R21.H0_H0 ;  /* 0x20000015ff0d7230 */ /* 0x000fe40000004100 */
[C---:B------:R-:W-:Y:S01]  /*eeb0*/  FMUL.FTZ R49, R14.reuse, R26 ;  /* 0x0000001a0e317220 */ /* 0x040fe20000410000 */
[----:B------:R-:W-:Y:S02]  /*eec0*/  HADD2.F32 R20, -RZ, R20.H1_H1 ;  /* 0x30000014ff147230 */ /* 0x000fe40000004100 */
[----:B------:R-:W-:Y:S01]  /*eed0*/  FMUL.FTZ R32, R14, R28 ;  /* 0x0000001c0e207220 */ /* 0x000fe20000410000 */
[----:B------:R-:W-:-:S02]  /*eee0*/  HADD2.F32 R37, -RZ, R37.H1_H1 ;  /* 0x30000025ff257230 */ /* 0x000fc40000004100 */
[C---:B------:R-:W-:Y:S01]  /*eef0*/  FFMA.FTZ R49, R13.reuse, R28, R49 ;  /* 0x0000001c0d317223 */ /* 0x040fe20000010031 */
[----:B------:R-:W-:Y:S01]  /*ef00*/  F2FP.F16.E4M3.UNPACK_B R28, R38.H1 ;  /* 0x00000026ff1c723e */ /* 0x000fe200030006ff */
[C---:B------:R-:W-:Y:S01]  /*ef10*/  FFMA.FTZ R46, R20.reuse, R33, -R35 ;  /* 0x00000021142e7223 */ /* 0x040fe20000010823 */
[----:B------:R-:W-:Y:S01]  /*ef20*/  FFMA.FTZ R48, R20, R34, R29 ;  /* 0x0000002214307223 */ /* 0x000fe2000001001d */
[-C--:B------:R-:W-:Y:S01]  /*ef30*/  F2FP.F16.E4M3.UNPACK_B R20, R31.reuse.H1 ;  /* 0x0000001fff14723e */ /* 0x080fe200030006ff */
[----:B------:R-:W-:Y:S02]  /*ef40*/  HADD2.F32 R42, -RZ, R42.H1_H1 ;  /* 0x3000002aff2a7230 */ /* 0x000fe40000004100 */
[----:B------:R-:W-:Y:S01]  /*ef50*/  FFMA.FTZ R39, R13, R26, -R32 ;  /* 0x0000001a0d277223 */ /* 0x000fe20000010820 */
[----:B------:R-:W-:Y:S01]  /*ef60*/  HADD2.F32 R30, -RZ, R30.H1_H1 ;  /* 0x3000001eff1e7230 */ /* 0x000fe20000004100 */
[----:B------:R-:W-:Y:S01]  /*ef70*/  F2FP.F16.E4M3.UNPACK_B R38, R38 ;  /* 0x00000026ff26723e */ /* 0x000fe200020006ff */
[----:B------:R-:W-:Y:S01]  /*ef80*/  HADD2.F32 R29, -RZ, R28.H0_H0 ;  /* 0x2000001cff1d7230 */ /* 0x000fe20000004100 */
[----:B------:R-:W-:Y:S01]  /*ef90*/  F2FP.F16.E4M3.UNPACK_B R31, R31 ;  /* 0x0000001fff1f723e */ /* 0x000fe200020006ff */
[----:B------:R-:W-:-:S02]  /*efa0*/  HADD2.F32 R14, -RZ, R24.H0_H0 ;  /* 0x20000018ff0e7230 */ /* 0x000fc40000004100 */
[C---:B------:R-:W-:Y:S01]  /*efb0*/  FMUL.FTZ R32, R30.reuse, R42 ;  /* 0x0000002a1e207220 */ /* 0x040fe20000410000 */
[----:B------:R-:W-:Y:S02]  /*efc0*/  HADD2.F32 R26, -RZ, R20.H0_H0 ;  /* 0x20000014ff1a7230 */ /* 0x000fe40000004100 */
[----:B------:R-:W-:Y:S01]  /*efd0*/  FMUL.FTZ R33, R30, R37 ;  /* 0x000000251e217220 */ /* 0x000fe20000410000 */
[----:B------:R-:W-:Y:S02]  /*efe0*/  HADD2.F32 R21, -RZ, R21.H1_H1 ;  /* 0x30000015ff157230 */ /* 0x000fe40000004100 */
[C---:B------:R-:W-:Y:S01]  /*eff0*/  FMUL.FTZ R30, R14.reuse, R29 ;  /* 0x0000001d0e1e7220 */ /* 0x040fe20000410000 */
        /* <DEDUP_REMOVED lines=13> */
[----:B------:R-:W-:Y:S01]  /*f0d0*/  F2FP.SATFINITE.E4M3.F32.PACK_AB_MERGE_C R43, R44, R43, RZ ;  /* 0x0000002b2c2b723e */ /* 0x000fe200048070ff */
[----:B------:R-:W-:-:S02]  /*f0e0*/  HADD2.F32 R13, -RZ, R25.H0_H0 ;  /* 0x20000019ff0d7230 */ /* 0x000fc40000004100 */
[C---:B------:R-:W-:Y:S01]  /*f0f0*/  FFMA.FTZ R33, R11.reuse, R20, -R14 ;  /* 0x000000140b217223 */ /* 0x040fe2000001080e */
[----:B------:R-:W-:Y:S01]  /*f100*/  FFMA.FTZ R35, R11, R28, R21 ;  /* 0x0000001c0b237223 */ /* 0x000fe20000010015 */
[----:B------:R-:W-:Y:S01]  /*f110*/  HADD2.F32 R14, -RZ, R31.H0_H0 ;  /* 0x2000001fff0e7230 */ /* 0x000fe20000004100 */
[----:B------:R-:W-:Y:S01]  /*f120*/  F2FP.F16.E4M3.UNPACK_B R21, R4.H1 ;  /* 0x00000004ff15723e */ /* 0x000fe200030006ff */
        /* <DEDUP_REMOVED lines=24> */
[----:B------:R-:W-:Y:S01]  /*f2b0*/  HADD2.F32 R20, -RZ, R13.H1_H1 ;  /* 0x3000000dff147230 */ /* 0x000fe20000004100 */
[----:B------:R-:W-:Y:S01]  /*f2c0*/  F2FP.F16.E4M3.UNPACK_B R4, R4 ;  /* 0x00000004ff04723e */ /* 0x000fe200020006ff */
[----:B------:R-:W-:-:S02]  /*f2d0*/  HADD2.F32 R15, -RZ, R15.H1_H1 ;  /* 0x3000000fff0f7230 */ /* 0x000fc40000004100 */
[----:B------:R-:W-:Y:S01]  /*f2e0*/  FMUL.FTZ R14, R27, R26 ;  /* 0x0000001a1b0e7220 */ /* 0x000fe20000410000 */
[----:B------:R-:W-:Y:S01]  /*f2f0*/  FFMA.FTZ R42, R7, R24, R42 ;  /* 0x00000018072a7223 */ /* 0x000fe2000001002a */
[----:B------:R-:W-:Y:S02]  /*f300*/  HADD2.F32 R11, -RZ, R8.H0_H0 ;  /* 0x20000008ff0b7230 */ /* 0x000fe40000004100 */
[-C--:B------:R-:W-:Y:S01]  /*f310*/  FMUL.FTZ R27, R27, R20.reuse ;  /* 0x000000141b1b7220 */ /* 0x080fe20000410000 */
[C---:B------:R-:W-:Y:S01]  /*f320*/  FFMA.FTZ R21, R15.reuse, R20, -R14 ;  /* 0x000000140f157223 */ /* 0x040fe2000001080e */
[----:B------:R-:W-:Y:S01]  /*f330*/  HADD2.F32 R7, -RZ, R6.H0_H0 ;  /* 0x20000006ff077230 */ /* 0x000fe20000004100 */
[----:B------:R-:W-:Y:S01]  /*f340*/  F2FP.SATFINITE.E4M3.F32.PACK_AB_MERGE_C R5, R10, R5, R40 ;  /* 0x000000050a05723e */ /* 0x000fe20004807028 */
[--C-:B------:R-:W-:Y:S02]  /*f350*/  HADD2.F32 R13, -RZ, R4.reuse.H0_H0 ;  /* 0x20000004ff0d7230 */ /* 0x100fe40000004100 */
[----:B------:R-:W-:Y:S01]  /*f360*/  FFMA.FTZ R27, R15, R26, R27 ;  /* 0x0000001a0f1b7223 */ /* 0x000fe2000001001b */
[----:B------:R-:W-:-:S02]  /*f370*/  HADD2.F32 R14, -RZ, R4.H1_H1 ;  /* 0x30000004ff0e7230 */ /* 0x000fc40000004100 */
[C---:B------:R-:W-:Y:S01]  /*f380*/  FMUL.FTZ R20, R7.reuse, R11 ;  /* 0x0000000b07147220 */ /* 0x040fe20000410000 */
[----:B------:R-:W-:Y:S02]  /*f390*/  HADD2.F32 R6, -RZ, R6.H1_H1 ;  /* 0x30000006ff067230 */ /* 0x000fe40000004100 */
[-C--:B------:R-:W-:Y:S01]  /*f3a0*/  FMUL.FTZ R15, R7, R13.reuse ;  /* 0x0000000d070f7220 */ /* 0x080fe20000410000 */
[----:B------:R-:W-:Y:S01]  /*f3b0*/  HADD2.F32 R8, -RZ, R8.H1_H1 ;  /* 0x30000008ff087230 */ /* 0x000fe20000004100 */
[----:B------:R-:W-:Y:S01]  /*f3c0*/  F2FP.SATFINITE.E4M3.F32.PACK_AB_MERGE_C R21, R21, R34, RZ ;  /* 0x000000221515723e */ /* 0x000fe200048070ff */
[--C-:B------:R-:W-:Y:S02]  /*f3d0*/  HADD2.F32 R4, -RZ, R3.reuse.H0_H0 ;  /* 0x20000003ff047230 */ /* 0x100fe40000004100 */
[C---:B------:R-:W-:Y:S01]  /*f3e0*/  FMUL.FTZ R24, R6.reuse, R14 ;  /* 0x0000000e06187220 */ /* 0x040fe20000410000 */
[----:B------:R-:W-:Y:S02]  /*f3f0*/  HADD2.F32 R3, -RZ, R3.H1_H1 ;  /* 0x30000003ff037230 */ /* 0x000fe40000004100 */
[----:B------:R-:W-:Y:S01]  /*f400*/  FMUL.FTZ R7, R6, R8 ;  /* 0x0000000806077220 */ /* 0x000fe20000410000 */
[----:B------:R-:W-:Y:S01]  /*f410*/  F2FP.SATFINITE.E4M3.F32.PACK_AB_MERGE_C R27, R27, R42, RZ ;  /* 0x0000002a1b1b723e */ /* 0x000fe200048070ff */
[C---:B------:R-:W-:Y:S01]  /*f420*/  FFMA.FTZ R20, R4.reuse, R13, R20 ;  /* 0x0000000d04147223 */ /* 0x040fe20000010014 */
[----:B------:R-:W-:Y:S01]  /*f430*/  FFMA.FTZ R6, R4, R11, -R15 ;  /* 0x0000000b04067223 */ /* 0x000fe2000001080f */
        /* <DEDUP_REMOVED lines=10> */
[----:B------:R-:W-:Y:S01]  /*f4e0*/  F2FP.SATFINITE.E4M3.F32.PACK_AB_MERGE_C R11, R48, R41, R11 ;  /* 0x00000029300b723e */ /* 0x000fe2000480700b */
[----:B------:R3:W-:Y:S01]  /*f4f0*/  STS.128 [R51+0x14400], R4 ;  /* 0x0144000433007388 */ /* 0x0007e20000000c00 */
[----:B------:R-:W-:Y:S02]  /*f500*/  F2FP.SATFINITE.E4M3.F32.PACK_AB_MERGE_C R8, R38, R29, R8 ;  /* 0x0000001d2608723e */ /* 0x000fe40004807008 */
[----:B------:R-:W-:-:S05]  /*f510*/  F2FP.SATFINITE.E4M3.F32.PACK_AB_MERGE_C R10, R3, R20, R27 ;  /* 0x00000014030a723e */ /* 0x000fca000480701b */
[----:B------:R3:W-:Y:S02]  /*f520*/  STS.128 [R0+0x14400], R8 ;  /* 0x0144000800007388 */ /* 0x0007e40000000c00 */
.L_x_3190:
[----:B------:R-:W-:Y:S05]  /*f530*/  BSYNC B0 ;  /* 0x0000000000007941 */ /* 0x000fea0003800000 */
.L_x_3176:
        /* <DEDUP_REMOVED lines=8> */
.L_x_3173:
[----:B-123--:R-:W2:Y:S02]  /*f5c0*/  LDL R0, [R1+0x8] ;  /* 0x0000080001007983 */ /* 0x00eea40000100800 */
[----:B--2---:R-:W-:-:S13]  /*f5d0*/  R2UR UR4, R0 ;  /* 0x00000000000472ca */ /* 0x004fda00000e0000 */
[----:B------:R-:W-:-:S05]  /*f5e0*/  IMAD.U32 R0, RZ, RZ, UR4 ;  /* 0x00000004ff007e24 */ /* 0x000fca000f8e00ff */
[----:B------:R-:W-:-:S13]  /*f5f0*/  ISETP.NE.AND P0, PT, R0, 0x3, PT ;  /* 0x000000030000780c */ /* 0x000fda0003f05270 */
[----:B------:R-:W-:Y:S05]  /*f600*/  @!P0 BRA `(.L_x_3200) ;  /* 0x0000000000048947 */ /* 0x000fea0003800000 */
[----:B------:R-:W-:Y:S01]  /*f610*/  BPT.TRAP 0x1 ;  /* 0x000000040000795c */ /* 0x000fe20000300000 */
.L_x_3200:
[----:B------:R-:W-:Y:S01]  /*f620*/  IMAD R0, R189, 0x8, R18 ;  /* 0x00000008bd007824 */ /* 0x000fe200078e0212 */
[----:B0----5:R-:W-:-:S04]  /*f630*/  SHF.L.U32 R5, R194, 0x1f, RZ ;  /* 0x0000001fc2057819 */ /* 0x021fc800000006ff */
[----:B------:R0:W1:Y:S01]  /*f640*/  SYNCS.PHASECHK.TRANS64.TRYWAIT P1, [R0+URZ+0x22830], R5 ;  /* 0x02283005000075a7 */ /* 0x000062000802017f */
[----:B------:R-:W-:Y:S05]  /*f650*/  @!P0 BRA `(.L_x_3201) ;  /* 0x0000000000048947 */ /* 0x000fea0003800000 */
[----:B------:R-:W-:Y:S01]  /*f660*/  BPT.TRAP 0x1 ;  /* 0x000000040000795c */ /* 0x000fe20000300000 */
.L_x_3201:
        /* <DEDUP_REMOVED lines=8> */
.L_x_3202:
[----:B------:R-:W-:Y:S01]  /*f6f0*/  VIADD R8, R20, 0x200 ;  /* 0x0000020014087836 */ /* 0x000fe20000000000 */
[----:B------:R-:W-:Y:S05]  /*f700*/  WARPSYNC.ALL ;  /* 0x0000000000007948 */ /* 0x000fea0003800000 */
[----:B01----:R-:W-:Y:S01]  /*f710*/  IMAD.MOV.U32 R5, RZ, RZ, 0x40000040 ;  /* 0x40000040ff057424 */ /* 0x003fe200078e00ff */
[----:B------:R-:W-:Y:S01]  /*f720*/  R2UR UR14, R8 ;  /* 0x00000000080e72ca */ /* 0x000fe200000e0000 */
[----:B------:R-:W-:Y:S01]  /*f730*/  IMAD.MOV.U32 R9, RZ, RZ, 0x40000040 ;  /* 0x40000040ff097424 */ /* 0x000fe200078e00ff */
[----:B------:R-:W-:Y:S01]  /*f740*/  MOV R4, R20 ;  /* 0x0000001400047202 */ /* 0x000fe20000000f00 */
[----:B------:R-:W-:Y:S01]  /*f750*/  WARPGROUP.ARRIVE ;  /* 0x00000000000079c5 */ /* 0x000fe20000000000 */
[----:B------:R-:W-:Y:S01]  /*f760*/  LOP3.LUT R8, R36, 0x10000, RZ, 0xfc, !PT ;  /* 0x0001000024087812 */ /* 0x000fe200078efcff */
[----:B------:R-:W-:Y:S01]  /*f770*/  VIADD R6, R20, 0x100 ;  /* 0x0000010014067836 */ /* 0x000fe20000000000 */
[----:B------:R-:W-:Y:S01]  /*f780*/  R2UR UR6, R4 ;  /* 0x00000000040672ca */ /* 0x000fe200000e0000 */
[----:B------:R-:W-:Y:S01]  /*f790*/  IMAD.MOV.U32 R7, RZ, RZ, 0x40000040 ;  /* 0x40000040ff077424 */ /* 0x000fe200078e00ff */
[----:B------:R-:W-:Y:S01]  /*f7a0*/  R2UR UR7, R5 ;  /* 0x00000000050772ca */ /* 0x000fe200000e0000 */
[----:B------:R-:W-:Y:S01]  /*f7b0*/  VIADD R4, R20, 0x300 ;  /* 0x0000030014047836 */ /* 0x000fe20000000000 */
[----:B------:R-:W-:Y:S01]  /*f7c0*/  R2UR UR4, R8 ;  /* 0x00000000080472ca */ /* 0x000fe200000e0000 */
[C---:B------:R-:W-:Y:S01]  /*f7d0*/  VIADD R10, R20.reuse, 0x202 ;  /* 0x00000202140a7836 */ /* 0x040fe20000000000 */
        /* <DEDUP_REMOVED lines=8> */
[----:B------:R-:W-:-:S02]  /*f860*/  R2UR UR9, R9 ;  /* 0x00000000090972ca */ /* 0x000fc400000e0000 */
[C---:B------:R-:W-:Y:S02]  /*f870*/  R2UR UR15, R9.reuse ;  /* 0x00000000090f72ca */ /* 0x040fe400000e0000 */
[----:B------:R-:W-:Y:S01]  /*f880*/  R2UR UR12, R8 ;  /* 0x00000000080c72ca */ /* 0x000fe200000e0000 */
[----:B------:R-:W-:Y:S01]  /*f890*/  QGMMA.64x32x32.F32.E4M3.E4M3 R88, gdesc[UR4], RZ, !UPT, gsb0 ;  /* 0x00600000045879f3 */ /* 0x000fe2000c0008ff */
[----:B------:R-:W-:Y:S02]  /*f8a0*/  R2UR UR13, R9 ;  /* 0x00000000090d72ca */ /* 0x000fe400000e0000 */
        /* <DEDUP_REMOVED lines=8> */
[----:B------:R-:W-:Y:S01]  /*f930*/  R2UR UR23, R7 ;  /* 0x00000000071772ca */ /* 0x000fe200000e0000 */
[----:B------:R-:W-:Y:S01]  /*f940*/  IMAD.MOV.U32 R7, RZ, RZ, 0x40000040 ;  /* 0x40000040ff077424 */ /* 0x000fe200078e00ff */
[----:B------:R-:W-:Y:S02]  /*f950*/  R2UR UR20, R8 ;  /* 0x00000000081472ca */ /* 0x000fe400000e0000 */
[----:B------:R-:W-:Y:S02]  /*f960*/  R2UR UR21, R9 ;  /* 0x00000000091572ca */ /* 0x000fe400000e0000 */
[----:B------:R-:W-:-:S02]  /*f970*/  MOV R11, 0x40000040 ;  /* 0x40000040000b7802 */ /* 0x000fc40000000f00 */
[----:B------:R-:W-:Y:S01]  /*f980*/  R2UR UR6, R6 ;  /* 0x00000000060672ca */ /* 0x000fe200000e0000 */
[----:B------:R-:W-:Y:S01]  /*f990*/  VIADD R6, R20, 0x402 ;  /* 0x0000040214067836 */ /* 0x000fe20000000000 */
[----:B------:R-:W-:Y:S01]  /*f9a0*/  R2UR UR7, R7 ;  /* 0x00000000070772ca */ /* 0x000fe200000e0000 */
[----:B------:R-:W-:Y:S01]  /*f9b0*/  IMAD.MOV.U32 R7, RZ, RZ, 0x40000040 ;  /* 0x40000040ff077424 */ /* 0x000fe200078e00ff */
[----:B------:R-:W-:Y:S02]  /*f9c0*/  WARPGROUP.DEPBAR.LE gsb0, 0x0 ;  /* 0x00008000000079c5 */ /* 0x000fe40000010000 */
[----:B------:R-:W-:-:S06]  /*f9d0*/  WARPGROUP.ARRIVE ;  /* 0x00000000000079c5 */ /* 0x000fcc0000000000 */
[----:B------:R-:W-:Y:S01]  /*f9e0*/  QGMMA.64x32x32.F32.E4M3.E4M3 R72, gdesc[UR8], RZ, !UPT, gsb0 ;  /* 0x00600000084879f3 */ /* 0x000fe2000c0008ff */
        /* <DEDUP_REMOVED lines=40> */
[----:B------:R-:W-:Y:S01]  /*fc70*/  R2UR UR6, R6 ;  /* 0x00000000060672ca */ /* 0x000fe200000e0000 */
[----:B------:R-:W-:Y:S01]  /*fc80*/  VIADD R6, R20, 0x204 ;  /* 0x0000020414067836 */ /* 0x000fe20000000000 */
        /* <DEDUP_REMOVED lines=11> */
[----:B------:R-:W-:Y:S01]  /*fd40*/  IMAD.MOV.U32 R7, RZ, RZ, 0x40000040 ;  /* 0x40000040ff077424 */ /* 0x000fe200078e00ff */
[----:B------:R-:W-:Y:S02]  /*fd50*/  R2UR UR14, R6 ;  /* 0x00000000060e72ca */ /* 0x000fe400000e0000 */
[----:B------:R-:W-:Y:S02]  /*fd60*/  IADD3 R6, R8, 0x4, RZ ;  /* 0x0000000408067810 */ /* 0x000fe40007ffe0ff */
[----:B------:R-:W-:Y:S02]  /*fd70*/  R2UR UR5, R7 ;  /* 0x00000000070572ca */ /* 0x000fe400000e0000 */
[C---:B------:R-:W-:Y:S02]  /*fd80*/  R2UR UR4, R6.reuse ;  /* 0x00000000060472ca */ /* 0x040fe400000e0000 */
[----:B------:R-:W-:-:S02]  /*fd90*/  R2UR UR8, R6 ;  /* 0x00000000060872ca */ /* 0x000fc400000e0000 */
[C---:B------:R-:W-:Y:S02]  /*fda0*/  R2UR UR9, R7.reuse ;  /* 0x00000000070972ca */ /* 0x040fe400000e0000 */
        /* <DEDUP_REMOVED lines=80> */
.L_x_3204:
[----:B------:R-:W2:Y:S04]  /*102b0*/  LDL R12, [R1+0x4] ;  /* 0x00000400010c7983 */ /* 0x000ea80000100800 */
[----:B------:R-:W3:Y:S01]  /*102c0*/  LDL.LU R3, [R1] ;  /* 0x0000000001037983 */ /* 0x000ee20000300800 */
[----:B------:R-:W-:Y:S02]  /*102d0*/  IMAD.IADD R106, R208, 0x1, R197 ;  /* 0x00000001d06a7824 */ /* 0x000fe400078e02c5 */
[----:B------:R-:W-:Y:S02]  /*102e0*/  IMAD R15, R217, -0xa0, R199 ;  /* 0xffffff60d90f7824 */ /* 0x000fe400078e02c7 */
[----:B------:R-:W-:Y:S01]  /*102f0*/  VIADD R0, R0, 0x22840 ;  /* 0x0002284000007836 */ /* 0x000fe20000000000 */
[----:B--2---:R-:W-:-:S02]  /*10300*/  R2UR UR4, R12 ;  /* 0x000000000c0472ca */ /* 0x004fc400000e0000 */
[----:B------:R-:W0:Y:S01]  /*10310*/  LDC R12, c[0x0][0x448] ;  /* 0x00011200ff0c7b82 */ /* 0x000e220000000800 */
[----:B---3--:R-:W-:Y:S02]  /*10320*/  LOP3.LUT R3, R3, 0xfffffff7, RZ, 0xc0, !PT ;  /* 0xfffffff703037812 */ /* 0x008fe400078ec0ff */
[----:B0-----:R-:W-:-:S13]  /*10330*/  ISETP.NE.AND P4, PT, R12, 0x1, PT ;  /* 0x000000010c00780c */ /* 0x001fda0003f85270 */
[----:B------:R-:W-:Y:S01]  /*10340*/  @P4 LOP3.LUT R3, R3, 0x8, RZ, 0xfc, !PT ;  /* 0x0000000803034812 */ /* 0x000fe200078efcff */
[----:B------:R-:W0:Y:S04]  /*10350*/  @P4 LDC R12, c[0x0][0x450] ;  /* 0x00011400ff0c4b82 */ /* 0x000e280000000800 */
[----:B------:R1:W-:Y:S04]  /*10360*/  STL [R1], R3 ;  /* 0x0000000301007387 */ /* 0x0003e80000100800 */
[----:B-1----:R-:W1:Y:S02]  /*10370*/  @P4 LDC R3, c[0x0][0x44c] ;  /* 0x00011300ff034b82 */ /* 0x002e640000000800 */
[----:B-1----:R-:W-:-:S05]  /*10380*/  @P4 IMAD.HI.U32 R3, R106, R3, RZ ;  /* 0x000000036a034227 */ /* 0x002fca00078e00ff */
[----:B0-----:R-:W-:Y:S01]  /*10390*/  @P4 SHF.R.U32.HI R106, RZ, R12, R3 ;  /* 0x0000000cff6a4219 */ /* 0x001fe20000011603 */
[C---:B------:R-:W-:Y:S01]  /*103a0*/  IMAD R3, R217.reuse, -0xa0, RZ ;  /* 0xffffff60d9037824 */ /* 0x040fe200078e02ff */
[C---:B------:R-:W-:Y:S01]  /*103b0*/  IADD3 R12, -R200.reuse, 0xa0, R15 ;  /* 0x000000a0c80c7810 */ /* 0x040fe20007ffe10f */
[----:B------:R-:W-:Y:S02]  /*103c0*/  VIADD R217, R217, 0xfffffffe ;  /* 0xfffffffed9d97836 */ /* 0x000fe40000000000 */
[----:B------:R-:W0:Y:S01]  /*103d0*/  SHFL.IDX PT, R14, R106, 0x1, 0x1c1f ;  /* 0x003c1f006a0e7f89 */ /* 0x000e2200000e0000 */
[----:B------:R-:W-:-:S04]  /*103e0*/  IADD3 R3, -R200, 0xa1, R3 ;  /* 0x000000a1c8037810 */ /* 0x000fc80007ffe103 */
[----:B------:R-:W-:-:S04]  /*103f0*/  IADD3 R107, -R198, R3, R199 ;  /* 0x00000003c66b7210 */ /* 0x000fc80007ffe1c7 */
[----:B0-----:R-:W-:-:S04]  /*10400*/  VIADDMNMX R3, R14, R107, R12, PT ;  /* 0x0000006b0e037246 */ /* 0x001fc8000380010c */
        /* <DEDUP_REMOVED lines=19> */
[----:B------:R-:W-:Y:S01]  /*10540*/  FMNMX.FTZ R14, R108, R15, !PT ;  /* 0x0000000f6c0e7209 */ /* 0x000fe20007810000 */
[----:B------:R-:W0:Y:S01]  /*10550*/  SHFL.IDX PT, R102, R106, RZ, 0x1c1f ;  /* 0x001c1fff6a667589 */ /* 0x000e2200000e0000 */
        /* <DEDUP_REMOVED lines=107> */
[----:B------:R-:W-:Y:S02]  /*10c10*/  ISETP.GT.AND P2, PT, R102, 0x18, PT ;  /* 0x000000186600780c */ /* 0x000fe40003f44270 */
[----:B0-----:R-:W-:-:S05]  /*10c20*/  FMNMX.FTZ R47, R31, R34, !PT ;  /* 0x000000221f2f7209 */ /* 0x001fca0007810000 */
[----:B------:R-:W0:Y:S02]  /*10c30*/  SHFL.BFLY PT, R34, R47, 0x1, 0x1f ;  /* 0x0c201f002f227f89 */ /* 0x000e2400000e0000 */
[----:B0-----:R-:W-:-:S04]  /*10c40*/  FMNMX.FTZ R3, R47, R34, !PT ;  /* 0x000000222f037209 */ /* 0x001fc80007810000 */
[----:B------:R-:W-:Y:S01]  /*10c50*/  FSETP.NEU.FTZ.AND P1, PT, R3, -INF , PT ;  /* 0xff8000000300780b */ /* 0x000fe20003f3d000 */
[----:B------:R-:W-:-:S05]  /*10c60*/  FFMA.FTZ R27, R2, R3, -8 ;  /* 0xc1000000021b7423 */ /* 0x000fca0000010003 */
[----:B------:R-:W-:Y:S02]  /*10c70*/  FSEL R27, R27, RZ, P1 ;  /* 0x000000ff1b1b7208 */ /* 0x000fe40000800000 */
[----:B------:R-:W-:-:S03]  /*10c80*/  ISETP.GT.AND P1, PT, R102, RZ, PT ;  /* 0x000000ff6600720c */ /* 0x000fc60003f24270 */
[--C-:B------:R-:W-:Y:S01]  /*10c90*/  FFMA.FTZ R59, R2, R99, -R27.reuse ;  /* 0x00000063023b7223 */ /* 0x100fe2000001081b */
[----:B------:R-:W-:Y:S01]  /*10ca0*/  FSEL R47, R88, -INF , P1 ;  /* 0xff800000582f7808 */ /* 0x000fe20000800000 */
[--C-:B------:R-:W-:Y:S01]  /*10cb0*/  FFMA.FTZ R99, R2, R95, -R27.reuse ;  /* 0x0000005f02637223 */ /* 0x100fe2000001081b */
[----:B------:R-:W-:Y:S01]  /*10cc0*/  ISETP.GT.AND P1, PT, R102, 0x9, PT ;  /* 0x000000096600780c */ /* 0x000fe20003f24270 */
[C-C-:B------:R-:W-:Y:S01]  /*10cd0*/  FFMA.FTZ R39, R2.reuse, R109, -R27.reuse ;  /* 0x0000006d02277223 */ /* 0x140fe2000001081b */
[----:B------:R-:W-:Y:S01]  /*10ce0*/  FMNMX.FTZ R82, R47, R89, !PT ;  /* 0x000000592f527209 */ /* 0x000fe20007810000 */
[C-C-:B------:R-:W-:Y:S01]  /*10cf0*/  FFMA.FTZ R34, R2.reuse, R114, -R27.reuse ;  /* 0x0000007202227223 */ /* 0x140fe2000001081b */
[----:B------:R-:W-:Y:S01]  /*10d00*/  FSEL R93, R93, -INF , P1 ;  /* 0xff8000005d5d7808 */ /* 0x000fe20000800000 */
[--C-:B------:R-:W-:Y:S01]  /*10d10*/  FFMA.FTZ R31, R2, R112, -R27.reuse ;  /* 0x00000070021f7223 */ /* 0x100fe2000001081b */
[----:B------:R-:W-:Y:S01]  /*10d20*/  FMNMX.FTZ R88, R55, R82, !PT ;  /* 0x0000005237587209 */ /* 0x000fe20007810000 */
[----:B------:R-:W-:Y:S01]  /*10d30*/  MUFU.EX2 R39, R39 ;  /* 0x0000002700277308 */ /* 0x000fe20000000800 */
[----:B------:R-:W-:Y:S01]  /*10d40*/  ISETP.GT.AND P1, PT, R102, 0x11, PT ;  /* 0x000000116600780c */ /* 0x000fe20003f24270 */
[C-C-:B------:R-:W-:Y:S01]  /*10d50*/  FFMA.FTZ R20, R2.reuse, R20, -R27.reuse ;  /* 0x0000001402147223 */ /* 0x140fe2000001081b */
[----:B------:R-:W-:Y:S01]  /*10d60*/  FMNMX.FTZ R88, R93, R88, !PT ;  /* 0x000000585d587209 */ /* 0x000fe20007810000 */
[C-C-:B------:R-:W-:Y:S01]  /*10d70*/  FFMA.FTZ R12, R2.reuse, R110, -R27.reuse ;  /* 0x0000006e020c7223 */ /* 0x140fe2000001081b */
[----:B------:R-:W-:Y:S01]  /*10d80*/  FSEL R97, R97, -INF , P1 ;  /* 0xff80000061617808 */ /* 0x000fe20000800000 */
[--C-:B------:R-:W-:Y:S01]  /*10d90*/  FFMA.FTZ R51, R2, R108, -R27.reuse ;  /* 0x0000006c02337223 */ /* 0x100fe2000001081b */
[----:B------:R-:W-:Y:S01]  /*10da0*/  FMNMX.FTZ R88, R79, R88, !PT ;  /* 0x000000584f587209 */ /* 0x000fe20007810000 */
[----:B------:R0:W-:Y:S01]  /*10db0*/  MUFU.EX2 R82, R59 ;  /* 0x0000003b00527308 */ /* 0x0001e20000000800 */
[----:B------:R-:W-:Y:S01]  /*10dc0*/  ISETP.GT.AND P1, PT, R102, 0x19, PT ;  /* 0x000000196600780c */ /* 0x000fe20003f24270 */
[--C-:B------:R-:W-:Y:S01]  /*10dd0*/  FFMA.FTZ R111, R2, R98, -R27.reuse ;  /* 0x00000062026f7223 */ /* 0x100fe2000001081b */
[----:B------:R-:W-:Y:S01]  /*10de0*/  FSEL R95, R100, -INF , P2 ;  /* 0xff800000645f7808 */ /* 0x000fe20001000000 */
[C-C-:B------:R-:W-:Y:S01]  /*10df0*/  FFMA.FTZ R94, R2.reuse, R94, -R27.reuse ;  /* 0x0000005e025e7223 */ /* 0x140fe2000001081b */
[----:B------:R-:W-:Y:S01]  /*10e00*/  FMNMX.FTZ R88, R97, R88, !PT ;  /* 0x0000005861587209 */ /* 0x000fe20007810000 */
[--C-:B------:R-:W-:Y:S01]  /*10e10*/  FFMA.FTZ R87, R2, R87, -R27.reuse ;  /* 0x0000005702577223 */ /* 0x100fe2000001081b */
[----:B------:R-:W-:Y:S01]  /*10e20*/  FSEL R101, R101, -INF , P1 ;  /* 0xff80000065657808 */ /* 0x000fe20000800000 */
[----:B------:R-:W1:Y:S01]  /*10e30*/  MUFU.EX2 R34, R34 ;  /* 0x0000002200227308 */ /* 0x000e620000000800 */
[----:B------:R-:W-:Y:S01]  /*10e40*/  ISETP.GT.AND P1, PT, R102, 0x20, PT ;  /* 0x000000206600780c */ /* 0x000fe20003f24270 */
[C-C-:B0-----:R-:W-:Y:S01]  /*10e50*/  FFMA.FTZ R59, R2.reuse, R103, -R27.reuse ;  /* 0x00000067023b7223 */ /* 0x141fe2000001081b */
[----:B------:R-:W-:Y:S01]  /*10e60*/  FMNMX.FTZ R88, R95, R88, !PT ;  /* 0x000000585f587209 */ /* 0x000fe20007810000 */
[--C-:B------:R-:W-:Y:S01]  /*10e70*/  FFMA.FTZ R86, R2, R86, -R27.reuse ;  /* 0x0000005602567223 */ /* 0x100fe2000001081b */
[----:B------:R-:W-:Y:S01]  /*10e80*/  ISETP.GT.AND P2, PT, R102, 0x21, PT ;  /* 0x000000216600780c */ /* 0x000fe20003f44270 */
[--C-:B------:R-:W-:Y:S01]  /*10e90*/  FFMA.FTZ R66, R2, R66, -R27.reuse ;  /* 0x0000004202427223 */ /* 0x100fe2000001081b */
[----:B------:R-:W-:Y:S01]  /*10ea0*/  FSEL R103, R72, -INF , P1 ;  /* 0xff80000048677808 */ /* 0x000fe20000800000 */
[--C-:B------:R-:W-:Y:S01]  /*10eb0*/  FFMA.FTZ R72, R2, R105, -R27.reuse ;  /* 0x0000006902487223 */ /* 0x100fe2000001081b */
[----:B------:R-:W-:Y:S01]  /*10ec0*/  FMNMX.FTZ R88, R101, R88, !PT ;  /* 0x0000005865587209 */ /* 0x000fe20007810000 */
[----:B------:R-:W-:Y:S01]  /*10ed0*/  MUFU.EX2 R31, R31 ;  /* 0x0000001f001f7308 */ /* 0x000fe20000000800 */
[----:B------:R-:W-:Y:S01]  /*10ee0*/  ISETP.GT.AND P1, PT, R102, 0x28, PT ;  /* 0x000000286600780c */ /* 0x000fe20003f24270 */
[C-C-:B------:R-:W-:Y:S01]  /*10ef0*/  FFMA.FTZ R15, R2.reuse, R15, -R27.reuse ;  /* 0x0000000f020f7223 */ /* 0x140fe2000001081b */
[----:B------:R-:W-:Y:S01]  /*10f00*/  FSEL R73, R73, -INF , P2 ;  /* 0xff80000049497808 */ /* 0x000fe20001000000 */
[----:B------:R-:W-:Y:S01]  /*10f10*/  FFMA.FTZ R21, R2, R21, -R27 ;  /* 0x0000001502157223 */ /* 0x000fe2000001081b */
[----:B------:R-:W-:-:S02]  /*10f20*/  FMNMX.FTZ R88, R103, R88, !PT ;  /* 0x0000005867587209 */ /* 0x000fc40007810000 */
[----:B------:R-:W-:Y:S01]  /*10f30*/  ISETP.GT.AND P2, PT, R102, 0x29, PT ;  /* 0x000000296600780c */ /* 0x000fe20003f44270 */
[----:B------:R-:W0:Y:S01]  /*10f40*/  MUFU.EX2 R20, R20 ;  /* 0x0000001400147308 */ /* 0x000e220000000800 */
[----:B------:R-:W-:Y:S01]  /*10f50*/  FSEL R105, R76, -INF , P1 ;  /* 0xff8000004c697808 */ /* 0x000fe20000800000 */
[----:B------:R-:W-:Y:S01]  /*10f60*/  FFMA.FTZ R76, R2, R104, -R27 ;  /* 0x00000068024c7223 */ /* 0x000fe2000001081b */
[----:B------:R-:W-:Y:S02]  /*10f70*/  FMNMX.FTZ R88, R73, R88, !PT ;  /* 0x0000005849587209 */ /* 0x000fe40007810000 */
[----:B------:R-:W-:Y:S02]  /*10f80*/  ISETP.GT.AND P1, PT, R102, 0x30, PT ;  /* 0x000000306600780c */ /* 0x000fe40003f24270 */
        /* <DEDUP_REMOVED lines=23> */
[----:B------:R-:W-:Y:S01]  /*11100*/  FSEL R115, R57, -INF , P2 ;  /* 0xff80000039737808 */ /* 0x000fe20001000000 */
[----:B------:R-:W-:-:S01]  /*11110*/  FFMA.FTZ R57, R2, R91, -R27 ;  /* 0x0000005b02397223 */ /* 0x000fc2000001081b */
[----:B------:R-:W-:-:S02]  /*11120*/  FMNMX.FTZ R88, R113, R88, !PT ;  /* 0x0000005871587209 */ /* 0x000fc40007810000 */
[----:B------:R-:W-:Y:S01]  /*11130*/  ISETP.GT.AND P2, PT, R102, 0x49, PT ;  /* 0x000000496600780c */ /* 0x000fe20003f44270 */
[----:B------:R-:W-:Y:S01]  /*11140*/  MUFU.EX2 R76, R76 ;  /* 0x0000004c004c7308 */ /* 0x000fe20000000800 */
        /* <DEDUP_REMOVED lines=25> */
[----:B------:R-:W2:Y:S01]  /*112e0*/  MUFU.EX2 R87, R87 ;  /* 0x0000005700577308 */ /* 0x000ea20000000800 */
        /* <DEDUP_REMOVED lines=14> */
[----:B------:R-:W-:Y:S01]  /*113d0*/  FSEL R75, R48, -INF , P1 ;  /* 0xff800000304b7808 */ /* 0x000fe20000800000 */
[--C-:B------:R-:W-:Y:S01]  /*113e0*/  FFMA.FTZ R48, R2, R62, -R27.reuse ;  /* 0x0000003e02307223 */ /* 0x100fe2000001081b */
[----:B------:R-:W-:Y:S01]  /*113f0*/  FMNMX.FTZ R88, R45, R88, !PT ;  /* 0x000000582d587209 */ /* 0x000fe20007810000 */
[----:B------:R-:W-:Y:S01]  /*11400*/  MUFU.EX2 R44, R44 ;  /* 0x0000002c002c7308 */ /* 0x000fe20000000800 */
[----:B------:R-:W-:Y:S02]  /*11410*/  ISETP.GT.AND P1, PT, R102, 0x78, PT ;  /* 0x000000786600780c */ /* 0x000fe40003f24270 */
[----:B------:R-:W-:Y:S01]  /*11420*/  FSEL R125, R49, -INF , P2 ;  /* 0xff800000317d7808 */ /* 0x000fe20001000000 */
[----:B------:R-:W-:-:S01]  /*11430*/  FFMA.FTZ R49, R2, R63, -R27 ;  /* 0x0000003f02317223 */ /* 0x000fc2000001081b */
[----:B------:R-:W-:Y:S01]  /*11440*/  FMNMX.FTZ R88, R75, R88, !PT ;  /* 0x000000584b587209 */ /* 0x000fe20007810000 */
[----:B------:R-:W-:-:S01]  /*11450*/  FFMA.FTZ R63, R2, R26, -R27 ;  /* 0x0000001a023f7223 */ /* 0x000fc2000001081b */
[----:B------:R-:W-:Y:S01]  /*11460*/  ISETP.GT.AND P2, PT, R102, 0x79, PT ;  /* 0x000000796600780c */ /* 0x000fe20003f44270 */
[----:B------:R-:W-:-:S01]  /*11470*/  FFMA.FTZ R26, R2, R30, -R27 ;  /* 0x0000001e021a7223 */ /* 0x000fc2000001081b */
[----:B------:R-:W-:Y:S01]  /*11480*/  FSEL R129, R52, -INF , P1 ;  /* 0xff80000034817808 */ /* 0x000fe20000800000 */
[----:B------:R-:W-:-:S01]  /*11490*/  FFMA.FTZ R30, R2, R35, -R27 ;  /* 0x00000023021e7223 */ /* 0x000fc2000001081b */
[----:B------:R-:W-:Y:S01]  /*114a0*/  FMNMX.FTZ R88, R125, R88, !PT ;  /* 0x000000587d587209 */ /* 0x000fe20007810000 */
[----:B------:R-:W3:Y:S01]  /*114b0*/  MUFU.EX2 R49, R49 ;  /* 0x0000003100317308 */ /* 0x000ee20000000800 */
[----:B------:R-:W-:-:S02]  /*114c0*/  FSEL R127, R53, -INF , P2 ;  /* 0xff800000357f7808 */ /* 0x000fc40001000000 */
[C---:B------:R-:W-:Y:S02]  /*114d0*/  ISETP.GT.AND P1, PT, R102.reuse, 0x80, PT ;  /* 0x000000806600780c */ /* 0x040fe40003f24270 */
[----:B------:R-:W-:Y:S02]  /*114e0*/  FMNMX.FTZ R88, R129, R88, !PT ;  /* 0x0000005881587209 */ /* 0x000fe40007810000 */
[----:B------:R-:W-:Y:S01]  /*114f0*/  ISETP.GT.AND P2, PT, R102, 0x81, PT ;  /* 0x000000816600780c */ /* 0x000fe20003f44270 */
[----:B------:R-:W-:Y:S01]  /*11500*/  MUFU.EX2 R48, R48 ;  /* 0x0000003000307308 */ /* 0x000fe20000000800 */
[----:B------:R-:W-:Y:S02]  /*11510*/  FSEL R131, R24, -INF , P1 ;  /* 0xff80000018837808 */ /* 0x000fe40000800000 */
[----:B------:R-:W-:Y:S02]  /*11520*/  FMNMX.FTZ R88, R127, R88, !PT ;  /* 0x000000587f587209 */ /* 0x000fe40007810000 */
[----:B------:R-:W-:-:S02]  /*11530*/  ISETP.GT.AND P1, PT, R102, 0x88, PT ;  /* 0x000000886600780c */ /* 0x000fc40003f24270 */
[----:B------:R-:W-:Y:S01]  /*11540*/  FSEL R133, R25, -INF , P2 ;  /* 0xff80000019857808 */ /* 0x000fe20001000000 */
[----:B------:R-:W-:-:S01]  /*11550*/  FFMA.FTZ R25, R2, R67, -R27 ;  /* 0x0000004302197223 */ /* 0x000fc2000001081b */
[----:B------:R-:W-:Y:S01]  /*11560*/  FMNMX.FTZ R88, R131, R88, !PT ;  /* 0x0000005883587209 */ /* 0x000fe20007810000 */
[----:B------:R-:W-:-:S01]  /*11570*/  FFMA.FTZ R67, R2, R54, -R27 ;  /* 0x0000003602437223 */ /* 0x000fc2000001081b */
[----:B------:R-:W-:Y:S01]  /*11580*/  ISETP.GT.AND P2, PT, R102, 0x89, PT ;  /* 0x000000896600780c */ /* 0x000fe20003f44270 */
[----:B------:R-:W-:Y:S01]  /*11590*/  MUFU.EX2 R24, R66 ;  /* 0x0000004200187308 */ /* 0x000fe20000000800 */
[----:B------:R-:W-:Y:S01]  /*115a0*/  FSEL R135, R28, -INF , P1 ;  /* 0xff8000001c877808 */ /* 0x000fe20000800000 */
[----:B------:R-:W-:Y:S01]  /*115b0*/  FFMA.FTZ R28, R2, R70, -R27 ;  /* 0x00000046021c7223 */ /* 0x000fe2000001081b */
[----:B------:R-:W-:Y:S02]  /*115c0*/  FMNMX.FTZ R88, R133, R88, !PT ;  /* 0x0000005885587209 */ /* 0x000fe40007810000 */
[----:B------:R-:W-:-:S02]  /*115d0*/  ISETP.GT.AND P1, PT, R102, 0x90, PT ;  /* 0x000000906600780c */ /* 0x000fc40003f24270 */
        /* <DEDUP_REMOVED lines=10> */
[----:B------:R-:W-:Y:S01]  /*11680*/  MUFU.EX2 R28, R28 ;  /* 0x0000001c001c7308 */ /* 0x000fe20000000800 */
[----:B------:R-:W-:Y:S01]  /*11690*/  FSEL R141, R33, -INF , P2 ;  /* 0xff800000218d7808 */ /* 0x000fe20001000000 */
[C-C-:B------:R-:W-:Y:S01]  /*116a0*/  FFMA.FTZ R33, R2.reuse, R43, -R27.reuse ;  /* 0x0000002b02217223 */ /* 0x140fe2000001081b */
[----:B------:R-:W-:Y:S01]  /*116b0*/  FMNMX.FTZ R88, R139, R88, !PT ;  /* 0x000000588b587209 */ /* 0x000fe20007810000 */
[----:B------:R-:W-:Y:S01]  /*116c0*/  FFMA.FTZ R43, R2, R78, -R27 ;  /* 0x0000004e022b7223 */ /* 0x000fe2000001081b */
[----:B------:R-:W-:-:S02]  /*116d0*/  ISETP.GT.AND P2, PT, R102, 0x99, PT ;  /* 0x000000996600780c */ /* 0x000fc40003f44270 */
[----:B------:R-:W-:Y:S01]  /*116e0*/  FSEL R71, R36, -INF , P1 ;  /* 0xff80000024477808 */ /* 0x000fe20000800000 */
[----:B------:R-:W-:-:S01]  /*116f0*/  FFMA.FTZ R36, R2, R58, -R27 ;  /* 0x0000003a02247223 */ /* 0x000fc2000001081b */
[----:B------:R-:W-:Y:S01]  /*11700*/  FMNMX.FTZ R88, R141, R88, !PT ;  /* 0x000000588d587209 */ /* 0x000fe20007810000 */
[----:B------:R-:W4:Y:S01]  /*11710*/  MUFU.EX2 R29, R29 ;  /* 0x0000001d001d7308 */ /* 0x000f220000000800 */
[----:B------:R-:W-:Y:S01]  /*11720*/  FSEL R143, R37, -INF , P2 ;  /* 0xff800000258f7808 */ /* 0x000fe20001000000 */
[C-C-:B------:R-:W-:Y:S01]  /*11730*/  FFMA.FTZ R37, R2.reuse, R46, -R27.reuse ;  /* 0x0000002e02257223 */ /* 0x140fe2000001081b */
[----:B------:R-:W-:Y:S01]  /*11740*/  FMNMX.FTZ R88, R71, R88, !PT ;  /* 0x0000005847587209 */ /* 0x000fe20007810000 */
[----:B------:R-:W-:Y:S01]  /*11750*/  FFMA.FTZ R46, R2, R74, -R27 ;  /* 0x0000004a022e7223 */ /* 0x000fe2000001081b */
[----:B-1----:R-:W-:-:S01]  /*11760*/  FADD.FTZ R74, R39, R34 ;  /* 0x00000022274a7221 */ /* 0x002fc20000010000 */
[----:B0-----:R-:W-:Y:S02]  /*11770*/  F2FP.SATFINITE.E4M3.F32.PACK_AB_MERGE_C R185, R20, R31, RZ ;  /* 0x0000001f14b9723e */ /* 0x001fe400048070ff */
[----:B------:R-:W-:Y:S01]  /*11780*/  FMNMX.FTZ R88, R143, R88, !PT ;  /* 0x000000588f587209 */ /* 0x000fe20007810000 */
[----:B------:R-:W-:Y:S01]  /*11790*/  MUFU.EX2 R32, R32 ;  /* 0x0000002000207308 */ /* 0x000fe20000000800 */
[----:B------:R-:W-:-:S02]  /*117a0*/  F2FP.SATFINITE.E4M3.F32.PACK_AB_MERGE_C R185, R34, R39, R185 ;  /* 0x0000002722b9723e */ /* 0x000fc400048070b9 */
[----:B--2---:R-:W-:Y:S01]  /*117b0*/  F2FP.SATFINITE.E4M3.F32.PACK_AB_MERGE_C R183, R87, R60, RZ ;  /* 0x0000003c57b7723e */ /* 0x004fe200048070ff */
[----:B------:R-:W0:Y:S01]  /*117c0*/  SHFL.BFLY PT, R53, R88, 0x2, 0x1f ;  /* 0x0c401f0058357f89 */ /* 0x000e2200000e0000 */
[----:B------:R-:W-:Y:S02]  /*117d0*/  F2FP.SATFINITE.E4M3.F32.PACK_AB_MERGE_C R187, R99, R82, RZ ;  /* 0x0000005263bb723e */ /* 0x000fe400048070ff */
[----:B---3--:R-:W-:Y:S01]  /*117e0*/  F2FP.SATFINITE.E4M3.F32.PACK_AB_MERGE_C R177, R49, R44, RZ ;  /* 0x0000002c31b1723e */ /* 0x008fe200048070ff */
[----:B------:R-:W-:Y:S01]  /*117f0*/  MUFU.EX2 R33, R33 ;  /* 0x0000002100217308 */ /* 0x000fe20000000800 */
[----:B------:R-:W-:Y:S02]  /*11800*/  F2FP.SATFINITE.E4M3.F32.PACK_AB_MERGE_C R187, R51, R12, R187 ;  /* 0x0000000c33bb723e */ /* 0x000fe400048070bb */
[----:B----4-:R-:W-:Y:S02]  /*11810*/  F2FP.SATFINITE.E4M3.F32.PACK_AB_MERGE_C R179, R29, R28, RZ ;  /* 0x0000001c1db3723e */ /* 0x010fe400048070ff */
[----:B------:R-:W-:-:S02]  /*11820*/  F2FP.SATFINITE.E4M3.F32.PACK_AB_MERGE_C R177, R41, R40, R177 ;  /* 0x0000002829b1723e */ /* 0x000fc400048070b1 */
[----:B------:R-:W-:Y:S01]  /*11830*/  F2FP.SATFINITE.E4M3.F32.PACK_AB_MERGE_C R179, R25, R24, R179 ;  /* 0x0000001819b3723e */ /* 0x000fe200048070b3 */
[----:B------:R-:W-:Y:S01]  /*11840*/  MUFU.EX2 R36, R36 ;  /* 0x0000002400247308 */ /* 0x000fe20000000800 */
[----:B------:R-:W-:Y:S02]  /*11850*/  F2FP.SATFINITE.E4M3.F32.PACK_AB_MERGE_C R181, R111, R76, RZ ;  /* 0x0000004c6fb5723e */ /* 0x000fe400048070ff */
[----:B------:R-:W-:Y:S02]  /*11860*/  F2FP.SATFINITE.E4M3.F32.PACK_AB_MERGE_C R183, R57, R56, R183 ;  /* 0x0000003839b7723e */ /* 0x000fe400048070b7 */
[----:B------:R-:W-:-:S03]  /*11870*/  F2FP.SATFINITE.E4M3.F32.PACK_AB_MERGE_C R181, R72, R59, R181 ;  /* 0x0000003b48b5723e */ /* 0x000fc600048070b5 */
[----:B------:R-:W1:Y:S01]  /*11880*/  MUFU.EX2 R37, R37 ;  /* 0x0000002500257308 */ /* 0x000e620000000800 */
[----:B0-----:R-:W-:Y:S01]  /*11890*/  FMNMX.FTZ R50, R88, R53, !PT ;  /* 0x0000003558327209 */ /* 0x001fe20007810000 */
[C-C-:B------:R-:W-:Y:S01]  /*118a0*/  FFMA.FTZ R53, R2.reuse, R14, -R27.reuse ;  /* 0x0000000e02357223 */ /* 0x140fe2000001081b */
[----:B------:R-:W-:-:S05]  /*118b0*/  FFMA.FTZ R27, R2, R38, -R27 ;  /* 0x00000026021b7223 */ /* 0x000fca000001081b */
[----:B------:R-:W-:Y:S01]  /*118c0*/  MUFU.EX2 R42, R42 ;  /* 0x0000002a002a7308 */ /* 0x000fe20000000800 */
[----:B------:R-:W0:Y:S07]  /*118d0*/  SHFL.BFLY PT, R145, R50, 0x1, 0x1f ;  /* 0x0c201f0032917f89 */ /* 0x000e2e00000e0000 */
[----:B------:R-:W-:Y:S01]  /*118e0*/  MUFU.EX2 R43, R43 ;  /* 0x0000002b002b7308 */ /* 0x000fe20000000800 */
[----:B-1----:R-:W-:-:S04]  /*118f0*/  F2FP.SATFINITE.E4M3.F32.PACK_AB_MERGE_C R173, R37, R36, RZ ;  /* 0x0000002425ad723e */ /* 0x002fc800048070ff */
[----:B------:R-:W-:-:S03]  /*11900*/  F2FP.SATFINITE.E4M3.F32.PACK_AB_MERGE_C R173, R33, R32, R173 ;  /* 0x0000002021ad723e */ /* 0x000fc600048070ad */
[----:B------:R-:W-:Y:S08]  /*11910*/  MUFU.EX2 R46, R46 ;  /* 0x0000002e002e7308 */ /* 0x000ff00000000800 */
[----:B------:R-:W-:Y:S01]  /*11920*/  MUFU.EX2 R53, R53 ;  /* 0x0000003500357308 */ /* 0x000fe20000000800 */
[----:B0-----:R-:W-:-:S04]  /*11930*/  FMNMX.FTZ R14, R50, R145, !PT ;  /* 0x00000091320e7209 */ /* 0x001fc80007810000 */
[----:B------:R-:W-:Y:S01]  /*11940*/  FSETP.NEU.FTZ.AND P1, PT, R14, -INF , PT ;  /* 0xff8000000e00780b */ /* 0x000fe20003f3d000 */
[----:B------:R-:W-:-:S02]  /*11950*/  FFMA.FTZ R50, R2, R14, -8 ;  /* 0xc100000002327423 */ /* 0x000fc4000001000e */
[----:B------:R-:W-:Y:S03]  /*11960*/  MUFU.EX2 R63, R63 ;  /* 0x0000003f003f7308 */ /* 0x000fe60000000800 */
[----:B------:R-:W-:-:S05]  /*11970*/  FSEL R50, R50, RZ, P1 ;  /* 0x000000ff32327208 */ /* 0x000fca0000800000 */
        /* <DEDUP_REMOVED lines=10> */
[----:B------:R-:W-:Y:S01]  /*11a20*/  FADD.FTZ R93, R31, R74 ;  /* 0x0000004a1f5d7221 */ /* 0x000fe20000010000 */
[----:B------:R-:W-:-:S01]  /*11a30*/  FFMA.FTZ R180, R2, R103, -R50 ;  /* 0x0000006702b47223 */ /* 0x000fc20000010832 */
        /* <DEDUP_REMOVED lines=10> */
[----:B------:R-:W1:Y:S01]  /*11ae0*/  MUFU.EX2 R47, R47 ;  /* 0x0000002f002f7308 */ /* 0x000e620000000800 */
        /* <DEDUP_REMOVED lines=13> */
[----:B------:R-:W-:Y:S01]  /*11bc0*/  FADD.FTZ R93, R59, R80 ;  /* 0x000000503b5d7221 */ /* 0x000fe20000010000 */
[----:B------:R-:W-:Y:S01]  /*11bd0*/  IMAD.U32 R69, RZ, RZ, UR4 ;  /* 0x00000004ff457e24 */ /* 0x000fe2000f8e00ff */
[----:B------:R-:W0:Y:S01]  /*11be0*/  MUFU.EX2 R186, R186 ;  /* 0x000000ba00ba7308 */ /* 0x000e220000000800 */
[----:B-1----:R-:W-:-:S01]  /*11bf0*/  FADD.FTZ R83, R47, R78 ;  /* 0x0000004e2f537221 */ /* 0x002fc20000010000 */
[----:B------:R-:W-:Y:S01]  /*11c00*/  FADD.FTZ R93, R72, R93 ;  /* 0x0000005d485d7221 */ /* 0x000fe20000010000 */
[----:B------:R-:W-:-:S01]  /*11c10*/  FFMA.FTZ R121, R2, R121, -R50 ;  /* 0x0000007902797223 */ /* 0x000fc20000010832 */
[----:B------:R-:W-:Y:S01]  /*11c20*/  PRMT R69, R69, 0x654, R0 ;  /* 0x0000065445457816 */ /* 0x000fe20000000000 */
[----:B------:R-:W-:-:S01]  /*11c30*/  FFMA.FTZ R123, R2, R123, -R50 ;  /* 0x0000007b027b7223 */ /* 0x000fc20000010832 */
[C-C-:B------:R-:W-:Y:S01]  /*11c40*/  FFMA.FTZ R74, R2.reuse, R75, -R50.reuse ;  /* 0x0000004b024a7223 */ /* 0x140fe20000010832 */
[----:B------:R-:W-:-:S01]  /*11c50*/  FFMA.FTZ R75, R2, R125, -R50 ;  /* 0x0000007d024b7223 */ /* 0x000fc20000010832 */
[----:B------:R-:W1:Y:S01]  /*11c60*/  MUFU.EX2 R55, R55 ;  /* 0x0000003700377308 */ /* 0x000e620000000800 */
[----:B--2---:R-:W-:-:S01]  /*11c70*/  FADD.FTZ R83, R52, R83 ;  /* 0x0000005334537221 */ /* 0x004fc20000010000 */
[----:B------:R-:W-:Y:S01]  /*11c80*/  F2FP.SATFINITE.E4M3.F32.PACK_AB_MERGE_C R80, R52, R47, RZ ;  /* 0x0000002f3450723e */ /* 0x000fe200048070ff */
[----:B------:R2:W-:Y:S01]  /*11c90*/  SYNCS.ARRIVE.TRANS64.RED.A1T0 RZ, [R69+URZ], RZ ;  /* 0x000000ff45ff79a7 */ /* 0x0005e2000810043f */
[----:B------:R-:W-:-:S01]  /*11ca0*/  FFMA.FTZ R129, R2, R129, -R50 ;  /* 0x0000008102817223 */ /* 0x000fc20000010832 */
[C---:B------:R-:W-:Y:S01]  /*11cb0*/  FFMA.FTZ R127, R2.reuse, R127, -R50 ;  /* 0x0000007f027f7223 */ /* 0x040fe20000010832 */
[----:B------:R-:W-:Y:S01]  /*11cc0*/  F2FP.SATFINITE.E4M3.F32.PACK_AB_MERGE_C R184, R35, R184, R80 ;  /* 0x000000b823b8723e */ /* 0x000fe20004807050 */
[----:B------:R-:W-:Y:S01]  /*11cd0*/  FFMA.FTZ R131, R2, R131, -R50 ;  /* 0x0000008302837223 */ /* 0x000fe20000010832 */
[----:B------:R-:W3:Y:S01]  /*11ce0*/  MUFU.EX2 R54, R54 ;  /* 0x0000003600367308 */ /* 0x000ee20000000800 */
[----:B0-----:R-:W-:-:S01]  /*11cf0*/  FADD.FTZ R78, R186, R83 ;  /* 0x00000053ba4e7221 */ /* 0x001fc20000010000 */
[C-C-:B------:R-:W-:Y:S01]  /*11d00*/  FFMA.FTZ R133, R2.reuse, R133, -R50.reuse ;  /* 0x0000008502857223 */ /* 0x140fe20000010832 */
[----:B--2---:R-:W-:-:S01]  /*11d10*/  FFMA.FTZ R69, R2, R45, -R50 ;  /* 0x0000002d02457223 */ /* 0x004fc20000010832 */
[C-C-:B------:R-:W-:Y:S01]  /*11d20*/  FFMA.FTZ R135, R2.reuse, R135, -R50.reuse ;  /* 0x0000008702877223 */ /* 0x140fe20000010832 */
[----:B------:R-:W-:-:S01]  /*11d30*/  FFMA.FTZ R137, R2, R137, -R50 ;  /* 0x0000008902897223 */ /* 0x000fc20000010832 */
[----:B------:R-:W-:Y:S01]  /*11d40*/  F2FP.SATFINITE.E4M3.F32.PACK_AB_MERGE_C R175, R53, R46, RZ ;  /* 0x0000002e35af723e */ /* 0x000fe200048070ff */
[----:B------:R-:W-:-:S01]  /*11d50*/  FFMA.FTZ R139, R2, R139, -R50 ;  /* 0x0000008b028b7223 */ /* 0x000fc20000010832 */
[----:B------:R-:W0:Y:S01]  /*11d60*/  MUFU.EX2 R79, R79 ;  /* 0x0000004f004f7308 */ /* 0x000e220000000800 */
[----:B-1----:R-:W-:-:S01]  /*11d70*/  FADD.FTZ R83, R55, R78 ;  /* 0x0000004e37537221 */ /* 0x002fc20000010000 */
[C-C-:B------:R-:W-:Y:S01]  /*11d80*/  FFMA.FTZ R141, R2.reuse, R141, -R50.reuse ;  /* 0x0000008d028d7223 */ /* 0x140fe20000010832 */
[----:B------:R-:W-:-:S01]  /*11d90*/  FFMA.FTZ R71, R2, R71, -R50 ;  /* 0x0000004702477223 */ /* 0x000fc20000010832 */
[----:B------:R-:W-:Y:S01]  /*11da0*/  FFMA.FTZ R50, R2, R143, -R50 ;  /* 0x0000008f02327223 */ /* 0x000fe20000010832 */
[----:B------:R-:W-:-:S03]  /*11db0*/  F2FP.SATFINITE.E4M3.F32.PACK_AB_MERGE_C R175, R43, R42, R175 ;  /* 0x0000002a2baf723e */ /* 0x000fc600048070af */
[----:B------:R-:W1:Y:S01]  /*11dc0*/  MUFU.EX2 R180, R180 ;  /* 0x000000b400b47308 */ /* 0x000e620000000800 */
[----:B---3--:R-:W-:-:S07]  /*11dd0*/  FADD.FTZ R78, R54, R83 ;  /* 0x00000053364e7221 */ /* 0x008fce0000010000 */
[----:B------:R-:W2:Y:S01]  /*11de0*/  MUFU.EX2 R73, R73 ;  /* 0x0000004900497308 */ /* 0x000ea20000000800 */
[----:B0-----:R-:W-:-:S01]  /*11df0*/  FADD.FTZ R83, R79, R78 ;  /* 0x0000004e4f537221 */ /* 0x001fc20000010000 */
[----:B------:R-:W-:-:S04]  /*11e00*/  F2FP.SATFINITE.E4M3.F32.PACK_AB_MERGE_C R54, R79, R54, RZ ;  /* 0x000000364f36723e */ /* 0x000fc800048070ff */
[----:B------:R-:W-:Y:S02]  /*11e10*/  F2FP.SATFINITE.E4M3.F32.PACK_AB_MERGE_C R186, R55, R186, R54 ;  /* 0x000000ba37ba723e */ /* 0x000fe40004807036 */
[----:B------:R-:W-:Y:S01]  /*11e20*/  CS2R R54, SRZ ;  /* 0x0000000000367805 */ /* 0x000fe2000001ff00 */
[----:B------:R-:W0:Y:S01]  /*11e30*/  MUFU.EX2 R62, R62 ;  /* 0x0000003e003e7308 */ /* 0x000e220000000800 */
[----:B-1----:R-:W-:-:S07]  /*11e40*/  FADD.FTZ R78, R180, R83 ;  /* 0x00000053b44e7221 */ /* 0x002fce0000010000 */
[----:B------:R-:W1:Y:S01]  /*11e50*/  MUFU.EX2 R89, R89 ;  /* 0x0000005900597308 */ /* 0x000e620000000800 */
[----:B--2---:R-:W-:-:S01]  /*11e60*/  FADD.FTZ R83, R73, R78 ;  /* 0x0000004e49537221 */ /* 0x004fc20000010000 */
[----:B------:R-:W-:-:S06]  /*11e70*/  FADD.FTZ R78, R76, R93 ;  /* 0x0000005d4c4e7221 */ /* 0x000fcc0000010000 */
[----:B------:R-:W2:Y:S01]  /*11e80*/  MUFU.EX2 R58, R58 ;  /* 0x0000003a003a7308 */ /* 0x000ea20000000800 */
[----:B0-----:R-:W-:-:S01]  /*11e90*/  FADD.FTZ R20, R62, R83 ;  /* 0x000000533e147221 */ /* 0x001fc20000010000 */
[----:B------:R-:W-:-:S04]  /*11ea0*/  FADD.FTZ R83, R111, R78 ;  /* 0x0000004e6f537221 */ /* 0x000fc80000010000 */
[----:B------:R-:W-:Y:S01]  /*11eb0*/  FADD.FTZ R78, R56, R83 ;  /* 0x00000053384e7221 */ /* 0x000fe20000010000 */
[----:B------:R-:W-:Y:S01]  /*11ec0*/  CS2R R82, SRZ ;  /* 0x0000000000527805 */ /* 0x000fe2000001ff00 */
[----:B------:R-:W0:Y:S01]  /*11ed0*/  MUFU.EX2 R77, R77 ;  /* 0x0000004d004d7308 */ /* 0x000e220000000800 */
[----:B-1----:R-:W-:-:S01]  /*11ee0*/  FADD.FTZ R31, R89, R20 ;  /* 0x00000014591f7221 */ /* 0x002fc20000010000 */
[----:B------:R-:W-:Y:S01]  /*11ef0*/  FADD.FTZ R79, R57, R78 ;  /* 0x0000004e394f7221 */ /* 0x000fe20000010000 */
[----:B------:R-:W-:Y:S02]  /*11f00*/  F2FP.SATFINITE.E4M3.F32.PACK_AB_MERGE_C R62, R89, R62, RZ ;  /* 0x0000003e593e723e */ /* 0x000fe400048070ff */
[----:B------:R-:W-:Y:S02]  /*11f10*/  CS2R R56, SRZ ;  /* 0x0000000000387805 */ /* 0x000fe4000001ff00 */
[----:B------:R-:W-:Y:S01]  /*11f20*/  F2FP.SATFINITE.E4M3.F32.PACK_AB_MERGE_C R180, R73, R180, R62 ;  /* 0x000000b449b4723e */ /* 0x000fe2000480703e */
[----:B------:R-:W1:Y:S01]  /*11f30*/  MUFU.EX2 R64, R64 ;  /* 0x0000004000407308 */ /* 0x000e620000000800 */
[----:B--2---:R-:W-:-:S01]  /*11f40*/  FADD.FTZ R52, R58, R31 ;  /* 0x0000001f3a347221 */ /* 0x004fc20000010000 */
[----:B------:R-:W-:-:S06]  /*11f50*/  CS2R R72, SRZ ;  /* 0x0000000000487805 */ /* 0x000fcc000001ff00 */
[----:B------:R-:W2:Y:S01]  /*11f60*/  MUFU.EX2 R85, R85 ;  /* 0x0000005500557308 */ /* 0x000ea20000000800 */
[----:B0-----:R-:W-:-:S01]  /*11f70*/  FADD.FTZ R47, R77, R52 ;  /* 0x000000344d2f7221 */ /* 0x001fc20000010000 */
[----:B------:R-:W-:Y:S01]  /*11f80*/  FADD.FTZ R52, R60, R79 ;  /* 0x0000004f3c347221 */ /* 0x000fe20000010000 */
[----:B------:R-:W-:-:S03]  /*11f90*/  CS2R R78, SRZ ;  /* 0x00000000004e7805 */ /* 0x000fc6000001ff00 */
[----:B------:R-:W-:Y:S02]  /*11fa0*/  FADD.FTZ R87, R87, R52 ;  /* 0x0000003457577221 */ /* 0x000fe40000010000 */
[----:B------:R-:W0:Y:S01]  /*11fb0*/  MUFU.EX2 R176, R176 ;  /* 0x000000b000b07308 */ /* 0x000e220000000800 */
[----:B-1----:R-:W-:-:S01]  /*11fc0*/  FADD.FTZ R34, R64, R47 ;  /* 0x0000002f40227221 */ /* 0x002fc20000010000 */
[----:B------:R-:W-:Y:S01]  /*11fd0*/  FADD.FTZ R52, R40, R87 ;  /* 0x0000005728347221 */ /* 0x000fe20000010000 */
[----:B------:R-:W-:-:S03]  /*11fe0*/  CS2R R86, SRZ ;  /* 0x0000000000567805 */ /* 0x000fc6000001ff00 */
[----:B------:R-:W-:Y:S02]  /*11ff0*/  FADD.FTZ R39, R41, R52 ;  /* 0x0000003429277221 */ /* 0x000fe40000010000 */
[----:B------:R-:W1:Y:S01]  /*12000*/  MUFU.EX2 R81, R81 ;  /* 0x0000005100517308 */ /* 0x000e620000000800 */
[C---:B--2---:R-:W-:Y:S01]  /*12010*/  F2FP.SATFINITE.E4M3.F32.PACK_AB_MERGE_C R182, R85.reuse, R64, RZ ;  /* 0x0000004055b6723e */ /* 0x044fe200048070ff */
[----:B------:R-:W-:Y:S01]  /*12020*/  FADD.FTZ R85, R85, R34 ;  /* 0x0000002255557221 */ /* 0x000fe20000010000 */
[----:B------:R-:W-:-:S02]  /*12030*/  FADD.FTZ R52, R44, R39 ;  /* 0x000000272c347221 */ /* 0x000fc40000010000 */
[----:B------:R-:W-:Y:S02]  /*12040*/  F2FP.SATFINITE.E4M3.F32.PACK_AB_MERGE_C R182, R77, R58, R182 ;  /* 0x0000003a4db6723e */ /* 0x000fe400048070b6 */
[----:B------:R-:W-:Y:S01]  /*12050*/  CS2R R58, SRZ ;  /* 0x00000000003a7805 */ /* 0x000fe2000001ff00 */
[----:B------:R-:W-:Y:S01]  /*12060*/  FADD.FTZ R49, R49, R52 ;  /* 0x0000003431317221 */ /* 0x000fe20000010000 */
[----:B------:R-:W2:Y:S01]  /*12070*/  MUFU.EX2 R68, R68 ;  /* 0x0000004400447308 */ /* 0x000ea20000000800 */
[----:B0-----:R-:W-:-:S01]  /*12080*/  FADD.FTZ R12, R176, R85 ;  /* 0x00000055b00c7221 */ /* 0x001fc20000010000 */
[----:B------:R-:W-:Y:S01]  /*12090*/  CS2R R76, SRZ ;  /* 0x00000000004c7805 */ /* 0x000fe2000001ff00 */
[----:B------:R-:W-:-:S01]  /*120a0*/  FADD.FTZ R44, R24, R49 ;  /* 0x00000031182c7221 */ /* 0x000fc20000010000 */
[----:B------:R-:W-:-:S03]  /*120b0*/  CS2R R84, SRZ ;  /* 0x0000000000547805 */ /* 0x000fc6000001ff00 */
[----:B------:R-:W-:Y:S01]  /*120c0*/  FADD.FTZ R39, R25, R44 ;  /* 0x0000002c19277221 */ /* 0x000fe20000010000 */
[----:B------:R-:W0:Y:S01]  /*120d0*/  MUFU.EX2 R91, R91 ;  /* 0x0000005b005b7308 */ /* 0x000e220000000800 */
[----:B-1----:R-:W-:-:S02]  /*120e0*/  FADD.FTZ R35, R81, R12 ;  /* 0x0000000c51237221 */ /* 0x002fc40000010000 */
[----:B------:R-:W-:-:S04]  /*120f0*/  FADD.FTZ R52, R28, R39 ;  /* 0x000000271c347221 */ /* 0x000fc80000010000 */
[----:B------:R-:W-:Y:S01]  /*12100*/  FADD.FTZ R29, R29, R52 ;  /* 0x000000341d1d7221 */ /* 0x000fe20000010000 */
[----:B------:R-:W1:Y:S01]  /*12110*/  MUFU.EX2 R61, R61 ;  /* 0x0000003d003d7308 */ /* 0x000e620000000800 */
[----:B--2---:R-:W-:-:S02]  /*12120*/  FADD.FTZ R12, R68, R35 ;  /* 0x00000023440c7221 */ /* 0x004fc40000010000 */
[----:B------:R-:W-:Y:S02]  /*12130*/  FADD.FTZ R40, R32, R29 ;  /* 0x0000001d20287221 */ /* 0x000fe40000010000 */
[----:B------:R-:W2:Y:S02]  /*12140*/  @P4 LDC R32, c[0x0][0x450] ;  /* 0x00011400ff204b82 */ /* 0x000ea40000000800 */
[----:B------:R-:W-:-:S01]  /*12150*/  FADD.FTZ R29, R33, R40 ;  /* 0x00000028211d7221 */ /* 0x000fc20000010000 */
[----:B------:R-:W3:Y:S01]  /*12160*/  MUFU.EX2 R66, R66 ;  /* 0x0000004200427308 */ /* 0x000ee20000000800 */
[----:B0-----:R-:W-:-:S01]  /*12170*/  FADD.FTZ R12, R91, R12 ;  /* 0x0000000c5b0c7221 */ /* 0x001fc20000010000 */
[----:B------:R-:W-:Y:S01]  /*12180*/  F2FP.SATFINITE.E4M3.F32.PACK_AB_MERGE_C R68, R91, R68, RZ ;  /* 0x000000445b44723e */ /* 0x000fe200048070ff */
[----:B------:R-:W-:-:S03]  /*12190*/  FADD.FTZ R40, R36, R29 ;  /* 0x0000001d24287221 */ /* 0x000fc60000010000 */
[----:B------:R-:W-:Y:S01]  /*121a0*/  F2FP.SATFINITE.E4M3.F32.PACK_AB_MERGE_C R176, R81, R176, R68 ;  /* 0x000000b051b0723e */ /* 0x000fe20004807044 */
[----:B------:R-:W-:-:S01]  /*121b0*/  FADD.FTZ R37, R37, R40 ;  /* 0x0000002825257221 */ /* 0x000fc20000010000 */
[----:B------:R-:W0:Y:S01]  /*121c0*/  MUFU.EX2 R65, R65 ;  /* 0x0000004100417308 */ /* 0x000e220000000800 */
[----:B-1----:R-:W-:-:S01]  /*121d0*/  FADD.FTZ R35, R61, R12 ;  /* 0x0000000c3d237221 */ /* 0x002fc20000010000 */
[----:B------:R-:W-:Y:S02]  /*121e0*/  CS2R R40, SRZ ;  /* 0x0000000000287805 */ /* 0x000fe4000001ff00 */
[----:B------:R-:W-:-:S04]  /*121f0*/  CS2R R80, SRZ ;  /* 0x0000000000507805 */ /* 0x000fc8000001ff00 */
[----:B------:R-:W1:Y:S01]  /*12200*/  MUFU.EX2 R70, R70 ;  /* 0x0000004600467308 */ /* 0x000e620000000800 */
[----:B---3--:R-:W-:-:S07]  /*12210*/  FADD.FTZ R44, R66, R35 ;  /* 0x00000023422c7221 */ /* 0x008fce0000010000 */
[----:B------:R-:W3:Y:S01]  /*12220*/  MUFU.EX2 R0, R121 ;  /* 0x0000007900007308 */ /* 0x000ee20000000800 */
[----:B0-----:R-:W-:-:S02]  /*12230*/  FADD.FTZ R35, R65, R44 ;  /* 0x0000002c41237221 */ /* 0x001fc40000010000 */
[----:B------:R-:W0:Y:S05]  /*12240*/  @P4 LDC R44, c[0x0][0x44c] ;  /* 0x00011300ff2c4b82 */ /* 0x000e2a0000000800 */
[----:B------:R-:W4:Y:S01]  /*12250*/  MUFU.EX2 R45, R123 ;  /* 0x0000007b002d7308 */ /* 0x000f220000000800 */
[----:B-1----:R-:W-:-:S01]  /*12260*/  FADD.FTZ R35, R70, R35 ;  /* 0x0000002346237221 */ /* 0x002fc20000010000 */
[----:B------:R-:W-:-:S02]  /*12270*/  F2FP.SATFINITE.E4M3.F32.PACK_AB_MERGE_C R178, R70, R65, RZ ;  /* 0x0000004146b2723e */ /* 0x000fc400048070ff */
[----:B------:R-:W-:Y:S02]  /*12280*/  CS2R R64, SRZ ;  /* 0x0000000000407805 */ /* 0x000fe4000001ff00 */
[----:B------:R-:W-:Y:S02]  /*12290*/  F2FP.SATFINITE.E4M3.F32.PACK_AB_MERGE_C R178, R66, R61, R178 ;  /* 0x0000003d42b2723e */ /* 0x000fe400048070b2 */
[----:B------:R-:W-:Y:S01]  /*122a0*/  CS2R R60, SRZ ;  /* 0x00000000003c7805 */ /* 0x000fe2000001ff00 */
[----:B------:R-:W1:Y:S01]  /*122b0*/  MUFU.EX2 R38, R38 ;  /* 0x0000002600267308 */ /* 0x000e620000000800 */
[----:B---3--:R-:W-:-:S07]  /*122c0*/  FADD.FTZ R28, R0, R35 ;  /* 0x00000023001c7221 */ /* 0x008fce0000010000 */
[----:B------:R-:W3:Y:S01]  /*122d0*/  MUFU.EX2 R69, R69 ;  /* 0x0000004500457308 */ /* 0x000ee20000000800 */
[----:B----4-:R-:W-:-:S07]  /*122e0*/  FADD.FTZ R25, R45, R28 ;  /* 0x0000001c2d197221 */ /* 0x010fce0000010000 */
[----:B------:R-:W4:Y:S01]  /*122f0*/  MUFU.EX2 R74, R74 ;  /* 0x0000004a004a7308 */ /* 0x000f220000000800 */
[----:B-1----:R-:W-:-:S07]  /*12300*/  FADD.FTZ R28, R38, R25 ;  /* 0x00000019261c7221 */ /* 0x002fce0000010000 */
[----:B------:R-:W1:Y:S01]  /*12310*/  MUFU.EX2 R75, R75 ;  /* 0x0000004b004b7308 */ /* 0x000e620000000800 */
[C---:B---3--:R-:W-:Y:S01]  /*12320*/  F2FP.SATFINITE.E4M3.F32.PACK_AB_MERGE_C R172, R69.reuse, R38, RZ ;  /* 0x0000002645ac723e */ /* 0x048fe200048070ff */
[----:B------:R-:W-:Y:S01]  /*12330*/  FADD.FTZ R69, R69, R28 ;  /* 0x0000001c45457221 */ /* 0x000fe20000010000 */
[----:B------:R-:W-:-:S01]  /*12340*/  FADD.FTZ R28, R42, R37 ;  /* 0x000000252a1c7221 */ /* 0x000fc20000010000 */
[----:B------:R-:W-:Y:S02]  /*12350*/  CS2R R36, SRZ ;  /* 0x0000000000247805 */ /* 0x000fe4000001ff00 */
[----:B------:R-:W-:Y:S02]  /*12360*/  F2FP.SATFINITE.E4M3.F32.PACK_AB_MERGE_C R172, R45, R0, R172 ;  /* 0x000000002dac723e */ /* 0x000fe400048070ac */
[----:B------:R-:W-:Y:S01]  /*12370*/  CS2R R38, SRZ ;  /* 0x0000000000267805 */ /* 0x000fe2000001ff00 */
[----:B------:R-:W-:-:S01]  /*12380*/  FADD.FTZ R29, R43, R28 ;  /* 0x0000001c2b1d7221 */ /* 0x000fc20000010000 */
[----:B------:R-:W-:Y:S01]  /*12390*/  MUFU.EX2 R20, R129 ;  /* 0x0000008100147308 */ /* 0x000fe20000000800 */
[----:B----4-:R-:W-:-:S01]  /*123a0*/  FADD.FTZ R0, R74, R69 ;  /* 0x000000454a007221 */ /* 0x010fc20000010000 */
[----:B------:R-:W-:Y:S01]  /*123b0*/  CS2R R42, SRZ ;  /* 0x00000000002a7805 */ /* 0x000fe2000001ff00 */
[----:B------:R-:W-:-:S01]  /*123c0*/  FADD.FTZ R46, R46, R29 ;  /* 0x0000001d2e2e7221 */ /* 0x000fc20000010000 */
[----:B------:R-:W-:Y:S01]  /*123d0*/  IMAD.MOV.U32 R29, RZ, RZ, R197 ;  /* 0x000000ffff1d7224 */ /* 0x000fe200078e00c5 */
[----:B------:R-:W-:-:S02]  /*123e0*/  CS2R R68, SRZ ;  /* 0x0000000000447805 */ /* 0x000fc4000001ff00 */
[----:B------:R-:W-:Y:S01]  /*123f0*/  FADD.FTZ R53, R53, R46 ;  /* 0x0000002e35357221 */ /* 0x000fe20000010000 */
[----:B------:R-:W3:Y:S01]  /*12400*/  MUFU.EX2 R31, R127 ;  /* 0x0000007f001f7308 */ /* 0x000ee20000000800 */
[----:B-1----:R-:W-:-:S01]  /*12410*/  FADD.FTZ R25, R75, R0 ;  /* 0x000000004b197221 */ /* 0x002fc20000010000 */
[----:B------:R-:W-:-:S06]  /*12420*/  CS2R R46, SRZ ;  /* 0x00000000002e7805 */ /* 0x000fcc000001ff00 */
[----:B------:R-:W1:Y:S08]  /*12430*/  MUFU.EX2 R34, R131 ;  /* 0x0000008300227308 */ /* 0x000e700000000800 */
[----:B------:R-:W4:Y:S01]  /*12440*/  MUFU.EX2 R133, R133 ;  /* 0x0000008500857308 */ /* 0x000f220000000800 */
[----:B---3--:R-:W-:Y:S01]  /*12450*/  F2FP.SATFINITE.E4M3.F32.PACK_AB_MERGE_C R174, R31, R20, RZ ;  /* 0x000000141fae723e */ /* 0x008fe200048070ff */
[----:B------:R-:W-:-:S03]  /*12460*/  FADD.FTZ R20, R20, R25 ;  /* 0x0000001914147221 */ /* 0x000fc60000010000 */
[----:B------:R-:W-:Y:S01]  /*12470*/  F2FP.SATFINITE.E4M3.F32.PACK_AB_MERGE_C R174, R75, R74, R174 ;  /* 0x0000004a4bae723e */ /* 0x000fe200048070ae */
[----:B------:R-:W-:-:S01]  /*12480*/  FADD.FTZ R31, R31, R20 ;  /* 0x000000141f1f7221 */ /* 0x000fc20000010000 */
[----:B------:R-:W-:Y:S01]  /*12490*/  FADD.FTZ R20, R48, R53 ;  /* 0x0000003530147221 */ /* 0x000fe20000010000 */
[----:B------:R-:W3:Y:S01]  /*124a0*/  MUFU.EX2 R26, R26 ;  /* 0x0000001a001a7308 */ /* 0x000ee20000000800 */
[----:B------:R-:W-:Y:S01]  /*124b0*/  CS2R R52, SRZ ;  /* 0x0000000000347805 */ /* 0x000fe2000001ff00 */
[----:B-1----:R-:W-:Y:S01]  /*124c0*/  FADD.FTZ R0, R34, R31 ;  /* 0x0000001f22007221 */ /* 0x002fe20000010000 */
[----:B------:R-:W-:-:S01]  /*124d0*/  FADD.FTZ R25, R63, R20 ;  /* 0x000000143f197221 */ /* 0x000fc20000010000 */
[----:B0-----:R-:W-:Y:S01]  /*124e0*/  @P4 IMAD.HI.U32 R31, R197, R44, RZ ;  /* 0x0000002cc51f4227 */ /* 0x001fe200078e00ff */
[----:B------:R-:W-:Y:S02]  /*124f0*/  CS2R R44, SRZ ;  /* 0x00000000002c7805 */ /* 0x000fe4000001ff00 */
[----:B------:R-:W-:Y:S01]  /*12500*/  CS2R R74, SRZ ;  /* 0x00000000004a7805 */ /* 0x000fe2000001ff00 */
[----:B------:R-:W-:Y:S01]  /*12510*/  MUFU.EX2 R135, R135 ;  /* 0x0000008700877308 */ /* 0x000fe20000000800 */
[----:B----4-:R-:W-:-:S01]  /*12520*/  FADD.FTZ R20, R133, R0 ;  /* 0x0000000085147221 */ /* 0x010fc20000010000 */
[----:B--2---:R-:W-:-:S02]  /*12530*/  @P4 SHF.R.U32.HI R29, RZ, R32, R31 ;  /* 0x00000020ff1d4219 */ /* 0x004fc4000001161f */
[----:B------:R-:W-:-:S04]  /*12540*/  CS2R R32, SRZ ;  /* 0x0000000000207805 */ /* 0x000fc8000001ff00 */
[----:B------:R-:W0:Y:S01]  /*12550*/  MUFU.EX2 R12, R137 ;  /* 0x00000089000c7308 */ /* 0x000e220000000800 */
[----:B---3--:R-:W-:-:S07]  /*12560*/  FADD.FTZ R28, R26, R25 ;  /* 0x000000191a1c7221 */ /* 0x008fce0000010000 */
[----:B------:R-:W1:Y:S08]  /*12570*/  MUFU.EX2 R67, R67 ;  /* 0x0000004300437308 */ /* 0x000e700000000800 */
[----:B------:R-:W2:Y:S01]  /*12580*/  MUFU.EX2 R15, R15 ;  /* 0x0000000f000f7308 */ /* 0x000ea20000000800 */
[----:B0-----:R-:W-:Y:S01]  /*12590*/  F2FP.SATFINITE.E4M3.F32.PACK_AB_MERGE_C R168, R12, R135, RZ ;  /* 0x000000870ca8723e */ /* 0x001fe200048070ff */
[----:B------:R-:W-:Y:S01]  /*125a0*/  FADD.FTZ R135, R135, R20 ;  /* 0x0000001487877221 */ /* 0x000fe20000010000 */
[----:B------:R-:W-:-:S02]  /*125b0*/  IADD3 R20, R29, R199, -R198 ;  /* 0x000000c71d147210 */ /* 0x000fc40007ffe8c6 */
[----:B------:R-:W-:Y:S01]  /*125c0*/  F2FP.SATFINITE.E4M3.F32.PACK_AB_MERGE_C R168, R133, R34, R168 ;  /* 0x0000002285a8723e */ /* 0x000fe200048070a8 */
[----:B------:R-:W-:-:S01]  /*125d0*/  FADD.FTZ R12, R12, R135 ;  /* 0x000000870c0c7221 */ /* 0x000fc20000010000 */
[----:B------:R-:W-:Y:S01]  /*125e0*/  CS2R R34, SRZ ;  /* 0x0000000000227805 */ /* 0x000fe2000001ff00 */
[----:B------:R-:W0:Y:S01]  /*125f0*/  MUFU.EX2 R139, R139 ;  /* 0x0000008b008b7308 */ /* 0x000e220000000800 */
[----:B-1----:R-:W-:-:S01]  /*12600*/  FADD.FTZ R28, R67, R28 ;  /* 0x0000001c431c7221 */ /* 0x002fc20000010000 */
[----:B------:R-:W-:Y:S02]  /*12610*/  F2FP.SATFINITE.E4M3.F32.PACK_AB_MERGE_C R26, R67, R26, RZ ;  /* 0x0000001a431a723e */ /* 0x000fe400048070ff */
[----:B------:R-:W-:Y:S02]  /*12620*/  CS2R R66, SRZ ;  /* 0x0000000000427805 */ /* 0x000fe4000001ff00 */
[----:B------:R-:W-:Y:S02]  /*12630*/  F2FP.SATFINITE.E4M3.F32.PACK_AB_MERGE_C R169, R63, R48, R26 ;  /* 0x000000303fa9723e */ /* 0x000fe4000480701a */
[----:B------:R-:W-:Y:S01]  /*12640*/  CS2R R48, SRZ ;  /* 0x0000000000307805 */ /* 0x000fe2000001ff00 */
[----:B------:R-:W-:Y:S01]  /*12650*/  MUFU.EX2 R71, R71 ;  /* 0x0000004700477308 */ /* 0x000fe20000000800 */
[----:B--2---:R-:W-:-:S01]  /*12660*/  FADD.FTZ R29, R15, R28 ;  /* 0x0000001c0f1d7221 */ /* 0x004fc20000010000 */
[----:B------:R-:W-:-:S06]  /*12670*/  CS2R R62, SRZ ;  /* 0x00000000003e7805 */ /* 0x000fcc000001ff00 */
[----:B------:R-:W1:Y:S01]  /*12680*/  MUFU.EX2 R50, R50 ;  /* 0x0000003200327308 */ /* 0x000e620000000800 */
[----:B0-----:R-:W-:-:S07]  /*12690*/  FADD.FTZ R25, R139, R12 ;  /* 0x0000000c8b197221 */ /* 0x001fce0000010000 */
[----:B------:R-:W-:Y:S08]  /*126a0*/  MUFU.EX2 R30, R30 ;  /* 0x0000001e001e7308 */ /* 0x000ff00000000800 */
[----:B------:R-:W0:Y:S01]  /*126b0*/  MUFU.EX2 R24, R141 ;  /* 0x0000008d00187308 */ /* 0x000e220000000800 */
[----:B-1----:R-:W-:-:S07]  /*126c0*/  F2FP.SATFINITE.E4M3.F32.PACK_AB_MERGE_C R26, R50, R71, RZ ;  /* 0x00000047321a723e */ /* 0x002fce00048070ff */
[----:B------:R-:W-:Y:S08]  /*126d0*/  MUFU.EX2 R21, R21 ;  /* 0x0000001500157308 */ /* 0x000ff00000000800 */
[----:B------:R1:W2:Y:S01]  /*126e0*/  MUFU.EX2 R0, R27 ;  /* 0x0000001b00007308 */ /* 0x0002a20000000800 */
[----:B0-----:R-:W-:-:S01]  /*126f0*/  FADD.FTZ R12, R24, R25 ;  /* 0x00000019180c7221 */ /* 0x001fc20000010000 */
[----:B------:R-:W-:-:S03]  /*12700*/  F2FP.SATFINITE.E4M3.F32.PACK_AB_MERGE_C R170, R24, R139, R26 ;  /* 0x0000008b18aa723e */ /* 0x000fc6000480701a */
[----:B------:R-:W-:Y:S01]  /*12710*/  FADD.FTZ R71, R71, R12 ;  /* 0x0000000c47477221 */ /* 0x000fe20000010000 */
[----:B-1----:R-:W-:-:S04]  /*12720*/  IMAD.HI R27, R20, 0x66666667, RZ ;  /* 0x66666667141b7827 */ /* 0x002fc800078e02ff */
[----:B------:R-:W-:Y:S01]  /*12730*/  FADD.FTZ R20, R30, R29 ;  /* 0x0000001d1e147221 */ /* 0x000fe20000010000 */
[----:B------:R-:W-:-:S01]  /*12740*/  FADD.FTZ R12, R50, R71 ;  /* 0x00000047320c7221 */ /* 0x000fc20000010000 */
[----:B------:R-:W-:Y:S02]  /*12750*/  CS2R R28, SRZ ;  /* 0x00000000001c7805 */ /* 0x000fe4000001ff00 */
[----:B------:R-:W-:Y:S02]  /*12760*/  CS2R R50, SRZ ;  /* 0x0000000000327805 */ /* 0x000fe4000001ff00 */
[----:B------:R-:W-:Y:S02]  /*12770*/  CS2R R70, SRZ ;  /* 0x0000000000467805 */ /* 0x000fe4000001ff00 */
[----:B--2---:R-:W-:Y:S01]  /*12780*/  F2FP.SATFINITE.E4M3.F32.PACK_AB_MERGE_C R24, R0, R21, RZ ;  /* 0x000000150018723e */ /* 0x004fe200048070ff */
[----:B------:R-:W-:Y:S01]  /*12790*/  FADD.FTZ R21, R21, R20 ;  /* 0x0000001415157221 */ /* 0x000fe20000010000 */
[----:B------:R-:W-:-:S02]  /*127a0*/  SHF.R.U32.HI R20, RZ, 0x1f, R27 ;  /* 0x0000001fff147819 */ /* 0x000fc4000001161b */
[----:B------:R-:W-:Y:S01]  /*127b0*/  F2FP.SATFINITE.E4M3.F32.PACK_AB_MERGE_C R171, R30, R15, R24 ;  /* 0x0000000f1eab723e */ /* 0x000fe20004807018 */
[----:B------:R-:W-:-:S01]  /*127c0*/  FADD.FTZ R0, R0, R21 ;  /* 0x0000001500007221 */ /* 0x000fc20000010000 */
[----:B------:R-:W-:Y:S02]  /*127d0*/  LEA.HI.SX32 R15, R27, R20, 0x1a ;  /* 0x000000141b0f7211 */ /* 0x000fe400078fd2ff */
[----:B------:R-:W-:Y:S02]  /*127e0*/  CS2R R24, SRZ ;  /* 0x0000000000187805 */ /* 0x000fe4000001ff00 */
[----:B------:R-:W-:Y:S02]  /*127f0*/  CS2R R26, SRZ ;  /* 0x00000000001a7805 */ /* 0x000fe4000001ff00 */
[----:B------:R-:W-:Y:S02]  /*12800*/  CS2R R30, SRZ ;  /* 0x00000000001e7805 */ /* 0x000fe4000001ff00 */
[----:B------:R-:W-:-:S04]  /*12810*/  VIMNMX R214, R204, R15, !PT ;  /* 0x0000000fccd67248 */ /* 0x000fc80007fe0100 */
[----:B------:R-:W-:-:S13]  /*12820*/  ISETP.GE.AND P1, PT, R217, R214, PT ;  /* 0x000000d6d900720c */ /* 0x000fda0003f26270 */
[----:B------:R-:W-:Y:S05]  /*12830*/  @!P1 BRA `(.L_x_3205) ;  /* 0x0000003800f89947 */ /* 0x000fea0003800000 */
[----:B------:R-:W-:Y:S01]  /*12840*/  IMAD.MOV.U32 R215, RZ, RZ, R3 ;  /* 0x000000ffffd77224 */ /* 0x000fe200078e0003 */
[----:B------:R-:W-:Y:S01]  /*12850*/  CS2R R86, SRZ ;  /* 0x0000000000567805 */ /* 0x000fe2000001ff00 */
[----:B------:R-:W-:Y:S01]  /*12860*/  IMAD.MOV.U32 R216, RZ, RZ, R14 ;  /* 0x000000ffffd87224 */ /* 0x000fe200078e000e */
[----:B------:R-:W-:Y:S01]  /*12870*/  CS2R R84, SRZ ;  /* 0x0000000000547805 */ /* 0x000fe2000001ff00 */
[----:B------:R-:W-:Y:S01]  /*12880*/  IMAD.MOV.U32 R221, RZ, RZ, R194 ;  /* 0x000000ffffdd7224 */ /* 0x000fe200078e00c2 */
[----:B------:R-:W-:Y:S01]  /*12890*/  CS2R R82, SRZ ;  /* 0x0000000000527805 */ /* 0x000fe2000001ff00 */
[----:B------:R-:W-:Y:S01]  /*128a0*/  IMAD.MOV.U32 R218, RZ, RZ, R189 ;  /* 0x000000ffffda7224 */ /* 0x000fe200078e00bd */
        /* <DEDUP_REMOVED lines=29> */
.L_x_3217:
        /* <DEDUP_REMOVED lines=8> */
.L_x_3207:
[----:B------:R-:W-:Y:S01]  /*12b00*/  VIADD R3, R218, 0x1 ;  /* 0x00000001da037836 */ /* 0x000fe20000000000 */
[----:B------:R-:W-:-:S04]  /*12b10*/  SHF.L.U32 R14, R194, 0x1f, RZ ;  /* 0x0000001fc20e7819 */ /* 0x000fc800000006ff */
[----:B------:R-:W-:-:S04]  /*12b20*/  ISETP.NE.AND P2, PT, R3, 0x2, PT ;  /* 0x000000020300780c */ /* 0x000fc80003f45270 */
[----:B------:R-:W-:-:S04]  /*12b30*/  SEL R3, R3, RZ, P2 ;  /* 0x000000ff03037207 */ /* 0x000fc80001000000 */
[----:B------:R-:W-:-:S04]  /*12b40*/  LEA R3, R3, R18, 0x3 ;  /* 0x0000001203037211 */ /* 0x000fc800078e18ff */
[----:B------:R0:W1:Y:S01]  /*12b50*/  SYNCS.PHASECHK.TRANS64.TRYWAIT P2, [R3+URZ+0x22830], R14 ;  /* 0x0228300e030075a7 */ /* 0x000062000804017f */
[----:B------:R-:W-:Y:S05]  /*12b60*/  @!P0 BRA `(.L_x_3208) ;  /* 0x0000000000048947 */ /* 0x000fea0003800000 */
[----:B------:R-:W-:Y:S01]  /*12b70*/  BPT.TRAP 0x1 ;  /* 0x000000040000795c */ /* 0x000fe20000300000 */
.L_x_3208:
[----:B------:R-:W-:Y:S04]  /*12b80*/  BSSY B0, `(.L_x_3206) ;  /* 0x0000004000007945 */ /* 0x000fe80003800000 */
[----:B-1----:R-:W-:Y:S05]  /*12b90*/  @P2 BRA `(.L_x_3209) ;  /* 0x0000000000082947 */ /* 0x002fea0003800000 */
[----:B------:R-:W1:Y:S02]  /*12ba0*/  SYNCS.PHASECHK.TRANS64.TRYWAIT P2, [R3+URZ+0x22830], R14 ;  /* 0x0228300e030075a7 */ /* 0x000e64000804017f */
[----:B-1----:R-:W-:Y:S05]  /*12bb0*/  @!P2 BRA `(.L_x_3210) ;  /* 0x000001540064a947 */ /* 0x002fea0003800000 */
.L_x_3209:
[----:B------:R-:W-:Y:S05]  /*12bc0*/  BSYNC B0 ;  /* 0x0000000000007941 */ /* 0x000fea0003800000 */
.L_x_3206:
[----:B01----:R-:W0:Y:S01]  /*12bd0*/  S2R R3, SR_TID.X ;  /* 0x0000000000037919 */ /* 0x003e220000002100 */
[----:B------:R-:W-:Y:S01]  /*12be0*/  VIADD R189, R218, 0x1 ;  /* 0x00000001dabd7836 */ /* 0x000fe20000000000 */
[----:B------:R-:W-:Y:S05]  /*12bf0*/  WARPSYNC.ALL ;  /* 0x0000000000007948 */ /* 0x000fea0003800000 */
[C---:B------:R-:W-:Y:S01]  /*12c00*/  ISETP.NE.AND P2, PT, R189.reuse, 0x2, PT ;  /* 0x00000002bd00780c */ /* 0x040fe20003f45270 */
[----:B------:R-:W-:Y:S01]  /*12c10*/  IMAD.MOV.U32 R21, RZ, RZ, 0x40000040 ;  /* 0x40000040ff157424 */ /* 0x000fe200078e00ff */
[C---:B------:R-:W-:Y:S01]  /*12c20*/  R2UR UR28, R8.reuse ;  /* 0x00000000081c72ca */ /* 0x040fe200000e0000 */
        /* <DEDUP_REMOVED lines=27> */
[----:B------:R-:W-:Y:S02]  /*12de0*/  IADD3 R88, R20, 0x202, RZ ;  /* 0x0000020214587810 */ /* 0x000fe40007ffe0ff */
[----:B------:R-:W-:Y:S02]  /*12df0*/  R2UR UR51, R89 ;  /* 0x00000000593372ca */ /* 0x000fe400000e0000 */
[----:B------:R0:W-:Y:S01]  /*12e00*/  BAR.SYNC.DEFER_BLOCKING R3, 0x100 ;  /* 0x000400030000751d */ /* 0x0001e20000010000 */
[----:B------:R-:W-:Y:S01]  /*12e10*/  R2UR UR50, R88 ;  /* 0x00000000583272ca */ /* 0x000fe200000e0000 */
[----:B------:R-:W-:Y:S01]  /*12e20*/  VIADD R88, R20, 0x402 ;  /* 0x0000040214587836 */ /* 0x000fe20000000000 */
[----:B------:R-:W-:Y:S01]  /*12e30*/  R2UR UR6, R90 ;  /* 0x000000005a0672ca */ /* 0x000fe200000e0000 */
[----:B------:R-:W-:Y:S01]  /*12e40*/  VIADD R90, R20, 0x102 ;  /* 0x00000102145a7836 */ /* 0x000fe20000000000 */
[----:B------:R-:W-:-:S02]  /*12e50*/  R2UR UR7, R91 ;  /* 0x000000005b0772ca */ /* 0x000fc400000e0000 */
[----:B------:R-:W-:Y:S02]  /*12e60*/  R2UR UR48, R8 ;  /* 0x00000000083072ca */ /* 0x000fe400000e0000 */
[----:B------:R-:W-:Y:S02]  /*12e70*/  R2UR UR49, R9 ;  /* 0x00000000093172ca */ /* 0x000fe400000e0000 */
[----:B------:R-:W-:Y:S02]  /*12e80*/  R2UR UR46, R90 ;  /* 0x000000005a2e72ca */ /* 0x000fe400000e0000 */
[----:B------:R-:W-:Y:S02]  /*12e90*/  R2UR UR47, R91 ;  /* 0x000000005b2f72ca */ /* 0x000fe400000e0000 */
[----:B------:R-:W-:Y:S02]  /*12ea0*/  MOV R90, UR51 ;  /* 0x00000033005a7c02 */ /* 0x000fe40008000f00 */
[----:B------:R-:W-:Y:S01]  /*12eb0*/  MOV R91, UR50 ;  /* 0x00000032005b7c02 */ /* 0x000fe20008000f00 */
[----:B------:R-:W-:Y:S01]  /*12ec0*/  UMOV UR50, UR6 ;  /* 0x0000000600327c82 */ /* 0x000fe20008000000 */
[----:B------:R-:W-:Y:S01]  /*12ed0*/  UMOV UR51, UR7 ;  /* 0x0000000700337c82 */ /* 0x000fe20008000000 */
[----:B------:R-:W-:Y:S01]  /*12ee0*/  R2UR UR58, R88 ;  /* 0x00000000583a72ca */ /* 0x000fe200000e0000 */
[----:B------:R-:W-:Y:S01]  /*12ef0*/  VIADD R88, R20, 0x204 ;  /* 0x0000020414587836 */ /* 0x000fe20000000000 */
[C---:B------:R-:W-:Y:S01]  /*12f00*/  R2UR UR9, R89.reuse ;  /* 0x00000000590972ca */ /* 0x040fe200000e0000 */
[----:B------:R-:W-:Y:S01]  /*12f10*/  WARPGROUP.ARRIVE ;  /* 0x00000000000079c5 */ /* 0x000fe20000000000 */
[----:B------:R-:W-:-:S02]  /*12f20*/  R2UR UR59, R89 ;  /* 0x00000000593b72ca */ /* 0x000fc400000e0000 */
[----:B------:R-:W-:Y:S01]  /*12f30*/  R2UR UR14, R88 ;  /* 0x00000000580e72ca */ /* 0x000fe200000e0000 */
[----:B------:R-:W-:Y:S01]  /*12f40*/  VIADD R88, R20, 0x404 ;  /* 0x0000040414587836 */ /* 0x000fe20000000000 */
[----:B------:R-:W-:Y:S01]  /*12f50*/  R2UR UR6, R92 ;  /* 0x000000005c0672ca */ /* 0x000fe200000e0000 */
[----:B------:R-:W-:Y:S01]  /*12f60*/  QGMMA.64x32x32.F32.E4M3.E4M3 R152, gdesc[UR28], RZ, !UPT, gsb0 ;  /* 0x006000001c9879f3 */ /* 0x000fe2000c0008ff */
[C---:B------:R-:W-:Y:S01]  /*12f70*/  R2UR UR15, R89.reuse ;  /* 0x00000000590f72ca */ /* 0x040fe200000e0000 */
[----:B------:R-:W-:Y:S01]  /*12f80*/  VIADD R92, R20, 0x6 ;  /* 0x00000006145c7836 */ /* 0x000fe20000000000 */
[----:B------:R-:W-:Y:S01]  /*12f90*/  R2UR UR22, R88 ;  /* 0x00000000581672ca */ /* 0x000fe200000e0000 */
        /* <DEDUP_REMOVED lines=8> */
[----:B0-----:R-:W-:Y:S01]  /*13020*/  MOV R3, UR47 ;  /* 0x0000002f00037c02 */ /* 0x001fe20008000f00 */
[----:B------:R-:W-:Y:S01]  /*13030*/  UMOV UR47, UR9 ;  /* 0x00000009002f7c82 */ /* 0x000fe20008000000 */
[----:B------:R-:W-:Y:S01]  /*13040*/  MOV R222, UR46 ;  /* 0x0000002e00de7c02 */ /* 0x000fe20008000f00 */
[----:B------:R-:W-:Y:S01]  /*13050*/  UMOV UR46, UR8 ;  /* 0x00000008002e7c82 */ /* 0x000fe20008000000 */
[----:B------:R-:W-:Y:S01]  /*13060*/  R2UR UR4, R14 ;  /* 0x000000000e0472ca */ /* 0x000fe200000e0000 */
[----:B------:R-:W-:Y:S01]  /*13070*/  VIADD R14, R20, 0x302 ;  /* 0x00000302140e7836 */ /* 0x000fe20000000000 */
[----:B------:R-:W-:-:S02]  /*13080*/  R2UR UR5, R15 ;  /* 0x000000000f0572ca */ /* 0x000fc400000e0000 */
[----:B------:R-:W-:Y:S02]  /*13090*/  MOV R223, UR7 ;  /* 0x0000000700df7c02 */ /* 0x000fe40008000f00 */
[----:B------:R-:W-:Y:S02]  /*130a0*/  MOV R224, UR6 ;  /* 0x0000000600e07c02 */ /* 0x000fe40008000f00 */
[----:B------:R-:W-:Y:S01]  /*130b0*/  R2UR UR54, R14 ;  /* 0x000000000e3672ca */ /* 0x000fe200000e0000 */
[----:B------:R-:W-:Y:S01]  /*130c0*/  VIADD R14, R20, 0x104 ;  /* 0x00000104140e7836 */ /* 0x000fe20000000000 */
[----:B------:R-:W-:Y:S02]  /*130d0*/  R2UR UR55, R15 ;  /* 0x000000000f3772ca */ /* 0x000fe400000e0000 */
[C---:B------:R-:W-:Y:S01]  /*130e0*/  R2UR UR52, R10.reuse ;  /* 0x000000000a3472ca */ /* 0x040fe200000e0000 */
[----:B------:R-:W-:Y:S01]  /*130f0*/  UMOV UR6, UR4 ;  /* 0x0000000400067c82 */ /* 0x000fe20008000000 */
[----:B------:R-:W-:Y:S01]  /*13100*/  R2UR UR4, R10 ;  /* 0x000000000a0472ca */ /* 0x000fe200000e0000 */
[----:B------:R-:W-:Y:S01]  /*13110*/  UMOV UR7, UR5 ;  /* 0x0000000500077c82 */ /* 0x000fe20008000000 */
[----:B------:R-:W-:-:S02]  /*13120*/  R2UR UR5, R11 ;  /* 0x000000000b0572ca */ /* 0x000fc400000e0000 */
[C---:B------:R-:W-:Y:S02]  /*13130*/  R2UR UR53, R11.reuse ;  /* 0x000000000b3572ca */ /* 0x040fe400000e0000 */
[----:B------:R-:W-:Y:S02]  /*13140*/  R2UR UR56, R10 ;  /* 0x000000000a3872ca */ /* 0x000fe400000e0000 */
[----:B------:R-:W-:Y:S02]  /*13150*/  R2UR UR57, R11 ;  /* 0x000000000b3972ca */ /* 0x000fe400000e0000 */
[----:B------:R-:W-:Y:S01]  /*13160*/  R2UR UR10, R14 ;  /* 0x000000000e0a72ca */ /* 0x000fe200000e0000 */
[----:B------:R-:W-:Y:S01]  /*13170*/  VIADD R14, R20, 0x304 ;  /* 0x00000304140e7836 */ /* 0x000fe20000000000 */
[----:B------:R-:W-:Y:S02]  /*13180*/  R2UR UR11, R15 ;  /* 0x000000000f0b72ca */ /* 0x000fe400000e0000 */
[----:B------:R-:W-:-:S02]  /*13190*/  R2UR UR8, R6 ;  /* 0x00000000060872ca */ /* 0x000fc400000e0000 */
[C---:B------:R-:W-:Y:S02]  /*131a0*/  R2UR UR9, R7.reuse ;  /* 0x00000000070972ca */ /* 0x040fe400000e0000 */
[----:B------:R-:W-:Y:S02]  /*131b0*/  R2UR UR12, R6 ;  /* 0x00000000060c72ca */ /* 0x000fe400000e0000 */
[----:B------:R-:W-:Y:S02]  /*131c0*/  R2UR UR13, R7 ;  /* 0x00000000070d72ca */ /* 0x000fe400000e0000 */
[----:B------:R-:W-:Y:S01]  /*131d0*/  R2UR UR18, R14 ;  /* 0x000000000e1272ca */ /* 0x000fe200000e0000 */
[----:B------:R-:W-:Y:S01]  /*131e0*/  VIADD R14, R20, 0x106 ;  /* 0x00000106140e7836 */ /* 0x000fe20000000000 */
        /* <DEDUP_REMOVED lines=13> */
[----:B------:R-:W-:Y:S01]  /*132c0*/  VIADD R14, R20, 0x306 ;  /* 0x00000306140e7836 */ /* 0x000fe20000000000 */
[----:B------:R-:W-:Y:S01]  /*132d0*/  R2UR UR31, R15 ;  /* 0x000000000f1f72ca */ /* 0x000fe200000e0000 */
[----:B------:R-:W-:Y:S01]  /*132e0*/  IMAD.MOV.U32 R15, RZ, RZ, 0x40000040 ;  /* 0x40000040ff0f7424 */ /* 0x000fe200078e00ff */
[C---:B------:R-:W-:Y:S02]  /*132f0*/  R2UR UR28, R4.reuse ;  /* 0x00000000041c72ca */ /* 0x040fe400000e0000 */
[----:B------:R-:W-:Y:S02]  /*13300*/  R2UR UR29, R5 ;  /* 0x00000000051d72ca */ /* 0x000fe400000e0000 */
[----:B------:R-:W-:-:S02]  /*13310*/  R2UR UR32, R4 ;  /* 0x00000000042072ca */ /* 0x000fc400000e0000 */
[----:B------:R-:W-:Y:S02]  /*13320*/  R2UR UR33, R5 ;  /* 0x00000000052172ca */ /* 0x000fe400000e0000 */
[----:B------:R-:W-:Y:S02]  /*13330*/  IADD3 R20, R20, 0x406, RZ ;  /* 0x0000040614147810 */ /* 0x000fe40007ffe0ff */
[----:B------:R-:W-:Y:S02]  /*13340*/  R2UR UR43, R21 ;  /* 0x00000000152b72ca */ /* 0x000fe400000e0000 */
[----:B------:R-:W-:Y:S02]  /*13350*/  R2UR UR42, R20 ;  /* 0x00000000142a72ca */ /* 0x000fe400000e0000 */
[----:B------:R-:W-:Y:S02]  /*13360*/  R2UR UR40, R4 ;  /* 0x00000000042872ca */ /* 0x000fe400000e0000 */
[----:B------:R-:W-:Y:S01]  /*13370*/  R2UR UR41, R5 ;  /* 0x00000000052972ca */ /* 0x000fe200000e0000 */
[----:B------:R-:W-:-:S02]  /*13380*/  WARPGROUP.DEPBAR.LE gsb0, 0x0 ;  /* 0x00008000000079c5 */ /* 0x000fc40000010000 */
        /* <DEDUP_REMOVED lines=73> */
.L_x_3212:
[----:B------:R-:W-:Y:S01]  /*13820*/  SHF.L.U32 R3, R221, 0x1f, RZ ;  /* 0x0000001fdd037819 */ /* 0x000fe200000006ff */
[----:B------:R-:W-:-:S04]  /*13830*/  IMAD R14, R218, 0x8, R18 ;  /* 0x00000008da0e7824 */ /* 0x000fc800078e0212 */
[----:B------:R0:W1:Y:S01]  /*13840*/  SYNCS.PHASECHK.TRANS64.TRYWAIT P1, [R14+URZ+0x22850], R3 ;  /* 0x022850030e0075a7 */ /* 0x000062000802017f */
[----:B------:R-:W-:Y:S05]  /*13850*/  @!P0 BRA `(.L_x_3213) ;  /* 0x0000000000048947 */ /* 0x000fea0003800000 */
[----:B------:R-:W-:Y:S01]  /*13860*/  BPT.TRAP 0x1 ;  /* 0x000000040000795c */ /* 0x000fe20000300000 */
.L_x_3213:
[----:B-1----:R-:W-:Y:S05]  /*13870*/  @P1 BRA `(.L_x_3211) ;  /* 0x0000000000081947 */ /* 0x002fea0003800000 */
[----:B------:R-:W1:Y:S02]  /*13880*/  SYNCS.PHASECHK.TRANS64.TRYWAIT P1, [R14+URZ+0x22850], R3 ;  /* 0x022850030e0075a7 */ /* 0x000e64000802017f */
[----:B-1----:R-:W-:Y:S05]  /*13890*/  @!P1 BRA `(.L_x_3214) ;  /* 0x0000014800409947 */ /* 0x002fea0003800000 */
.L_x_3211:
        /* <DEDUP_REMOVED lines=11> */
[----:B------:R-:W-:-:S04]  /*13950*/  IMAD R14, R218, 0x500, R3 ;  /* 0x00000500da0e7824 */ /* 0x000fc800078e0203 */
[C---:B------:R-:W-:Y:S01]  /*13960*/  VIADD R20, R14.reuse, 0x100 ;  /* 0x000001000e147836 */ /* 0x040fe20000000000 */
[----:B------:R-:W-:-:S13]  /*13970*/  R2UR UR6, R14 ;  /* 0x000000000e0672ca */ /* 0x000fda00000e0000 */
[----:B------:R-:W-:Y:S01]  /*13980*/  QGMMA.64x128x32.F32.E4M3.E4M3 R24, R184, gdesc[UR4], R24, gsb0 ;  /* 0x01e00004b8187df3 */ /* 0x000fe20008000818 */
[----:B------:R-:W-:Y:S01]  /*13990*/  R2UR UR6, R20 ;  /* 0x00000000140672ca */ /* 0x000fe200000e0000 */
[----:B------:R-:W-:Y:S01]  /*139a0*/  VIADD R20, R14, 0x200 ;  /* 0x000002000e147836 */ /* 0x000fe20000000000 */
[----:B------:R-:W-:Y:S01]  /*139b0*/  R2UR UR7, R21 ;  /* 0x00000000150772ca */ /* 0x000fe200000e0000 */
[----:B------:R-:W-:Y:S01]  /*139c0*/  IMAD.MOV.U32 R21, RZ, RZ, -0x3ffffff0 ;  /* 0xc0000010ff157424 */ /* 0x000fe200078e00ff */
[----:B0-----:R-:W-:-:S04]  /*139d0*/  SHF.R.U32.HI R221, RZ, 0x7, R221 ;  /* 0x00000007ffdd7819 */ /* 0x001fc800000116dd */
[----:B------:R-:W-:Y:S01]  /*139e0*/  IADD3 R3, -R221, 0xb, RZ ;  /* 0x0000000bdd037810 */ /* 0x000fe20007ffe1ff */
[----:B------:R-:W-:Y:S02]  /*139f0*/  WARPGROUP.DEPBAR.LE gsb0, 0x0 ;  /* 0x00008000000079c5 */ /* 0x000fe40000010000 */
[----:B------:R-:W-:-:S06]  /*13a00*/  WARPGROUP.ARRIVE ;  /* 0x00000000000079c5 */ /* 0x000fcc0000000000 */
        /* <DEDUP_REMOVED lines=23> */
.L_x_3215:
[----:B0-----:R-:W0:Y:S01]  /*13b80*/  LDC R3, c[0x0][0x448] ;  /* 0x00011200ff037b82 */ /* 0x001e220000000800 */
[----:B------:R-:W2:Y:S04]  /*13b90*/  LDL.LU R20, [R1] ;  /* 0x0000000001147983 */ /* 0x000ea80000300800 */
[----:B------:R-:W3:Y:S01]  /*13ba0*/  LDL R169, [R1+0x4] ;  /* 0x0000040001a97983 */ /* 0x000ee20000100800 */
[----:B0-----:R-:W-:Y:S01]  /*13bb0*/  ISETP.NE.AND P1, PT, R3, 0x1, PT ;  /* 0x000000010300780c */ /* 0x001fe20003f25270 */
[----:B------:R-:W-:-:S12]  /*13bc0*/  IMAD.IADD R3, R208, 0x1, R197 ;  /* 0x00000001d0037824 */ /* 0x000fd800078e02c5 */
[----:B------:R-:W0:Y:S08]  /*13bd0*/  @P1 LDC R15, c[0x0][0x44c] ;  /* 0x00011300ff0f1b82 */ /* 0x000e300000000800 */
[----:B------:R-:W1:Y:S01]  /*13be0*/  @P1 LDC R14, c[0x0][0x450] ;  /* 0x00011400ff0e1b82 */ /* 0x000e620000000800 */
[----:B0-----:R-:W-:-:S05]  /*13bf0*/  @P1 IMAD.HI.U32 R15, R3, R15, RZ ;  /* 0x0000000f030f1227 */ /* 0x001fca00078e00ff */
[----:B-1----:R-:W-:Y:S01]  /*13c00*/  @P1 SHF.R.U32.HI R3, RZ, R14, R15 ;  /* 0x0000000eff031219 */ /* 0x002fe2000001160f */
[----:B------:R-:W-:-:S04]  /*13c10*/  IMAD R15, R217, -0xa0, RZ ;  /* 0xffffff60d90f7824 */ /* 0x000fc800078e02ff */
[----:B------:R-:W0:Y:S01]  /*13c20*/  SHFL.IDX PT, R14, R3, RZ, 0x1c1f ;  /* 0x001c1fff030e7589 */ /* 0x000e2200000e0000 */
[----:B------:R-:W-:-:S03]  /*13c30*/  IADD3 R15, -R200, 0x1, R15 ;  /* 0x00000001c80f7810 */ /* 0x000fc60007ffe10f */
[----:B------:R-:W1:Y:S01]  /*13c40*/  SHFL.IDX PT, R3, R3, 0x1, 0x1c1f ;  /* 0x003c1f0003037f89 */ /* 0x000e6200000e0000 */
[----:B------:R-:W-:-:S05]  /*13c50*/  IADD3 R15, -R198, R15, R199 ;  /* 0x0000000fc60f7210 */ /* 0x000fca0007ffe1c7 */
[C---:B0-----:R-:W-:Y:S02]  /*13c60*/  IMAD.IADD R14, R15.reuse, 0x1, R14 ;  /* 0x000000010f0e7824 */ /* 0x041fe400078e020e */
[----:B-1----:R-:W-:-:S03]  /*13c70*/  IMAD.IADD R3, R15, 0x1, R3 ;  /* 0x000000010f037824 */ /* 0x002fc600078e0203 */
[C---:B------:R-:W-:Y:S02]  /*13c80*/  ISETP.GT.AND P3, PT, R14.reuse, RZ, PT ;  /* 0x000000ff0e00720c */ /* 0x040fe40003f64270 */
[C---:B------:R-:W-:Y:S02]  /*13c90*/  ISETP.GT.AND P4, PT, R14.reuse, 0x1, PT ;  /* 0x000000010e00780c */ /* 0x040fe40003f84270 */
[C---:B------:R-:W-:Y:S02]  /*13ca0*/  ISETP.GT.AND P2, PT, R14.reuse, 0x8, PT ;  /* 0x000000080e00780c */ /* 0x040fe40003f44270 */
[----:B------:R-:W-:Y:S02]  /*13cb0*/  ISETP.GT.AND P1, PT, R14, 0x9, PT ;  /* 0x000000090e00780c */ /* 0x000fe40003f24270 */
[----:B------:R-:W-:Y:S02]  /*13cc0*/  FSEL R152, R152, -INF , P3 ;  /* 0xff80000098987808 */ /* 0x000fe40001800000 */
[----:B------:R-:W-:-:S02]  /*13cd0*/  FSEL R153, R153, -INF , P4 ;  /* 0xff80000099997808 */ /* 0x000fc40002000000 */
[----:B------:R-:W-:Y:S02]  /*13ce0*/  FSEL R156, R156, -INF , P2 ;  /* 0xff8000009c9c7808 */ /* 0x000fe40001000000 */
[----:B------:R-:W-:Y:S02]  /*13cf0*/  FSEL R157, R157, -INF , P1 ;  /* 0xff8000009d9d7808 */ /* 0x000fe40000800000 */
[C---:B------:R-:W-:Y:S02]  /*13d00*/  ISETP.GT.AND P3, PT, R14.reuse, 0x10, PT ;  /* 0x000000100e00780c */ /* 0x040fe40003f64270 */
[C---:B------:R-:W-:Y:S02]  /*13d10*/  ISETP.GT.AND P4, PT, R14.reuse, 0x11, PT ;  /* 0x000000110e00780c */ /* 0x040fe40003f84270 */
[C---:B------:R-:W-:Y:S02]  /*13d20*/  ISETP.GT.AND P2, PT, R14.reuse, 0x18, PT ;  /* 0x000000180e00780c */ /* 0x040fe40003f44270 */
[----:B------:R-:W-:-:S02]  /*13d30*/  ISETP.GT.AND P1, PT, R14, 0x19, PT ;  /* 0x000000190e00780c */ /* 0x000fc40003f24270 */
[----:B------:R-:W-:Y:S02]  /*13d40*/  FSEL R160, R160, -INF , P3 ;  /* 0xff800000a0a07808 */ /* 0x000fe40001800000 */
[----:B------:R-:W-:Y:S02]  /*13d50*/  FSEL R161, R161, -INF , P4 ;  /* 0xff800000a1a17808 */ /* 0x000fe40002000000 */
[----:B------:R-:W-:Y:S02]  /*13d60*/  FSEL R164, R164, -INF , P2 ;  /* 0xff800000a4a47808 */ /* 0x000fe40001000000 */
[----:B------:R-:W-:Y:S02]  /*13d70*/  FSEL R165, R165, -INF , P1 ;  /* 0xff800000a5a57808 */ /* 0x000fe40000800000 */
[C---:B------:R-:W-:Y:S02]  /*13d80*/  ISETP.GT.AND P3, PT, R14.reuse, 0x20, PT ;  /* 0x000000200e00780c */ /* 0x040fe40003f64270 */
[----:B------:R-:W-:-:S02]  /*13d90*/  ISETP.GT.AND P4, PT, R14, 0x21, PT ;  /* 0x000000210e00780c */ /* 0x000fc40003f84270 */
[C---:B------:R-:W-:Y:S02]  /*13da0*/  ISETP.GT.AND P2, PT, R14.reuse, 0x28, PT ;  /* 0x000000280e00780c */ /* 0x040fe40003f44270 */
[----:B------:R-:W-:Y:S02]  /*13db0*/  ISETP.GT.AND P1, PT, R14, 0x29, PT ;  /* 0x000000290e00780c */ /* 0x000fe40003f24270 */
[----:B------:R-:W-:Y:S02]  /*13dc0*/  FSEL R136, R136, -INF , P3 ;  /* 0xff80000088887808 */ /* 0x000fe40001800000 */
[----:B------:R-:W-:Y:S02]  /*13dd0*/  FSEL R137, R137, -INF , P4 ;  /* 0xff80000089897808 */ /* 0x000fe40002000000 */
[----:B------:R-:W-:Y:S02]  /*13de0*/  FSEL R140, R140, -INF , P2 ;  /* 0xff8000008c8c7808 */ /* 0x000fe40001000000 */
[----:B------:R-:W-:-:S02]  /*13df0*/  FSEL R141, R141, -INF , P1 ;  /* 0xff8000008d8d7808 */ /* 0x000fc40000800000 */
[C---:B------:R-:W-:Y:S02]  /*13e00*/  ISETP.GT.AND P3, PT, R14.reuse, 0x30, PT ;  /* 0x000000300e00780c */ /* 0x040fe40003f64270 */
        /* <DEDUP_REMOVED lines=51> */
[----:B------:R-:W-:Y:S02]  /*14140*/  FMNMX.FTZ R14, R152, R216, !PT ;  /* 0x000000d8980e7209 */ /* 0x000fe40007810000 */
[----:B------:R-:W-:-:S02]  /*14150*/  FSEL R96, R96, -INF , P3 ;  /* 0xff80000060607808 */ /* 0x000fc40001800000 */
[----:B------:R-:W-:Y:S02]  /*14160*/  FMNMX.FTZ R14, R153, R14, !PT ;  /* 0x0000000e990e7209 */ /* 0x000fe40007810000 */
[----:B------:R-:W-:Y:S02]  /*14170*/  ISETP.GT.AND P3, PT, R3, RZ, PT ;  /* 0x000000ff0300720c */ /* 0x000fe40003f64270 */
[----:B------:R-:W-:Y:S02]  /*14180*/  FMNMX.FTZ R14, R156, R14, !PT ;  /* 0x0000000e9c0e7209 */ /* 0x000fe40007810000 */
[----:B------:R-:W-:Y:S02]  /*14190*/  FSEL R154, R154, -INF , P3 ;  /* 0xff8000009a9a7808 */ /* 0x000fe40001800000 */
[----:B------:R-:W-:Y:S02]  /*141a0*/  FMNMX.FTZ R14, R157, R14, !PT ;  /* 0x0000000e9d0e7209 */ /* 0x000fe40007810000 */
[----:B------:R-:W-:-:S02]  /*141b0*/  ISETP.GT.AND P3, PT, R3, 0x1, PT ;  /* 0x000000010300780c */ /* 0x000fc40003f64270 */
[----:B------:R-:W-:Y:S02]  /*141c0*/  FMNMX.FTZ R14, R160, R14, !PT ;  /* 0x0000000ea00e7209 */ /* 0x000fe40007810000 */
[----:B------:R-:W-:Y:S02]  /*141d0*/  FSEL R155, R155, -INF , P3 ;  /* 0xff8000009b9b7808 */ /* 0x000fe40001800000 */
[----:B------:R-:W-:Y:S02]  /*141e0*/  FMNMX.FTZ R14, R161, R14, !PT ;  /* 0x0000000ea10e7209 */ /* 0x000fe40007810000 */
[----:B------:R-:W-:Y:S02]  /*141f0*/  ISETP.GT.AND P3, PT, R3, 0x8, PT ;  /* 0x000000080300780c */ /* 0x000fe40003f64270 */
[----:B------:R-:W-:Y:S02]  /*14200*/  FMNMX.FTZ R14, R164, R14, !PT ;  /* 0x0000000ea40e7209 */ /* 0x000fe40007810000 */
[----:B------:R-:W-:-:S02]  /*14210*/  FSEL R158, R158, -INF , P3 ;  /* 0xff8000009e9e7808 */ /* 0x000fc40001800000 */
[----:B------:R-:W-:Y:S02]  /*14220*/  FMNMX.FTZ R14, R165, R14, !PT ;  /* 0x0000000ea50e7209 */ /* 0x000fe40007810000 */
[----:B------:R-:W-:Y:S02]  /*14230*/  ISETP.GT.AND P3, PT, R3, 0x9, PT ;  /* 0x000000090300780c */ /* 0x000fe40003f64270 */
        /* <DEDUP_REMOVED lines=65> */
[----:B------:R-:W-:Y:S02]  /*14650*/  FSEL R126, R126, -INF , P3 ;  /* 0xff8000007e7e7808 */ /* 0x000fe40001800000 */
[----:B------:R-:W-:Y:S01]  /*14660*/  ISETP.GT.AND P3, PT, R3, 0x49, PT ;  /* 0x000000490300780c */ /* 0x000fe20003f64270 */
[----:B------:R-:W0:Y:S01]  /*14670*/  SHFL.BFLY PT, R15, R14, 0x2, 0x1f ;  /* 0x0c401f000e0f7f89 */ /* 0x000e2200000e0000 */
[----:B--2---:R-:W-:Y:S02]  /*14680*/  LOP3.LUT R20, R20, 0xfffffbff, RZ, 0xc0, !PT ;  /* 0xfffffbff14147812 */ /* 0x004fe400078ec0ff */
[----:B------:R-:W-:Y:S02]  /*14690*/  FSEL R127, R127, -INF , P3 ;  /* 0xff8000007f7f7808 */ /* 0x000fe40001800000 */
[----:B------:R-:W-:-:S02]  /*146a0*/  ISETP.GT.AND P3, PT, R3, 0x50, PT ;  /* 0x000000500300780c */ /* 0x000fc40003f64270 */
[----:B------:R-:W-:Y:S02]  /*146b0*/  @P0 LOP3.LUT R20, R20, 0x400, RZ, 0xfc, !PT ;  /* 0x0000040014140812 */ /* 0x000fe400078efcff */
[----:B------:R-:W-:Y:S02]  /*146c0*/  FSEL R130, R130, -INF , P3 ;  /* 0xff80000082827808 */ /* 0x000fe40001800000 */
[C---:B------:R-:W-:Y:S02]  /*146d0*/  ISETP.GT.AND P3, PT, R3.reuse, 0x51, PT ;  /* 0x000000510300780c */ /* 0x040fe40003f64270 */
[----:B------:R-:W-:Y:S02]  /*146e0*/  ISETP.GT.AND P0, PT, R3, 0x81, PT ;  /* 0x000000810300780c */ /* 0x000fe40003f04270 */
[----:B------:R-:W-:Y:S02]  /*146f0*/  FSEL R131, R131, -INF , P3 ;  /* 0xff80000083837808 */ /* 0x000fe40001800000 */
[----:B------:R-:W-:-:S02]  /*14700*/  ISETP.GT.AND P3, PT, R3, 0x58, PT ;  /* 0x000000580300780c */ /* 0x000fc40003f64270 */
[----:B------:R-:W-:Y:S02]  /*14710*/  LOP3.LUT R20, R20, 0xfffff7ff, RZ, 0xc0, !PT ;  /* 0xfffff7ff14147812 */ /* 0x000fe400078ec0ff */
[----:B------:R-:W-:Y:S02]  /*14720*/  FSEL R134, R134, -INF , P3 ;  /* 0xff80000086867808 */ /* 0x000fe40001800000 */
[----:B------:R-:W-:Y:S02]  /*14730*/  ISETP.GT.AND P3, PT, R3, 0x59, PT ;  /* 0x000000590300780c */ /* 0x000fe40003f64270 */
[----:B0-----:R-:W-:Y:S02]  /*14740*/  FMNMX.FTZ R14, R14, R15, !PT ;  /* 0x0000000f0e0e7209 */ /* 0x001fe40007810000 */
[----:B------:R-:W-:Y:S02]  /*14750*/  FSEL R135, R135, -INF , P3 ;  /* 0xff80000087877808 */ /* 0x000fe40001800000 */
[----:B------:R-:W-:Y:S01]  /*14760*/  ISETP.GT.AND P3, PT, R3, 0x60, PT ;  /* 0x000000600300780c */ /* 0x000fe20003f64270 */
[----:B------:R-:W0:Y:S01]  /*14770*/  SHFL.BFLY PT, R15, R14, 0x1, 0x1f ;  /* 0x0c201f000e0f7f89 */ /* 0x000e2200000e0000 */
[----:B------:R-:W-:-:S02]  /*14780*/  @P0 LOP3.LUT R20, R20, 0x800, RZ, 0xfc, !PT ;  /* 0x0000080014140812 */ /* 0x000fc400078efcff */
[----:B------:R-:W-:Y:S02]  /*14790*/  FSEL R106, R106, -INF , P3 ;  /* 0xff8000006a6a7808 */ /* 0x000fe40001800000 */
[C---:B------:R-:W-:Y:S01]  /*147a0*/  ISETP.GT.AND P3, PT, R3.reuse, 0x61, PT ;  /* 0x000000610300780c */ /* 0x040fe20003f64270 */
[----:B------:R-:W-:Y:S01]  /*147b0*/  STL [R1], R20 ;  /* 0x0000001401007387 */ /* 0x000fe20000100800 */
[----:B------:R-:W-:Y:S02]  /*147c0*/  ISETP.GT.AND P1, PT, R3, 0x89, PT ;  /* 0x000000890300780c */ /* 0x000fe40003f24270 */
[----:B------:R-:W-:Y:S02]  /*147d0*/  FSEL R107, R107, -INF , P3 ;  /* 0xff8000006b6b7808 */ /* 0x000fe40001800000 */
[C---:B------:R-:W-:Y:S02]  /*147e0*/  ISETP.GT.AND P3, PT, R3.reuse, 0x68, PT ;  /* 0x000000680300780c */ /* 0x040fe40003f64270 */
[----:B------:R-:W-:-:S02]  /*147f0*/  ISETP.GT.AND P2, PT, R3, 0x90, PT ;  /* 0x000000900300780c */ /* 0x000fc40003f44270 */
[----:B------:R-:W-:Y:S02]  /*14800*/  FSEL R110, R110, -INF , P3 ;  /* 0xff8000006e6e7808 */ /* 0x000fe40001800000 */
[C---:B------:R-:W-:Y:S02]  /*14810*/  ISETP.GT.AND P3, PT, R3.reuse, 0x69, PT ;  /* 0x000000690300780c */ /* 0x040fe40003f64270 */
[----:B------:R-:W-:Y:S02]  /*14820*/  ISETP.GT.AND P4, PT, R3, 0x98, PT ;  /* 0x000000980300780c */ /* 0x000fe40003f84270 */
[----:B------:R-:W-:Y:S02]  /*14830*/  FSEL R111, R111, -INF , P3 ;  /* 0xff8000006f6f7808 */ /* 0x000fe40001800000 */
[----:B------:R-:W-:Y:S02]  /*14840*/  ISETP.GT.AND P3, PT, R3, 0x70, PT ;  /* 0x000000700300780c */ /* 0x000fe40003f64270 */
[----:B0-----:R-:W-:-:S02]  /*14850*/  FMNMX.FTZ R14, R14, R15, !PT ;  /* 0x0000000f0e0e7209 */ /* 0x001fc40007810000 */
[----:B------:R-:W-:Y:S02]  /*14860*/  FSEL R114, R114, -INF , P3 ;  /* 0xff80000072727808 */ /* 0x000fe40001800000 */
[----:B------:R-:W-:Y:S01]  /*14870*/  ISETP.GT.AND P3, PT, R3, 0x71, PT ;  /* 0x000000710300780c */ /* 0x000fe20003f64270 */
[----:B------:R-:W-:-:S01]  /*14880*/  FFMA.FTZ R21, R2, R14, -8 ;  /* 0xc100000002157423 */ /* 0x000fc2000001000e */
[C---:B------:R-:W-:Y:S02]  /*14890*/  FSETP.NEU.FTZ.AND P6, PT, R14.reuse, -INF , PT ;  /* 0xff8000000e00780b */ /* 0x040fe40003fdd000 */
[----:B------:R-:W-:Y:S02]  /*148a0*/  FSEL R115, R115, -INF , P3 ;  /* 0xff80000073737808 */ /* 0x000fe40001800000 */
[----:B------:R-:W-:Y:S02]  /*148b0*/  ISETP.GT.AND P3, PT, R3, 0x78, PT ;  /* 0x000000780300780c */ /* 0x000fe40003f64270 */
[----:B------:R-:W-:-:S02]  /*148c0*/  FSEL R15, R14, RZ, P6 ;  /* 0x000000ff0e0f7208 */ /* 0x000fc40003000000 */
[----:B------:R-:W-:Y:S02]  /*148d0*/  FSEL R118, R118, -INF , P3 ;  /* 0xff80000076767808 */ /* 0x000fe40001800000 */
[----:B------:R-:W-:Y:S01]  /*148e0*/  ISETP.GT.AND P3, PT, R3, 0x79, PT ;  /* 0x000000790300780c */ /* 0x000fe20003f64270 */
[----:B------:R-:W-:Y:S01]  /*148f0*/  FADD.FTZ R15, -R15, R216 ;  /* 0x000000d80f0f7221 */ /* 0x000fe20000010100 */
[----:B------:R-:W-:Y:S02]  /*14900*/  FSEL R21, R21, RZ, P6 ;  /* 0x000000ff15157208 */ /* 0x000fe40003000000 */
[----:B------:R-:W-:Y:S01]  /*14910*/  FSEL R119, R119, -INF , P3 ;  /* 0xff80000077777808 */ /* 0x000fe20001800000 */
[C---:B------:R-:W-:Y:S01]  /*14920*/  FMUL.FTZ R15, R2.reuse, R15 ;  /* 0x0000000f020f7220 */ /* 0x040fe20000410000 */
[----:B------:R-:W-:Y:S01]  /*14930*/  ISETP.GT.AND P3, PT, R3, 0x91, PT ;  /* 0x000000910300780c */ /* 0x000fe20003f64270 */
[----:B------:R-:W-:-:S01]  /*14940*/  FFMA.FTZ R152, R2, R152, -R21 ;  /* 0x0000009802987223 */ /* 0x000fc20000010815 */
[----:B------:R-:W-:Y:S01]  /*14950*/  ISETP.GT.AND P5, PT, R3, 0x99, PT ;  /* 0x000000990300780c */ /* 0x000fe20003fa4270 */
[----:B------:R-:W-:-:S01]  /*14960*/  FFMA.FTZ R153, R2, R153, -R21 ;  /* 0x0000009902997223 */ /* 0x000fc20000010815 */
[----:B------:R-:W-:Y:S01]  /*14970*/  ISETP.GT.AND P0, PT, R3, 0x80, PT ;  /* 0x000000800300780c */ /* 0x000fe20003f04270 */
[----:B------:R-:W-:-:S01]  /*14980*/  FFMA.FTZ R156, R2, R156, -R21 ;  /* 0x0000009c029c7223 */ /* 0x000fc20000010815 */
[----:B------:R-:W-:Y:S01]  /*14990*/  ISETP.GT.AND P6, PT, R3, 0x88, PT ;  /* 0x000000880300780c */ /* 0x000fe20003fc4270 */
[----:B------:R-:W-:-:S01]  /*149a0*/  FFMA.FTZ R157, R2, R157, -R21 ;  /* 0x0000009d029d7223 */ /* 0x000fc20000010815 */
[----:B------:R-:W-:Y:S01]  /*149b0*/  FMNMX.FTZ R3, R154, R215, !PT ;  /* 0x000000d79a037209 */ /* 0x000fe20007810000 */
[----:B------:R-:W-:-:S01]  /*149c0*/  FFMA.FTZ R160, R2, R160, -R21 ;  /* 0x000000a002a07223 */ /* 0x000fc20000010815 */
[----:B------:R-:W-:Y:S01]  /*149d0*/  FSEL R90, R90, -INF , P0 ;  /* 0xff8000005a5a7808 */ /* 0x000fe20000000000 */
[----:B------:R-:W-:-:S01]  /*149e0*/  FFMA.FTZ R161, R2, R161, -R21 ;  /* 0x000000a102a17223 */ /* 0x000fc20000010815 */
[----:B------:R-:W-:Y:S01]  /*149f0*/  FMNMX.FTZ R3, R155, R3, !PT ;  /* 0x000000039b037209 */ /* 0x000fe20007810000 */
[----:B------:R-:W-:-:S01]  /*14a00*/  FFMA.FTZ R164, R2, R164, -R21 ;  /* 0x000000a402a47223 */ /* 0x000fc20000010815 */
[----:B------:R-:W-:Y:S01]  /*14a10*/  LOP3.LUT P0, RZ, R20, 0x800, RZ, 0xc0, !PT ;  /* 0x0000080014ff7812 */ /* 0x000fe2000780c0ff */
[----:B------:R-:W-:-:S01]  /*14a20*/  FFMA.FTZ R165, R2, R165, -R21 ;  /* 0x000000a502a57223 */ /* 0x000fc20000010815 */
[----:B------:R-:W-:Y:S01]  /*14a30*/  FMNMX.FTZ R3, R158, R3, !PT ;  /* 0x000000039e037209 */ /* 0x000fe20007810000 */
[----:B------:R-:W-:-:S01]  /*14a40*/  FFMA.FTZ R136, R2, R136, -R21 ;  /* 0x0000008802887223 */ /* 0x000fc20000010815 */
[----:B------:R-:W-:Y:S01]  /*14a50*/  FSEL R91, R91, -INF , P0 ;  /* 0xff8000005b5b7808 */ /* 0x000fe20000000000 */
        /* <DEDUP_REMOVED lines=31> */
[C-C-:B------:R-:W-:Y:S01]  /*14c50*/  FFMA.FTZ R105, R2.reuse, R105, -R21.reuse ;  /* 0x0000006902697223 */ /* 0x140fe20000010815 */
        /* <DEDUP_REMOVED lines=19> */
[----:B---3--:R-:W-:Y:S01]  /*14d90*/  R2UR UR4, R169 ;  /* 0x00000000a90472ca */ /* 0x008fe200000e0000 */
[----:B------:R-:W-:Y:S01]  /*14da0*/  MUFU.EX2 R152, R152 ;  /* 0x0000009800987308 */ /* 0x000fe20000000800 */
[----:B------:R-:W-:-:S04]  /*14db0*/  FMNMX.FTZ R3, R122, R3, !PT ;  /* 0x000000037a037209 */ /* 0x000fc80007810000 */
[----:B------:R-:W-:-:S03]  /*14dc0*/  FMNMX.FTZ R3, R123, R3, !PT ;  /* 0x000000037b037209 */ /* 0x000fc60007810000 */
[----:B------:R-:W0:Y:S01]  /*14dd0*/  MUFU.EX2 R15, R15 ;  /* 0x0000000f000f7308 */ /* 0x000e220000000800 */
[----:B------:R-:W-:-:S03]  /*14de0*/  FMNMX.FTZ R3, R126, R3, !PT ;  /* 0x000000037e037209 */ /* 0x000fc60007810000 */
[----:B------:R-:W-:Y:S01]  /*14df0*/  IMAD.U32 R168, RZ, RZ, UR4 ;  /* 0x00000004ffa87e24 */ /* 0x000fe2000f8e00ff */
[----:B------:R-:W-:-:S03]  /*14e00*/  FMNMX.FTZ R3, R127, R3, !PT ;  /* 0x000000037f037209 */ /* 0x000fc60007810000 */
[----:B------:R-:W1:Y:S01]  /*14e10*/  MUFU.EX2 R153, R153 ;  /* 0x0000009900997308 */ /* 0x000e620000000800 */
[----:B------:R-:W-:-:S04]  /*14e20*/  FMNMX.FTZ R3, R130, R3, !PT ;  /* 0x0000000382037209 */ /* 0x000fc80007810000 */
[----:B------:R-:W-:-:S03]  /*14e30*/  FMNMX.FTZ R3, R131, R3, !PT ;  /* 0x0000000383037209 */ /* 0x000fc60007810000 */
[----:B------:R-:W-:Y:S01]  /*14e40*/  MUFU.EX2 R156, R156 ;  /* 0x0000009c009c7308 */ /* 0x000fe20000000800 */
[----:B------:R-:W-:Y:S01]  /*14e50*/  FMNMX.FTZ R3, R134, R3, !PT ;  /* 0x0000000386037209 */ /* 0x000fe20007810000 */
[----:B0-----:R-:W-:-:S03]  /*14e60*/  FFMA.FTZ R12, R15, R12, R152 ;  /* 0x0000000c0f0c7223 */ /* 0x001fc60000010098 */
[----:B------:R-:W-:-:S03]  /*14e70*/  FMNMX.FTZ R3, R135, R3, !PT ;  /* 0x0000000387037209 */ /* 0x000fc60007810000 */
[----:B------:R-:W-:Y:S01]  /*14e80*/  MUFU.EX2 R157, R157 ;  /* 0x0000009d009d7308 */ /* 0x000fe20000000800 */
[----:B------:R-:W-:Y:S01]  /*14e90*/  FMNMX.FTZ R3, R106, R3, !PT ;  /* 0x000000036a037209 */ /* 0x000fe20007810000 */
[----:B-1----:R-:W-:-:S03]  /*14ea0*/  FADD.FTZ R12, R153, R12 ;  /* 0x0000000c990c7221 */ /* 0x002fc60000010000 */
        /* <DEDUP_REMOVED lines=23> */
[----:B------:R-:W0:Y:S06]  /*15020*/  SHFL.BFLY PT, R20, R3, 0x2, 0x1f ;  /* 0x0c401f0003147f89 */ /* 0x000e2c00000e0000 */
[----:B------:R-:W-:Y:S08]  /*15030*/  MUFU.EX2 R144, R144 ;  /* 0x0000009000907308 */ /* 0x000ff00000000800 */
        /* <DEDUP_REMOVED lines=10> */
[----:B------:R-:W-:-:S03]  /*150e0*/  FFMA.FTZ R101, R2, R3, -8 ;  /* 0xc100000002657423 */ /* 0x000fc60000010003 */
[----:B------:R-:W-:-:S03]  /*150f0*/  FSEL R20, R3, RZ, P1 ;  /* 0x000000ff03147208 */ /* 0x000fc60000800000 */
[----:B------:R-:W-:Y:S01]  /*15100*/  MUFU.EX2 R125, R125 ;  /* 0x0000007d007d7308 */ /* 0x000fe20000000800 */
[----:B------:R-:W-:Y:S01]  /*15110*/  FSEL R101, R101, RZ, P1 ;  /* 0x000000ff65657208 */ /* 0x000fe20000800000 */
[----:B------:R-:W-:-:S04]  /*15120*/  FADD.FTZ R20, -R20, R215 ;  /* 0x000000d714147221 */ /* 0x000fc80000010100 */
[C-C-:B------:R-:W-:Y:S01]  /*15130*/  FFMA.FTZ R154, R2.reuse, R154, -R101.reuse ;  /* 0x0000009a029a7223 */ /* 0x140fe20000010865 */
[----:B------:R-:W-:-:S01]  /*15140*/  FFMA.FTZ R155, R2, R155, -R101 ;  /* 0x0000009b029b7223 */ /* 0x000fc20000010865 */
[C---:B------:R-:W-:Y:S01]  /*15150*/  FMUL.FTZ R20, R2.reuse, R20 ;  /* 0x0000001402147220 */ /* 0x040fe20000410000 */
        /* <DEDUP_REMOVED lines=41> */
[----:B------:R-:W-:Y:S01]  /*153f0*/  IMAD R103, R189, 0x8, R18 ;  /* 0x00000008bd677824 */ /* 0x000fe200078e0212 */
[----:B------:R-:W2:Y:S01]  /*15400*/  MUFU.EX2 R158, R158 ;  /* 0x0000009e009e7308 */ /* 0x000ea20000000800 */
[----:B0-----:R-:W-:-:S02]  /*15410*/  FFMA.FTZ R0, R20, R0, R154 ;  /* 0x0000000014007223 */ /* 0x001fc4000001009a */
[----:B------:R-:W-:-:S05]  /*15420*/  VIADD R103, R103, 0x22840 ;  /* 0x0002284067677836 */ /* 0x000fca0000000000 */
[----:B------:R-:W0:Y:S01]  /*15430*/  MUFU.EX2 R159, R159 ;  /* 0x0000009f009f7308 */ /* 0x000e220000000800 */
[----:B------:R-:W-:-:S04]  /*15440*/  PRMT R103, R168, 0x654, R103 ;  /* 0x00000654a8677816 */ /* 0x000fc80000000067 */
[----:B------:R1:W-:Y:S03]  /*15450*/  SYNCS.ARRIVE.TRANS64.RED.A1T0 RZ, [R103+URZ], RZ ;  /* 0x000000ff67ff79a7 */ /* 0x0003e6000810043f */
[----:B------:R-:W3:Y:S01]  /*15460*/  MUFU.EX2 R162, R162 ;  /* 0x000000a200a27308 */ /* 0x000ee20000000800 */
[----:B-1----:R-:W-:-:S01]  /*15470*/  FADD.FTZ R103, R155, R0 ;  /* 0x000000009b677221 */ /* 0x002fc20000010000 */
[----:B------:R-:W-:-:S06]  /*15480*/  FADD.FTZ R0, R156, R12 ;  /* 0x0000000c9c007221 */ /* 0x000fcc0000010000 */
[----:B------:R-:W1:Y:S01]  /*15490*/  MUFU.EX2 R163, R163 ;  /* 0x000000a300a37308 */ /* 0x000e620000000800 */
[----:B--2---:R-:W-:-:S01]  /*154a0*/  FADD.FTZ R12, R158, R103 ;  /* 0x000000679e0c7221 */ /* 0x004fc20000010000 */
[----:B------:R-:W-:-:S03]  /*154b0*/  FADD.FTZ R0, R157, R0 ;  /* 0x000000009d007221 */ /* 0x000fc60000010000 */
[----:B0-----:R-:W-:Y:S01]  /*154c0*/  FADD.FTZ R12, R159, R12 ;  /* 0x0000000c9f0c7221 */ /* 0x001fe20000010000 */
[----:B------:R-:W-:-:S02]  /*154d0*/  FADD.FTZ R0, R160, R0 ;  /* 0x00000000a0007221 */ /* 0x000fc40000010000 */
[----:B------:R-:W0:Y:S01]  /*154e0*/  MUFU.EX2 R166, R166 ;  /* 0x000000a600a67308 */ /* 0x000e220000000800 */
[----:B---3--:R-:W-:-:S01]  /*154f0*/  FADD.FTZ R12, R162, R12 ;  /* 0x0000000ca20c7221 */ /* 0x008fc20000010000 */
        /* <DEDUP_REMOVED lines=125> */
.L_x_3216:
[----:B------:R-:W-:Y:S01]  /*15cd0*/  R2UR UR4, R169 ;  /* 0x00000000a90472ca */ /* 0x000fe200000e0000 */
[----:B------:R-:W-:Y:S01]  /*15ce0*/  IMAD R103, R218, 0x8, R18 ;  /* 0x00000008da677824 */ /* 0x000fe200078e0212 */
[----:B------:R-:W-:Y:S01]  /*15cf0*/  ISETP.GT.AND P1, PT, R217, R214, PT ;  /* 0x000000d6d900720c */ /* 0x000fe20003f24270 */
[-C--:B------:R-:W-:Y:S01]  /*15d00*/  FMUL.FTZ R24, R24, R15.reuse ;  /* 0x0000000f18187220 */ /* 0x080fe20000410000 */
[----:B------:R-:W-:Y:S01]  /*15d10*/  F2FP.SATFINITE.E4M3.F32.PACK_AB_MERGE_C R156, R157, R156, RZ ;  /* 0x0000009c9d9c723e */ /* 0x000fe200048070ff */
[----:B------:R-:W-:Y:S01]  /*15d20*/  VIADD R103, R103, 0x22860 ;  /* 0x0002286067677836 */ /* 0x000fe20000000000 */
[----:B------:R-:W-:Y:S01]  /*15d30*/  F2FP.SATFINITE.E4M3.F32.PACK_AB_MERGE_C R158, R159, R158, RZ ;  /* 0x0000009e9f9e723e */ /* 0x000fe200048070ff */
[-C--:B------:R-:W-:Y:S01]  /*15d40*/  FMUL.FTZ R25, R25, R15.reuse ;  /* 0x0000000f19197220 */ /* 0x080fe20000410000 */
[----:B------:R-:W-:Y:S01]  /*15d50*/  F2FP.SATFINITE.E4M3.F32.PACK_AB_MERGE_C R164, R165, R164, RZ ;  /* 0x000000a4a5a4723e */ /* 0x000fe200048070ff */
[-C--:B------:R-:W-:Y:S01]  /*15d60*/  FMUL.FTZ R28, R28, R15.reuse ;  /* 0x0000000f1c1c7220 */ /* 0x080fe20000410000 */
[----:B------:R-:W-:Y:S01]  /*15d70*/  F2FP.SATFINITE.E4M3.F32.PACK_AB_MERGE_C R166, R167, R166, RZ ;  /* 0x000000a6a7a6723e */ /* 0x000fe200048070ff */
[-C--:B------:R-:W-:Y:S01]  /*15d80*/  FMUL.FTZ R29, R29, R15.reuse ;  /* 0x0000000f1d1d7220 */ /* 0x080fe20000410000 */
        /* <DEDUP_REMOVED lines=99> */
[----:B------:R-:W-:Y:S01]  /*163c0*/  VIADD R217, R217, 0xffffffff ;  /* 0xffffffffd9d97836 */ /* 0x000fe20000000000 */
[----:B------:R-:W-:Y:S01]  /*163d0*/  MOV R216, R14 ;  /* 0x0000000e00d87202 */ /* 0x000fe20000000f00 */
[----:B------:R-:W-:-:S02]  /*163e0*/  IMAD.MOV.U32 R215, RZ, RZ, R3 ;  /* 0x000000ffffd77224 */ /* 0x000fc400078e0003 */
[----:B------:R-:W-:Y:S02]  /*163f0*/  IMAD.MOV.U32 R221, RZ, RZ, R194 ;  /* 0x000000ffffdd7224 */ /* 0x000fe400078e00c2 */
[----:B------:R-:W-:Y:S01]  /*16400*/  IMAD.MOV.U32 R218, RZ, RZ, R189 ;  /* 0x000000ffffda7224 */ /* 0x000fe200078e00bd */
[----:B0-----:R-:W-:Y:S06]  /*16410*/  @P1 BRA `(.L_x_3217) ;  /* 0xffffffc400981947 */ /* 0x001fec000383ffff */
.L_x_3205:
[----:B------:R-:W-:-:S13]  /*16420*/  ISETP.GE.AND P1, PT, R217, R204, PT ;  /* 0x000000ccd900720c */ /* 0x000fda0003f26270 */
[----:B------:R-:W-:Y:S05]  /*16430*/  @!P1 BRA `(.L_x_3218) ;  /* 0x0000002c00789947 */ /* 0x000fea0003800000 */
[----:B------:R-:W-:Y:S02]  /*16440*/  IMAD.MOV.U32 R198, RZ, RZ, R3 ;  /* 0x000000ffffc67224 */ /* 0x000fe400078e0003 */
[----:B------:R-:W-:Y:S02]  /*16450*/  IMAD.MOV.U32 R199, RZ, RZ, R14 ;  /* 0x000000ffffc77224 */ /* 0x000fe400078e000e */
[----:B------:R-:W-:Y:S02]  /*16460*/  IMAD.MOV.U32 R215, RZ, RZ, R194 ;  /* 0x000000ffffd77224 */ /* 0x000fe400078e00c2 */
[----:B------:R-:W-:-:S07]  /*16470*/  IMAD.MOV.U32 R214, RZ, RZ, R189 ;  /* 0x000000ffffd67224 */ /* 0x000fce00078e00bd */
.L_x_3230:
        /* <DEDUP_REMOVED lines=10> */
.L_x_3220:
[----:B------:R-:W-:Y:S01]  /*16520*/  IMAD R3, R189, 0x8, R18 ;  /* 0x00000008bd037824 */ /* 0x000fe200078e0212 */
[----:B------:R-:W-:-:S04]  /*16530*/  SHF.L.U32 R14, R194, 0x1f, RZ ;  /* 0x0000001fc20e7819 */ /* 0x000fc800000006ff */
[----:B------:R0:W1:Y:S01]  /*16540*/  SYNCS.PHASECHK.TRANS64.TRYWAIT P1, [R3+URZ+0x22830], R14 ;  /* 0x0228300e030075a7 */ /* 0x000062000802017f */
[----:B------:R-:W-:Y:S05]  /*16550*/  @!P0 BRA `(.L_x_3221) ;  /* 0x0000000000048947 */ /* 0x000fea0003800000 */
[----:B------:R-:W-:Y:S01]  /*16560*/  BPT.TRAP 0x1 ;  /* 0x000000040000795c */ /* 0x000fe20000300000 */
.L_x_3221:
[----:B------:R-:W-:Y:S04]  /*16570*/  BSSY B0, `(.L_x_3219) ;  /* 0x0000004000007945 */ /* 0x000fe80003800000 */
[----:B-1----:R-:W-:Y:S05]  /*16580*/  @P1 BRA `(.L_x_3222) ;  /* 0x0000000000081947 */ /* 0x002fea0003800000 */
[----:B------:R-:W1:Y:S02]  /*16590*/  SYNCS.PHASECHK.TRANS64.TRYWAIT P1, [R3+URZ+0x22830], R14 ;  /* 0x0228300e030075a7 */ /* 0x000e64000802017f */
[----:B-1----:R-:W-:Y:S05]  /*165a0*/  @!P1 BRA `(.L_x_3223) ;  /* 0x0000011c00109947 */ /* 0x002fea0003800000 */
.L_x_3222:
[----:B------:R-:W-:Y:S05]  /*165b0*/  BSYNC B0 ;  /* 0x0000000000007941 */ /* 0x000fea0003800000 */
.L_x_3219:
[----:B01----:R-:W0:Y:S01]  /*165c0*/  S2R R3, SR_TID.X ;  /* 0x0000000000037919 */ /* 0x003e220000002100 */
[----:B------:R-:W-:Y:S05]  /*165d0*/  WARPSYNC.ALL ;  /* 0x0000000000007948 */ /* 0x000fea0003800000 */
[----:B------:R-:W-:Y:S01]  /*165e0*/  IMAD R20, R189, 0x500, R13 ;  /* 0x00000500bd147824 */ /* 0x000fe200078e020d */
[----:B------:R-:W-:Y:S01]  /*165f0*/  R2UR UR28, R8 ;  /* 0x00000000081c72ca */ /* 0x000fe200000e0000 */
[----:B------:R-:W-:Y:S01]  /*16600*/  IMAD.MOV.U32 R21, RZ, RZ, 0x40000040 ;  /* 0x40000040ff157424 */ /* 0x000fe200078e00ff */
[----:B------:R-:W-:Y:S01]  /*16610*/  R2UR UR29, R9 ;  /* 0x00000000091d72ca */ /* 0x000fe200000e0000 */
[C---:B------:R-:W-:Y:S01]  /*16620*/  VIADD R88, R20.reuse, 0x100 ;  /* 0x0000010014587836 */ /* 0x040fe20000000000 */
[C---:B------:R-:W-:Y:S01]  /*16630*/  R2UR UR30, R20.reuse ;  /* 0x00000000141e72ca */ /* 0x040fe200000e0000 */
        /* <DEDUP_REMOVED lines=15> */
[----:B------:R-:W-:-:S02]  /*16730*/  R2UR UR36, R8 ;  /* 0x00000000082472ca */ /* 0x000fc400000e0000 */
[----:B------:R-:W-:Y:S02]  /*16740*/  R2UR UR37, R9 ;  /* 0x00000000092572ca */ /* 0x000fe400000e0000 */
[----:B------:R-:W-:Y:S01]  /*16750*/  R2UR UR8, R88 ;  /* 0x00000000580872ca */ /* 0x000fe200000e0000 */
[C---:B------:R-:W-:Y:S01]  /*16760*/  VIADD R88, R20.reuse, 0x202 ;  /* 0x0000020214587836 */ /* 0x040fe20000000000 */
[----:B0-----:R-:W-:Y:S02]  /*16770*/  SHF.R.U32.HI R3, RZ, 0x7, R3 ;  /* 0x00000007ff037819 */ /* 0x001fe40000011603 */
[----:B------:R-:W-:Y:S02]  /*16780*/  IADD3 R90, R20, 0x300, RZ ;  /* 0x00000300145a7810 */ /* 0x000fe40007ffe0ff */
[----:B------:R-:W-:Y:S01]  /*16790*/  R2UR UR50, R88 ;  /* 0x00000000583272ca */ /* 0x000fe200000e0000 */
[----:B------:R-:W-:Y:S01]  /*167a0*/  VIADD R3, R3, 0x8 ;  /* 0x0000000803037836 */ /* 0x000fe20000000000 */
[----:B------:R-:W-:Y:S01]  /*167b0*/  R2UR UR51, R89 ;  /* 0x00000000593372ca */ /* 0x000fe200000e0000 */
[----:B------:R-:W-:Y:S01]  /*167c0*/  VIADD R88, R20, 0x402 ;  /* 0x0000040214587836 */ /* 0x000fe20000000000 */
[----:B------:R-:W-:Y:S01]  /*167d0*/  R2UR UR6, R90 ;  /* 0x000000005a0672ca */ /* 0x000fe200000e0000 */
[----:B------:R-:W-:Y:S01]  /*167e0*/  VIADD R90, R20, 0x102 ;  /* 0x00000102145a7836 */ /* 0x000fe20000000000 */
[----:B------:R0:W-:Y:S01]  /*167f0*/  BAR.SYNC.DEFER_BLOCKING R3, 0x100 ;  /* 0x000400030000751d */ /* 0x0001e20000010000 */
        /* <DEDUP_REMOVED lines=11> */
[----:B------:R-:W-:-:S02]  /*168b0*/  R2UR UR9, R89 ;  /* 0x00000000590972ca */ /* 0x000fc400000e0000 */
[C---:B------:R-:W-:Y:S02]  /*168c0*/  R2UR UR59, R89.reuse ;  /* 0x00000000593b72ca */ /* 0x040fe400000e0000 */
[----:B------:R-:W-:Y:S01]  /*168d0*/  R2UR UR14, R88 ;  /* 0x00000000580e72ca */ /* 0x000fe200000e0000 */
[----:B------:R-:W-:Y:S01]  /*168e0*/  VIADD R88, R20, 0x404 ;  /* 0x0000040414587836 */ /* 0x000fe20000000000 */
[----:B------:R-:W-:Y:S01]  /*168f0*/  WARPGROUP.ARRIVE ;  /* 0x00000000000079c5 */ /* 0x000fe20000000000 */
[----:B------:R-:W-:Y:S01]  /*16900*/  R2UR UR6, R92 ;  /* 0x000000005c0672ca */ /* 0x000fe200000e0000 */
[----:B------:R-:W-:Y:S01]  /*16910*/  VIADD R92, R20, 0x6 ;  /* 0x00000006145c7836 */ /* 0x000fe20000000000 */
[C---:B------:R-:W-:Y:S02]  /*16920*/  R2UR UR15, R89.reuse ;  /* 0x00000000590f72ca */ /* 0x040fe400000e0000 */
[----:B------:R-:W-:Y:S01]  /*16930*/  R2UR UR22, R88 ;  /* 0x00000000581672ca */ /* 0x000fe200000e0000 */
[----:B------:R-:W-:Y:S01]  /*16940*/  QGMMA.64x32x32.F32.E4M3.E4M3 R152, gdesc[UR28], RZ, !UPT, gsb0 ;  /* 0x006000001c9879f3 */ /* 0x000fe2000c0008ff */
[----:B------:R-:W-:Y:S01]  /*16950*/  R2UR UR23, R89 ;  /* 0x00000000591772ca */ /* 0x000fe200000e0000 */
[----:B------:R-:W-:Y:S01]  /*16960*/  VIADD R88, R20, 0x206 ;  /* 0x0000020614587836 */ /* 0x000fe20000000000 */
[----:B------:R-:W-:Y:S01]  /*16970*/  R2UR UR44, R8 ;  /* 0x00000000082c72ca */ /* 0x000fe200000e0000 */
[----:B------:R-:W-:Y:S01]  /*16980*/  IMAD.MOV.U32 R89, RZ, RZ, 0x40000040 ;  /* 0x40000040ff597424 */ /* 0x000fe200078e00ff */
[----:B------:R-:W-:-:S02]  /*16990*/  R2UR UR45, R9 ;  /* 0x00000000092d72ca */ /* 0x000fc400000e0000 */
[----:B------:R-:W-:Y:S02]  /*169a0*/  MOV R93, 0x40000040 ;  /* 0x40000040005d7802 */ /* 0x000fe40000000f00 */
[----:B------:R-:W-:Y:S02]  /*169b0*/  R2UR UR26, R92 ;  /* 0x000000005c1a72ca */ /* 0x000fe400000e0000 */
[C---:B------:R-:W-:Y:S02]  /*169c0*/  R2UR UR7, R93.reuse ;  /* 0x000000005d0772ca */ /* 0x040fe400000e0000 */
        /* <DEDUP_REMOVED lines=30> */
[----:B------:R-:W-:Y:S02]  /*16bb0*/  R2UR UR19, R15 ;  /* 0x000000000f1372ca */ /* 0x000fe400000e0000 */
[----:B------:R-:W-:Y:S01]  /*16bc0*/  R2UR UR16, R6 ;  /* 0x00000000061072ca */ /* 0x000fe200000e0000 */
[----:B------:R-:W-:-:S02]  /*16bd0*/  WARPGROUP.DEPBAR.LE gsb0, 0x0 ;  /* 0x00008000000079c5 */ /* 0x000fc40000010000 */
[----:B------:R-:W-:Y:S01]  /*16be0*/  WARPGROUP.ARRIVE ;  /* 0x00000000000079c5 */ /* 0x000fe20000000000 */
[C---:B------:R-:W-:Y:S02]  /*16bf0*/  R2UR UR17, R7.reuse ;  /* 0x00000000071172ca */ /* 0x040fe400000e0000 */
[----:B------:R-:W-:Y:S02]  /*16c00*/  R2UR UR20, R6 ;  /* 0x00000000061472ca */ /* 0x000fe400000e0000 */
[----:B------:R-:W-:Y:S01]  /*16c10*/  R2UR UR21, R7 ;  /* 0x00000000071572ca */ /* 0x000fe200000e0000 */
[----:B------:R-:W-:Y:S01]  /*16c20*/  QGMMA.64x32x32.F32.E4M3.E4M3 R136, gdesc[UR32], RZ, !UPT, gsb0 ;  /* 0x00600000208879f3 */ /* 0x000fe2000c0008ff */
        /* <DEDUP_REMOVED lines=8> */
[----:B------:R-:W-:Y:S01]  /*16cb0*/  R2UR UR28, R4 ;  /* 0x00000000041c72ca */ /* 0x000fe200000e0000 */
[----:B------:R-:W-:Y:S01]  /*16cc0*/  VIADD R20, R20, 0x406 ;  /* 0x0000040614147836 */ /* 0x000fe20000000000 */
[----:B------:R-:W-:Y:S02]  /*16cd0*/  R2UR UR29, R5 ;  /* 0x00000000051d72ca */ /* 0x000fe400000e0000 */
[----:B------:R-:W-:-:S02]  /*16ce0*/  R2UR UR32, R4 ;  /* 0x00000000042072ca */ /* 0x000fc400000e0000 */
[----:B------:R-:W-:Y:S02]  /*16cf0*/  R2UR UR33, R5 ;  /* 0x00000000052172ca */ /* 0x000fe400000e0000 */
        /* <DEDUP_REMOVED lines=78> */
.L_x_3225:
[----:B------:R-:W-:Y:S01]  /*171e0*/  SHF.L.U32 R3, R215, 0x1f, RZ ;  /* 0x0000001fd7037819 */ /* 0x000fe200000006ff */
[----:B------:R-:W-:-:S04]  /*171f0*/  IMAD R14, R214, 0x8, R18 ;  /* 0x00000008d60e7824 */ /* 0x000fc800078e0212 */
[----:B------:R0:W1:Y:S01]  /*17200*/  SYNCS.PHASECHK.TRANS64.TRYWAIT P1, [R14+URZ+0x22850], R3 ;  /* 0x022850030e0075a7 */ /* 0x000062000802017f */
[----:B------:R-:W-:Y:S05]  /*17210*/  @!P0 BRA `(.L_x_3226) ;  /* 0x0000000000048947 */ /* 0x000fea0003800000 */
[----:B------:R-:W-:Y:S01]  /*17220*/  BPT.TRAP 0x1 ;  /* 0x000000040000795c */ /* 0x000fe20000300000 */
.L_x_3226:
[----:B-1----:R-:W-:Y:S05]  /*17230*/  @P1 BRA `(.L_x_3224) ;  /* 0x0000000000081947 */ /* 0x002fea0003800000 */
[----:B------:R-:W1:Y:S02]  /*17240*/  SYNCS.PHASECHK.TRANS64.TRYWAIT P1, [R14+URZ+0x22850], R3 ;  /* 0x022850030e0075a7 */ /* 0x000e64000802017f */
[----:B-1----:R-:W-:Y:S05]  /*17250*/  @!P1 BRA `(.L_x_3227) ;  /* 0x0000010c00f89947 */ /* 0x002fea0003800000 */
.L_x_3224:
[----:B01----:R-:W-:Y:S01]  /*17260*/  VIADD R3, R18, 0x400 ;  /* 0x0000040012037836 */ /* 0x003fe20000000000 */
[----:B------:R-:W-:Y:S01]  /*17270*/  MOV R15, 0xc0000010 ;  /* 0xc0000010000f7802 */ /* 0x000fe20000000f00 */
[----:B------:R-:W-:Y:S05]  /*17280*/  WARPSYNC.ALL ;  /* 0x0000000000007948 */ /* 0x000fea0003800000 */
[----:B------:R-:W-:Y:S01]  /*17290*/  SHF.R.U32.HI R3, RZ, 0x4, R3 ;  /* 0x00000004ff037819 */ /* 0x000fe20000011603 */
[----:B------:R-:W-:Y:S01]  /*172a0*/  WARPGROUP.ARRIVE ;  /* 0x00000000000079c5 */ /* 0x000fe20000000000 */
[----:B------:R-:W-:Y:S01]  /*172b0*/  R2UR UR7, R15 ;  /* 0x000000000f0772ca */ /* 0x000fe200000e0000 */
[----:B------:R-:W-:Y:S01]  /*172c0*/  IMAD.MOV.U32 R21, RZ, RZ, -0x3ffffff0 ;  /* 0xc0000010ff157424 */ /* 0x000fe200078e00ff */
[----:B------:R-:W-:Y:S01]  /*172d0*/  LOP3.LUT R3, R3, 0x3fff, RZ, 0xc0, !PT ;  /* 0x00003fff03037812 */ /* 0x000fe200078ec0ff */
[----:B------:R-:W-:-:S02]  /*172e0*/  IMAD.MOV.U32 R15, RZ, RZ, -0x3ffffff0 ;  /* 0xc0000010ff0f7424 */ /* 0x000fc400078e00ff */
[----:B------:R-:W0:Y:S01]  /*172f0*/  S2R R215, SR_TID.X ;  /* 0x0000000000d77919 */ /* 0x000e220000002100 */
        /* <DEDUP_REMOVED lines=17> */
[----:B------:R-:W-:Y:S02]  /*17410*/  IMAD.MOV.U32 R21, RZ, RZ, -0x3ffffff0 ;  /* 0xc0000010ff157424 */ /* 0x000fe400078e00ff */
[----:B------:R-:W-:Y:S01]  /*17420*/  VIADD R14, R14, 0x400 ;  /* 0x000004000e0e7836 */ /* 0x000fe20000000000 */
[----:B------:R-:W-:Y:S02]  /*17430*/  WARPGROUP.DEPBAR.LE gsb0, 0x0 ;  /* 0x00008000000079c5 */ /* 0x000fe40000010000 */
[----:B------:R-:W-:-:S07]  /*17440*/  WARPGROUP.ARRIVE ;  /* 0x00000000000079c5 */ /* 0x000fce0000000000 */
        /* <DEDUP_REMOVED lines=15> */
.L_x_3228:
[----:B------:R-:W2:Y:S01]  /*17540*/  LDL R168, [R1+0x4] ;  /* 0x0000040001a87983 */ /* 0x000ea20000100800 */
[----:B0-----:R-:W-:-:S04]  /*17550*/  IMAD R3, R189, 0x8, R18 ;  /* 0x00000008bd037824 */ /* 0x001fc800078e0212 */
[----:B------:R-:W-:Y:S01]  /*17560*/  VIADD R3, R3, 0x22840 ;  /* 0x0002284003037836 */ /* 0x000fe20000000000 */
[----:B--2---:R-:W-:-:S13]  /*17570*/  R2UR UR4, R168 ;  /* 0x00000000a80472ca */ /* 0x004fda00000e0000 */
[----:B------:R-:W-:-:S05]  /*17580*/  IMAD.U32 R14, RZ, RZ, UR4 ;  /* 0x00000004ff0e7e24 */ /* 0x000fca000f8e00ff */
        /* <DEDUP_REMOVED lines=47> */
[----:B------:R-:W-:Y:S01]  /*17880*/  FADD.FTZ R20, -R14, R199 ;  /* 0x000000c70e147221 */ /* 0x000fe20000010100 */
[----:B------:R-:W-:-:S03]  /*17890*/  FMNMX.FTZ R3, R155, R3, !PT ;  /* 0x000000039b037209 */ /* 0x000fc60007810000 */
[----:B------:R-:W-:Y:S01]  /*178a0*/  FMUL.FTZ R20, R2, R20 ;  /* 0x0000001402147220 */ /* 0x000fe20000410000 */
[----:B------:R-:W-:-:S04]  /*178b0*/  FMNMX.FTZ R3, R158, R3, !PT ;  /* 0x000000039e037209 */ /* 0x000fc80007810000 */
[----:B------:R-:W-:Y:S01]  /*178c0*/  FMNMX.FTZ R3, R159, R3, !PT ;  /* 0x000000039f037209 */ /* 0x000fe20007810000 */
[----:B------:R-:W-:Y:S03]  /*178d0*/  MUFU.EX2 R20, R20 ;  /* 0x0000001400147308 */ /* 0x000fe60000000800 */
        /* <DEDUP_REMOVED lines=39> */
[----:B0-----:R-:W-:Y:S01]  /*17b50*/  FMNMX.FTZ R3, R3, R15, !PT ;  /* 0x0000000f03037209 */ /* 0x001fe20007810000 */
[----:B------:R-:W-:-:S04]  /*17b60*/  FFMA.FTZ R15, R2, R14, -8 ;  /* 0xc1000000020f7423 */ /* 0x000fc8000001000e */
        /* <DEDUP_REMOVED lines=40> */
[----:B------:R-:W-:Y:S01]  /*17df0*/  FADD.FTZ R21, -R3, R198 ;  /* 0x000000c603157221 */ /* 0x000fe20000010100 */
[----:B------:R-:W-:-:S01]  /*17e00*/  FFMA.FTZ R101, R2, R3, -8 ;  /* 0xc100000002657423 */ /* 0x000fc20000010003 */
[----:B------:R-:W0:Y:S02]  /*17e10*/  MUFU.EX2 R152, R152 ;  /* 0x0000009800987308 */ /* 0x000e240000000800 */
[C---:B------:R-:W-:Y:S01]  /*17e20*/  FMUL.FTZ R21, R2.reuse, R21 ;  /* 0x0000001502157220 */ /* 0x040fe20000410000 */
[C-C-:B------:R-:W-:Y:S01]  /*17e30*/  FFMA.FTZ R154, R2.reuse, R154, -R101.reuse ;  /* 0x0000009a029a7223 */ /* 0x140fe20000010865 */
[----:B------:R-:W-:-:S01]  /*17e40*/  FFMA.FTZ R155, R2, R155, -R101 ;  /* 0x0000009b029b7223 */ /* 0x000fc20000010865 */
[C-C-:B------:R-:W-:Y:S01]  /*17e50*/  FFMA.FTZ R158, R2.reuse, R158, -R101.reuse ;  /* 0x0000009e029e7223 */ /* 0x140fe20000010865 */
[----:B------:R-:W-:-:S01]  /*17e60*/  FFMA.FTZ R159, R2, R159, -R101 ;  /* 0x0000009f029f7223 */ /* 0x000fc20000010865 */
[C-C-:B------:R-:W-:Y:S01]  /*17e70*/  FFMA.FTZ R162, R2.reuse, R162, -R101.reuse ;  /* 0x000000a202a27223 */ /* 0x140fe20000010865 */
        /* <DEDUP_REMOVED lines=41> */
[----:B------:R-:W-:-:S01]  /*18110*/  FFMA.FTZ R102, R2, R102, -R101 ;  /* 0x0000006602667223 */ /* 0x000fc20000010865 */
[----:B------:R-:W-:Y:S01]  /*18120*/  FFMA.FTZ R101, R2, R103, -R101 ;  /* 0x0000006702657223 */ /* 0x000fe20000010865 */
[----:B0-----:R-:W-:-:S01]  /*18130*/  FADD.FTZ R12, R153, R12 ;  /* 0x0000000c990c7221 */ /* 0x001fc20000010000 */
[----:B--2---:R-:W-:-:S04]  /*18140*/  FADD.FTZ R103, R155, R0 ;  /* 0x000000009b677221 */ /* 0x004fc80000010000 */
[----:B------:R-:W0:Y:S01]  /*18150*/  MUFU.EX2 R157, R157 ;  /* 0x0000009d009d7308 */ /* 0x000e220000000800 */
[----:B-1----:R-:W-:-:S07]  /*18160*/  FADD.FTZ R0, R156, R12 ;  /* 0x0000000c9c007221 */ /* 0x002fce0000010000 */
        /* <DEDUP_REMOVED lines=150> */
.L_x_3229:
[----:B------:R-:W-:Y:S01]  /*18ad0*/  R2UR UR4, R168 ;  /* 0x00000000a80472ca */ /* 0x000fe200000e0000 */
[----:B------:R-:W-:Y:S01]  /*18ae0*/  IMAD R103, R214, 0x8, R18 ;  /* 0x00000008d6677824 */ /* 0x000fe200078e0212 */
[----:B------:R-:W-:Y:S01]  /*18af0*/  ISETP.GT.AND P1, PT, R217, R204, PT ;  /* 0x000000ccd900720c */ /* 0x000fe20003f24270 */
[----:B------:R-:W-:Y:S01]  /*18b00*/  FMUL.FTZ R24, R24, R20 ;  /* 0x0000001418187220 */ /* 0x000fe20000410000 */
[----:B------:R-:W-:Y:S01]  /*18b10*/  F2FP.SATFINITE.E4M3.F32.PACK_AB_MERGE_C R156, R157, R156, RZ ;  /* 0x0000009c9d9c723e */ /* 0x000fe200048070ff */
[-C--:B------:R-:W-:Y:S01]  /*18b20*/  FMUL.FTZ R25, R25, R20.reuse ;  /* 0x0000001419197220 */ /* 0x080fe20000410000 */
[----:B------:R-:W-:Y:S01]  /*18b30*/  IADD3 R103, R103, 0x22860, RZ ;  /* 0x0002286067677810 */ /* 0x000fe20007ffe0ff */
[----:B------:R-:W-:Y:S01]  /*18b40*/  FMUL.FTZ R28, R28, R20 ;  /* 0x000000141c1c7220 */ /* 0x000fe20000410000 */
        /* <DEDUP_REMOVED lines=109> */
.L_x_3218:
[----:B------:R-:W-:Y:S05]  /*19220*/  WARPSYNC.ALL ;  /* 0x0000000000007948 */ /* 0x000fea0003800000 */
[----:B------:R-:W-:Y:S06]  /*19230*/  BAR.ARV 0x8, 0x180 ;  /* 0x0206000000007b1d */ /* 0x000fec0000002000 */
[----:B------:R-:W-:Y:S05]  /*19240*/  @!P0 BRA `(.L_x_3231) ;  /* 0x0000000000048947 */ /* 0x000fea0003800000 */
[----:B------:R-:W-:Y:S01]  /*19250*/  BPT.TRAP 0x1 ;  /* 0x000000040000795c */ /* 0x000fe20000300000 */
.L_x_3231:
[----:B------:R-:W-:Y:S01]  /*19260*/  IMAD R15, R189, 0x8, R18 ;  /* 0x00000008bd0f7824 */ /* 0x000fe200078e0212 */
[----:B------:R-:W-:-:S04]  /*19270*/  SHF.L.U32 R4, R194, 0x1f, RZ ;  /* 0x0000001fc2047819 */ /* 0x000fc800000006ff */
[----:B------:R0:W1:Y:S01]  /*19280*/  SYNCS.PHASECHK.TRANS64.TRYWAIT P1, [R15+URZ+0x22850], R4 ;  /* 0x022850040f0075a7 */ /* 0x000062000802017f */
[----:B------:R-:W-:Y:S05]  /*19290*/  @!P0 BRA `(.L_x_3232) ;  /* 0x0000000000048947 */ /* 0x000fea0003800000 */
[----:B------:R-:W-:Y:S01]  /*192a0*/  BPT.TRAP 0x1 ;  /* 0x000000040000795c */ /* 0x000fe20000300000 */
.L_x_3232:
[----:B------:R-:W-:-:S05]  /*192b0*/  VIADD R18, R18, 0x400 ;  /* 0x0000040012127836 */ /* 0x000fca0000000000 */
[----:B------:R-:W-:-:S04]  /*192c0*/  SHF.R.U32.HI R18, RZ, 0x4, R18 ;  /* 0x00000004ff127819 */ /* 0x000fc80000011612 */
[----:B------:R-:W-:-:S04]  /*192d0*/  LOP3.LUT R18, R18, 0x3fff, RZ, 0xc0, !PT ;  /* 0x00003fff12127812 */ /* 0x000fc800078ec0ff */
[----:B------:R-:W-:Y:S01]  /*192e0*/  LOP3.LUT R18, R18, 0x10000, RZ, 0xfc, !PT ;  /* 0x0001000012127812 */ /* 0x000fe200078efcff */
[----:B-1----:R-:W-:Y:S06]  /*192f0*/  @P1 BRA `(.L_x_3233) ;  /* 0x0000000000081947 */ /* 0x002fec0003800000 */
[----:B------:R-:W1:Y:S02]  /*19300*/  SYNCS.PHASECHK.TRANS64.TRYWAIT P1, [R15+URZ+0x22850], R4 ;  /* 0x022850040f0075a7 */ /* 0x000e64000802017f */
[----:B-1----:R-:W-:Y:S05]  /*19310*/  @!P1 BRA `(.L_x_3234) ;  /* 0x000000ec00dc9947 */ /* 0x002fea0003800000 */
.L_x_3233:
        /* <DEDUP_REMOVED lines=10> */
[----:B------:R-:W-:Y:S01]  /*193c0*/  IMAD.MOV.U32 R11, RZ, RZ, -0x3ffffff0 ;  /* 0xc0000010ff0b7424 */ /* 0x000fe200078e00ff */
[----:B------:R-:W-:Y:S01]  /*193d0*/  IADD3 R10, R4, 0x200, RZ ;  /* 0x00000200040a7810 */ /* 0x000fe20007ffe0ff */
[----:B------:R-:W-:Y:S01]  /*193e0*/  IMAD.MOV.U32 R13, RZ, RZ, 0x3f800000 ;  /* 0x3f800000ff0d7424 */ /* 0x000fe200078e00ff */
[----:B------:R-:W-:-:S07]  /*193f0*/  ISETP.NE.AND.EX P1, PT, RZ, UR5, PT, P1 ;  /* 0x00000005ff007c0c */ /* 0x000fce000bf25310 */
[----:B------:R-:W-:Y:S01]  /*19400*/  QGMMA.64x128x32.F32.E4M3.E4M3 R24, R184, gdesc[UR4], R24, gsb0 ;  /* 0x01e00004b8187df3 */ /* 0x000fe20008000818 */
[----:B------:R-:W-:Y:S02]  /*19410*/  R2UR UR6, R6 ;  /* 0x00000000060672ca */ /* 0x000fe400000e0000 */
[----:B------:R-:W-:-:S03]  /*19420*/  R2UR UR7, R7 ;  /* 0x00000000070772ca */ /* 0x000fc600000e0000 */
[----:B------:R-:W0:Y:S08]  /*19430*/  @P1 LDC.64 R6, c[0x0][0x9c8] ;  /* 0x00027200ff061b82 */ /* 0x000e300000000a00 */
[----:B------:R-:W1:Y:S01]  /*19440*/  @P1 LDC.64 R8, c[0x0][0x9d0] ;  /* 0x00027400ff081b82 */ /* 0x000e620000000a00 */
[----:B0-----:R-:W-:-:S04]  /*19450*/  @P1 IMAD R5, R225, R6, RZ ;  /* 0x00000006e1051224 */ /* 0x001fc800078e02ff */
[C---:B------:R-:W-:Y:S02]  /*19460*/  @P1 IMAD R5, R210.reuse, R7, R5 ;  /* 0x00000007d2051224 */ /* 0x040fe400078e0205 */
[----:B------:R-:W-:-:S04]  /*19470*/  @P1 IMAD.WIDE.U32 R6, R210, R6, RZ ;  /* 0x00000006d2061225 */ /* 0x000fc800078e00ff */
[----:B------:R-:W-:Y:S02]  /*19480*/  @P1 IMAD.IADD R7, R7, 0x1, R5 ;  /* 0x0000000107071824 */ /* 0x000fe400078e0205 */
[----:B-1----:R-:W-:-:S04]  /*19490*/  @P1 IMAD.WIDE.U32 R6, R192, R8, R6 ;  /* 0x00000008c0061225 */ /* 0x002fc800078e0006 */
        /* <DEDUP_REMOVED lines=18> */
[----:B------:R-:W1:Y:S01]  /*195c0*/  SHFL.BFLY PT, R7, R12, 0x2, 0x1f ;  /* 0x0c401f000c077f89 */ /* 0x000e6200000e0000 */
[----:B------:R-:W-:Y:S02]  /*195d0*/  WARPGROUP.DEPBAR.LE gsb0, 0x0 ;  /* 0x00008000000079c5 */ /* 0x000fe40000010000 */
[----:B------:R-:W-:-:S06]  /*195e0*/  WARPGROUP.ARRIVE ;  /* 0x00000000000079c5 */ /* 0x000fcc0000000000 */
[----:B------:R-:W-:Y:S01]  /*195f0*/  QGMMA.64x128x32.F32.E4M3.E4M3 R24, R172, gdesc[UR4], R24, gsb0 ;  /* 0x01e00004ac187df3 */ /* 0x000fe20008000818 */
[----:B------:R-:W-:Y:S02]  /*19600*/  R2UR UR6, R4 ;  /* 0x00000000040672ca */ /* 0x000fe400000e0000 */
[----:B------:R-:W-:Y:S02]  /*19610*/  R2UR UR7, R5 ;  /* 0x00000000050772ca */ /* 0x000fe400000e0000 */
[----:B------:R-:W3:Y:S01]  /*19620*/  SHFL.BFLY PT, R5, R0, 0x2, 0x1f ;  /* 0x0c401f0000057f89 */ /* 0x000ee200000e0000 */
[----:B-1----:R-:W-:-:S05]  /*19630*/  FADD.FTZ R7, R7, R12 ;  /* 0x0000000c07077221 */ /* 0x002fca0000010000 */
[----:B------:R-:W0:Y:S01]  /*19640*/  SHFL.BFLY PT, R4, R7, 0x1, 0x1f ;  /* 0x0c201f0007047f89 */ /* 0x000e2200000e0000 */
[----:B---3--:R-:W-:-:S05]  /*19650*/  FADD.FTZ R5, R5, R0 ;  /* 0x0000000005057221 */ /* 0x008fca0000010000 */
[----:B------:R-:W1:Y:S01]  /*19660*/  SHFL.BFLY PT, R6, R5, 0x1, 0x1f ;  /* 0x0c201f0005067f89 */ /* 0x000e6200000e0000 */
[----:B0-----:R-:W-:-:S05]  /*19670*/  FADD.FTZ R8, R7, R4 ;  /* 0x0000000407087221 */ /* 0x001fca0000010000 */
[C---:B------:R-:W-:Y:S01]  /*19680*/  FSETP.NE.FTZ.AND P1, PT, R8.reuse, RZ, PT ;  /* 0x000000ff0800720b */ /* 0x040fe20003f35000 */
[----:B------:R-:W-:Y:S01]  /*19690*/  FMUL.FTZ R10, R8, 0.00390625 ;  /* 0x3b800000080a7820 */ /* 0x000fe20000410000 */
[----:B------:R-:W-:-:S04]  /*196a0*/  IMAD.MOV.U32 R0, RZ, RZ, RZ ;  /* 0x000000ffff007224 */ /* 0x000fc800078e00ff */
[----:B------:R-:W-:Y:S01]  /*196b0*/  FSETP.NE.FTZ.AND P2, PT, R10, RZ, PT ;  /* 0x000000ff0a00720b */ /* 0x000fe20003f55000 */
[----:B-1----:R-:W-:-:S04]  /*196c0*/  FADD.FTZ R9, R5, R6 ;  /* 0x0000000605097221 */ /* 0x002fc80000010000 */
[----:B------:R-:W-:Y:S02]  /*196d0*/  FMUL.FTZ R11, R9, 0.00390625 ;  /* 0x3b800000090b7820 */ /* 0x000fe40000410000 */
[----:B------:R-:W-:Y:S03]  /*196e0*/  @P1 MUFU.RCP R0, R8 ;  /* 0x0000000800001308 */ /* 0x000fe60000001000 */
[----:B------:R-:W-:Y:S01]  /*196f0*/  FSETP.NE.FTZ.AND P3, PT, R11, RZ, PT ;  /* 0x000000ff0b00720b */ /* 0x000fe20003f75000 */
[----:B------:R-:W-:Y:S02]  /*19700*/  WARPGROUP.DEPBAR.LE gsb0, 0x0 ;  /* 0x00008000000079c5 */ /* 0x000fe40000010000 */
[----:B------:R-:W-:-:S06]  /*19710*/  WARPGROUP.ARRIVE ;  /* 0x00000000000079c5 */ /* 0x000fcc0000000000 */
[----:B------:R-:W-:Y:S01]  /*19720*/  QGMMA.64x128x32.F32.E4M3.E4M3 R24, R168, gdesc[UR4], R24, gsb0 ;  /* 0x01e00004a8187df3 */ /* 0x000fe20008000818 */
[----:B------:R-:W-:Y:S01]  /*19730*/  FSETP.NE.FTZ.AND P1, PT, R9, RZ, PT ;  /* 0x000000ff0900720b */ /* 0x000fe20003f35000 */
[----:B------:R-:W-:Y:S01]  /*19740*/  IMAD.MOV.U32 R6, RZ, RZ, RZ ;  /* 0x000000ffff067224 */ /* 0x000fe200078e00ff */
[----:B------:R-:W0:Y:S08]  /*19750*/  @P2 MUFU.LG2 R4, R10 ;  /* 0x0000000a00042308 */ /* 0x000e300000000c00 */
[----:B------:R-:W1:Y:S08]  /*19760*/  @P3 MUFU.LG2 R7, R11 ;  /* 0x0000000b00073308 */ /* 0x000e700000000c00 */
[----:B------:R-:W3:Y:S01]  /*19770*/  @P1 MUFU.RCP R6, R9 ;  /* 0x0000000900061308 */ /* 0x000ee20000001000 */
[C---:B------:R-:W-:Y:S01]  /*19780*/  @P2 FMUL.FTZ R5, R2.reuse, 0.69314718246459960938 ;  /* 0x3f31721802052820 */ /* 0x040fe20000410000 */
[----:B------:R-:W-:Y:S01]  /*19790*/  @P3 FMUL.FTZ R21, R2, 0.69314718246459960938 ;  /* 0x3f31721802153820 */ /* 0x000fe20000410000 */
[----:B0-----:R-:W-:Y:S01]  /*197a0*/  @P2 FMUL.FTZ R4, R4, 0.69314718246459960938 ;  /* 0x3f31721804042820 */ /* 0x001fe20000410000 */
[----:B------:R-:W-:-:S02]  /*197b0*/  IMAD.MOV.U32 R88, RZ, RZ, -0x800000 ;  /* 0xff800000ff587424 */ /* 0x000fc400078e00ff */
[----:B--2---:R-:W-:Y:S01]  /*197c0*/  FMUL.FTZ R91, R0, R13 ;  /* 0x0000000d005b7220 */ /* 0x004fe20000410000 */
[----:B------:R-:W-:Y:S02]  /*197d0*/  IMAD.MOV.U32 R89, RZ, RZ, -0x800000 ;  /* 0xff800000ff597424 */ /* 0x000fe400078e00ff */
[----:B-1----:R-:W-:Y:S01]  /*197e0*/  @P3 FMUL.FTZ R2, R7, 0.69314718246459960938 ;  /* 0x3f31721807023820 */ /* 0x002fe20000410000 */
[----:B------:R-:W-:-:S03]  /*197f0*/  @P2 FFMA.FTZ R88, R5, R14, R4 ;  /* 0x0000000e05582223 */ /* 0x000fc60000010004 */
[----:B------:R-:W-:Y:S01]  /*19800*/  @P3 FFMA.FTZ R89, R21, R3, R2 ;  /* 0x0000000315593223 */ /* 0x000fe20000010002 */
[----:B---3--:R-:W-:Y:S01]  /*19810*/  FMUL.FTZ R6, R6, R13 ;  /* 0x0000000d06067220 */ /* 0x008fe20000410000 */
[----:B------:R-:W-:Y:S02]  /*19820*/  WARPGROUP.DEPBAR.LE gsb0, 0x0 ;  /* 0x00008000000079c5 */ /* 0x000fe40000010000 */
[----:B------:R-:W-:Y:S05]  /*19830*/  @!P0 BRA `(.L_x_3235) ;  /* 0x0000000000048947 */ /* 0x000fea0003800000 */
[----:B------:R-:W-:Y:S01]  /*19840*/  BPT.TRAP 0x1 ;  /* 0x000000040000795c */ /* 0x000fe20000300000 */
.L_x_3235:
[----:B------:R-:W2:Y:S04]  /*19850*/  LDL R0, [R1+0x4] ;  /* 0x0000040001007983 */ /* 0x000ea80000100800 */
[----:B------:R-:W3:Y:S01]  /*19860*/  LDL.LU R2, [R1+0x2c] ;  /* 0x00002c0001027983 */ /* 0x000ee20000300800 */
[----:B------:R-:W-:Y:S01]  /*19870*/  IADD3 R189, R189, 0x1, RZ ;  /* 0x00000001bdbd7810 */ /* 0x000fe20007ffe0ff */
[-C--:B------:R-:W-:Y:S01]  /*19880*/  FMUL.FTZ R21, R29, R91.reuse ;  /* 0x0000005b1d157220 */ /* 0x080fe20000410000 */
[-C--:B------:R-:W-:Y:S01]  /*19890*/  FMUL.FTZ R20, R32, R91.reuse ;  /* 0x0000005b20147220 */ /* 0x080fe20000410000 */
[-C--:B------:R-:W-:Y:S01]  /*198a0*/  FMUL.FTZ R119, R48, R91.reuse ;  /* 0x0000005b30777220 */ /* 0x080fe20000410000 */
[----:B------:R-:W-:Y:S01]  /*198b0*/  ISETP.NE.AND P1, PT, R189, 0x2, PT ;  /* 0x00000002bd00780c */ /* 0x000fe20003f25270 */
        /* <DEDUP_REMOVED lines=59> */
[----:B------:R-:W-:-:S02]  /*19c70*/  SEL R189, R189, RZ, P1 ;  /* 0x000000ffbdbd7207 */ /* 0x000fc40000800000 */
[----:B--2---:R-:W-:Y:S01]  /*19c80*/  R2UR UR4, R0 ;  /* 0x00000000000472ca */ /* 0x004fe200000e0000 */
[----:B------:R-:W-:-:S12]  /*19c90*/  VIADD R0, R15, 0x22860 ;  /* 0x000228600f007836 */ /* 0x000fd80000000000 */
[----:B------:R-:W-:Y:S01]  /*19ca0*/  IMAD.U32 R3, RZ, RZ, UR4 ;  /* 0x00000004ff037e24 */ /* 0x000fe2000f8e00ff */
[----:B---3--:R-:W-:-:S04]  /*19cb0*/  R2UR UR4, R2 ;  /* 0x00000000020472ca */ /* 0x008fc800000e0000 */
[----:B------:R-:W-:Y:S01]  /*19cc0*/  PRMT R2, R3, 0x654, R0 ;  /* 0x0000065403027816 */ /* 0x000fe20000000000 */
[-C--:B------:R-:W-:Y:S01]  /*19cd0*/  FMUL.FTZ R0, R37, R91.reuse ;  /* 0x0000005b25007220 */ /* 0x080fe20000410000 */
[----:B------:R-:W-:Y:S01]  /*19ce0*/  SEL R3, RZ, 0x1, P1 ;  /* 0x00000001ff037807 */ /* 0x000fe20000800000 */
[----:B------:R-:W-:Y:S01]  /*19cf0*/  FMUL.FTZ R91, R81, R91 ;  /* 0x0000005b515b7220 */ /* 0x000fe20000410000 */
[----:B------:R0:W-:Y:S01]  /*19d00*/  SYNCS.ARRIVE.TRANS64.RED.A1T0 RZ, [R2+URZ], RZ ;  /* 0x000000ff02ff79a7 */ /* 0x0001e2000810043f */
[----:B------:R-:W-:Y:S01]  /*19d10*/  FMUL.FTZ R81, R47, R6 ;  /* 0x000000062f517220 */ /* 0x000fe20000410000 */
[----:B------:R-:W-:-:S03]  /*19d20*/  LOP3.LUT R194, R194, R3, RZ, 0x3c, !PT ;  /* 0x00000003c2c27212 */ /* 0x000fc600078e3cff */
[----:B------:R-:W-:-:S06]  /*19d30*/  UIADD3 UR4, UR4, 0x1, URZ ;  /* 0x0000000104047890 */ /* 0x000fcc000fffe03f */
[----:B0-----:R-:W-:-:S05]  /*19d40*/  IMAD.U32 R2, RZ, RZ, UR4 ;  /* 0x00000004ff027e24 */ /* 0x001fca000f8e00ff */
[----:B------:R0:W-:Y:S02]  /*19d50*/  STL [R1+0x2c], R2 ;  /* 0x00002c0201007387 */ /* 0x0001e40000100800 */
.L_x_3165:
        /* <DEDUP_REMOVED lines=9> */
[----:B------:R0:W-:Y:S02]  /*19df0*/  STL [R1+0x4], R2 ;  /* 0x0000040201007387 */ /* 0x0001e40000100800 */
[----:B------:R-:W-:-:S05]  /*19e00*/  IMAD.U32 R18, RZ, RZ, UR4 ;  /* 0x00000004ff127e24 */ /* 0x000fca000f8e00ff */
[----:B------:R0:W2:Y:S01]  /*19e10*/  LDS.128 R4, [R18+0x228d0] ;  /* 0x0228d00012047984 */ /* 0x0000a20000000c00 */
[----:B------:R-:W-:Y:S06]  /*19e20*/  BAR.ARV 0x4, 0x180 ;  /* 0x0106000000007b1d */ /* 0x000fec0000002000 */
[----:B------:R-:W-:Y:S05]  /*19e30*/  @P0 BRA `(.L_x_3237) ;  /* 0x0000003400780947 */ /* 0x000fea0003800000 */
[----:B------:R-:W3:Y:S01]  /*19e40*/  LDL R15, [R1+0x40] ;  /* 0x00004000010f7983 */ /* 0x000ee20000100800 */
[----:B------:R-:W-:Y:S01]  /*19e50*/  ULDC.64 UR4, c[0x4][0x38] ;  /* 0x01000e0000047ab9 */ /* 0x000fe20000000a00 */
[----:B-----5:R-:W0:Y:S01]  /*19e60*/  S2R R24, SR_TID.X ;  /* 0x0000000000187919 */ /* 0x020e220000002100 */
[----:B------:R-:W4:Y:S01]  /*19e70*/  S2R R13, SR_SWINHI ;  /* 0x00000000000d7919 */ /* 0x000f220000002f00 */
[----:B0-----:R-:W-:Y:S01]  /*19e80*/  IMAD.SHL.U32 R2, R24, 0x4, RZ ;  /* 0x0000000418027824 */ /* 0x001fe200078e00ff */
[----:B------:R-:W-:Y:S02]  /*19e90*/  MOV R62, R18 ;  /* 0x00000012003e7202 */ /* 0x000fe40000000f00 */
[----:B----4-:R-:W-:Y:S02]  /*19ea0*/  MOV R63, R13 ;  /* 0x0000000d003f7202 */ /* 0x010fe40000000f00 */
[----:B------:R-:W-:-:S04]  /*19eb0*/  LOP3.LUT R2, R2, 0xc, RZ, 0xc0, !PT ;  /* 0x0000000c02027812 */ /* 0x000fc800078ec0ff */
[----:B------:R-:W-:-:S05]  /*19ec0*/  IADD3 R2, P0, R2, UR4, RZ ;  /* 0x0000000402027c10 */ /* 0x000fca000ff1e0ff */
[----:B------:R-:W-:Y:S01]  /*19ed0*/  IMAD.X R3, RZ, RZ, UR5, P0 ;  /* 0x00000005ff037e24 */ /* 0x000fe200080e06ff */
[----:B--2---:R-:W-:-:S04]  /*19ee0*/  LOP3.LUT P0, R4, R24, 0x3, RZ, 0xc0, !PT ;  /* 0x0000000318047812 */ /* 0x004fc8000780c0ff */
        /* <DEDUP_REMOVED lines=11> */
[----:B------:R-:W-:Y:S02]  /*19fa0*/  LOP3.LUT R36, R37, 0x380, RZ, 0xc0, !PT ;  /* 0x0000038025247812 */ /* 0x000fe400078ec0ff */
        /* <DEDUP_REMOVED lines=34> */
[----:B------:R-:W-:-:S02]  /*1a1d0*/  MOV R106, R106 ;  /* 0x0000006a006a7202 */ /* 0x000fc40000000f00 */
[----:B------:R-:W-:Y:S02]  /*1a1e0*/  MOV R110, R38 ;  /* 0x00000026006e7202 */ /* 0x000fe40000000f00 */
[----:B------:R-:W-:Y:S02]  /*1a1f0*/  MOV R105, R36 ;  /* 0x0000002400697202 */ /* 0x000fe40000000f00 */
[----:B------:R-:W-:Y:S02]  /*1a200*/  MOV R104, R34 ;  /* 0x0000002200687202 */ /* 0x000fe40000000f00 */
[----:B------:R-:W-:Y:S02]  /*1a210*/  MOV R103, R26 ;  /* 0x0000001a00677202 */ /* 0x000fe40000000f00 */
[----:B------:R-:W-:Y:S02]  /*1a220*/  MOV R109, R14 ;  /* 0x0000000e006d7202 */ /* 0x000fe40000000f00 */
[----:B------:R-:W-:-:S02]  /*1a230*/  MOV R108, R10 ;  /* 0x0000000a006c7202 */ /* 0x000fc40000000f00 */
[----:B------:R-:W-:Y:S01]  /*1a240*/  MOV R107, R2 ;  /* 0x00000002006b7202 */ /* 0x000fe20000000f00 */
[----:B------:R-:W-:Y:S06]  /*1a250*/  BRA.DIV UR4, `(.L_x_3238) ;  /* 0x000000e204207947 */ /* 0x000fec000b800000 */
[----:B------:R-:W-:Y:S01]  /*1a260*/  SEL R84, R90, R117, P0 ;  /* 0x000000755a547207 */ /* 0x000fe20000000000 */
[----:B-----5:R-:W-:Y:S01]  /*1a270*/  SHFL.IDX PT, R100, R100, R9, 0x1c1f ;  /* 0x001c1f0964647589 */ /* 0x020fe200000e0000 */
        /* <DEDUP_REMOVED lines=48> */
[----:B------:R-:W3:Y:S01]  /*1a580*/  SHFL.IDX PT, R49, R49, R10, 0x1c1f ;  /* 0x001c1f0a31317589 */ /* 0x000ee200000e0000 */
[----:B------:R-:W-:Y:S02]  /*1a590*/  SEL R37, R28, R71, P0 ;  /* 0x000000471c257207 */ /* 0x000fe40000000000 */
[----:B------:R-:W-:Y:S01]  /*1a5a0*/  SEL R119, R116, R119, P0 ;  /* 0x0000007774777207 */ /* 0x000fe20000000000 */
[----:B------:R-:W-:Y:S01]  /*1a5b0*/  SHFL.IDX PT, R41, R41, R10, 0x1c1f ;  /* 0x001c1f0a29297589 */ /* 0x000fe200000e0000 */
[----:B------:R-:W-:-:S02]  /*1a5c0*/  SEL R111, R98, R111, P0 ;  /* 0x0000006f626f7207 */ /* 0x000fc40000000000 */
[----:B------:R-:W-:Y:S01]  /*1a5d0*/  SEL R113, R113, R94, P0 ;  /* 0x0000005e71717207 */ /* 0x000fe20000000000 */
[----:B------:R-:W4:Y:S01]  /*1a5e0*/  SHFL.IDX PT, R98, R13, R9, 0x1c1f ;  /* 0x001c1f090d627589 */ /* 0x000f2200000e0000 */
        /* <DEDUP_REMOVED lines=32> */
[----:B------:R4:W-:Y:S01]  /*1a7f0*/  SHFL.IDX PT, R65, R52, R9, 0x1c1f ;  /* 0x001c1f0934417589 */ /* 0x0009e200000e0000 */
[----:B------:R-:W-:-:S02]  /*1a800*/  SEL R25, R72, R25, P0 ;  /* 0x0000001948197207 */ /* 0x000fc40000000000 */
[----:B0-----:R-:W-:Y:S01]  /*1a810*/  SEL R79, R80, R51, P0 ;  /* 0x00000033504f7207 */ /* 0x001fe20000000000 */
[----:B------:R-:W-:Y:S01]  /*1a820*/  SHFL.IDX PT, R91, R28, R9, 0x1c1f ;  /* 0x001c1f091c5b7589 */ /* 0x000fe200000e0000 */
[----:B------:R-:W-:Y:S02]  /*1a830*/  SEL R80, R51, R80, P0 ;  /* 0x0000005033507207 */ /* 0x000fe40000000000 */
[----:B--2---:R-:W-:Y:S01]  /*1a840*/  SEL R81, R0, R47, P0 ;  /* 0x0000002f00517207 */ /* 0x004fe20000000000 */
[----:B------:R-:W-:Y:S01]  /*1a850*/  SHFL.IDX PT, R97, R26, R9, 0x1c1f ;  /* 0x001c1f091a617589 */ /* 0x000fe200000e0000 */
[----:B---3--:R-:W-:Y:S02]  /*1a860*/  SEL R102, R100, R49, P0 ;  /* 0x0000003164667207 */ /* 0x008fe40000000000 */
[----:B----4-:R-:W-:Y:S01]  /*1a870*/  SEL R52, R54, R127, P0 ;  /* 0x0000007f36347207 */ /* 0x010fe20000000000 */
[----:B------:R-:W-:Y:S01]  /*1a880*/  SHFL.IDX PT, R95, R24, R9, 0x1c1f ;  /* 0x001c1f09185f7589 */ /* 0x000fe200000e0000 */
[----:B------:R-:W-:-:S02]  /*1a890*/  SEL R99, R98, R21, P0 ;  /* 0x0000001562637207 */ /* 0x000fc40000000000 */
[----:B------:R-:W-:Y:S01]  /*1a8a0*/  SEL R77, R78, R41, P0 ;  /* 0x000000294e4d7207 */ /* 0x000fe20000000000 */
[----:B------:R-:W0:Y:S01]  /*1a8b0*/  SHFL.IDX PT, R101, R101, R10, 0x1c1f ;  /* 0x001c1f0a65657589 */ /* 0x000e2200000e0000 */
[----:B-1----:R-:W-:Y:S02]  /*1a8c0*/  SEL R2, R3, R4, P0 ;  /* 0x0000000403027207 */ /* 0x002fe40000000000 */
[----:B------:R-:W-:Y:S01]  /*1a8d0*/  SEL R0, R47, R0, P0 ;  /* 0x000000002f007207 */ /* 0x000fe20000000000 */
[----:B------:R1:W-:Y:S01]  /*1a8e0*/  SHFL.IDX PT, R68, R53, R10, 0x1c1f ;  /* 0x001c1f0a35447589 */ /* 0x0003e200000e0000 */
[----:B------:R-:W-:Y:S02]  /*1a8f0*/  SEL R51, R82, R87, P0 ;  /* 0x0000005752337207 */ /* 0x000fe40000000000 */
[----:B------:R-:W-:Y:S01]  /*1a900*/  SEL R56, R58, R61, P0 ;  /* 0x0000003d3a387207 */ /* 0x000fe20000000000 */
[----:B------:R-:W-:Y:S01]  /*1a910*/  SHFL.IDX PT, R40, R40, R9, 0x1c1f ;  /* 0x001c1f0928287589 */ /* 0x000fe200000e0000 */
[----:B------:R-:W-:-:S02]  /*1a920*/  SEL R100, R49, R100, P0 ;  /* 0x0000006431647207 */ /* 0x000fc40000000000 */
[----:B------:R-:W-:Y:S01]  /*1a930*/  SEL R98, R21, R98, P0 ;  /* 0x0000006215627207 */ /* 0x000fe20000000000 */
[----:B------:R-:W-:Y:S01]  /*1a940*/  SHFL.IDX PT, R20, R20, R9, 0x1c1f ;  /* 0x001c1f0914147589 */ /* 0x000fe200000e0000 */
[----:B------:R-:W-:Y:S02]  /*1a950*/  SEL R78, R41, R78, P0 ;  /* 0x0000004e294e7207 */ /* 0x000fe40000000000 */
[----:B-1----:R-:W-:Y:S01]  /*1a960*/  SEL R53, R127, R54, P0 ;  /* 0x000000367f357207 */ /* 0x002fe20000000000 */
[----:B------:R-:W-:Y:S01]  /*1a970*/  SHFL.IDX PT, R44, R44, R9, 0x1c1f ;  /* 0x001c1f092c2c7589 */ /* 0x000fe200000e0000 */
[----:B------:R-:W-:Y:S02]  /*1a980*/  SEL R54, R60, R129, P0 ;  /* 0x000000813c367207 */ /* 0x000fe40000000000 */
[----:B------:R-:W-:Y:S01]  /*1a990*/  SEL R3, R4, R3, P0 ;  /* 0x0000000304037207 */ /* 0x000fe20000000000 */
[----:B------:R-:W-:Y:S01]  /*1a9a0*/  SHFL.IDX PT, R46, R46, R9, 0x1c1f ;  /* 0x001c1f092e2e7589 */ /* 0x000fe200000e0000 */
[----:B------:R-:W-:-:S03]  /*1a9b0*/  SEL R82, R87, R82, P0 ;  /* 0x0000005257527207 */ /* 0x000fc60000000000 */
[----:B------:R-:W-:Y:S01]  /*1a9c0*/  SHFL.IDX PT, R50, R50, R9, 0x1c1f ;  /* 0x001c1f0932327589 */ /* 0x000fe200000e0000 */
[----:B0-----:R-:W-:Y:S02]  /*1a9d0*/  SEL R47, R48, R101, P0 ;  /* 0x00000065302f7207 */ /* 0x001fe40000000000 */
[----:B------:R-:W-:Y:S01]  /*1a9e0*/  SEL R48, R101, R48, P0 ;  /* 0x0000003065307207 */ /* 0x000fe20000000000 */
[----:B------:R-:W-:Y:S01]  /*1a9f0*/  SHFL.IDX PT, R86, R86, R9, 0x1c1f ;  /* 0x001c1f0956567589 */ /* 0x000fe200000e0000 */
[----:B------:R-:W-:-:S03]  /*1aa00*/  MOV R101, RZ ;  /* 0x000000ff00657202 */ /* 0x000fc60000000f00 */
[----:B------:R-:W0:Y:S04]  /*1aa10*/  SHFL.IDX PT, R67, R67, R10, 0x1c1f ;  /* 0x001c1f0a43437589 */ /* 0x000e2800000e0000 */
[----:B------:R-:W1:Y:S04]  /*1aa20*/  SHFL.IDX PT, R119, R119, R10, 0x1c1f ;  /* 0x001c1f0a77777589 */ /* 0x000e6800000e0000 */
[----:B------:R-:W2:Y:S04]  /*1aa30*/  SHFL.IDX PT, R121, R121, R10, 0x1c1f ;  /* 0x001c1f0a79797589 */ /* 0x000ea800000e0000 */
[----:B------:R-:W3:Y:S04]  /*1aa40*/  SHFL.IDX PT, R111, R111, R10, 0x1c1f ;  /* 0x001c1f0a6f6f7589 */ /* 0x000ee800000e0000 */
[----:B------:R-:W4:Y:S04]  /*1aa50*/  SHFL.IDX PT, R113, R113, R10, 0x1c1f ;  /* 0x001c1f0a71717589 */ /* 0x000f2800000e0000 */
[----:B------:R-:W4:Y:S04]  /*1aa60*/  SHFL.IDX PT, R115, R115, R10, 0x1c1f ;  /* 0x001c1f0a73737589 */ /* 0x000f2800000e0000 */
[----:B------:R-:W4:Y:S01]  /*1aa70*/  SHFL.IDX PT, R117, R117, R10, 0x1c1f ;  /* 0x001c1f0a75757589 */ /* 0x000f2200000e0000 */
        /* <DEDUP_REMOVED lines=15> */
[----:B------:R-:W-:Y:S02]  /*1ab70*/  SEL R49, R50, R115, P0 ;  /* 0x0000007332317207 */ /* 0x000fe40000000000 */
[----:B--2---:R-:W-:Y:S01]  /*1ab80*/  SEL R57, R61, R58, P0 ;  /* 0x0000003a3d397207 */ /* 0x004fe20000000000 */
[----:B------:R-:W2:Y:S01]  /*1ab90*/  SHFL.IDX PT, R34, R39, R10, 0x1c1f ;  /* 0x001c1f0a27227589 */ /* 0x000ea200000e0000 */
[----:B------:R-:W-:-:S02]  /*1aba0*/  SEL R61, R68, R65, P0 ;  /* 0x00000041443d7207 */ /* 0x000fc40000000000 */
[----:B------:R-:W-:Y:S01]  /*1abb0*/  SEL R83, R84, R117, P0 ;  /* 0x0000007554537207 */ /* 0x000fe20000000000 */
[----:B------:R-:W2:Y:S01]  /*1abc0*/  SHFL.IDX PT, R28, R33, R10, 0x1c1f ;  /* 0x001c1f0a211c7589 */ /* 0x000ea200000e0000 */
        /* <DEDUP_REMOVED lines=18> */
[----:B------:R-:W-:Y:S02]  /*1acf0*/  SEL R76, R91, R28, P0 ;  /* 0x0000001c5b4c7207 */ /* 0x000fe40000000000 */
        /* <DEDUP_REMOVED lines=16> */
.L_x_3537:
[----:B------:R-:W-:Y:S05]  /*1ae00*/  WARPSYNC.ALL ;  /* 0x0000000000007948 */ /* 0x000fea0003800000 */
[----:B------:R-:W-:Y:S01]  /*1ae10*/  BAR.SYNC.DEFER_BLOCKING 0x1, 0x100 ;  /* 0x0044000000007b1d */ /* 0x000fe20000010000 */
[----:B0-2---:R-:W-:Y:S02]  /*1ae20*/  SEL R64, R66, R14, P0 ;  /* 0x0000000e42407207 */ /* 0x005fe40000000000 */
[----:B---3--:R-:W-:Y:S02]  /*1ae30*/  SEL R65, R8, R27, P0 ;  /* 0x0000001b08417207 */ /* 0x008fe40000000000 */
[----:B------:R-:W-:Y:S01]  /*1ae40*/  SEL R67, R27, R8, P0 ;  /* 0x000000081b437207 */ /* 0x000fe20000000000 */
[----:B------:R-:W-:Y:S01]  /*1ae50*/  ULDC.64 UR4, c[0x0][0xc00] ;  /* 0x0003000000047ab9 */ /* 0x000fe20000000a00 */
[----:B------:R-:W-:Y:S01]  /*1ae60*/  SEL R66, R14, R66, P0 ;  /* 0x000000420e427207 */ /* 0x000fe20000000000 */
[----:B------:R-:W-:Y:S01]  /*1ae70*/  ULDC.64 UR6, c[0x0][0xc08] ;  /* 0x0003020000067ab9 */ /* 0x000fe20000000a00 */
[----:B------:R-:W-:-:S02]  /*1ae80*/  F2FP.BF16.F32.PACK_AB R8, R99, R102 ;  /* 0x000000666308723e */ /* 0x000fc400000010ff */
[----:B------:R-:W-:Y:S02]  /*1ae90*/  F2FP.BF16.F32.PACK_AB R9, R87, R52 ;  /* 0x000000345709723e */ /* 0x000fe400000010ff */
[----:B------:R-:W-:Y:S02]  /*1aea0*/  F2FP.BF16.F32.PACK_AB R10, R98, R100 ;  /* 0x00000064620a723e */ /* 0x000fe400000010ff */
[----:B------:R-:W-:Y:S02]  /*1aeb0*/  F2FP.BF16.F32.PACK_AB R11, R90, R53 ;  /* 0x000000355a0b723e */ /* 0x000fe400000010ff */
[----:B------:R-:W-:Y:S02]  /*1aec0*/  F2FP.BF16.F32.PACK_AB R12, R77, R79 ;  /* 0x0000004f4d0c723e */ /* 0x000fe400000010ff */
[----:B------:R-:W-:Y:S02]  /*1aed0*/  F2FP.BF16.F32.PACK_AB R13, R54, R56 ;  /* 0x00000038360d723e */ /* 0x000fe400000010ff */
[----:B------:R-:W-:-:S02]  /*1aee0*/  F2FP.BF16.F32.PACK_AB R14, R78, R80 ;  /* 0x000000504e0e723e */ /* 0x000fc400000010ff */
[----:B------:R-:W-:Y:S01]  /*1aef0*/  F2FP.BF16.F32.PACK_AB R15, R55, R57 ;  /* 0x00000039370f723e */ /* 0x000fe200000010ff */
[----:B------:R0:W-:Y:S01]  /*1af00*/  STSM.16.M88.4 [R110], R8 ;  /* 0x000000086e007844 */ /* 0x0001e20000000200 */
        /* <DEDUP_REMOVED lines=18> */
[----:B------:R-:W-:Y:S02]  /*1b030*/  F2FP.BF16.F32.PACK_AB R38, R46, R48 ;  /* 0x000000302e26723e */ /* 0x000fe400000010ff */
[----:B------:R-:W-:Y:S02]  /*1b040*/  F2FP.BF16.F32.PACK_AB R39, R91, R93 ;  /* 0x0000005d5b27723e */ /* 0x000fe400000010ff */
[----:B0-----:R-:W-:-:S02]  /*1b050*/  F2FP.BF16.F32.PACK_AB R8, R49, R51 ;  /* 0x000000333108723e */ /* 0x001fc400000010ff */
[----:B------:R-:W-:Y:S01]  /*1b060*/  F2FP.BF16.F32.PACK_AB R9, R94, R96 ;  /* 0x000000605e09723e */ /* 0x000fe200000010ff */
[----:B------:R0:W-:Y:S01]  /*1b070*/  STSM.16.M88.4 [R104], R36 ;  /* 0x0000002468007844 */ /* 0x0001e20000000200 */
[----:B------:R-:W-:Y:S02]  /*1b080*/  F2FP.BF16.F32.PACK_AB R10, R50, R82 ;  /* 0x00000052320a723e */ /* 0x000fe400000010ff */
[----:B------:R-:W-:Y:S02]  /*1b090*/  F2FP.BF16.F32.PACK_AB R11, R95, R97 ;  /* 0x000000615f0b723e */ /* 0x000fe400000010ff */
[----:B-1----:R-:W-:Y:S02]  /*1b0a0*/  F2FP.BF16.F32.PACK_AB R12, R83, R85 ;  /* 0x00000055530c723e */ /* 0x002fe400000010ff */
[----:B------:R-:W-:Y:S01]  /*1b0b0*/  F2FP.BF16.F32.PACK_AB R14, R84, R86 ;  /* 0x00000056540e723e */ /* 0x000fe200000010ff */
[----:B------:R-:W-:Y:S01]  /*1b0c0*/  STSM.16.M88.4 [R105], R8 ;  /* 0x0000000869007844 */ /* 0x000fe20000000200 */
[----:B------:R-:W-:-:S02]  /*1b0d0*/  F2FP.BF16.F32.PACK_AB R13, R65, R64 ;  /* 0x00000040410d723e */ /* 0x000fc400000010ff */
[----:B------:R-:W-:Y:S02]  /*1b0e0*/  F2FP.BF16.F32.PACK_AB R15, R67, R66 ;  /* 0x00000042430f723e */ /* 0x000fe400000010ff */
[----:B------:R-:W-:Y:S02]  /*1b0f0*/  ISETP.NE.U32.AND P0, PT, RZ, UR4, PT ;  /* 0x00000004ff007c0c */ /* 0x000fe4000bf05070 */
[----:B--2---:R-:W-:Y:S01]  /*1b100*/  IADD3 R24, P1, R219, UR4, RZ ;  /* 0x00000004db187c10 */ /* 0x004fe2000ff3e0ff */
[----:B------:R1:W-:Y:S01]  /*1b110*/  STSM.16.M88.4 [R106], R12 ;  /* 0x0000000c6a007844 */ /* 0x0003e20000000200 */
[----:B------:R-:W-:Y:S01]  /*1b120*/  BAR.SYNC.DEFER_BLOCKING 0x1, 0x100 ;  /* 0x0044000000007b1d */ /* 0x000fe20000010000 */
[----:B------:R-:W-:Y:S02]  /*1b130*/  ISETP.NE.AND.EX P0, PT, RZ, UR5, PT, P0 ;  /* 0x00000005ff007c0c */ /* 0x000fe4000bf05300 */
[----:B------:R-:W-:Y:S02]  /*1b140*/  IADD3.X R25, R220, UR5, RZ, P1, !PT ;  /* 0x00000005dc197c10 */ /* 0x000fe40008ffe4ff */
[----:B------:R-:W-:-:S03]  /*1b150*/  ISETP.NE.U32.AND P3, PT, RZ, UR6, PT ;  /* 0x00000006ff007c0c */ /* 0x000fc6000bf65070 */
[----:B0-----:R-:W0:Y:S06]  /*1b160*/  LDC R104, c[0x0][0xbe8] ;  /* 0x0002fa00ff687b82 */ /* 0x001e2c0000000800 */
[----:B------:R-:W5:Y:S01]  /*1b170*/  @P0 LDG.E R101, desc[UR60][R24.64] ;  /* 0x0000003c18650981 */ /* 0x000f62000c1e1900 */
        /* <DEDUP_REMOVED lines=18> */
.L_x_3239:
[----:B------:R-:W4:Y:S01]  /*1b2a0*/  LDL R30, [R1+0x3c] ;  /* 0x00003c00011e7983 */ /* 0x000f220000100800 */
[----:B-1----:R-:W1:Y:S01]  /*1b2b0*/  LDC.64 R14, c[0x0][R14+0x210] ;  /* 0x000084000e0e7b82 */ /* 0x002e620000000a00 */
[----:B------:R-:W-:Y:S01]  /*1b2c0*/  ISETP.NE.U32.AND P0, PT, RZ, UR4, PT ;  /* 0x00000004ff007c0c */ /* 0x000fe2000bf05070 */
[-C--:B--2---:R-:W-:Y:S01]  /*1b2d0*/  IMAD R29, R11, R192.reuse, RZ ;  /* 0x000000c00b1d7224 */ /* 0x084fe200078e02ff */
[----:B------:R-:W2:Y:S01]  /*1b2e0*/  S2R R28, SR_TID.X ;  /* 0x00000000001c7919 */ /* 0x000ea20000002100 */
[----:B------:R-:W-:Y:S01]  /*1b2f0*/  IMAD.WIDE.U32 R10, R10, R192, RZ ;  /* 0x000000c00a0a7225 */ /* 0x000fe200078e00ff */
[----:B------:R-:W-:Y:S02]  /*1b300*/  ISETP.NE.AND.EX P0, PT, RZ, UR5, PT, P0 ;  /* 0x00000005ff007c0c */ /* 0x000fe4000bf05300 */
[----:B------:R-:W-:Y:S01]  /*1b310*/  SEL R27, R226, RZ, P2 ;  /* 0x000000ffe21b7207 */ /* 0x000fe20001000000 */
[----:B------:R-:W2:Y:S01]  /*1b320*/  @P1 LDC R26, c[0x0][0xbec] ;  /* 0x0002fb00ff1a1b82 */ /* 0x000ea20000000800 */
[----:B------:R-:W-:Y:S01]  /*1b330*/  SEL R105, R210, RZ, !P0 ;  /* 0x000000ffd2697207 */ /* 0x000fe20004000000 */
[----:B------:R-:W-:Y:S01]  /*1b340*/  IMAD.IADD R33, R208, 0x1, R197 ;  /* 0x00000001d0217824 */ /* 0x000fe200078e02c5 */
[----:B------:R-:W-:Y:S01]  /*1b350*/  SEL R225, R225, RZ, !P0 ;  /* 0x000000ffe1e17207 */ /* 0x000fe20004000000 */
[----:B------:R-:W-:Y:S01]  /*1b360*/  IMAD.IADD R11, R11, 0x1, R29 ;  /* 0x000000010b0b7824 */ /* 0x000fe200078e021d */
[----:B-----5:R-:W-:Y:S01]  /*1b370*/  SHF.R.S32.HI R106, RZ, 0x1f, R101 ;  /* 0x0000001fff6a7819 */ /* 0x020fe20000011465 */
[----:B---3--:R-:W-:-:S02]  /*1b380*/  IMAD R9, R9, R105, RZ ;  /* 0x0000006909097224 */ /* 0x008fc400078e02ff */
[----:B------:R-:W3:Y:S01]  /*1b390*/  @P1 LDC R31, c[0x0][0xbf0] ;  /* 0x0002fc00ff1f1b82 */ /* 0x000ee20000000800 */
[----:B0-----:R-:W-:Y:S02]  /*1b3a0*/  IMAD R29, R13, R27, RZ ;  /* 0x0000001b0d1d7224 */ /* 0x001fe400078e02ff */
[C---:B------:R-:W-:Y:S02]  /*1b3b0*/  IMAD R225, R8.reuse, R225, R9 ;  /* 0x000000e108e17224 */ /* 0x040fe400078e0209 */
[----:B------:R-:W-:-:S03]  /*1b3c0*/  IMAD.WIDE.U32 R8, R8, R105, RZ ;  /* 0x0000006908087225 */ /* 0x000fc600078e00ff */
[----:B------:R-:W0:Y:S01]  /*1b3d0*/  LDC.64 R24, c[0x0][0xba8] ;  /* 0x0002ea00ff187b82 */ /* 0x000e220000000a00 */
[----:B------:R-:W-:Y:S01]  /*1b3e0*/  IMAD.IADD R225, R9, 0x1, R225 ;  /* 0x0000000109e17824 */ /* 0x000fe200078e02e1 */
[----:B------:R-:W-:Y:S01]  /*1b3f0*/  IADD3 R10, P0, P3, R8, R10, R101 ;  /* 0x0000000a080a7210 */ /* 0x000fe20007b1e065 */
[----:B------:R-:W-:Y:S02]  /*1b400*/  IMAD.MOV.U32 R9, RZ, RZ, R33 ;  /* 0x000000ffff097224 */ /* 0x000fe400078e0021 */
[----:B------:R-:W-:Y:S01]  /*1b410*/  IMAD.WIDE.U32 R12, R12, R27, RZ ;  /* 0x0000001b0c0c7225 */ /* 0x000fe200078e00ff */
[----:B------:R-:W-:-:S03]  /*1b420*/  IADD3.X R11, R225, R11, R106, P0, P3 ;  /* 0x0000000be10b7210 */ /* 0x000fc600007e646a */
[----:B--2---:R-:W-:-:S04]  /*1b430*/  @P1 IMAD.HI.U32 R8, R33, R26, RZ ;  /* 0x0000001a21081227 */ /* 0x004fc800078e00ff */
[----:B------:R-:W-:Y:S02]  /*1b440*/  IMAD.IADD R29, R13, 0x1, R29 ;  /* 0x000000010d1d7824 */ /* 0x000fe400078e021d */
[----:B------:R-:W-:Y:S01]  /*1b450*/  VIADD R32, R28, 0xffffff80 ;  /* 0xffffff801c207836 */ /* 0x000fe20000000000 */
[----:B---3--:R-:W-:Y:S01]  /*1b460*/  @P1 SHF.R.U32.HI R9, RZ, R31, R8 ;  /* 0x0000001fff091219 */ /* 0x008fe20000011608 */
[----:B------:R-:W-:-:S03]  /*1b470*/  IMAD R103, R103, R104, RZ ;  /* 0x0000006867677224 */ /* 0x000fc600078e02ff */
[----:B------:R-:W-:Y:S01]  /*1b480*/  IADD3 R12, P0, P3, R9, R10, R12 ;  /* 0x0000000a090c7210 */ /* 0x000fe20007b1e00c */
[--C-:B------:R-:W-:Y:S01]  /*1b490*/  IMAD.MOV R27, RZ, RZ, -R9.reuse ;  /* 0x000000ffff1b7224 */ /* 0x100fe200078e0a09 */
[----:B------:R-:W-:Y:S01]  /*1b4a0*/  SHF.R.S32.HI R8, RZ, 0x1f, R9 ;  /* 0x0000001fff087819 */ /* 0x000fe20000011409 */
[----:B0-----:R-:W0:Y:S02]  /*1b4b0*/  @!P2 LDC R24, c[0x0][0xb50] ;  /* 0x0002d400ff18ab82 */ /* 0x001e240000000800 */
[----:B------:R-:W-:Y:S01]  /*1b4c0*/  IMAD R9, R104, R27, R33 ;  /* 0x0000001b68097224 */ /* 0x000fe200078e0221 */
[----:B------:R-:W-:Y:S02]  /*1b4d0*/  IADD3.X R13, R8, R11, R29, P0, P3 ;  /* 0x0000000b080d7210 */ /* 0x000fe400007e641d */
[----:B------:R-:W-:Y:S01]  /*1b4e0*/  SHF.R.S32.HI R28, RZ, 0x1f, R32 ;  /* 0x0000001fff1c7819 */ /* 0x000fe20000011420 */
[-C--:B-1----:R-:W-:Y:S01]  /*1b4f0*/  IMAD R8, R15, R9.reuse, RZ ;  /* 0x000000090f087224 */ /* 0x082fe200078e02ff */
[----:B------:R-:W-:Y:S01]  /*1b500*/  SHF.R.S32.HI R11, RZ, 0x1f, R9 ;  /* 0x0000001fff0b7819 */ /* 0x000fe20000011409 */
[----:B------:R-:W-:Y:S01]  /*1b510*/  IMAD.WIDE.U32 R12, R14, R9, R12 ;  /* 0x000000090e0c7225 */ /* 0x000fe200078e000c */
[----:B------:R-:W1:Y:S01]  /*1b520*/  @!P2 LDC R25, c[0x0][0xb54] ;  /* 0x0002d500ff19ab82 */ /* 0x000e620000000800 */
[----:B------:R-:W-:-:S02]  /*1b530*/  LEA.HI R28, R28, R32, RZ, 0x7 ;  /* 0x000000201c1c7211 */ /* 0x000fc400078f38ff */
[----:B------:R-:W-:Y:S02]  /*1b540*/  IMAD R11, R14, R11, R8 ;  /* 0x0000000b0e0b7224 */ /* 0x000fe400078e0208 */
[----:B------:R-:W-:Y:S02]  /*1b550*/  LOP3.LUT R28, R28, 0xffffff80, RZ, 0xc0, !PT ;  /* 0xffffff801c1c7812 */ /* 0x000fe400078ec0ff */
[----:B------:R-:W-:-:S03]  /*1b560*/  IMAD.IADD R8, R13, 0x1, R11 ;  /* 0x000000010d087824 */ /* 0x000fc600078e020b */
[----:B------:R-:W-:Y:S01]  /*1b570*/  IMAD.IADD R28, R32, 0x1, -R28 ;  /* 0x00000001201c7824 */ /* 0x000fe200078e0a1c */
[----:B0-----:R-:W-:-:S05]  /*1b580*/  LEA R24, P0, R12, R24, 0x2 ;  /* 0x000000180c187211 */ /* 0x001fca00078010ff */
[----:B------:R-:W-:Y:S01]  /*1b590*/  SHFL.IDX PT, R10, R24, 0x1, 0x1c1f ;  /* 0x003c1f00180a7f89 */ /* 0x000fe200000e0000 */
[----:B-1----:R-:W-:-:S03]  /*1b5a0*/  LEA.HI.X R25, R12, R25, R8, 0x2, P0 ;  /* 0x000000190c197211 */ /* 0x002fc600000f1408 */
[----:B------:R-:W-:Y:S01]  /*1b5b0*/  SHFL.IDX PT, R8, R24, RZ, 0x1c1f ;  /* 0x001c1fff18087589 */ /* 0x000fe200000e0000 */
[----:B------:R-:W-:-:S03]  /*1b5c0*/  LOP3.LUT P0, RZ, R28, 0x3, RZ, 0xc0, !PT ;  /* 0x000000031cff7812 */ /* 0x000fc6000780c0ff */
[----:B------:R-:W0:Y:S04]  /*1b5d0*/  SHFL.IDX PT, R9, R25, RZ, 0x1c1f ;  /* 0x001c1fff19097589 */ /* 0x000e2800000e0000 */
[----:B------:R-:W1:Y:S01]  /*1b5e0*/  SHFL.IDX PT, R11, R25, 0x1, 0x1c1f ;  /* 0x003c1f00190b7f89 */ /* 0x000e6200000e0000 */
[----:B----4-:R-:W-:-:S04]  /*1b5f0*/  IADD3 R26, R30, R197, RZ ;  /* 0x000000c51e1a7210 */ /* 0x010fc80007ffe0ff */
[C---:B------:R-:W-:Y:S01]  /*1b600*/  ISETP.GE.OR P3, PT, R26.reuse, R103, P0 ;  /* 0x000000671a00720c */ /* 0x040fe20000766670 */
[----:B------:R-:W-:-:S05]  /*1b610*/  VIADD R30, R26, 0x8 ;  /* 0x000000081a1e7836 */ /* 0x000fca0000000000 */
[----:B------:R-:W-:-:S07]  /*1b620*/  ISETP.GE.OR P0, PT, R30, R103, P0 ;  /* 0x000000671e00720c */ /* 0x000fce0000706670 */
[----:B0-----:R0:W-:Y:S06]  /*1b630*/  @!P3 ST.E desc[UR60][R8.64], R88 ;  /* 0x000000580800b985 */ /* 0x0011ec000c10193c */
[----:B-1----:R0:W-:Y:S01]  /*1b640*/  @!P0 ST.E desc[UR60][R10.64], R89 ;  /* 0x000000590a008985 */ /* 0x0021e2000c10193c */
[----:B------:R-:W-:Y:S05]  /*1b650*/  @P2 BRA `(.L_x_3240) ;  /* 0x0000000800d02947 */ /* 0x000fea0003800000 */
[----:B------:R-:W1:Y:S01]  /*1b660*/  S2R R28, SR_TID.X ;  /* 0x00000000001c7919 */ /* 0x000e620000002100 */
[----:B0-----:R-:W0:Y:S01]  /*1b670*/  @P1 LDC R11, c[0x0][0xbec] ;  /* 0x0002fb00ff0b1b82 */ /* 0x001e220000000800 */
[----:B------:R-:W-:-:S07]  /*1b680*/  ULDC.64 UR4, c[0x0][0xaa0] ;  /* 0x0002a80000047ab9 */ /* 0x000fce0000000a00 */
[----:B------:R-:W2:Y:S01]  /*1b690*/  @P1 LDC R13, c[0x0][0xbf0] ;  /* 0x0002fc00ff0d1b82 */ /* 0x000ea20000000800 */
[----:B-1----:R-:W-:-:S05]  /*1b6a0*/  VIADD R28, R28, 0xffffff80 ;  /* 0xffffff801c1c7836 */ /* 0x002fca0000000000 */
[----:B------:R-:W-:-:S04]  /*1b6b0*/  SHF.R.S32.HI R107, RZ, 0x1f, R28 ;  /* 0x0000001fff6b7819 */ /* 0x000fc8000001141c */
[----:B------:R-:W-:-:S04]  /*1b6c0*/  LEA.HI R107, R107, R28, RZ, 0x3 ;  /* 0x0000001c6b6b7211 */ /* 0x000fc800078f18ff */
[----:B------:R-:W-:-:S05]  /*1b6d0*/  SHF.R.S32.HI R107, RZ, 0x3, R107 ;  /* 0x00000003ff6b7819 */ /* 0x000fca000001146b */
[----:B------:R-:W-:-:S04]  /*1b6e0*/  IMAD R3, R107, 0x40, R203 ;  /* 0x000000406b037824 */ /* 0x000fc800078e02cb */
        /* <DEDUP_REMOVED lines=10> */
[--C-:B------:R-:W-:Y:S01]  /*1b790*/  IMAD.X R29, RZ, RZ, R63.reuse, P5 ;  /* 0x000000ffff1d7224 */ /* 0x100fe200028e063f */
[C---:B------:R-:W-:Y:S02]  /*1b7a0*/  IADD3 R3, P0, R62.reuse, 0x7000, RZ ;  /* 0x000070003e037810 */ /* 0x040fe40007f1e0ff */
[----:B------:R-:W-:Y:S01]  /*1b7b0*/  IADD3 R37, P2, R62, 0x3000, RZ ;  /* 0x000030003e257810 */ /* 0x000fe20007f5e0ff */
[----:B------:R-:W-:Y:S01]  /*1b7c0*/  IMAD R106, R106, UR4, RZ ;  /* 0x000000046a6a7c24 */ /* 0x000fe2000f8e02ff */
[C---:B------:R-:W-:Y:S01]  /*1b7d0*/  IADD3 R41, P3, R62.reuse, 0x4000, RZ ;  /* 0x000040003e297810 */ /* 0x040fe20007f7e0ff */
[----:B------:R-:W-:Y:S01]  /*1b7e0*/  IMAD.X R53, RZ, RZ, R63, P0 ;  /* 0x000000ffff357224 */ /* 0x000fe200000e063f */
[C---:B------:R-:W-:Y:S01]  /*1b7f0*/  IADD3 R45, P4, R62.reuse, 0x5000, RZ ;  /* 0x000050003e2d7810 */ /* 0x040fe20007f9e0ff */
[----:B------:R-:W5:Y:S01]  /*1b800*/  LD.E.128 R28, desc[UR60][R28.64] ;  /* 0x0000003c1c1c7980 */ /* 0x000f62000c101d00 */
[----:B------:R-:W-:-:S02]  /*1b810*/  IADD3 R49, P5, R62, 0x6000, RZ ;  /* 0x000060003e317810 */ /* 0x000fc40007fbe0ff */
[----:B------:R-:W-:Y:S01]  /*1b820*/  LOP3.LUT R9, R62, 0x380, RZ, 0xc0, !PT ;  /* 0x000003803e097812 */ /* 0x000fe200078ec0ff */
[----:B------:R-:W5:Y:S01]  /*1b830*/  LD.E.128 R32, desc[UR60][R32.64] ;  /* 0x0000003c20207980 */ /* 0x000f62000c101d00 */
[----:B------:R-:W-:Y:S02]  /*1b840*/  LOP3.LUT R0, R3, 0x380, RZ, 0xc0, !PT ;  /* 0x0000038003007812 */ /* 0x000fe400078ec0ff */
[----:B------:R-:W-:Y:S02]  /*1b850*/  LOP3.LUT R36, R37, 0x380, RZ, 0xc0, !PT ;  /* 0x0000038025247812 */ /* 0x000fe400078ec0ff */
[----:B------:R-:W-:Y:S02]  /*1b860*/  LOP3.LUT R40, R41, 0x380, RZ, 0xc0, !PT ;  /* 0x0000038029287812 */ /* 0x000fe400078ec0ff */
[----:B------:R-:W-:Y:S02]  /*1b870*/  LOP3.LUT R44, R45, 0x380, RZ, 0xc0, !PT ;  /* 0x000003802d2c7812 */ /* 0x000fe400078ec0ff */
[----:B------:R-:W-:-:S02]  /*1b880*/  LOP3.LUT R48, R49, 0x380, RZ, 0xc0, !PT ;  /* 0x0000038031307812 */ /* 0x000fc400078ec0ff */
[----:B------:R-:W-:Y:S02]  /*1b890*/  SHF.R.U64 R9, R9, 0x3, RZ ;  /* 0x0000000309097819 */ /* 0x000fe400000012ff */
[----:B------:R-:W-:Y:S02]  /*1b8a0*/  SHF.R.U64 R0, R0, 0x3, RZ ;  /* 0x0000000300007819 */ /* 0x000fe400000012ff */
[----:B------:R-:W-:Y:S02]  /*1b8b0*/  SHF.R.U64 R36, R36, 0x3, RZ ;  /* 0x0000000324247819 */ /* 0x000fe400000012ff */
[----:B------:R-:W-:Y:S02]  /*1b8c0*/  SHF.R.U64 R40, R40, 0x3, RZ ;  /* 0x0000000328287819 */ /* 0x000fe400000012ff */
[----:B------:R-:W-:Y:S02]  /*1b8d0*/  SHF.R.U64 R44, R44, 0x3, RZ ;  /* 0x000000032c2c7819 */ /* 0x000fe400000012ff */
[----:B------:R-:W-:-:S02]  /*1b8e0*/  SHF.R.U64 R48, R48, 0x3, RZ ;  /* 0x0000000330307819 */ /* 0x000fc400000012ff */
[----:B------:R-:W-:Y:S01]  /*1b8f0*/  LOP3.LUT R62, R9, R62, RZ, 0x3c, !PT ;  /* 0x0000003e093e7212 */ /* 0x000fe200078e3cff */
[C---:B------:R-:W-:Y:S01]  /*1b900*/  IMAD R9, R101.reuse, UR5, R106 ;  /* 0x0000000565097c24 */ /* 0x040fe2000f8e026a */
[----:B------:R-:W-:Y:S01]  /*1b910*/  LOP3.LUT R52, R0, R3, RZ, 0x3c, !PT ;  /* 0x0000000300347212 */ /* 0x000fe200078e3cff */
        /* <DEDUP_REMOVED lines=8> */
[--C-:B------:R-:W-:Y:S01]  /*1b9a0*/  IMAD.X R45, RZ, RZ, R63.reuse, P4 ;  /* 0x000000ffff2d7224 */ /* 0x100fe200020e063f */
[----:B------:R1:W5:Y:S01]  /*1b9b0*/  LD.E.128 R24, desc[UR60][R62.64] ;  /* 0x0000003c3e187980 */ /* 0x000362000c101d00 */
[----:B------:R-:W-:-:S02]  /*1b9c0*/  IMAD.X R49, RZ, RZ, R63, P5 ;  /* 0x000000ffff317224 */ /* 0x000fc400028e063f */
[----:B------:R-:W-:Y:S01]  /*1b9d0*/  IMAD.IADD R3, R3, 0x1, R9 ;  /* 0x0000000103037824 */ /* 0x000fe200078e0209 */
[----:B------:R-:W5:Y:S01]  /*1b9e0*/  LD.E.128 R36, desc[UR60][R36.64] ;  /* 0x0000003c24247980 */ /* 0x000f62000c101d00 */
[----:B------:R-:W-:Y:S02]  /*1b9f0*/  IMAD R0, R212, 0x20, R107 ;  /* 0x00000020d4007824 */ /* 0x000fe400078e026b */
[----:B------:R-:W-:Y:S01]  /*1ba00*/  IMAD.WIDE.U32 R2, R192, UR4, R2 ;  /* 0x00000004c0027c25 */ /* 0x000fe2000f8e0002 */
[----:B------:R-:W5:Y:S01]  /*1ba10*/  LD.E.128 R40, desc[UR60][R40.64] ;  /* 0x0000003c28287980 */ /* 0x000f62000c101d00 */
[----:B------:R-:W-:-:S03]  /*1ba20*/  SHF.R.S32.HI R4, RZ, 0x1f, R105 ;  /* 0x0000001fff047819 */ /* 0x000fc60000011469 */
[----:B------:R-:W5:Y:S01]  /*1ba30*/  LD.E.128 R44, desc[UR60][R44.64] ;  /* 0x0000003c2c2c7980 */ /* 0x000f62000c101d00 */
[----:B------:R-:W-:-:S03]  /*1ba40*/  IADD3 R8, R197, R0, RZ ;  /* 0x00000000c5087210 */ /* 0x000fc60007ffe0ff */
[----:B------:R-:W5:Y:S04]  /*1ba50*/  LD.E.128 R48, desc[UR60][R48.64] ;  /* 0x0000003c30307980 */ /* 0x000f68000c101d00 */
[----:B------:R-:W5:Y:S01]  /*1ba60*/  LD.E.128 R52, desc[UR60][R52.64] ;  /* 0x0000003c34347980 */ /* 0x000f62000c101d00 */
[----:B------:R-:W-:Y:S01]  /*1ba70*/  @!PT LDS RZ, [RZ] ;  /* 0x00000000fffff984 */ /* 0x000fe20000000800 */
[----:B------:R-:W-:Y:S01]  /*1ba80*/  @!PT LDS RZ, [RZ] ;  /* 0x00000000fffff984 */ /* 0x000fe20000000800 */
[----:B------:R-:W-:Y:S01]  /*1ba90*/  @!PT LDS RZ, [RZ] ;  /* 0x00000000fffff984 */ /* 0x000fe20000000800 */
[----:B------:R-:W-:Y:S01]  /*1baa0*/  @!PT LDS RZ, [RZ] ;  /* 0x00000000fffff984 */ /* 0x000fe20000000800 */
[----:B------:R3:W-:Y:S06]  /*1bab0*/  MEMBAR.ALL.CTA ;  /* 0x0000000000007992 */ /* 0x0007ec0000008000 */
[----:B---3--:R-:W3:Y:S01]  /*1bac0*/  FENCE.VIEW.ASYNC.S ;  /* 0x00000000000073c6 */ /* 0x008ee20000000000 */
[----:B------:R-:W-:Y:S01]  /*1bad0*/  IMAD R3, R192, UR5, R3 ;  /* 0x00000005c0037c24 */ /* 0x000fe2000f8e0203 */
[----:B------:R-:W-:Y:S01]  /*1bae0*/  ULDC.64 UR4, c[0x0][0xaf0] ;  /* 0x0002bc0000047ab9 */ /* 0x000fe20000000a00 */
[----:B0-----:R-:W-:-:S04]  /*1baf0*/  @P1 IMAD.HI.U32 R0, R8, R11, RZ ;  /* 0x0000000b08001227 */ /* 0x001fc800078e00ff */
[----:B------:R-:W-:Y:S02]  /*1bb00*/  IMAD R4, R4, UR4, RZ ;  /* 0x0000000404047c24 */ /* 0x000fe4000f8e02ff */
[----:B------:R-:W-:Y:S01]  /*1bb10*/  IMAD.MOV.U32 R9, RZ, RZ, R8 ;  /* 0x000000ffff097224 */ /* 0x000fe200078e0008 */
[----:B--2---:R-:W-:Y:S01]  /*1bb20*/  @P1 SHF.R.U32.HI R9, RZ, R13, R0 ;  /* 0x0000000dff091219 */ /* 0x004fe20000011600 */
[C---:B------:R-:W-:Y:S02]  /*1bb30*/  IMAD R11, R105.reuse, UR5, R4 ;  /* 0x00000005690b7c24 */ /* 0x040fe4000f8e0204 */
[----:B------:R-:W-:Y:S01]  /*1bb40*/  IMAD.WIDE.U32 R2, R105, UR4, R2 ;  /* 0x0000000469027c25 */ /* 0x000fe2000f8e0002 */
[----:B------:R-:W-:Y:S01]  /*1bb50*/  SHF.R.S32.HI R4, RZ, 0x1f, R9 ;  /* 0x0000001fff047819 */ /* 0x000fe20000011409 */
[----:B------:R-:W-:Y:S02]  /*1bb60*/  ULDC.64 UR4, c[0x0][0xae0] ;  /* 0x0002b80000047ab9 */ /* 0x000fe40000000a00 */
[----:B------:R-:W-:-:S02]  /*1bb70*/  IMAD.IADD R3, R3, 0x1, R11 ;  /* 0x0000000103037824 */ /* 0x000fc400078e020b */
[----:B------:R-:W-:Y:S02]  /*1bb80*/  VIADD R0, R18, 0x22820 ;  /* 0x0002282012007836 */ /* 0x000fe40000000000 */
[----:B------:R-:W-:Y:S02]  /*1bb90*/  IMAD.MOV R11, RZ, RZ, -R9 ;  /* 0x000000ffff0b7224 */ /* 0x000fe400078e0a09 */
[----:B------:R-:W-:Y:S01]  /*1bba0*/  IMAD R4, R4, UR4, RZ ;  /* 0x0000000404047c24 */ /* 0x000fe2000f8e02ff */
[----:B------:R-:W-:Y:S01]  /*1bbb0*/  PRMT R0, RZ, 0x654, R0 ;  /* 0x00000654ff007816 */ /* 0x000fe20000000000 */
[----:B------:R-:W-:Y:S02]  /*1bbc0*/  IMAD R11, R104, R11, R8 ;  /* 0x0000000b680b7224 */ /* 0x000fe400078e0208 */
[C---:B------:R-:W-:Y:S01]  /*1bbd0*/  IMAD R13, R9.reuse, UR5, R4 ;  /* 0x00000005090d7c24 */ /* 0x040fe2000f8e0204 */
[----:B---3--:R0:W-:Y:S01]  /*1bbe0*/  SYNCS.ARRIVE.TRANS64.RED.A1T0 RZ, [R0+URZ], RZ ;  /* 0x000000ff00ff79a7 */ /* 0x0081e2000810043f */
[----:B------:R-:W-:Y:S01]  /*1bbf0*/  IMAD.WIDE.U32 R2, R9, UR4, R2 ;  /* 0x0000000409027c25 */ /* 0x000fe2000f8e0002 */
[----:B------:R-:W-:Y:S01]  /*1bc00*/  ULDC.64 UR4, c[0x0][0xad8] ;  /* 0x0002b60000047ab9 */ /* 0x000fe20000000a00 */
[----:B0-----:R-:W-:-:S02]  /*1bc10*/  SHF.R.S32.HI R0, RZ, 0x1f, R11 ;  /* 0x0000001fff007819 */ /* 0x001fc4000001140b */
        /* <DEDUP_REMOVED lines=9> */
[----:B-1----:R-:W-:Y:S06]  /*1bcb0*/  BRA.DIV UR4, `(.L_x_3241) ;  /* 0x000000e204f47947 */ /* 0x002fec000b800000 */
[----:B------:R0:W1:Y:S04]  /*1bcc0*/  SHFL.IDX PT, R0, R3, RZ, 0x181f ;  /* 0x00181fff03007589 */ /* 0x00006800000e0000 */
[----:B------:R0:W2:Y:S02]  /*1bcd0*/  SHFL.IDX PT, R14, R2, RZ, 0x181f ;  /* 0x00181fff020e7589 */ /* 0x0000a400000e0000 */
.L_x_3540:
[----:B------:R-:W-:Y:S01]  /*1bce0*/  IMAD.IADD R10, R107, 0x1, R197 ;  /* 0x000000016b0a7824 */ /* 0x000fe200078e02c5 */
        /* <DEDUP_REMOVED lines=14> */
.L_x_3243:
[----:B------:R-:W-:Y:S05]  /*1bdd0*/  BSYNC B1 ;  /* 0x0000000000017941 */ /* 0x000fea0003800000 */
.L_x_3242:
[----:B------:R-:W-:-:S03]  /*1bde0*/  UMOV UR4, 0xffffffff ;  /* 0xffffffff00047882 */ /* 0x000fc60000000000 */
[----:B------:R-:W-:Y:S05]  /*1bdf0*/  BRA.DIV UR4, `(.L_x_3244) ;  /* 0x000000e204d87947 */ /* 0x000fea000b800000 */
[----:B-1----:R1:W4:Y:S04]  /*1be00*/  SHFL.IDX PT, R0, R3, 0x1, 0x181f ;  /* 0x00381f0003007f89 */ /* 0x00232800000e0000 */
[----:B--23--:R1:W2:Y:S02]  /*1be10*/  SHFL.IDX PT, R14, R2, 0x1, 0x181f ;  /* 0x00381f00020e7f89 */ /* 0x00c2a400000e0000 */
.L_x_3544:
        /* <DEDUP_REMOVED lines=13> */
[----:B-----5:R3:W-:Y:S04]  /*1bef0*/  @!P2 ST.E.128 desc[UR60][R8.64], R28 ;  /* 0x0000001c0800a985 */ /* 0x0207e8000c101d3c */
[----:B------:R3:W-:Y:S02]  /*1bf00*/  @!P3 ST.E.128 desc[UR60][R14.64], R44 ;  /* 0x0000002c0e00b985 */ /* 0x0007e4000c101d3c */
.L_x_3246:
[----:B------:R-:W-:Y:S05]  /*1bf10*/  BSYNC B1 ;  /* 0x0000000000017941 */ /* 0x000fea0003800000 */
.L_x_3245:
[----:B------:R-:W-:-:S03]  /*1bf20*/  UMOV UR4, 0xffffffff ;  /* 0xffffffff00047882 */ /* 0x000fc60000000000 */
[----:B------:R-:W-:Y:S05]  /*1bf30*/  BRA.DIV UR4, `(.L_x_3247) ;  /* 0x000000e204d07947 */ /* 0x000fea000b800000 */
[----:B----4-:R4:W0:Y:S04]  /*1bf40*/  SHFL.IDX PT, R0, R3, 0x2, 0x181f ;  /* 0x00581f0003007f89 */ /* 0x01082800000e0000 */
[----:B--23--:R4:W2:Y:S02]  /*1bf50*/  SHFL.IDX PT, R14, R2, 0x2, 0x181f ;  /* 0x00581f00020e7f89 */ /* 0x00c8a400000e0000 */
.L_x_3548:
        /* <DEDUP_REMOVED lines=13> */
[----:B-----5:R3:W-:Y:S04]  /*1c030*/  @!P2 ST.E.128 desc[UR60][R8.64], R32 ;  /* 0x000000200800a985 */ /* 0x0207e8000c101d3c */
[----:B------:R3:W-:Y:S02]  /*1c040*/  @!P3 ST.E.128 desc[UR60][R14.64], R48 ;  /* 0x000000300e00b985 */ /* 0x0007e4000c101d3c */
.L_x_3249:
[----:B------:R-:W-:Y:S05]  /*1c050*/  BSYNC B1 ;  /* 0x0000000000017941 */ /* 0x000fea0003800000 */
.L_x_3248:
[----:B------:R-:W-:-:S03]  /*1c060*/  UMOV UR4, 0xffffffff ;  /* 0xffffffff00047882 */ /* 0x000fc60000000000 */
[----:B------:R-:W-:Y:S05]  /*1c070*/  BRA.DIV UR4, `(.L_x_3250) ;  /* 0x000000e204c87947 */ /* 0x000fea000b800000 */
[----:B0-----:R0:W0:Y:S04]  /*1c080*/  SHFL.IDX PT, R0, R3, 0x3, 0x181f ;  /* 0x00781f0003007f89 */ /* 0x00102800000e0000 */
[----:B--23--:R2:W3:Y:S02]  /*1c090*/  SHFL.IDX PT, R14, R2, 0x3, 0x181f ;  /* 0x00781f00020e7f89 */ /* 0x00c4e400000e0000 */
.L_x_3552:
[----:B-12-4-:R-:W-:-:S05]  /*1c0a0*/  VIADD R2, R10, 0x60 ;  /* 0x000000600a027836 */ /* 0x016fca0000000000 */
[----:B------:R-:W-:-:S13]  /*1c0b0*/  ISETP.GE.AND P0, PT, R2, R103, PT ;  /* 0x000000670200720c */ /* 0x000fda0003f06270 */
[----:B------:R-:W-:Y:S05]  /*1c0c0*/  @P0 BRA `(.L_x_3251) ;  /* 0x0000001c00f40947 */ /* 0x000fea0003800000 */
[----:B------:R-:W-:Y:S01]  /*1c0d0*/  ULDC UR4, c[0x0][0xac8] ;  /* 0x0002b20000047ab9 */ /* 0x000fe20000000800 */
[----:B------:R-:W-:Y:S02]  /*1c0e0*/  SHF.R.S32.HI R4, RZ, 0x1f, R203 ;  /* 0x0000001fff047819 */ /* 0x000fe400000114cb */
[----:B------:R-:W-:-:S13]  /*1c0f0*/  ISETP.GE.AND P1, PT, R203, UR4, PT ;  /* 0x00000004cb007c0c */ /* 0x000fda000bf26270 */
[----:B---3--:R-:W-:-:S04]  /*1c100*/  @!P1 LEA R2, P0, R203, R14, 0x1 ;  /* 0x0000000ecb029211 */ /* 0x008fc800078008ff */
[----:B0-----:R-:W-:Y:S02]  /*1c110*/  @!P1 LEA.HI.X R3, R203, R0, R4, 0x1, P0 ;  /* 0x00000000cb039211 */ /* 0x001fe400000f0c04 */
[----:B------:R-:W-:-:S03]  /*1c120*/  ISETP.GE.AND P0, PT, R211, UR4, PT ;  /* 0x00000004d3007c0c */ /* 0x000fc6000bf06270 */
[----:B-----5:R1:W-:Y:S10]  /*1c130*/  @!P1 ST.E.128 desc[UR60][R2.64], R36 ;  /* 0x0000002402009985 */ /* 0x0203f4000c101d3c */
[----:B------:R-:W-:Y:S05]  /*1c140*/  @P0 BRA `(.L_x_3251) ;  /* 0x0000001c00d40947 */ /* 0x000fea0003800000 */
[----:B------:R-:W-:Y:S02]  /*1c150*/  SHF.R.S32.HI R4, RZ, 0x1f, R211 ;  /* 0x0000001fff047819 */ /* 0x000fe400000114d3 */
[----:B------:R-:W-:-:S04]  /*1c160*/  LEA R14, P0, R211, R14, 0x1 ;  /* 0x0000000ed30e7211 */ /* 0x000fc800078008ff */
[----:B------:R-:W-:-:S05]  /*1c170*/  LEA.HI.X R15, R211, R0, R4, 0x1, P0 ;  /* 0x00000000d30f7211 */ /* 0x000fca00000f0c04 */
[----:B------:R2:W-:Y:S01]  /*1c180*/  ST.E.128 desc[UR60][R14.64], R52 ;  /* 0x000000340e007985 */ /* 0x0005e2000c101d3c */
[----:B------:R-:W-:Y:S05]  /*1c190*/  BRA `(.L_x_3251) ;  /* 0x0000001c00c07947 */ /* 0x000fea0003800000 */
.L_x_3240:
[----:B------:R-:W1:Y:S01]  /*1c1a0*/  @P1 LDC R12, c[0x0][0xbec] ;  /* 0x0002fb00ff0c1b82 */ /* 0x000e620000000800 */
[----:B------:R-:W-:Y:S01]  /*1c1b0*/  ULDC.64 UR4, c[0x0][0xb08] ;  /* 0x0002c20000047ab9 */ /* 0x000fe20000000a00 */
[----:B0-----:R-:W-:Y:S01]  /*1c1c0*/  SHF.R.S32.HI R10, RZ, 0x1f, R105 ;  /* 0x0000001fff0a7819 */ /* 0x001fe20000011469 */
[----:B------:R-:W-:Y:S01]  /*1c1d0*/  IMAD R106, R106, UR4, RZ ;  /* 0x000000046a6a7c24 */ /* 0x000fe2000f8e02ff */
[----:B------:R-:W-:Y:S01]  /*1c1e0*/  ULDC.64 UR6, c[0x0][0xb30] ;  /* 0x0002cc0000067ab9 */ /* 0x000fe20000000a00 */
[----:B------:R-:W-:-:S03]  /*1c1f0*/  IMAD.WIDE.U32 R8, R101, UR4, RZ ;  /* 0x0000000465087c25 */ /* 0x000fc6000f8e00ff */
[----:B------:R-:W0:Y:S01]  /*1c200*/  @P1 LDC R15, c[0x0][0xbf0] ;  /* 0x0002fc00ff0f1b82 */ /* 0x000e220000000800 */
        /* <DEDUP_REMOVED lines=11> */
[----:B-1----:R-:W-:Y:S01]  /*1c2c0*/  @P1 IMAD.HI.U32 R12, R33, R12, RZ ;  /* 0x0000000c210c1227 */ /* 0x002fe200078e00ff */
[----:B------:R-:W-:-:S03]  /*1c2d0*/  SHF.R.S32.HI R37, RZ, 0x1f, R38 ;  /* 0x0000001fff257819 */ /* 0x000fc60000011426 */
[C---:B------:R-:W-:Y:S01]  /*1c2e0*/  IMAD R13, R105.reuse, UR5, R10 ;  /* 0x00000005690d7c24 */ /* 0x040fe2000f8e020a */
[----:B0-----:R-:W-:Y:S01]  /*1c2f0*/  @P1 SHF.R.U32.HI R11, RZ, R15, R12 ;  /* 0x0000000fff0b1219 */ /* 0x001fe2000001160c */
[----:B------:R-:W-:Y:S01]  /*1c300*/  IMAD.WIDE.U32 R8, R105, UR4, R8 ;  /* 0x0000000469087c25 */ /* 0x000fe2000f8e0008 */
[----:B------:R-:W-:Y:S02]  /*1c310*/  ULDC.64 UR4, c[0x0][0xb48] ;  /* 0x0002d20000047ab9 */ /* 0x000fe40000000a00 */
[--C-:B------:R-:W-:Y:S01]  /*1c320*/  SHF.R.S32.HI R10, RZ, 0x1f, R11.reuse ;  /* 0x0000001fff0a7819 */ /* 0x100fe2000001140b */
[----:B------:R-:W-:Y:S01]  /*1c330*/  VIADD R36, R200, 0x18 ;  /* 0x00000018c8247836 */ /* 0x000fe20000000000 */
[----:B------:R-:W-:Y:S01]  /*1c340*/  IADD3 R9, R9, R13, RZ ;  /* 0x0000000d09097210 */ /* 0x000fe20007ffe0ff */
[----:B------:R-:W-:Y:S02]  /*1c350*/  IMAD.MOV R13, RZ, RZ, -R11 ;  /* 0x000000ffff0d7224 */ /* 0x000fe400078e0a0b */
[----:B------:R-:W-:-:S02]  /*1c360*/  IMAD R10, R10, UR6, RZ ;  /* 0x000000060a0a7c24 */ /* 0x000fc4000f8e02ff */
[----:B------:R-:W-:-:S04]  /*1c370*/  IMAD.WIDE.U32 R8, R226, UR4, R8 ;  /* 0x00000004e2087c25 */ /* 0x000fc8000f8e0008 */
[----:B------:R-:W-:Y:S01]  /*1c380*/  IMAD R13, R104, R13, R33 ;  /* 0x0000000d680d7224 */ /* 0x000fe200078e0221 */
[----:B------:R-:W-:Y:S01]  /*1c390*/  SHF.R.S32.HI R33, RZ, 0x1f, R36 ;  /* 0x0000001fff217819 */ /* 0x000fe20000011424 */
        /* <DEDUP_REMOVED lines=13> */
[----:B------:R-:W-:Y:S01]  /*1c470*/  LEA R28, P0, R8, UR4, 0x2 ;  /* 0x00000004081c7c11 */ /* 0x000fe2000f8010ff */
[C---:B------:R-:W-:Y:S01]  /*1c480*/  VIADD R34, R200.reuse, 0x20 ;  /* 0x00000020c8227836 */ /* 0x040fe20000000000 */
[----:B------:R-:W-:Y:S01]  /*1c490*/  UMOV UR4, 0xffffffff ;  /* 0xffffffff00047882 */ /* 0x000fe20000000000 */
[----:B------:R-:W-:Y:S01]  /*1c4a0*/  VIADD R35, R200, 0x28 ;  /* 0x00000028c8237836 */ /* 0x000fe20000000000 */
[----:B------:R0:W-:Y:S01]  /*1c4b0*/  SYNCS.ARRIVE.TRANS64.RED.A1T0 RZ, [R11+URZ], RZ ;  /* 0x000000ff0bff79a7 */ /* 0x0001e2000810043f */
[----:B------:R-:W-:Y:S02]  /*1c4c0*/  LEA.HI.X R29, R8, UR5, R29, 0x2, P0 ;  /* 0x00000005081d7c11 */ /* 0x000fe400080f141d */
[----:B------:R-:W-:Y:S02]  /*1c4d0*/  SHF.R.S32.HI R31, RZ, 0x1f, R34 ;  /* 0x0000001fff1f7819 */ /* 0x000fe40000011422 */
[----:B------:R-:W-:Y:S01]  /*1c4e0*/  SHF.R.S32.HI R32, RZ, 0x1f, R35 ;  /* 0x0000001fff207819 */ /* 0x000fe20000011423 */
[----:B------:R-:W-:Y:S06]  /*1c4f0*/  BRA.DIV UR4, `(.L_x_3252) ;  /* 0x000000de04f07947 */ /* 0x000fec000b800000 */
[----:B------:R1:W2:Y:S04]  /*1c500*/  SHFL.IDX PT, R24, R29, RZ, 0x1c1f ;  /* 0x001c1fff1d187589 */ /* 0x0002a800000e0000 */
[----:B------:R1:W3:Y:S02]  /*1c510*/  SHFL.IDX PT, R25, R28, RZ, 0x1c1f ;  /* 0x001c1fff1c197589 */ /* 0x0002e400000e0000 */
.L_x_3555:
[----:B------:R-:W-:Y:S01]  /*1c520*/  ISETP.GE.AND P0, PT, R26, R103, PT ;  /* 0x000000671a00720c */ /* 0x000fe20003f06270 */
[----:B------:R-:W-:-:S12]  /*1c530*/  BSSY B1, `(.L_x_3253) ;  /* 0x0000078000017945 */ /* 0x000fd80003800000 */
[----:B------:R-:W-:Y:S05]  /*1c540*/  @P0 BRA `(.L_x_3254) ;  /* 0x0000000400d80947 */ /* 0x000fea0003800000 */
[----:B------:R-:W-:Y:S01]  /*1c550*/  ULDC UR4, c[0x0][0xac8] ;  /* 0x0002b20000047ab9 */ /* 0x000fe20000000800 */
[C---:B------:R-:W-:Y:S01]  /*1c560*/  VIADD R63, R200.reuse, 0x30 ;  /* 0x00000030c83f7836 */ /* 0x040fe20000000000 */
[C---:B------:R-:W-:Y:S01]  /*1c570*/  ISETP.GE.AND P0, PT, R200.reuse, UR4, PT ;  /* 0x00000004c8007c0c */ /* 0x040fe2000bf06270 */
[C---:B------:R-:W-:Y:S01]  /*1c580*/  VIADD R14, R200.reuse, 0x38 ;  /* 0x00000038c80e7836 */ /* 0x040fe20000000000 */
[----:B------:R-:W-:Y:S01]  /*1c590*/  ISETP.GE.AND P3, PT, R39, UR4, PT ;  /* 0x0000000427007c0c */ /* 0x000fe2000bf66270 */
[----:B------:R-:W-:Y:S01]  /*1c5a0*/  VIADD R101, R200, 0x48 ;  /* 0x00000048c8657836 */ /* 0x000fe20000000000 */
[----:B------:R-:W-:Y:S01]  /*1c5b0*/  ISETP.GE.AND P2, PT, R38, UR4, PT ;  /* 0x0000000426007c0c */ /* 0x000fe2000bf46270 */
[----:B------:R-:W-:Y:S01]  /*1c5c0*/  VIADD R27, R200, 0x40 ;  /* 0x00000040c81b7836 */ /* 0x000fe20000000000 */
[----:B------:R-:W-:Y:S01]  /*1c5d0*/  ISETP.GE.AND P1, PT, R36, UR4, PT ;  /* 0x0000000424007c0c */ /* 0x000fe2000bf26270 */
[C---:B------:R-:W-:Y:S02]  /*1c5e0*/  VIADD R89, R200.reuse, 0x30 ;  /* 0x00000030c8597836 */ /* 0x040fe40000000000 */
[----:B------:R-:W-:-:S02]  /*1c5f0*/  VIADD R15, R200, 0x38 ;  /* 0x00000038c80f7836 */ /* 0x000fc40000000000 */
[C---:B------:R-:W-:Y:S01]  /*1c600*/  VIADD R88, R200.reuse, 0x50 ;  /* 0x00000050c8587836 */ /* 0x040fe20000000000 */
[----:B------:R-:W-:Y:S01]  /*1c610*/  SHF.R.S32.HI R89, RZ, 0x1f, R89 ;  /* 0x0000001fff597819 */ /* 0x000fe20000011459 */
[----:B---3--:R-:W-:Y:S01]  /*1c620*/  @!P0 IMAD.MOV.U32 R10, RZ, RZ, R25 ;  /* 0x000000ffff0a8224 */ /* 0x008fe200078e0019 */
[----:B------:R-:W-:Y:S01]  /*1c630*/  @!P0 MOV R13, R99 ;  /* 0x00000063000d8202 */ /* 0x000fe20000000f00 */
[----:B0-2---:R-:W-:Y:S01]  /*1c640*/  @!P0 IMAD.MOV.U32 R11, RZ, RZ, R24 ;  /* 0x000000ffff0b8224 */ /* 0x005fe200078e0018 */
[C---:B------:R-:W-:Y:S01]  /*1c650*/  @!P3 LEA R8, P4, R39.reuse, R25, 0x2 ;  /* 0x000000192708b211 */ /* 0x040fe200078810ff */
[----:B------:R-:W-:Y:S01]  /*1c660*/  @!P0 IMAD.MOV.U32 R12, RZ, RZ, R102 ;  /* 0x000000ffff0c8224 */ /* 0x000fe200078e0066 */
[----:B------:R-:W-:Y:S01]  /*1c670*/  SHF.R.S32.HI R15, RZ, 0x1f, R15 ;  /* 0x0000001fff0f7819 */ /* 0x000fe2000001140f */
[----:B------:R-:W-:Y:S01]  /*1c680*/  @!P0 IMAD.WIDE R10, R200, 0x4, R10 ;  /* 0x00000004c80a8825 */ /* 0x000fe200078e020a */
[----:B------:R-:W-:-:S03]  /*1c690*/  @!P3 LEA.HI.X R9, R39, R24, R62, 0x2, P4 ;  /* 0x000000182709b211 */ /* 0x000fc600020f143e */
[----:B------:R-:W-:Y:S01]  /*1c6a0*/  VIADD R104, R200, 0x48 ;  /* 0x00000048c8687836 */ /* 0x000fe20000000000 */
[----:B------:R0:W-:Y:S01]  /*1c6b0*/  @!P0 ST.E.64 desc[UR60][R10.64], R12 ;  /* 0x0000000c0a008985 */ /* 0x0001e2000c101b3c */
[----:B------:R-:W-:-:S03]  /*1c6c0*/  ISETP.GE.AND P0, PT, R34, UR4, PT ;  /* 0x0000000422007c0c */ /* 0x000fc6000bf06270 */
[----:B------:R-:W-:Y:S01]  /*1c6d0*/  SHF.R.S32.HI R104, RZ, 0x1f, R104 ;  /* 0x0000001fff687819 */ /* 0x000fe20000011468 */
[----:B0-----:R-:W-:Y:S01]  /*1c6e0*/  @!P3 IMAD.MOV.U32 R10, RZ, RZ, R100 ;  /* 0x000000ffff0ab224 */ /* 0x001fe200078e0064 */
[----:B------:R-:W-:Y:S01]  /*1c6f0*/  @!P2 LEA R12, P4, R38, R25, 0x2 ;  /* 0x00000019260ca211 */ /* 0x000fe200078810ff */
[----:B------:R-:W-:-:S03]  /*1c700*/  @!P3 IMAD.MOV.U32 R11, RZ, RZ, R98 ;  /* 0x000000ffff0bb224 */ /* 0x000fc600078e0062 */
[-C--:B------:R-:W-:Y:S02]  /*1c710*/  @!P2 LEA.HI.X R13, R38, R24.reuse, R37, 0x2, P4 ;  /* 0x00000018260da211 */ /* 0x080fe400020f1425 */
[----:B------:R0:W-:Y:S01]  /*1c720*/  @!P3 ST.E.64 desc[UR60][R8.64], R10 ;  /* 0x0000000a0800b985 */ /* 0x0001e2000c101b3c */
[----:B------:R-:W-:Y:S02]  /*1c730*/  ISETP.GE.AND P3, PT, R35, UR4, PT ;  /* 0x0000000423007c0c */ /* 0x000fe4000bf66270 */
[C---:B0-----:R-:W-:Y:S01]  /*1c740*/  @!P1 LEA R8, P5, R36.reuse, R25, 0x2 ;  /* 0x0000001924089211 */ /* 0x041fe200078a10ff */
        /* <DEDUP_REMOVED lines=9> */
[CC--:B0-----:R-:W-:Y:S01]  /*1c7e0*/  @!P0 LEA R10, P4, R34.reuse, R25.reuse, 0x2 ;  /* 0x00000019220a8211 */ /* 0x0c1fe200078810ff */
[----:B------:R-:W-:Y:S02]  /*1c7f0*/  @!P0 IMAD.MOV.U32 R12, RZ, RZ, R2 ;  /* 0x000000ffff0c8224 */ /* 0x000fe400078e0002 */
[----:B------:R-:W-:Y:S01]  /*1c800*/  @!P0 IMAD.MOV.U32 R13, RZ, RZ, R81 ;  /* 0x000000ffff0d8224 */ /* 0x000fe200078e0051 */
[C---:B--2---:R-:W-:Y:S01]  /*1c810*/  @!P3 LEA R8, P5, R35.reuse, R25, 0x2 ;  /* 0x000000192308b211 */ /* 0x044fe200078a10ff */
[----:B------:R-:W-:Y:S01]  /*1c820*/  @!P3 IMAD.MOV.U32 R2, RZ, RZ, R3 ;  /* 0x000000ffff02b224 */ /* 0x000fe200078e0003 */
[-C--:B------:R-:W-:Y:S02]  /*1c830*/  @!P0 LEA.HI.X R11, R34, R24.reuse, R31, 0x2, P4 ;  /* 0x00000018220b8211 */ /* 0x080fe400020f141f */
[----:B------:R-:W-:-:S02]  /*1c840*/  @!P3 LEA.HI.X R9, R35, R24, R32, 0x2, P5 ;  /* 0x000000182309b211 */ /* 0x000fc400028f1420 */
[----:B------:R-:W-:Y:S01]  /*1c850*/  @!P3 MOV R3, R0 ;  /* 0x000000000003b202 */ /* 0x000fe20000000f00 */
[----:B------:R0:W-:Y:S01]  /*1c860*/  @!P0 ST.E.64 desc[UR60][R10.64], R12 ;  /* 0x0000000c0a008985 */ /* 0x0001e2000c101b3c */
[----:B------:R-:W-:Y:S02]  /*1c870*/  ISETP.GE.AND P0, PT, R27, UR4, PT ;  /* 0x000000041b007c0c */ /* 0x000fe4000bf06270 */
[----:B------:R-:W-:Y:S01]  /*1c880*/  SHF.R.S32.HI R0, RZ, 0x1f, R227 ;  /* 0x0000001fff007819 */ /* 0x000fe200000114e3 */
[----:B------:R2:W-:Y:S01]  /*1c890*/  @!P3 ST.E.64 desc[UR60][R8.64], R2 ;  /* 0x000000020800b985 */ /* 0x0005e2000c101b3c */
[----:B------:R-:W-:Y:S02]  /*1c8a0*/  ISETP.GE.AND P3, PT, R101, UR4, PT ;  /* 0x0000000465007c0c */ /* 0x000fe4000bf66270 */
[CC--:B0-----:R-:W-:Y:S02]  /*1c8b0*/  @!P2 LEA R10, P5, R63.reuse, R25.reuse, 0x2 ;  /* 0x000000193f0aa211 */ /* 0x0c1fe400078a10ff */
[----:B--2---:R-:W-:Y:S01]  /*1c8c0*/  @!P1 LEA R2, P4, R14, R25, 0x2 ;  /* 0x000000190e029211 */ /* 0x004fe200078810ff */
[----:B------:R-:W-:Y:S01]  /*1c8d0*/  @!P2 IMAD.MOV.U32 R8, RZ, RZ, R21 ;  /* 0x000000ffff08a224 */ /* 0x000fe200078e0015 */
[-C--:B------:R-:W-:Y:S01]  /*1c8e0*/  @!P2 LEA.HI.X R11, R63, R24.reuse, R89, 0x2, P5 ;  /* 0x000000183f0ba211 */ /* 0x080fe200028f1459 */
[----:B------:R-:W-:Y:S01]  /*1c8f0*/  @!P2 IMAD.MOV.U32 R9, RZ, RZ, R4 ;  /* 0x000000ffff09a224 */ /* 0x000fe200078e0004 */
[----:B------:R-:W-:Y:S01]  /*1c900*/  ISETP.GE.AND P5, PT, R88, UR4, PT ;  /* 0x0000000458007c0c */ /* 0x000fe2000bfa6270 */
[----:B------:R-:W-:Y:S01]  /*1c910*/  VIADD R63, R200, 0x40 ;  /* 0x00000040c83f7836 */ /* 0x000fe20000000000 */
[----:B------:R-:W-:Y:S01]  /*1c920*/  @!P1 LEA.HI.X R3, R14, R24, R15, 0x2, P4 ;  /* 0x000000180e039211 */ /* 0x000fe200020f140f */
[----:B------:R-:W-:-:S02]  /*1c930*/  @!P1 IMAD.MOV.U32 R21, RZ, RZ, R20 ;  /* 0x000000ffff159224 */ /* 0x000fc400078e0014 */
[-C--:B------:R-:W-:Y:S01]  /*1c940*/  @!P3 LEA R14, P4, R101, R25.reuse, 0x2 ;  /* 0x00000019650eb211 */ /* 0x080fe200078810ff */
[----:B------:R-:W-:Y:S01]  /*1c950*/  @!P2 ST.E.64 desc[UR60][R10.64], R8 ;  /* 0x000000080a00a985 */ /* 0x000fe2000c101b3c */
[----:B------:R-:W-:Y:S01]  /*1c960*/  @!P1 IMAD.MOV.U32 R20, RZ, RZ, R40 ;  /* 0x000000ffff149224 */ /* 0x000fe200078e0028 */
[-C--:B------:R-:W-:Y:S01]  /*1c970*/  @!P0 LEA R12, P2, R27, R25.reuse, 0x2 ;  /* 0x000000191b0c8211 */ /* 0x080fe200078410ff */
[C---:B------:R-:W-:Y:S01]  /*1c980*/  VIADD R89, R200.reuse, 0x58 ;  /* 0x00000058c8597836 */ /* 0x040fe20000000000 */
[----:B------:R-:W-:Y:S01]  /*1c990*/  SHF.R.S32.HI R63, RZ, 0x1f, R63 ;  /* 0x0000001fff3f7819 */ /* 0x000fe2000001143f */
[----:B------:R-:W-:Y:S01]  /*1c9a0*/  @!P0 IMAD.MOV.U32 R40, RZ, RZ, R43 ;  /* 0x000000ffff288224 */ /* 0x000fe200078e002b */
[-C--:B------:R-:W-:Y:S01]  /*1c9b0*/  @!P3 LEA.HI.X R15, R101, R24.reuse, R104, 0x2, P4 ;  /* 0x00000018650fb211 */ /* 0x080fe200020f1468 */
[C---:B------:R-:W-:Y:S01]  /*1c9c0*/  VIADD R101, R200.reuse, 0x50 ;  /* 0x00000050c8657836 */ /* 0x040fe20000000000 */
[----:B------:R0:W-:Y:S01]  /*1c9d0*/  @!P1 ST.E.64 desc[UR60][R2.64], R20 ;  /* 0x0000001402009985 */ /* 0x0001e2000c101b3c */
[----:B------:R-:W-:Y:S01]  /*1c9e0*/  @!P0 LEA.HI.X R13, R27, R24, R63, 0x2, P2 ;  /* 0x000000181b0d8211 */ /* 0x000fe200010f143f */
[----:B------:R-:W-:Y:S01]  /*1c9f0*/  @!P3 IMAD.MOV.U32 R43, RZ, RZ, R42 ;  /* 0x000000ffff2bb224 */ /* 0x000fe200078e002a */
[----:B------:R-:W-:Y:S01]  /*1ca00*/  ISETP.GE.AND P1, PT, R89, UR4, PT ;  /* 0x0000000459007c0c */ /* 0x000fe2000bf26270 */
[----:B------:R-:W-:Y:S01]  /*1ca10*/  @!P3 IMAD.MOV.U32 R42, RZ, RZ, R44 ;  /* 0x000000ffff2ab224 */ /* 0x000fe200078e002c */
[----:B------:R-:W-:Y:S01]  /*1ca20*/  IADD3 R63, R200, 0x60, RZ ;  /* 0x00000060c83f7810 */ /* 0x000fe20007ffe0ff */
[----:B------:R2:W-:Y:S01]  /*1ca30*/  @!P0 ST.E.64 desc[UR60][R12.64], R40 ;  /* 0x000000280c008985 */ /* 0x0005e2000c101b3c */
[----:B------:R-:W-:Y:S01]  /*1ca40*/  @!P5 LEA R26, P2, R88, R25, 0x2 ;  /* 0x00000019581ad211 */ /* 0x000fe200078410ff */
[----:B------:R-:W-:Y:S01]  /*1ca50*/  @!P5 IMAD.MOV.U32 R44, RZ, RZ, R47 ;  /* 0x000000ffff2cd224 */ /* 0x000fe200078e002f */
[----:B------:R-:W-:Y:S01]  /*1ca60*/  SHF.R.S32.HI R101, RZ, 0x1f, R101 ;  /* 0x0000001fff657819 */ /* 0x000fe20000011465 */
[----:B------:R3:W-:Y:S01]  /*1ca70*/  @!P3 ST.E.64 desc[UR60][R14.64], R42 ;  /* 0x0000002a0e00b985 */ /* 0x0007e2000c101b3c */
[----:B------:R-:W-:-:S02]  /*1ca80*/  ISETP.GE.AND P0, PT, R63, UR4, PT ;  /* 0x000000043f007c0c */ /* 0x000fc4000bf06270 */
[-C--:B------:R-:W-:Y:S01]  /*1ca90*/  @!P5 LEA.HI.X R27, R88, R24.reuse, R101, 0x2, P2 ;  /* 0x00000018581bd211 */ /* 0x080fe200010f1465 */
[C---:B------:R-:W-:Y:S01]  /*1caa0*/  VIADD R101, R200.reuse, 0x58 ;  /* 0x00000058c8657836 */ /* 0x040fe20000000000 */
[----:B------:R-:W-:Y:S01]  /*1cab0*/  ISETP.GE.AND P3, PT, R229, UR4, PT ;  /* 0x00000004e5007c0c */ /* 0x000fe2000bf66270 */
[----:B------:R-:W-:Y:S01]  /*1cac0*/  VIADD R88, R200, 0x60 ;  /* 0x00000060c8587836 */ /* 0x000fe20000000000 */
[----:B0-----:R-:W-:Y:S01]  /*1cad0*/  @!P1 LEA R2, P2, R89, R25, 0x2 ;  /* 0x0000001959029211 */ /* 0x001fe200078410ff */
[----:B------:R4:W-:Y:S01]  /*1cae0*/  @!P5 ST.E.64 desc[UR60][R26.64], R44 ;  /* 0x0000002c1a00d985 */ /* 0x0009e2000c101b3c */
[----:B------:R-:W-:Y:S01]  /*1caf0*/  SHF.R.S32.HI R101, RZ, 0x1f, R101 ;  /* 0x0000001fff657819 */ /* 0x000fe20000011465 */
[----:B------:R-:W-:Y:S01]  /*1cb00*/  @!P1 IMAD.MOV.U32 R47, RZ, RZ, R46 ;  /* 0x000000ffff2f9224 */ /* 0x000fe200078e002e */
[----:B------:R-:W-:Y:S01]  /*1cb10*/  ISETP.GE.AND P5, PT, R228, UR4, PT ;  /* 0x00000004e4007c0c */ /* 0x000fe2000bfa6270 */
[----:B------:R-:W-:Y:S01]  /*1cb20*/  @!P1 IMAD.MOV.U32 R46, RZ, RZ, R48 ;  /* 0x000000ffff2e9224 */ /* 0x000fe200078e0030 */
[----:B------:R-:W-:Y:S01]  /*1cb30*/  ISETP.GE.AND P4, PT, R227, UR4, PT ;  /* 0x00000004e3007c0c */ /* 0x000fe2000bf86270 */
[----:B------:R-:W-:Y:S01]  /*1cb40*/  @!P0 IMAD.MOV.U32 R48, RZ, RZ, R51 ;  /* 0x000000ffff308224 */ /* 0x000fe200078e0033 */
[----:B------:R-:W-:-:S02]  /*1cb50*/  @!P1 LEA.HI.X R3, R89, R24, R101, 0x2, P2 ;  /* 0x0000001859039211 */ /* 0x000fc400010f1465 */
[----:B------:R-:W-:Y:S01]  /*1cb60*/  SHF.R.S32.HI R88, RZ, 0x1f, R88 ;  /* 0x0000001fff587819 */ /* 0x000fe20000011458 */
[----:B------:R-:W-:Y:S01]  /*1cb70*/  @!P3 IMAD.MOV.U32 R51, RZ, RZ, R50 ;  /* 0x000000ffff33b224 */ /* 0x000fe200078e0032 */
[-C--:B------:R-:W-:Y:S01]  /*1cb80*/  @!P0 LEA R8, P2, R63, R25.reuse, 0x2 ;  /* 0x000000193f088211 */ /* 0x080fe200078410ff */
[----:B------:R4:W-:Y:S01]  /*1cb90*/  @!P1 ST.E.64 desc[UR60][R2.64], R46 ;  /* 0x0000002e02009985 */ /* 0x0009e2000c101b3c */
[-C--:B------:R-:W-:Y:S01]  /*1cba0*/  @!P3 LEA R10, P1, R229, R25.reuse, 0x2 ;  /* 0x00000019e50ab211 */ /* 0x080fe200078210ff */
[----:B------:R-:W-:Y:S01]  /*1cbb0*/  @!P3 IMAD.MOV.U32 R50, RZ, RZ, R82 ;  /* 0x000000ffff32b224 */ /* 0x000fe200078e0052 */
[----:B------:R-:W-:Y:S01]  /*1cbc0*/  @!P0 LEA.HI.X R9, R63, R24, R88, 0x2, P2 ;  /* 0x000000183f098211 */ /* 0x000fe200010f1458 */
[----:B------:R-:W-:Y:S01]  /*1cbd0*/  @!P5 IMAD.MOV.U32 R82, RZ, RZ, R85 ;  /* 0x000000ffff52d224 */ /* 0x000fe200078e0055 */
[----:B------:R-:W-:Y:S02]  /*1cbe0*/  SHF.R.S32.HI R63, RZ, 0x1f, R229 ;  /* 0x0000001fff3f7819 */ /* 0x000fe400000114e5 */
[----:B------:R-:W-:Y:S01]  /*1cbf0*/  SHF.R.S32.HI R4, RZ, 0x1f, R228 ;  /* 0x0000001fff047819 */ /* 0x000fe200000114e4 */
[----:B------:R4:W-:Y:S01]  /*1cc00*/  @!P0 ST.E.64 desc[UR60][R8.64], R48 ;  /* 0x0000003008008985 */ /* 0x0009e2000c101b3c */
[----:B--2---:R-:W-:-:S02]  /*1cc10*/  @!P5 LEA R12, P0, R228, R25, 0x2 ;  /* 0x00000019e40cd211 */ /* 0x004fc400078010ff */
[----:B---3--:R-:W-:Y:S02]  /*1cc20*/  @!P4 LEA R14, P2, R227, R25, 0x2 ;  /* 0x00000019e30ec211 */ /* 0x008fe400078410ff */
        /* <DEDUP_REMOVED lines=8> */
.L_x_3254:
[----:B------:R-:W-:Y:S05]  /*1ccb0*/  BSYNC B1 ;  /* 0x0000000000017941 */ /* 0x000fea0003800000 */
.L_x_3253:
[----:B------:R-:W-:-:S03]  /*1ccc0*/  UMOV UR4, 0xffffffff ;  /* 0xffffffff00047882 */ /* 0x000fc60000000000 */
[----:B------:R-:W-:Y:S05]  /*1ccd0*/  BRA.DIV UR4, `(.L_x_3255) ;  /* 0x000000da04307947 */ /* 0x000fea000b800000 */
[----:B------:R0:W0:Y:S04]  /*1cce0*/  SHFL.IDX PT, R0, R29, 0x1, 0x1c1f ;  /* 0x003c1f001d007f89 */ /* 0x00002800000e0000 */
[----:B----4-:R4:W0:Y:S02]  /*1ccf0*/  SHFL.IDX PT, R14, R28, 0x1, 0x1c1f ;  /* 0x003c1f001c0e7f89 */ /* 0x01082400000e0000 */
.L_x_3559:
[----:B------:R-:W-:-:S13]  /*1cd00*/  ISETP.GE.AND P0, PT, R30, R103, PT ;  /* 0x000000671e00720c */ /* 0x000fda0003f06270 */
[----:B------:R-:W-:Y:S05]  /*1cd10*/  @P0 BRA `(.L_x_3251) ;  /* 0x0000001000e00947 */ /* 0x000fea0003800000 */
[----:B------:R-:W-:Y:S01]  /*1cd20*/  ULDC UR4, c[0x0][0xac8] ;  /* 0x0002b20000047ab9 */ /* 0x000fe20000000800 */
[C---:B-1--4-:R-:W-:Y:S01]  /*1cd30*/  VIADD R28, R200.reuse, 0x30 ;  /* 0x00000030c81c7836 */ /* 0x052fe20000000000 */
[C---:B------:R-:W-:Y:S01]  /*1cd40*/  ISETP.GE.AND P0, PT, R200.reuse, UR4, PT ;  /* 0x00000004c8007c0c */ /* 0x040fe2000bf06270 */
[C---:B------:R-:W-:Y:S01]  /*1cd50*/  VIADD R4, R200.reuse, 0x38 ;  /* 0x00000038c8047836 */ /* 0x040fe20000000000 */
[----:B------:R-:W-:Y:S01]  /*1cd60*/  ISETP.GE.AND P5, PT, R39, UR4, PT ;  /* 0x0000000427007c0c */ /* 0x000fe2000bfa6270 */
[----:B0-----:R-:W-:Y:S01]  /*1cd70*/  VIADD R29, R200, 0x30 ;  /* 0x00000030c81d7836 */ /* 0x001fe20000000000 */
[----:B------:R-:W-:Y:S01]  /*1cd80*/  ISETP.GE.AND P4, PT, R38, UR4, PT ;  /* 0x0000000426007c0c */ /* 0x000fe2000bf86270 */
[----:B------:R-:W-:Y:S01]  /*1cd90*/  VIADD R27, R200, 0x40 ;  /* 0x00000040c81b7836 */ /* 0x000fe20000000000 */
[----:B------:R-:W-:Y:S01]  /*1cda0*/  ISETP.GE.AND P2, PT, R34, UR4, PT ;  /* 0x0000000422007c0c */ /* 0x000fe2000bf46270 */
[----:B------:R-:W-:Y:S01]  /*1cdb0*/  VIADD R26, R200, 0x48 ;  /* 0x00000048c81a7836 */ /* 0x000fe20000000000 */
[----:B------:R-:W-:-:S02]  /*1cdc0*/  ISETP.GE.AND P3, PT, R36, UR4, PT ;  /* 0x0000000424007c0c */ /* 0x000fc4000bf66270 */
[----:B------:R-:W-:-:S03]  /*1cdd0*/  SHF.R.S32.HI R29, RZ, 0x1f, R29 ;  /* 0x0000001fff1d7819 */ /* 0x000fc6000001141d */
[----:B------:R-:W-:Y:S02]  /*1cde0*/  @!P0 IMAD.MOV.U32 R15, RZ, RZ, R0 ;  /* 0x000000ffff0f8224 */ /* 0x000fe400078e0000 */
[C---:B------:R-:W-:Y:S01]  /*1cdf0*/  @!P5 LEA R8, P1, R39.reuse, R14, 0x2 ;  /* 0x0000000e2708d211 */ /* 0x040fe200078210ff */
[----:B------:R-:W-:Y:S02]  /*1ce00*/  @!P0 IMAD.MOV.U32 R86, RZ, RZ, R52 ;  /* 0x000000ffff568224 */ /* 0x000fe400078e0034 */
[----:B------:R-:W-:Y:S01]  /*1ce10*/  @!P0 IMAD.WIDE R2, R200, 0x4, R14 ;  /* 0x00000004c8028825 */ /* 0x000fe200078e020e */
[----:B------:R-:W-:Y:S02]  /*1ce20*/  @!P5 LEA.HI.X R9, R39, R0, R62, 0x2, P1 ;  /* 0x000000002709d211 */ /* 0x000fe400008f143e */
[----:B------:R-:W-:Y:S02]  /*1ce30*/  @!P4 LEA R10, P1, R38, R14, 0x2 ;  /* 0x0000000e260ac211 */ /* 0x000fe400078210ff */
[----:B------:R0:W-:Y:S01]  /*1ce40*/  @!P0 ST.E.64 desc[UR60][R2.64], R86 ;  /* 0x0000005602008985 */ /* 0x0001e2000c101b3c */
[----:B------:R-:W-:-:S02]  /*1ce50*/  ISETP.GE.AND P0, PT, R35, UR4, PT ;  /* 0x0000000423007c0c */ /* 0x000fc4000bf06270 */
[----:B------:R-:W-:Y:S02]  /*1ce60*/  @!P4 LEA.HI.X R11, R38, R0, R37, 0x2, P1 ;  /* 0x00000000260bc211 */ /* 0x000fe400008f1425 */
[----:B------:R-:W-:-:S04]  /*1ce70*/  @!P2 LEA R20, P1, R34, R14, 0x2 ;  /* 0x0000000e2214a211 */ /* 0x000fc800078210ff */
[----:B------:R-:W-:Y:S02]  /*1ce80*/  @!P2 LEA.HI.X R21, R34, R0, R31, 0x2, P1 ;  /* 0x000000002215a211 */ /* 0x000fe400008f141f */
[----:B------:R-:W-:Y:S01]  /*1ce90*/  ISETP.GE.AND P1, PT, R28, UR4, PT ;  /* 0x000000041c007c0c */ /* 0x000fe2000bf26270 */
[----:B0-----:R-:W-:Y:S02]  /*1cea0*/  @!P5 IMAD.MOV.U32 R2, RZ, RZ, R53 ;  /* 0x000000ffff02d224 */ /* 0x001fe400078e0035 */
[----:B------:R-:W-:-:S05]  /*1ceb0*/  @!P5 IMAD.MOV.U32 R3, RZ, RZ, R90 ;  /* 0x000000ffff03d224 */ /* 0x000fca00078e005a */
[----:B------:R0:W-:Y:S01]  /*1cec0*/  @!P5 ST.E.64 desc[UR60][R8.64], R2 ;  /* 0x000000020800d985 */ /* 0x0001e2000c101b3c */
[----:B------:R-:W-:-:S04]  /*1ced0*/  @!P3 LEA R12, P5, R36, R14, 0x2 ;  /* 0x0000000e240cb211 */ /* 0x000fc800078a10ff */
[----:B------:R-:W-:Y:S02]  /*1cee0*/  @!P3 LEA.HI.X R13, R36, R0, R33, 0x2, P5 ;  /* 0x00000000240db211 */ /* 0x000fe400028f1421 */
[----:B--2---:R-:W-:-:S04]  /*1cef0*/  @!P0 LEA R24, P5, R35, R14, 0x2 ;  /* 0x0000000e23188211 */ /* 0x004fc800078a10ff */
[----:B---3--:R-:W-:Y:S01]  /*1cf00*/  @!P0 LEA.HI.X R25, R35, R0, R32, 0x2, P5 ;  /* 0x0000000023198211 */ /* 0x008fe200028f1420 */
[----:B0-----:R-:W-:Y:S01]  /*1cf10*/  @!P4 IMAD.MOV.U32 R2, RZ, RZ, R56 ;  /* 0x000000ffff02c224 */ /* 0x001fe200078e0038 */
[C---:B------:R-:W-:Y:S01]  /*1cf20*/  @!P1 LEA R8, P5, R28.reuse, R14, 0x2 ;  /* 0x0000000e1c089211 */ /* 0x040fe200078a10ff */
[----:B------:R-:W-:Y:S02]  /*1cf30*/  @!P4 IMAD.MOV.U32 R3, RZ, RZ, R54 ;  /* 0x000000ffff03c224 */ /* 0x000fe400078e0036 */
[----:B------:R-:W-:Y:S01]  /*1cf40*/  @!P3 IMAD.MOV.U32 R54, RZ, RZ, R57 ;  /* 0x000000ffff36b224 */ /* 0x000fe200078e0039 */
[----:B------:R-:W-:Y:S01]  /*1cf50*/  @!P1 LEA.HI.X R9, R28, R0, R29, 0x2, P5 ;  /* 0x000000001c099211 */ /* 0x000fe200028f141d */
[----:B------:R-:W-:Y:S01]  /*1cf60*/  VIADD R29, R200, 0x38 ;  /* 0x00000038c81d7836 */ /* 0x000fe20000000000 */
[----:B------:R0:W-:Y:S01]  /*1cf70*/  @!P4 ST.E.64 desc[UR60][R10.64], R2 ;  /* 0x000000020a00c985 */ /* 0x0001e2000c101b3c */
[----:B------:R-:W-:Y:S01]  /*1cf80*/  ISETP.GE.AND P4, PT, R4, UR4, PT ;  /* 0x0000000404007c0c */ /* 0x000fe2000bf86270 */
[----:B------:R-:W-:-:S02]  /*1cf90*/  VIADD R28, R200, 0x50 ;  /* 0x00000050c81c7836 */ /* 0x000fc40000000000 */
[----:B------:R-:W-:Y:S01]  /*1cfa0*/  @!P3 ST.E.64 desc[UR60][R12.64], R54 ;  /* 0x000000360c00b985 */ /* 0x000fe2000c101b3c */
[----:B------:R-:W-:Y:S02]  /*1cfb0*/  ISETP.GE.AND P3, PT, R27, UR4, PT ;  /* 0x000000041b007c0c */ /* 0x000fe4000bf66270 */
[----:B------:R-:W-:Y:S02]  /*1cfc0*/  SHF.R.S32.HI R29, RZ, 0x1f, R29 ;  /* 0x0000001fff1d7819 */ /* 0x000fe4000001141d */
[----:B0-----:R-:W-:Y:S01]  /*1cfd0*/  @!P2 MOV R2, R60 ;  /* 0x0000003c0002a202 */ /* 0x001fe20000000f00 */
[----:B------:R-:W-:Y:S02]  /*1cfe0*/  @!P2 IMAD.MOV.U32 R3, RZ, RZ, R58 ;  /* 0x000000ffff03a224 */ /* 0x000fe400078e003a */
[----:B------:R-:W-:-:S03]  /*1cff0*/  @!P0 IMAD.MOV.U32 R58, RZ, RZ, R61 ;  /* 0x000000ffff3a8224 */ /* 0x000fc600078e003d */
[----:B------:R0:W-:Y:S01]  /*1d000*/  @!P2 ST.E.64 desc[UR60][R20.64], R2 ;  /* 0x000000021400a985 */ /* 0x0001e2000c101b3c */
[----:B------:R-:W-:-:S03]  /*1d010*/  ISETP.GE.AND P2, PT, R26, UR4, PT ;  /* 0x000000041a007c0c */ /* 0x000fc6000bf46270 */
[----:B------:R-:W-:Y:S01]  /*1d020*/  @!P0 ST.E.64 desc[UR60][R24.64], R58 ;  /* 0x0000003a18008985 */ /* 0x000fe2000c101b3c */
[----:B------:R-:W-:-:S04]  /*1d030*/  @!P4 LEA R10, P0, R4, R14, 0x2 ;  /* 0x0000000e040ac211 */ /* 0x000fc800078010ff */
[----:B------:R-:W-:Y:S01]  /*1d040*/  @!P4 LEA.HI.X R11, R4, R0, R29, 0x2, P0 ;  /* 0x00000000040bc211 */ /* 0x000fe200000f141d */
[----:B------:R-:W-:Y:S01]  /*1d050*/  VIADD R29, R200, 0x40 ;  /* 0x00000040c81d7836 */ /* 0x000fe20000000000 */
[----:B------:R-:W-:Y:S01]  /*1d060*/  ISETP.GE.AND P0, PT, R28, UR4, PT ;  /* 0x000000041c007c0c */ /* 0x000fe2000bf06270 */
[----:B------:R-:W-:Y:S02]  /*1d070*/  VIADD R4, R200, 0x58 ;  /* 0x00000058c8047836 */ /* 0x000fe40000000000 */
[----:B0-----:R-:W-:Y:S01]  /*1d080*/  @!P1 IMAD.MOV.U32 R2, RZ, RZ, R70 ;  /* 0x000000ffff029224 */ /* 0x001fe200078e0046 */
[----:B------:R-:W-:Y:S01]  /*1d090*/  SHF.R.S32.HI R29, RZ, 0x1f, R29 ;  /* 0x0000001fff1d7819 */ /* 0x000fe2000001141d */
[----:B------:R-:W-:Y:S01]  /*1d0a0*/  @!P1 IMAD.MOV.U32 R3, RZ, RZ, R68 ;  /* 0x000000ffff039224 */ /* 0x000fe200078e0044 */
[----:B------:R-:W-:Y:S01]  /*1d0b0*/  @!P2 LEA R20, P5, R26, R14, 0x2 ;  /* 0x0000000e1a14a211 */ /* 0x000fe200078a10ff */
[----:B------:R-:W-:-:S03]  /*1d0c0*/  @!P4 IMAD.MOV.U32 R68, RZ, RZ, R71 ;  /* 0x000000ffff44c224 */ /* 0x000fc600078e0047 */
[----:B------:R0:W-:Y:S01]  /*1d0d0*/  @!P1 ST.E.64 desc[UR60][R8.64], R2 ;  /* 0x0000000208009985 */ /* 0x0001e2000c101b3c */
[C---:B------:R-:W-:Y:S02]  /*1d0e0*/  @!P3 LEA R12, P1, R27.reuse, R14, 0x2 ;  /* 0x0000000e1b0cb211 */ /* 0x040fe400078210ff */
[----:B------:R-:W-:Y:S01]  /*1d0f0*/  @!P0 IMAD.MOV.U32 R77, RZ, RZ, R76 ;  /* 0x000000ffff4d8224 */ /* 0x000fe200078e004c */
[----:B------:R1:W-:Y:S01]  /*1d100*/  @!P4 ST.E.64 desc[UR60][R10.64], R68 ;  /* 0x000000440a00c985 */ /* 0x0003e2000c101b3c */
[----:B------:R-:W-:Y:S01]  /*1d110*/  @!P3 LEA.HI.X R13, R27, R0, R29, 0x2, P1 ;  /* 0x000000001b0db211 */ /* 0x000fe200008f141d */
[----:B------:R-:W-:Y:S01]  /*1d120*/  VIADD R29, R200, 0x48 ;  /* 0x00000048c81d7836 */ /* 0x000fe20000000000 */
[----:B------:R-:W-:Y:S01]  /*1d130*/  ISETP.GE.AND P1, PT, R4, UR4, PT ;  /* 0x0000000404007c0c */ /* 0x000fe2000bf26270 */
[----:B------:R-:W-:Y:S02]  /*1d140*/  VIADD R27, R200, 0x60 ;  /* 0x00000060c81b7836 */ /* 0x000fe40000000000 */
[----:B------:R-:W-:Y:S01]  /*1d150*/  @!P0 IMAD.MOV.U32 R76, RZ, RZ, R92 ;  /* 0x000000ffff4c8224 */ /* 0x000fe200078e005c */
[----:B------:R-:W-:-:S02]  /*1d160*/  SHF.R.S32.HI R29, RZ, 0x1f, R29 ;  /* 0x0000001fff1d7819 */ /* 0x000fc4000001141d */
[----:B------:R-:W-:Y:S01]  /*1d170*/  ISETP.GE.AND P4, PT, R27, UR4, PT ;  /* 0x000000041b007c0c */ /* 0x000fe2000bf86270 */
[----:B0-----:R-:W-:Y:S01]  /*1d180*/  @!P3 IMAD.MOV.U32 R3, RZ, RZ, R72 ;  /* 0x000000ffff03b224 */ /* 0x001fe200078e0048 */
[----:B------:R-:W-:Y:S01]  /*1d190*/  @!P3 MOV R2, R74 ;  /* 0x0000004a0002b202 */ /* 0x000fe20000000f00 */
[----:B------:R-:W-:Y:S01]  /*1d1a0*/  @!P2 IMAD.MOV.U32 R72, RZ, RZ, R75 ;  /* 0x000000ffff48a224 */ /* 0x000fe200078e004b */
[----:B------:R-:W-:Y:S01]  /*1d1b0*/  @!P2 LEA.HI.X R21, R26, R0, R29, 0x2, P5 ;  /* 0x000000001a15a211 */ /* 0x000fe200028f141d */
[----:B------:R-:W-:Y:S01]  /*1d1c0*/  VIADD R29, R200, 0x50 ;  /* 0x00000050c81d7836 */ /* 0x000fe20000000000 */
[----:B------:R-:W-:Y:S01]  /*1d1d0*/  ISETP.GE.AND P5, PT, R229, UR4, PT ;  /* 0x00000004e5007c0c */ /* 0x000fe2000bfa6270 */
[----:B------:R0:W-:Y:S01]  /*1d1e0*/  @!P3 ST.E.64 desc[UR60][R12.64], R2 ;  /* 0x000000020c00b985 */ /* 0x0001e2000c101b3c */
[----:B------:R-:W-:Y:S01]  /*1d1f0*/  @!P0 LEA R8, P3, R28, R14, 0x2 ;  /* 0x0000000e1c088211 */ /* 0x000fe200078610ff */
[----:B------:R-:W-:Y:S01]  /*1d200*/  VIADD R26, R200, 0x58 ;  /* 0x00000058c81a7836 */ /* 0x000fe20000000000 */
[----:B------:R-:W-:Y:S01]  /*1d210*/  SHF.R.S32.HI R29, RZ, 0x1f, R29 ;  /* 0x0000001fff1d7819 */ /* 0x000fe2000001141d */
[----:B------:R2:W-:Y:S01]  /*1d220*/  @!P2 ST.E.64 desc[UR60][R20.64], R72 ;  /* 0x000000481400a985 */ /* 0x0005e2000c101b3c */
[----:B------:R-:W-:Y:S01]  /*1d230*/  ISETP.GE.AND P2, PT, R228, UR4, PT ;  /* 0x00000004e4007c0c */ /* 0x000fe2000bf46270 */
[----:B------:R-:W-:Y:S01]  /*1d240*/  @!P1 IMAD.MOV.U32 R90, RZ, RZ, R93 ;  /* 0x000000ffff5a9224 */ /* 0x000fe200078e005d */
[----:B------:R-:W-:Y:S01]  /*1d250*/  @!P0 LEA.HI.X R9, R28, R0, R29, 0x2, P3 ;  /* 0x000000001c098211 */ /* 0x000fe200018f141d */
[----:B------:R-:W-:Y:S01]  /*1d260*/  VIADD R28, R200, 0x60 ;  /* 0x00000060c81c7836 */ /* 0x000fe20000000000 */
[----:B------:R-:W-:-:S02]  /*1d270*/  SHF.R.S32.HI R26, RZ, 0x1f, R26 ;  /* 0x0000001fff1a7819 */ /* 0x000fc4000001141a */
[C---:B-1----:R-:W-:Y:S01]  /*1d280*/  @!P1 LEA R10, P3, R4.reuse, R14, 0x2 ;  /* 0x0000000e040a9211 */ /* 0x042fe200078610ff */
[----:B------:R1:W-:Y:S01]  /*1d290*/  @!P0 ST.E.64 desc[UR60][R8.64], R76 ;  /* 0x0000004c08008985 */ /* 0x0003e2000c101b3c */
[----:B------:R-:W-:Y:S01]  /*1d2a0*/  SHF.R.S32.HI R28, RZ, 0x1f, R28 ;  /* 0x0000001fff1c7819 */ /* 0x000fe2000001141c */
[----:B0-----:R-:W-:Y:S01]  /*1d2b0*/  @!P4 IMAD.MOV.U32 R2, RZ, RZ, R96 ;  /* 0x000000ffff02c224 */ /* 0x001fe200078e0060 */
[----:B------:R-:W-:Y:S01]  /*1d2c0*/  @!P1 LEA.HI.X R11, R4, R0, R26, 0x2, P3 ;  /* 0x00000000040b9211 */ /* 0x000fe200018f141a */
[----:B------:R-:W-:Y:S01]  /*1d2d0*/  @!P4 IMAD.MOV.U32 R3, RZ, RZ, R94 ;  /* 0x000000ffff03c224 */ /* 0x000fe200078e005e */
[-C--:B------:R-:W-:Y:S01]  /*1d2e0*/  @!P4 LEA R12, P0, R27, R14.reuse, 0x2 ;  /* 0x0000000e1b0cc211 */ /* 0x080fe200078010ff */
[----:B------:R-:W-:Y:S01]  /*1d2f0*/  @!P5 IMAD.MOV.U32 R94, RZ, RZ, R97 ;  /* 0x000000ffff5ed224 */ /* 0x000fe200078e0061 */
[----:B------:R-:W-:Y:S01]  /*1d300*/  SHF.R.S32.HI R26, RZ, 0x1f, R229 ;  /* 0x0000001fff1a7819 */ /* 0x000fe200000114e5 */
[----:B------:R1:W-:Y:S01]  /*1d310*/  @!P1 ST.E.64 desc[UR60][R10.64], R90 ;  /* 0x0000005a0a009985 */ /* 0x0003e2000c101b3c */
[----:B--2---:R-:W-:-:S02]  /*1d320*/  @!P5 LEA R20, P1, R229, R14, 0x2 ;  /* 0x0000000ee514d211 */ /* 0x004fc400078210ff */
[C---:B------:R-:W-:Y:S02]  /*1d330*/  @!P2 LEA R24, P3, R228.reuse, R14, 0x2 ;  /* 0x0000000ee418a211 */ /* 0x040fe400078610ff */
[----:B------:R-:W-:Y:S02]  /*1d340*/  SHF.R.S32.HI R4, RZ, 0x1f, R228 ;  /* 0x0000001fff047819 */ /* 0x000fe400000114e4 */
        /* <DEDUP_REMOVED lines=8> */
[----:B------:R-:W-:Y:S02]  /*1d3d0*/  SHF.R.S32.HI R4, RZ, 0x1f, R227 ;  /* 0x0000001fff047819 */ /* 0x000fe400000114e3 */
[----:B------:R-:W-:-:S04]  /*1d3e0*/  LEA R14, P0, R227, R14, 0x2 ;  /* 0x0000000ee30e7211 */ /* 0x000fc800078010ff */
[----:B------:R-:W-:-:S05]  /*1d3f0*/  LEA.HI.X R15, R227, R0, R4, 0x2, P0 ;  /* 0x00000000e30f7211 */ /* 0x000fca00000f1404 */
[----:B------:R0:W-:Y:S01]  /*1d400*/  ST.E.64 desc[UR60][R14.64], R66 ;  /* 0x000000420e007985 */ /* 0x0001e2000c101b3c */
[----:B------:R-:W-:Y:S05]  /*1d410*/  BRA `(.L_x_3251) ;  /* 0x0000000c00207947 */ /* 0x000fea0003800000 */
.L_x_3237:
[----:B------:R-:W-:Y:S01]  /*1d420*/  ULDC.64 UR6, c[0x0][0xc08] ;  /* 0x0003020000067ab9 */ /* 0x000fe20000000a00 */
[----:B------:R-:W-:Y:S01]  /*1d430*/  ULDC.64 UR4, c[0x0][0xc00] ;  /* 0x0003000000047ab9 */ /* 0x000fe20000000a00 */
[----:B------:R-:W-:Y:S01]  /*1d440*/  ISETP.NE.U32.AND P1, PT, RZ, UR6, PT ;  /* 0x00000006ff007c0c */ /* 0x000fe2000bf25070 */
[----:B------:R-:W-:Y:S01]  /*1d450*/  IMAD.MOV.U32 R21, RZ, RZ, RZ ;  /* 0x000000ffff157224 */ /* 0x000fe200078e00ff */
[----:B------:R-:W-:Y:S01]  /*1d460*/  ISETP.NE.U32.AND P0, PT, RZ, UR4, PT ;  /* 0x00000004ff007c0c */ /* 0x000fe2000bf05070 */
[----:B------:R-:W3:Y:S01]  /*1d470*/  S2R R10, SR_TID.X ;  /* 0x00000000000a7919 */ /* 0x000ee20000002100 */
[----:B------:R-:W-:Y:S02]  /*1d480*/  ISETP.NE.AND.EX P1, PT, RZ, UR7, PT, P1 ;  /* 0x00000007ff007c0c */ /* 0x000fe4000bf25310 */
[----:B0-----:R-:W-:Y:S02]  /*1d490*/  IADD3 R2, P2, R219, UR4, RZ ;  /* 0x00000004db027c10 */ /* 0x001fe4000ff5e0ff */
[----:B------:R-:W-:-:S02]  /*1d4a0*/  ISETP.NE.AND.EX P0, PT, RZ, UR5, PT, P0 ;  /* 0x00000005ff007c0c */ /* 0x000fc4000bf05300 */
[----:B------:R-:W-:Y:S01]  /*1d4b0*/  IADD3.X R3, R220, UR5, RZ, P2, !PT ;  /* 0x00000005dc037c10 */ /* 0x000fe200097fe4ff */
[----:B------:R-:W-:Y:S02]  /*1d4c0*/  ULDC UR4, c[0x0][0xa88] ;  /* 0x0002a20000047ab9 */ /* 0x000fe40000000800 */
[----:B--2---:R-:W-:-:S04]  /*1d4d0*/  IMAD.U32 R4, RZ, RZ, UR4 ;  /* 0x00000004ff047e24 */ /* 0x004fc8000f8e00ff */
[----:B------:R-:W-:-:S04]  /*1d4e0*/  @P1 IADD3 R8, P2, R219, UR6, RZ ;  /* 0x00000006db081c10 */ /* 0x000fc8000ff5e0ff */
[----:B------:R-:W-:Y:S01]  /*1d4f0*/  @P1 IADD3.X R9, R220, UR7, RZ, P2, !PT ;  /* 0x00000007dc091c10 */ /* 0x000fe200097fe4ff */
[----:B------:R0:W5:Y:S04]  /*1d500*/  @P0 LDG.E R21, desc[UR60][R2.64] ;  /* 0x0000003c02150981 */ /* 0x000168000c1e1900 */
[----:B------:R0:W5:Y:S01]  /*1d510*/  @P1 LDG.E R4, desc[UR60][R8.64] ;  /* 0x0000003c08041981 */ /* 0x000162000c1e1900 */
[----:B-1----:R-:W-:Y:S02]  /*1d520*/  ISETP.GT.AND P2, PT, R213, 0x1, PT ;  /* 0x00000001d500780c */ /* 0x002fe40003f44270 */
[----:B---3--:R-:W-:-:S04]  /*1d530*/  IADD3 R26, R10, -0x80, RZ ;  /* 0xffffff800a1a7810 */ /* 0x008fc80007ffe0ff */
[----:B------:R-:W-:Y:S01]  /*1d540*/  ISETP.GT.AND P3, PT, R26, 0x7f, PT ;  /* 0x0000007f1a00780c */ /* 0x000fe20003f64270 */
[----:B0-----:R-:W-:-:S12]  /*1d550*/  @P1 BRA `(.L_x_3256) ;  /* 0x0000000000101947 */ /* 0x001fd80003800000 */
[----:B------:R-:W-:Y:S05]  /*1d560*/  @!P0 BRA `(.L_x_3256) ;  /* 0x00000000000c8947 */ /* 0x000fea0003800000 */
[----:B------:R-:W2:Y:S04]  /*1d570*/  LDG.E R9, desc[UR60][R2.64] ;  /* 0x0000003c02097981 */ /* 0x000ea8000c1e1900 */
[----:B-----5:R-:W2:Y:S02]  /*1d580*/  LDG.E R4, desc[UR60][R2.64+0x4] ;  /* 0x0000043c02047981 */ /* 0x020ea4000c1e1900 */
[----:B--2---:R-:W-:-:S07]  /*1d590*/  IMAD.IADD R4, R4, 0x1, -R9 ;  /* 0x0000000104047824 */ /* 0x004fce00078e0a09 */
.L_x_3256:
[----:B------:R-:W-:Y:S01]  /*1d5a0*/  BSSY B1, `(.L_x_3257) ;  /* 0x0000035000017945 */ /* 0x000fe20003800000 */
[----:B------:R-:W-:Y:S02]  /*1d5b0*/  SEL R27, R210, RZ, !P0 ;  /* 0x000000ffd21b7207 */ /* 0x000fe40004000000 */
[----:B------:R-:W-:Y:S02]  /*1d5c0*/  SEL R225, R225, RZ, !P0 ;  /* 0x000000ffe1e17207 */ /* 0x000fe40004000000 */
[----:B-----5:R-:W-:Y:S01]  /*1d5d0*/  SHF.R.S32.HI R20, RZ, 0x1f, R21 ;  /* 0x0000001fff147819 */ /* 0x020fe20000011415 */
[----:B------:R-:W-:Y:S06]  /*1d5e0*/  @P3 BRA `(.L_x_3258) ;  /* 0x0000000000c03947 */ /* 0x000fec0003800000 */
[----:B------:R-:W0:Y:S01]  /*1d5f0*/  LDC R31, c[0x0][0xbe8] ;  /* 0x0002fa00ff1f7b82 */ /* 0x000e220000000800 */
[----:B------:R-:W-:Y:S01]  /*1d600*/  IADD3 R29, R197, -0x80, R10 ;  /* 0xffffff80c51d7810 */ /* 0x000fe20007ffe00a */
[----:B0-----:R-:W-:-:S05]  /*1d610*/  IMAD R0, R4, R31, RZ ;  /* 0x0000001f04007224 */ /* 0x001fca00078e02ff */
        /* <DEDUP_REMOVED lines=9> */
[----:B------:R-:W2:Y:S08]  /*1d6b0*/  LDC.64 R2, c[0x0][R24+0x218] ;  /* 0x0000860018027b82 */ /* 0x000eb00000000a00 */
[----:B------:R-:W3:Y:S08]  /*1d6c0*/  LDC.64 R12, c[0x0][R24+0x228] ;  /* 0x00008a00180c7b82 */ /* 0x000ef00000000a00 */
[----:B------:R-:W4:Y:S08]  /*1d6d0*/  LDC.64 R8, c[0x0][R24+0x210] ;  /* 0x0000840018087b82 */ /* 0x000f300000000a00 */
[----:B------:R-:W5:Y:S08]  /*1d6e0*/  @P0 LDC R0, c[0x0][0xbec] ;  /* 0x0002fb00ff000b82 */ /* 0x000f700000000800 */
[----:B------:R-:W3:Y:S01]  /*1d6f0*/  @P0 LDC R37, c[0x0][0xbf0] ;  /* 0x0002fc00ff250b82 */ /* 0x000ee20000000800 */
[----:B-1----:R-:W-:-:S07]  /*1d700*/  IMAD R11, R11, R27, RZ ;  /* 0x0000001b0b0b7224 */ /* 0x002fce00078e02ff */
[----:B0-----:R-:W0:Y:S01]  /*1d710*/  @!P3 LDC R32, c[0x0][0xb50] ;  /* 0x0002d400ff20bb82 */ /* 0x001e220000000800 */
[----:B------:R-:W-:Y:S02]  /*1d720*/  IMAD R11, R10, R225, R11 ;  /* 0x000000e10a0b7224 */ /* 0x000fe400078e020b */
[----:B-----5:R-:W-:-:S05]  /*1d730*/  @P0 IMAD.HI.U32 R0, R29, R0, RZ ;  /* 0x000000001d000227 */ /* 0x020fca00078e00ff */
[----:B------:R-:W1:Y:S01]  /*1d740*/  @!P3 LDC R33, c[0x0][0xb54] ;  /* 0x0002d500ff21bb82 */ /* 0x000e620000000800 */
[-C--:B--2---:R-:W-:Y:S02]  /*1d750*/  IMAD R35, R3, R192.reuse, RZ ;  /* 0x000000c003237224 */ /* 0x084fe400078e02ff */
[----:B------:R-:W-:Y:S01]  /*1d760*/  IMAD.WIDE.U32 R14, R2, R192, RZ ;  /* 0x000000c0020e7225 */ /* 0x000fe200078e00ff */
[----:B---3--:R-:W-:-:S03]  /*1d770*/  @P0 SHF.R.U32.HI R25, RZ, R37, R0 ;  /* 0x00000025ff190219 */ /* 0x008fc60000011600 */
        /* <DEDUP_REMOVED lines=15> */
[----:B----4-:R-:W-:-:S04]  /*1d870*/  IMAD R0, R9, R11, RZ ;  /* 0x0000000b09007224 */ /* 0x010fc800078e02ff */
[C---:B------:R-:W-:Y:S02]  /*1d880*/  IMAD R13, R8.reuse, R13, R0 ;  /* 0x0000000d080d7224 */ /* 0x040fe400078e0200 */
[----:B------:R-:W-:-:S04]  /*1d890*/  IMAD.WIDE.U32 R2, R8, R11, R2 ;  /* 0x0000000b08027225 */ /* 0x000fc800078e0002 */
[----:B------:R-:W-:Y:S01]  /*1d8a0*/  IMAD.IADD R0, R3, 0x1, R13 ;  /* 0x0000000103007824 */ /* 0x000fe200078e020d */
[----:B0-----:R-:W-:Y:S01]  /*1d8b0*/  LEA R8, P0, R2, R32, 0x2 ;  /* 0x0000002002087211 */ /* 0x001fe200078010ff */
[----:B------:R-:W-:-:S03]  /*1d8c0*/  IMAD.MOV.U32 R3, RZ, RZ, -0x800000 ;  /* 0xff800000ff037424 */ /* 0x000fc600078e00ff */
[----:B-1----:R-:W-:-:S05]  /*1d8d0*/  LEA.HI.X R9, R2, R33, R0, 0x2, P0 ;  /* 0x0000002102097211 */ /* 0x002fca00000f1400 */
[----:B------:R0:W-:Y:S04]  /*1d8e0*/  STG.E desc[UR60][R8.64], R3 ;  /* 0x0000000308007986 */ /* 0x0001e8000c10193c */
.L_x_3258:
[----:B------:R-:W-:Y:S05]  /*1d8f0*/  BSYNC B1 ;  /* 0x0000000000017941 */ /* 0x000fea0003800000 */
.L_x_3257:
[----:B------:R-:W-:Y:S05]  /*1d900*/  @P2 BRA `(.L_x_3251) ;  /* 0x0000000400e42947 */ /* 0x000fea0003800000 */
[----:B------:R-:W1:Y:S01]  /*1d910*/  LDC R25, c[0x0][0xbe8] ;  /* 0x0002fa00ff197b82 */ /* 0x000e620000000800 */
[----:B------:R-:W-:Y:S01]  /*1d920*/  SHF.R.S32.HI R10, RZ, 0x1f, R26 ;  /* 0x0000001fff0a7819 */ /* 0x000fe2000001141a */
[----:B------:R-:W-:Y:S01]  /*1d930*/  ULDC.64 UR4, c[0x0][0xaa0] ;  /* 0x0002a80000047ab9 */ /* 0x000fe20000000a00 */
[----:B------:R-:W-:Y:S01]  /*1d940*/  ULDC.64 UR6, c[0x0][0xaf0] ;  /* 0x0002bc0000067ab9 */ /* 0x000fe20000000a00 */
[----:B------:R-:W-:Y:S01]  /*1d950*/  IMAD R0, R20, UR4, RZ ;  /* 0x0000000414007c24 */ /* 0x000fe2000f8e02ff */
[----:B------:R-:W-:Y:S01]  /*1d960*/  LEA.HI R10, R10, R26, RZ, 0x3 ;  /* 0x0000001a0a0a7211 */ /* 0x000fe200078f18ff */
[----:B0-----:R-:W-:-:S03]  /*1d970*/  IMAD.WIDE.U32 R2, R21, UR4, RZ ;  /* 0x0000000415027c25 */ /* 0x001fc6000f8e00ff */
[----:B------:R-:W-:Y:S01]  /*1d980*/  SHF.R.S32.HI R10, RZ, 0x3, R10 ;  /* 0x00000003ff0a7819 */ /* 0x000fe2000001140a */
[----:B------:R-:W-:Y:S01]  /*1d990*/  IMAD R9, R21, UR5, R0 ;  /* 0x0000000515097c24 */ /* 0x000fe2000f8e0200 */
[----:B------:R-:W-:-:S03]  /*1d9a0*/  ULDC.64 UR4, c[0x0][0xae8] ;  /* 0x0002ba0000047ab9 */ /* 0x000fc60000000a00 */
[----:B------:R-:W-:Y:S02]  /*1d9b0*/  IMAD R0, R212, 0x20, R10 ;  /* 0x00000020d4007824 */ /* 0x000fe400078e020a */
[----:B------:R-:W-:-:S03]  /*1d9c0*/  IMAD.IADD R3, R3, 0x1, R9 ;  /* 0x0000000103037824 */ /* 0x000fc600078e0209 */
[----:B------:R-:W-:Y:S01]  /*1d9d0*/  IADD3 R13, R197, R0, RZ ;  /* 0x00000000c50d7210 */ /* 0x000fe20007ffe0ff */
[----:B------:R-:W-:Y:S01]  /*1d9e0*/  IMAD.WIDE.U32 R2, R192, UR4, R2 ;  /* 0x00000004c0027c25 */ /* 0x000fe2000f8e0002 */
[----:B-1----:R-:W-:-:S03]  /*1d9f0*/  ISETP.NE.AND P0, PT, R25, 0x1, PT ;  /* 0x000000011900780c */ /* 0x002fc60003f05270 */
[----:B------:R-:W-:Y:S02]  /*1da00*/  IMAD.MOV.U32 R9, RZ, RZ, R13 ;  /* 0x000000ffff097224 */ /* 0x000fe400078e000d */
[----:B------:R-:W-:Y:S01]  /*1da10*/  IMAD R3, R192, UR5, R3 ;  /* 0x00000005c0037c24 */ /* 0x000fe2000f8e0203 */
[----:B------:R-:W-:Y:S01]  /*1da20*/  ULDC.64 UR4, c[0x0][0xae0] ;  /* 0x0002b80000047ab9 */ /* 0x000fe20000000a00 */
[----:B------:R-:W-:-:S06]  /*1da30*/  IMAD.WIDE.U32 R2, R27, UR6, R2 ;  /* 0x000000061b027c25 */ /* 0x000fcc000f8e0002 */
        /* <DEDUP_REMOVED lines=25> */
[----:B------:R0:W1:Y:S04]  /*1dbd0*/  SHFL.IDX PT, R0, R3, RZ, 0x181f ;  /* 0x00181fff03007589 */ /* 0x00006800000e0000 */
[----:B------:R0:W2:Y:S02]  /*1dbe0*/  SHFL.IDX PT, R14, R2, RZ, 0x181f ;  /* 0x00181fff020e7589 */ /* 0x0000a400000e0000 */
.L_x_3562:
[----:B------:R-:W-:Y:S01]  /*1dbf0*/  IMAD R25, R4, R25, RZ ;  /* 0x0000001904197224 */ /* 0x000fe200078e02ff */
[----:B------:R-:W-:Y:S01]  /*1dc00*/  BSSY B1, `(.L_x_3260) ;  /* 0x000000f000017945 */ /* 0x000fe20003800000 */
[----:B------:R-:W-:-:S05]  /*1dc10*/  IMAD.IADD R8, R10, 0x1, R197 ;  /* 0x000000010a087824 */ /* 0x000fca00078e02c5 */
        /* <DEDUP_REMOVED lines=11> */
[----:B------:R3:W-:Y:S04]  /*1dcd0*/  @!P2 ST.E.128 desc[UR60][R10.64], RZ ;  /* 0x000000ff0a00a985 */ /* 0x0007e8000c101d3c */
[----:B------:R3:W-:Y:S02]  /*1dce0*/  @!P3 ST.E.128 desc[UR60][R14.64], RZ ;  /* 0x000000ff0e00b985 */ /* 0x0007e4000c101d3c */
.L_x_3261:
[----:B------:R-:W-:Y:S05]  /*1dcf0*/  BSYNC B1 ;  /* 0x0000000000017941 */ /* 0x000fea0003800000 */
.L_x_3260:
[----:B------:R-:W-:-:S03]  /*1dd00*/  UMOV UR4, 0xffffffff ;  /* 0xffffffff00047882 */ /* 0x000fc60000000000 */
[----:B------:R-:W-:Y:S05]  /*1dd10*/  BRA.DIV UR4, `(.L_x_3262) ;  /* 0x000000ca049c7947 */ /* 0x000fea000b800000 */
[----:B-1----:R1:W4:Y:S04]  /*1dd20*/  SHFL.IDX PT, R0, R3, 0x1, 0x181f ;  /* 0x00381f0003007f89 */ /* 0x00232800000e0000 */
[----:B--23--:R1:W2:Y:S02]  /*1dd30*/  SHFL.IDX PT, R14, R2, 0x1, 0x181f ;  /* 0x00381f00020e7f89 */ /* 0x00c2a400000e0000 */
.L_x_3566:
        /* <DEDUP_REMOVED lines=13> */
[----:B------:R3:W-:Y:S04]  /*1de10*/  @!P2 ST.E.128 desc[UR60][R10.64], RZ ;  /* 0x000000ff0a00a985 */ /* 0x0007e8000c101d3c */
[----:B------:R3:W-:Y:S02]  /*1de20*/  @!P3 ST.E.128 desc[UR60][R14.64], RZ ;  /* 0x000000ff0e00b985 */ /* 0x0007e4000c101d3c */
.L_x_3264:
[----:B------:R-:W-:Y:S05]  /*1de30*/  BSYNC B1 ;  /* 0x0000000000017941 */ /* 0x000fea0003800000 */
.L_x_3263:
[----:B------:R-:W-:-:S03]  /*1de40*/  UMOV UR4, 0xffffffff ;  /* 0xffffffff00047882 */ /* 0x000fc60000000000 */
[----:B------:R-:W-:Y:S05]  /*1de50*/  BRA.DIV UR4, `(.L_x_3265) ;  /* 0x000000ca04947947 */ /* 0x000fea000b800000 */
[----:B----4-:R4:W0:Y:S04]  /*1de60*/  SHFL.IDX PT, R0, R3, 0x2, 0x181f ;  /* 0x00581f0003007f89 */ /* 0x01082800000e0000 */
[----:B--23--:R4:W2:Y:S02]  /*1de70*/  SHFL.IDX PT, R14, R2, 0x2, 0x181f ;  /* 0x00581f00020e7f89 */ /* 0x00c8a400000e0000 */
.L_x_3570:
        /* <DEDUP_REMOVED lines=13> */
[----:B------:R3:W-:Y:S04]  /*1df50*/  @!P2 ST.E.128 desc[UR60][R10.64], RZ ;  /* 0x000000ff0a00a985 */ /* 0x0007e8000c101d3c */
[----:B------:R3:W-:Y:S02]  /*1df60*/  @!P3 ST.E.128 desc[UR60][R14.64], RZ ;  /* 0x000000ff0e00b985 */ /* 0x0007e4000c101d3c */
.L_x_3267:
[----:B------:R-:W-:Y:S05]  /*1df70*/  BSYNC B1 ;  /* 0x0000000000017941 */ /* 0x000fea0003800000 */
.L_x_3266:
[----:B------:R-:W-:-:S03]  /*1df80*/  UMOV UR4, 0xffffffff ;  /* 0xffffffff00047882 */ /* 0x000fc60000000000 */
[----:B------:R-:W-:Y:S05]  /*1df90*/  BRA.DIV UR4, `(.L_x_3268) ;  /* 0x000000ca048c7947 */ /* 0x000fea000b800000 */
[----:B0-----:R0:W0:Y:S04]  /*1dfa0*/  SHFL.IDX PT, R0, R3, 0x3, 0x181f ;  /* 0x00781f0003007f89 */ /* 0x00102800000e0000 */
[----:B--23--:R2:W3:Y:S02]  /*1dfb0*/  SHFL.IDX PT, R14, R2, 0x3, 0x181f ;  /* 0x00781f00020e7f89 */ /* 0x00c4e400000e0000 */
.L_x_3574:
[----:B-12-4-:R-:W-:-:S05]  /*1dfc0*/  VIADD R2, R8, 0x60 ;  /* 0x0000006008027836 */ /* 0x016fca0000000000 */
[----:B------:R-:W-:-:S13]  /*1dfd0*/  ISETP.GE.AND P0, PT, R2, R25, PT ;  /* 0x000000190200720c */ /* 0x000fda0003f06270 */
[----:B------:R-:W-:Y:S05]  /*1dfe0*/  @P0 BRA `(.L_x_3251) ;  /* 0x00000000002c0947 */ /* 0x000fea0003800000 */
[----:B------:R-:W-:Y:S01]  /*1dff0*/  ULDC UR4, c[0x0][0xac8] ;  /* 0x0002b20000047ab9 */ /* 0x000fe20000000800 */
[----:B------:R-:W-:Y:S02]  /*1e000*/  SHF.R.S32.HI R9, RZ, 0x1f, R203 ;  /* 0x0000001fff097819 */ /* 0x000fe400000114cb */
[----:B------:R-:W-:Y:S02]  /*1e010*/  ISETP.GE.AND P2, PT, R203, UR4, PT ;  /* 0x00000004cb007c0c */ /* 0x000fe4000bf46270 */
[----:B------:R-:W-:Y:S02]  /*1e020*/  ISETP.GE.AND P3, PT, R211, UR4, PT ;  /* 0x00000004d3007c0c */ /* 0x000fe4000bf66270 */
[----:B------:R-:W-:-:S09]  /*1e030*/  SHF.R.S32.HI R4, RZ, 0x1f, R211 ;  /* 0x0000001fff047819 */ /* 0x000fd200000114d3 */
[-C--:B---3--:R-:W-:Y:S02]  /*1e040*/  @!P2 LEA R2, P0, R203, R14.reuse, 0x1 ;  /* 0x0000000ecb02a211 */ /* 0x088fe400078008ff */
[----:B------:R-:W-:Y:S02]  /*1e050*/  @!P3 LEA R14, P1, R211, R14, 0x1 ;  /* 0x0000000ed30eb211 */ /* 0x000fe400078208ff */
[-C--:B0-----:R-:W-:Y:S02]  /*1e060*/  @!P2 LEA.HI.X R3, R203, R0.reuse, R9, 0x1, P0 ;  /* 0x00000000cb03a211 */ /* 0x081fe400000f0c09 */
[----:B------:R-:W-:-:S03]  /*1e070*/  @!P3 LEA.HI.X R15, R211, R0, R4, 0x1, P1 ;  /* 0x00000000d30fb211 */ /* 0x000fc600008f0c04 */
[----:B------:R0:W-:Y:S04]  /*1e080*/  @!P2 ST.E.128 desc[UR60][R2.64], RZ ;  /* 0x000000ff0200a985 */ /* 0x0001e8000c101d3c */
[----:B------:R0:W-:Y:S02]  /*1e090*/  @!P3 ST.E.128 desc[UR60][R14.64], RZ ;  /* 0x000000ff0e00b985 */ /* 0x0001e4000c101d3c */
.L_x_3251:
[----:B------:R-:W-:Y:S05]  /*1e0a0*/  BSYNC B0 ;  /* 0x0000000000007941 */ /* 0x000fea0003800000 */
.L_x_3236:
[----:B------:R-:W-:Y:S02]  /*1e0b0*/  ULDC UR4, c[0x0][0xc3c] ;  /* 0x00030f0000047ab9 */ /* 0x000fe40000000800 */
[----:B------:R-:W-:-:S13]  /*1e0c0*/  ISETP.GE.AND P0, PT, R7, UR4, PT ;  /* 0x0000000407007c0c */ /* 0x000fda000bf06270 */
[----:B------:R-:W-:Y:S05]  /*1e0d0*/  @!P0 BRA `(.L_x_3269) ;  /* 0xfffffe3000688947 */ /* 0x000fea000383ffff */
[----:B------:R-:W-:Y:S05]  /*1e0e0*/  BRA `(.L_x_3076) ;  /* 0x0000008800b07947 */ /* 0x000fea0003800000 */
.L_x_3074:
[----:B------:R-:W-:-:S08]  /*1e0f0*/  NOP ;  /* 0x0000000000007918 */ /* 0x000fd00000000000 */
[----:B0-----:R-:W0:-:S00]  /*1e100*/  USETMAXREG.DEALLOC.CTAPOOL 0x28 ;  /* 0x00000028000079c8 */ /* 0x001e0000080e0500 */
[----:B0-----:R-:W2:Y:S01]  /*1e110*/  LDL.LU R3, [R1] ;  /* 0x0000000001037983 */ /* 0x001ea20000300800 */
[----:B------:R-:W-:-:S06]  /*1e120*/  LOP3.LUT R0, R0, 0x3, RZ, 0xc0, !PT ;  /* 0x0000000300007812 */ /* 0x000fcc00078ec0ff */
[----:B------:R-:W0:Y:S02]  /*1e130*/  SHFL.IDX PT, R0, R0, RZ, 0x1f ;  /* 0x00001fff00007589 */ /* 0x000e2400000e0000 */
[----:B0-----:R-:W-:-:S13]  /*1e140*/  ISETP.NE.AND P0, PT, R0, RZ, PT ;  /* 0x000000ff0000720c */ /* 0x001fda0003f05270 */
[----:B------:R-:W-:Y:S01]  /*1e150*/  @P0 BAR.SYNC.DEFER_BLOCKING 0x5, 0x180 ;  /* 0x0146000000000b1d */ /* 0x000fe20000010000 */
[----:B--2---:R-:W-:-:S04]  /*1e160*/  LOP3.LUT R3, R3, 0xfffffdff, RZ, 0xc0, !PT ;  /* 0xfffffdff03037812 */ /* 0x004fc800078ec0ff */
[----:B------:R-:W-:-:S05]  /*1e170*/  @P0 LOP3.LUT R3, R3, 0x200, RZ, 0xfc, !PT ;  /* 0x0000020003030812 */ /* 0x000fca00078efcff */
[----:B------:R0:W-:Y:S02]  /*1e180*/  STL [R1], R3 ;  /* 0x0000000301007387 */ /* 0x0001e40000100800 */
[----:B0-----:R-:W-:-:S04]  /*1e190*/  @P0 MOV R3, 0x400 ;  /* 0x0000040000030802 */ /* 0x001fc80000000f00 */
        /* <DEDUP_REMOVED lines=48> */
.L_x_3273:
        /* <DEDUP_REMOVED lines=36> */
.L_x_3271:
[----:B------:R-:W-:Y:S01]  /*1e6e0*/  IMAD.IADD R3, R8, 0x1, -R3 ;  /* 0x0000000108037824 */ /* 0x000fe200078e0a03 */
[----:B-1----:R-:W-:-:S03]  /*1e6f0*/  MOV R16, RZ ;  /* 0x000000ff00107202 */ /* 0x002fc60000000f00 */
        /* <DEDUP_REMOVED lines=11> */
.L_x_3274:
        /* <DEDUP_REMOVED lines=33> */
[----:B0-----:R-:W-:-:S03]  /*1e9c0*/  IMAD.MOV R9, RZ, RZ, -R3 ;  /* 0x000000ffff097224 */ /* 0x001fc600078e0a03 */
[----:B------:R-:W-:Y:S01]  /*1e9d0*/  @!P2 IADD3 R12, -R12, RZ, RZ ;  /* 0x000000ff0c0ca210 */ /* 0x000fe20007ffe1ff */
[----:B------:R-:W-:Y:S01]  /*1e9e0*/  IMAD.MOV R10, RZ, RZ, -R2 ;  /* 0x000000ffff0a7224 */ /* 0x000fe200078e0a02 */
[----:B------:R-:W-:Y:S01]  /*1e9f0*/  @!P1 LOP3.LUT R12, RZ, R6, RZ, 0x33, !PT ;  /* 0x00000006ff0c9212 */ /* 0x000fe200078e33ff */
[----:B------:R-:W-:Y:S02]  /*1ea00*/  IMAD R9, R9, R4, RZ ;  /* 0x0000000409097224 */ /* 0x000fe400078e02ff */
[----:B------:R-:W-:Y:S01]  /*1ea10*/  IMAD.MOV.U32 R2, RZ, RZ, RZ ;  /* 0x000000ffff027224 */ /* 0x000fe200078e00ff */
[----:B------:R-:W-:-:S03]  /*1ea20*/  IABS R8, R12 ;  /* 0x0000000c00087213 */ /* 0x000fc60000000000 */
        /* <DEDUP_REMOVED lines=22> */
.L_x_3275:
        /* <DEDUP_REMOVED lines=10> */
[----:B0-----:R-:W-:-:S06]  /*1ec30*/  IADD3 R8, R7, 0xffffffe, RZ ;  /* 0x0ffffffe07087810 */ /* 0x001fcc0007ffe0ff */
        /* <DEDUP_REMOVED lines=20> */
[----:B------:R-:W-:Y:S01]  /*1ed80*/  IMAD R4, R4, R2, R5 ;  /* 0x0000000204047224 */ /* 0x000fe200078e0205 */
[----:B------:R-:W-:Y:S02]  /*1ed90*/  MOV R2, RZ ;  /* 0x000000ff00027202 */ /* 0x000fe40000000f00 */
        /* <DEDUP_REMOVED lines=28> */
.L_x_3276:
[----:B------:R-:W-:-:S05]  /*1ef60*/  LOP3.LUT R17, RZ, R2, RZ, 0x33, !PT ;  /* 0x00000002ff117212 */ /* 0x000fca00078e33ff */
[----:B------:R-:W-:Y:S01]  /*1ef70*/  IMAD.IADD R17, R6, 0x1, R17 ;  /* 0x0000000106117824 */ /* 0x000fe200078e0211 */
[----:B------:R-:W-:Y:S06]  /*1ef80*/  BRA `(.L_x_3277) ;  /* 0x00000000000c7947 */ /* 0x000fec0003800000 */
.L_x_3272:
[----:B------:R-:W-:Y:S02]  /*1ef90*/  IMAD.MOV.U32 R17, RZ, RZ, RZ ;  /* 0x000000ffff117224 */ /* 0x000fe400078e00ff */
[----:B------:R-:W-:Y:S02]  /*1efa0*/  IMAD.U32 R16, RZ, RZ, UR6 ;  /* 0x00000006ff107e24 */ /* 0x000fe4000f8e00ff */
[----:B------:R-:W-:-:S07]  /*1efb0*/  IMAD.MOV.U32 R18, RZ, RZ, RZ ;  /* 0x000000ffff127224 */ /* 0x000fce00078e00ff */
.L_x_3277:
[----:B------:R-:W-:-:S13]  /*1efc0*/  ISETP.NE.AND P0, PT, R0, RZ, PT ;  /* 0x000000ff0000720c */ /* 0x000fda0003f05270 */
[----:B------:R-:W0:Y:S01]  /*1efd0*/  @!P0 S2R R3, SR_CgaCtaId ;  /* 0x0000000000038919 */ /* 0x000e220000008800 */
[----:B------:R-:W-:-:S04]  /*1efe0*/  @!P0 MOV R0, 0x400 ;  /* 0x0000040000008802 */ /* 0x000fc80000000f00 */
[----:B0-----:R-:W-:-:S05]  /*1eff0*/  @!P0 LEA R0, R3, R0, 0x18 ;  /* 0x0000000003008211 */ /* 0x001fca00078ec0ff */
[----:B------:R2:W-:Y:S01]  /*1f000*/  @!P0 STS.128 [R0+0x228d0], R16 ;  /* 0x0228d01000008388 */ /* 0x0005e20000000c00 */
[----:B------:R-:W-:Y:S06]  /*1f010*/  BAR.ARV 0x5, 0x180 ;  /* 0x0146000000007b1d */ /* 0x000fec0000002000 */
.L_x_3270:
        /* <DEDUP_REMOVED lines=18> */
[C---:B0-----:R-:W-:Y:S01]  /*1f140*/  IMAD.SHL.U32 R2, R14.reuse, 0x80, RZ ;  /* 0x000000800e027824 */ /* 0x041fe200078e00ff */
[C---:B------:R-:W-:Y:S01]  /*1f150*/  SHF.L.U32 R5, R14.reuse, 0x5, RZ ;  /* 0x000000050e057819 */ /* 0x040fe200000006ff */
        /* <DEDUP_REMOVED lines=15> */
[----:B-1----:R-:W-:-:S05]  /*1f250*/  IMAD.U32 R4, RZ, RZ, UR4 ;  /* 0x00000004ff047e24 */ /* 0x002fca000f8e00ff */
        /* <DEDUP_REMOVED lines=23> */
.L_x_3390:
[----:B--2---:R-:W0:Y:S02]  /*1f3d0*/  LDC.64 R2, c[0x0][0xc88] ;  /* 0x00032200ff027b82 */ /* 0x004e240000000a00 */
[----:B0-----:R-:W-:-:S05]  /*1f3e0*/  IMAD.WIDE R2, R19, 0x4, R2 ;  /* 0x0000000413027825 */ /* 0x001fca00078e0202 */
[----:B-1----:R-:W1:Y:S01]  /*1f3f0*/  LDG.E R23, desc[UR60][R2.64] ;  /* 0x0000003c02177981 */ /* 0x002e62000c1e1900 */
[----:B------:R-:W-:Y:S05]  /*1f400*/  YIELD ;  /* 0x0000000000007946 */ /* 0x000fea0003800000 */
[----:B------:R-:W-:Y:S01]  /*1f410*/  ULDC.64 UR4, c[0x0][0xa28] ;  /* 0x00028a0000047ab9 */ /* 0x000fe20000000a00 */
[----:B------:R-:W-:Y:S01]  /*1f420*/  MOV R37, RZ ;  /* 0x000000ff00257202 */ /* 0x000fe20000000f00 */
[----:B------:R-:W-:Y:S01]  /*1f430*/  ULDC.64 UR6, c[0x0][0xa10] ;  /* 0x0002840000067ab9 */ /* 0x000fe20000000a00 */
[----:B------:R-:W-:Y:S01]  /*1f440*/  ISETP.NE.U32.AND P0, PT, RZ, UR4, PT ;  /* 0x00000004ff007c0c */ /* 0x000fe2000bf05070 */
[----:B------:R-:W-:Y:S01]  /*1f450*/  IMAD.MOV.U32 R28, RZ, RZ, RZ ;  /* 0x000000ffff1c7224 */ /* 0x000fe200078e00ff */
[----:B------:R-:W-:-:S02]  /*1f460*/  ULDC.64 UR8, c[0x0][0xa18] ;  /* 0x0002860000087ab9 */ /* 0x000fc40000000a00 */
[----:B------:R-:W-:Y:S02]  /*1f470*/  ISETP.NE.AND.EX P0, PT, RZ, UR5, PT, P0 ;  /* 0x00000005ff007c0c */ /* 0x000fe4000bf05300 */
[----:B-1----:R-:W-:-:S11]  /*1f480*/  SHF.R.S32.HI R0, RZ, 0x1f, R23 ;  /* 0x0000001fff007819 */ /* 0x002fd60000011417 */
[C---:B------:R-:W-:Y:S01]  /*1f490*/  @P0 LEA R2, P1, R23.reuse, UR4, 0x2 ;  /* 0x0000000417020c11 */ /* 0x040fe2000f8210ff */
[C---:B------:R-:W-:Y:S01]  /*1f4a0*/  IMAD.SHL.U32 R24, R23.reuse, 0x4, RZ ;  /* 0x0000000417187824 */ /* 0x040fe200078e00ff */
[C-C-:B------:R-:W-:Y:S01]  /*1f4b0*/  SHF.L.U64.HI R25, R23.reuse, 0x2, R0.reuse ;  /* 0x0000000217197819 */ /* 0x140fe20000010200 */
[----:B------:R0:W-:Y:S01]  /*1f4c0*/  STL [R1+0x30], R0 ;  /* 0x0000300001007387 */ /* 0x0001e20000100800 */
[----:B------:R-:W-:Y:S01]  /*1f4d0*/  @P0 LEA.HI.X R3, R23, UR5, R0, 0x2, P1 ;  /* 0x0000000517030c11 */ /* 0x000fe200088f1400 */
[----:B------:R-:W-:Y:S01]  /*1f4e0*/  ULDC.64 UR4, c[0x0][0xa00] ;  /* 0x0002800000047ab9 */ /* 0x000fe20000000a00 */
[----:B------:R-:W-:-:S03]  /*1f4f0*/  ISETP.NE.U32.AND P1, PT, RZ, UR6, PT ;  /* 0x00000006ff007c0c */ /* 0x000fc6000bf25070 */
[----:B------:R1:W5:Y:S01]  /*1f500*/  @P0 LDG.E R37, desc[UR60][R2.64] ;  /* 0x0000003c02250981 */ /* 0x000362000c1e1900 */
[----:B------:R-:W-:Y:S02]  /*1f510*/  ISETP.NE.U32.AND P0, PT, RZ, UR4, PT ;  /* 0x00000004ff007c0c */ /* 0x000fe4000bf05070 */
[----:B------:R-:W-:Y:S01]  /*1f520*/  ISETP.NE.AND.EX P1, PT, RZ, UR7, PT, P1 ;  /* 0x00000007ff007c0c */ /* 0x000fe2000bf25310 */
[----:B0-----:R-:W-:Y:S01]  /*1f530*/  IMAD.MOV.U32 R0, RZ, RZ, RZ ;  /* 0x000000ffff007224 */ /* 0x001fe200078e00ff */
[----:B------:R-:W-:Y:S02]  /*1f540*/  ISETP.NE.AND.EX P0, PT, RZ, UR5, PT, P0 ;  /* 0x00000005ff007c0c */ /* 0x000fe4000bf05300 */
[C---:B------:R-:W-:Y:S02]  /*1f550*/  IADD3 R4, P4, R24.reuse, UR6, RZ ;  /* 0x0000000618047c10 */ /* 0x040fe4000ff9e0ff */
[----:B------:R-:W-:Y:S02]  /*1f560*/  ISETP.NE.U32.AND P2, PT, RZ, UR8, PT ;  /* 0x00000008ff007c0c */ /* 0x000fe4000bf45070 */
[----:B-1----:R-:W-:-:S02]  /*1f570*/  IADD3 R2, P3, R24, UR4, RZ ;  /* 0x0000000418027c10 */ /* 0x002fc4000ff7e0ff */
[C---:B------:R-:W-:Y:S02]  /*1f580*/  IADD3.X R5, R25.reuse, UR7, RZ, P4, !PT ;  /* 0x0000000719057c10 */ /* 0x040fe4000a7fe4ff */
[----:B------:R-:W-:Y:S02]  /*1f590*/  IADD3.X R3, R25, UR5, RZ, P3, !PT ;  /* 0x0000000519037c10 */ /* 0x000fe40009ffe4ff */
[----:B------:R-:W-:Y:S01]  /*1f5a0*/  ISETP.NE.AND.EX P2, PT, RZ, UR9, PT, P2 ;  /* 0x00000009ff007c0c */ /* 0x000fe2000bf45320 */
[----:B------:R-:W5:Y:S04]  /*1f5b0*/  @P1 LDG.E R0, desc[UR60][R4.64] ;  /* 0x0000003c04001981 */ /* 0x000f68000c1e1900 */
[----:B------:R-:W5:Y:S01]  /*1f5c0*/  @P0 LDG.E R28, desc[UR60][R2.64] ;  /* 0x0000003c021c0981 */ /* 0x000f62000c1e1900 */
[----:B------:R-:W-:-:S02]  /*1f5d0*/  ULDC UR4, c[0x0][0x288] ;  /* 0x0000a20000047ab9 */ /* 0x000fc40000000800 */
[----:B------:R-:W-:Y:S01]  /*1f5e0*/  IMAD.U32 R31, RZ, RZ, UR4 ;  /* 0x00000004ff1f7e24 */ /* 0x000fe2000f8e00ff */
[----:B------:R-:W-:Y:S02]  /*1f5f0*/  ULDC.64 UR4, c[0x0][0x418] ;  /* 0x0001060000047ab9 */ /* 0x000fe40000000a00 */
[----:B------:R-:W-:-:S03]  /*1f600*/  UISETP.NE.U32.AND UP0, UPT, UR4, URZ, UPT ;  /* 0x0000003f0400728c */ /* 0x000fc6000bf05070 */
[----:B------:R-:W-:Y:S01]  /*1f610*/  ULDC UR4, c[0x0][0x424] ;  /* 0x0001090000047ab9 */ /* 0x000fe20000000800 */
[----:B------:R-:W-:Y:S01]  /*1f620*/  UISETP.NE.AND.EX UP0, UPT, UR5, URZ, UPT, UP0 ;  /* 0x0000003f0500728c */ /* 0x000fe2000bf05300 */
[----:B------:R-:W-:Y:S02]  /*1f630*/  @P2 IADD3 R6, P3, R24, UR8, RZ ;  /* 0x0000000818062c10 */ /* 0x000fe4000ff7e0ff */
[----:B------:R-:W-:Y:S01]  /*1f640*/  ULDC UR5, c[0x0][0x2f0] ;  /* 0x0000bc0000057ab9 */ /* 0x000fe20000000800 */
[----:B------:R-:W-:Y:S01]  /*1f650*/  USEL UR4, UR4, 0x1, UP0 ;  /* 0x0000000104047887 */ /* 0x000fe20008000000 */
[----:B------:R-:W-:-:S03]  /*1f660*/  @P2 IADD3.X R7, R25, UR9, RZ, P3, !PT ;  /* 0x0000000919072c10 */ /* 0x000fc60009ffe4ff */
[----:B------:R-:W-:Y:S02]  /*1f670*/  UIMAD UR4, UR4, UR5, URZ ;  /* 0x00000005040472a4 */ /* 0x000fe4000f8e023f */
[----:B------:R0:W5:Y:S01]  /*1f680*/  @P2 LDG.E R31, desc[UR60][R6.64] ;  /* 0x0000003c061f2981 */ /* 0x000162000c1e1900 */
[----:B------:R-:W-:-:S03]  /*1f690*/  ULDC UR5, c[0x0][0x348] ;  /* 0x0000d20000057ab9 */ /* 0x000fc60000000800 */
[----:B------:R-:W-:Y:S02]  /*1f6a0*/  IMAD.U32 R10, RZ, RZ, UR4 ;  /* 0x00000004ff0a7e24 */ /* 0x000fe4000f8e00ff */
[----:B0-----:R-:W-:Y:S01]  /*1f6b0*/  IMAD.U32 R6, RZ, RZ, UR5 ;  /* 0x00000005ff067e24 */ /* 0x001fe2000f8e00ff */
[----:B------:R-:W-:Y:S06]  /*1f6c0*/  @P2 BRA `(.L_x_3279) ;  /* 0x0000000000102947 */ /* 0x000fec0003800000 */
[----:B------:R-:W-:Y:S05]  /*1f6d0*/  @!P0 BRA `(.L_x_3279) ;  /* 0x00000000000c8947 */ /* 0x000fea0003800000 */
[----:B-----5:R-:W2:Y:S04]  /*1f6e0*/  LDG.E R31, desc[UR60][R2.64] ;  /* 0x0000003c021f7981 */ /* 0x020ea8000c1e1900 */
[----:B------:R-:W2:Y:S02]  /*1f6f0*/  LDG.E R2, desc[UR60][R2.64+0x4] ;  /* 0x0000043c02027981 */ /* 0x000ea4000c1e1900 */
[----:B--2---:R-:W-:-:S07]  /*1f700*/  IMAD.IADD R31, R2, 0x1, -R31 ;  /* 0x00000001021f7824 */ /* 0x004fce00078e0a1f */
.L_x_3279:
[----:B------:R-:W-:Y:S01]  /*1f710*/  ULDC.64 UR4, c[0x0][0xa20] ;  /* 0x0002880000047ab9 */ /* 0x000fe20000000a00 */
[C---:B------:R-:W-:Y:S01]  /*1f720*/  LOP3.LUT R9, R18.reuse, 0xff000000, RZ, 0xc0, !PT ;  /* 0xff00000012097812 */ /* 0x040fe200078ec0ff */
[----:B------:R-:W-:Y:S01]  /*1f730*/  IMAD.MOV.U32 R34, RZ, RZ, R23 ;  /* 0x000000ffff227224 */ /* 0x000fe200078e0017 */
[----:B------:R-:W-:Y:S02]  /*1f740*/  ISETP.NE.U32.AND P0, PT, RZ, UR4, PT ;  /* 0x00000004ff007c0c */ /* 0x000fe4000bf05070 */
[----:B------:R-:W-:Y:S02]  /*1f750*/  SHF.R.U32.HI R9, RZ, 0x8, R9 ;  /* 0x00000008ff097819 */ /* 0x000fe40000011609 */
[----:B------:R-:W-:Y:S02]  /*1f760*/  ISETP.NE.AND.EX P0, PT, RZ, UR5, PT, P0 ;  /* 0x00000005ff007c0c */ /* 0x000fe4000bf05300 */
[C---:B------:R-:W-:Y:S02]  /*1f770*/  LOP3.LUT R2, R18.reuse, 0xff0000, RZ, 0xc0, !PT ;  /* 0x00ff000012027812 */ /* 0x040fe400078ec0ff */
[----:B------:R-:W-:-:S02]  /*1f780*/  LOP3.LUT R18, R18, 0xffff, RZ, 0xc0, !PT ;  /* 0x0000ffff12127812 */ /* 0x000fc400078ec0ff */
[----:B------:R-:W-:-:S07]  /*1f790*/  LEA.HI R9, R2, R9, RZ, 0x10 ;  /* 0x0000000902097211 */ /* 0x000fce00078f80ff */
[----:B------:R-:W-:Y:S05]  /*1f7a0*/  @!P0 BRA `(.L_x_3280) ;  /* 0x0000000000108947 */ /* 0x000fea0003800000 */
[----:B------:R-:W-:-:S04]  /*1f7b0*/  IADD3 R2, P0, R24, UR4, RZ ;  /* 0x0000000418027c10 */ /* 0x000fc8000ff1e0ff */
[----:B------:R-:W-:-:S05]  /*1f7c0*/  IADD3.X R3, R25, UR5, RZ, P0, !PT ;  /* 0x0000000519037c10 */ /* 0x000fca00087fe4ff */
[----:B------:R0:W5:Y:S01]  /*1f7d0*/  LDG.E R10, desc[UR60][R2.64] ;  /* 0x0000003c020a7981 */ /* 0x000162000c1e1900 */
[----:B------:R-:W-:Y:S05]  /*1f7e0*/  BRA `(.L_x_3281) ;  /* 0x0000000000247947 */ /* 0x000fea0003800000 */
.L_x_3280:
        /* <DEDUP_REMOVED lines=9> */
.L_x_3281:
[----:B0-----:R-:W2:Y:S01]  /*1f880*/  @P1 LDG.E R2, desc[UR60][R4.64] ;  /* 0x0000003c04021981 */ /* 0x001ea2000c1e1900 */
[----:B------:R-:W0:Y:S03]  /*1f890*/  LDC R3, c[0x0][0x448] ;  /* 0x00011200ff037b82 */ /* 0x000e260000000800 */
[----:B------:R1:W2:Y:S01]  /*1f8a0*/  @P1 LDG.E R5, desc[UR60][R4.64+0x4] ;  /* 0x0000043c04051981 */ /* 0x0002a2000c1e1900 */
[----:B-----5:R-:W-:Y:S01]  /*1f8b0*/  IADD3 R10, -R37, R10, RZ ;  /* 0x0000000a250a7210 */ /* 0x020fe20007ffe1ff */
[----:B------:R-:W-:Y:S01]  /*1f8c0*/  BSSY B0, `(.L_x_3282) ;  /* 0x0000036000007945 */ /* 0x000fe20003800000 */
[----:B0-----:R-:W-:-:S13]  /*1f8d0*/  ISETP.NE.AND P0, PT, R3, 0x1, PT ;  /* 0x000000010300780c */ /* 0x001fda0003f05270 */
[----:B-1----:R-:W0:Y:S08]  /*1f8e0*/  @P0 LDC R4, c[0x0][0x44c] ;  /* 0x00011300ff040b82 */ /* 0x002e300000000800 */
[----:B------:R-:W1:Y:S01]  /*1f8f0*/  @P0 LDC R3, c[0x0][0x450] ;  /* 0x00011400ff030b82 */ /* 0x000e620000000800 */
[----:B--2---:R-:W-:Y:S01]  /*1f900*/  @P1 IMAD.IADD R6, R5, 0x1, -R2 ;  /* 0x0000000105061824 */ /* 0x004fe200078e0a02 */
[----:B------:R-:W-:Y:S01]  /*1f910*/  SHF.R.U32.HI R5, RZ, 0x10, R9 ;  /* 0x00000010ff057819 */ /* 0x000fe20000011609 */
[----:B------:R-:W-:-:S02]  /*1f920*/  IMAD.SHL.U32 R2, R17, 0x80, RZ ;  /* 0x0000008011027824 */ /* 0x000fc400078e00ff */
[----:B------:R-:W-:Y:S02]  /*1f930*/  IMAD.IADD R26, R10, 0x1, R6 ;  /* 0x000000010a1a7824 */ /* 0x000fe400078e0206 */
[----:B------:R-:W-:Y:S02]  /*1f940*/  VIADD R2, R2, 0x7f ;  /* 0x0000007f02027836 */ /* 0x000fe40000000000 */
[C---:B------:R-:W-:Y:S01]  /*1f950*/  VIADD R7, R26.reuse, 0x9f ;  /* 0x0000009f1a077836 */ /* 0x040fe20000000000 */
[----:B------:R-:W-:Y:S01]  /*1f960*/  IADD3 R8, R26, 0xa0, -R31 ;  /* 0x000000a01a087810 */ /* 0x000fe20007ffe81f */
[----:B0-----:R-:W-:-:S04]  /*1f970*/  @P0 IMAD.HI.U32 R4, R2, R4, RZ ;  /* 0x0000000402040227 */ /* 0x001fc800078e00ff */
[----:B------:R-:W-:Y:S01]  /*1f980*/  IMAD.HI R7, R7, 0x66666667, RZ ;  /* 0x6666666707077827 */ /* 0x000fe200078e02ff */
[----:B-1----:R-:W-:Y:S02]  /*1f990*/  @P0 SHF.R.U32.HI R2, RZ, R3, R4 ;  /* 0x00000003ff020219 */ /* 0x002fe40000011604 */
[----:B------:R-:W-:Y:S02]  /*1f9a0*/  LOP3.LUT R4, R9, 0xff, RZ, 0xc0, !PT ;  /* 0x000000ff09047812 */ /* 0x000fe400078ec0ff */
[----:B------:R-:W-:Y:S01]  /*1f9b0*/  SHF.R.U32.HI R3, RZ, 0x1f, R7 ;  /* 0x0000001fff037819 */ /* 0x000fe20000011607 */
[----:B------:R-:W-:-:S03]  /*1f9c0*/  IMAD.IADD R2, R8, 0x1, R2 ;  /* 0x0000000108027824 */ /* 0x000fc600078e0202 */
[----:B------:R-:W-:Y:S01]  /*1f9d0*/  LEA.HI.SX32 R7, R7, R3, 0x1a ;  /* 0x0000000307077211 */ /* 0x000fe200078fd2ff */
[----:B------:R-:W-:-:S05]  /*1f9e0*/  IMAD.HI R2, R2, 0x66666667, RZ ;  /* 0x6666666702027827 */ /* 0x000fca00078e02ff */
[----:B------:R-:W-:-:S04]  /*1f9f0*/  SHF.R.U32.HI R3, RZ, 0x1f, R2 ;  /* 0x0000001fff037819 */ /* 0x000fc80000011602 */
[----:B------:R-:W-:Y:S01]  /*1fa00*/  LEA.HI.SX32 R3, R2, R3, 0x1a ;  /* 0x0000000302037211 */ /* 0x000fe200078fd2ff */
[----:B------:R-:W-:-:S03]  /*1fa10*/  IMAD.MOV.U32 R2, RZ, RZ, RZ ;  /* 0x000000ffff027224 */ /* 0x000fc600078e00ff */
[----:B------:R-:W-:-:S04]  /*1fa20*/  VIMNMX R11, R7, R3, PT ;  /* 0x00000003070b7248 */ /* 0x000fc80003fe0100 */
[----:B------:R-:W-:-:S13]  /*1fa30*/  ISETP.GE.AND P0, PT, R11, 0x1, PT ;  /* 0x000000010b00780c */ /* 0x000fda0003f06270 */
[----:B------:R-:W-:Y:S05]  /*1fa40*/  @!P0 BRA `(.L_x_3283) ;  /* 0x0000000000748947 */ /* 0x000fea0003800000 */
        /* <DEDUP_REMOVED lines=17> */
[----:B------:R-:W-:-:S04]  /*1fb60*/  IMAD.MOV R2, RZ, RZ, -R2 ;  /* 0x000000ffff027224 */ /* 0x000fc800078e0a02 */
        /* <DEDUP_REMOVED lines=8> */
[----:B------:R-:W-:-:S05]  /*1fbf0*/  @P0 VIADD R2, R2, 0x1 ;  /* 0x0000000102020836 */ /* 0x000fca0000000000 */
[----:B------:R-:W-:Y:S02]  /*1fc00*/  @!P3 IADD3 R2, -R2, RZ, RZ ;  /* 0x000000ff0202b210 */ /* 0x000fe40007ffe1ff */
[----:B------:R-:W-:-:S07]  /*1fc10*/  @!P2 LOP3.LUT R2, RZ, R9, RZ, 0x33, !PT ;  /* 0x00000009ff02a212 */ /* 0x000fce00078e33ff */
.L_x_3283:
[----:B------:R-:W-:Y:S05]  /*1fc20*/  BSYNC B0 ;  /* 0x0000000000007941 */ /* 0x000fea0003800000 */
.L_x_3282:
        /* <DEDUP_REMOVED lines=25> */
.L_x_3577:
[----:B-1----:R-:W-:Y:S02]  /*1fdc0*/  ISETP.NE.AND P0, PT, R14, RZ, PT ;  /* 0x000000ff0e00720c */ /* 0x002fe40003f05270 */
[----:B------:R-:W-:-:S11]  /*1fdd0*/  PLOP3.LUT P6, PT, PT, PT, PT, 0x8, 0x0 ;  /* 0x000000000000781c */ /* 0x000fd60003fce170 */
[----:B------:R-:W-:Y:S05]  /*1fde0*/  @P0 BRA `(.L_x_3287) ;  /* 0x00000000000c0947 */ /* 0x000fea0003800000 */
[----:B------:R-:W-:-:S03]  /*1fdf0*/  UMOV UR4, 0xffffffff ;  /* 0xffffffff00047882 */ /* 0x000fc60000000000 */
[----:B------:R-:W-:Y:S05]  /*1fe00*/  BRA.DIV UR4, `(.L_x_3288) ;  /* 0x000000ae046c7947 */ /* 0x000fea000b800000 */
[----:B------:R-:W-:-:S13]  /*1fe10*/  ELECT P6, URZ, PT ;  /* 0x00000000003f782f */ /* 0x000fda00038c0000 */
.L_x_3287:
        /* <DEDUP_REMOVED lines=9> */
.L_x_3580:
[----:B------:R-:W-:Y:S05]  /*1feb0*/  BSYNC B1 ;  /* 0x0000000000017941 */ /* 0x000fea0003800000 */
.L_x_3289:
        /* <DEDUP_REMOVED lines=10> */
.L_x_3581:
[----:B------:R-:W-:Y:S05]  /*1ff60*/  BSYNC B2 ;  /* 0x0000000000027941 */ /* 0x000fea0003800000 */
.L_x_3293:
        /* <DEDUP_REMOVED lines=9> */
.L_x_3296:
[----:B------:R-:W-:Y:S05]  /*20000*/  BSYNC B2 ;  /* 0x0000000000027941 */ /* 0x000fea0003800000 */
.L_x_3295:
        /* <DEDUP_REMOVED lines=12> */
.L_x_3297:
        /* <DEDUP_REMOVED lines=13> */
.L_x_3582:
[----:B------:R-:W-:Y:S05]  /*201a0*/  BSYNC B2 ;  /* 0x0000000000027941 */ /* 0x000fea0003800000 */
.L_x_3298:
[----:B------:R-:W-:Y:S01]  /*201b0*/  BSSY B2, `(.L_x_3300) ;  /* 0x000000b000027945 */ /* 0x000fe20003800000 */
[----:B------:R-:W-:Y:S02]  /*201c0*/  IMAD.MOV.U32 R20, RZ, RZ, 0x0 ;  /* 0x00000000ff147424 */ /* 0x000fe400078e00ff */
[----:B------:R-:W-:Y:S01]  /*201d0*/  IMAD.MOV.U32 R21, RZ, RZ, 0x12f00000 ;  /* 0x12f00000ff157424 */ /* 0x000fe200078e00ff */
[----:B------:R-:W-:Y:S06]  /*201e0*/  @P1 BRA `(.L_x_3301) ;  /* 0x00000000001c1947 */ /* 0x000fec0003800000 */
[----:B------:R-:W2:Y:S01]  /*201f0*/  S2R R13, SR_TID.X ;  /* 0x00000000000d7919 */ /* 0x000ea20000002100 */
[----:B01----:R-:W-:-:S04]  /*20200*/  MOV R10, 0x5000 ;  /* 0x00005000000a7802 */ /* 0x003fc80000000f00 */
[----:B------:R3:W-:Y:S01]  /*20210*/  SYNCS.ARRIVE.TRANS64 RZ, [R9+URZ+0x228b0], R10 ;  /* 0x0228b00a09ff79a7 */ /* 0x0007e2000800003f */
[----:B--2---:R-:W-:-:S04]  /*20220*/  LOP3.LUT R13, R13, 0x1f, RZ, 0xc0, !PT ;  /* 0x0000001f0d0d7812 */ /* 0x004fc800078ec0ff */
[----:B------:R-:W-:-:S13]  /*20230*/  ISETP.NE.AND P0, PT, R13, RZ, PT ;  /* 0x000000ff0d00720c */ /* 0x000fda0003f05270 */
[----:B---3--:R-:W-:Y:S05]  /*20240*/  @!P0 BRA `(.L_x_3301) ;  /* 0x0000000000048947 */ /* 0x008fea0003800000 */
[----:B------:R-:W-:Y:S01]  /*20250*/  BPT.TRAP 0x1 ;  /* 0x000000040000795c */ /* 0x000fe20000300000 */
.L_x_3301:
[----:B------:R-:W-:Y:S05]  /*20260*/  BSYNC B2 ;  /* 0x0000000000027941 */ /* 0x000fea0003800000 */
.L_x_3300:
        /* <DEDUP_REMOVED lines=8> */
.L_x_3302:
        /* <DEDUP_REMOVED lines=10> */
.L_x_3292:
[----:B------:R-:W-:Y:S05]  /*20390*/  BSYNC B1 ;  /* 0x0000000000017941 */ /* 0x000fea0003800000 */
.L_x_3291:
        /* <DEDUP_REMOVED lines=9> */
.L_x_3315:
        /* <DEDUP_REMOVED lines=11> */
.L_x_3583:
[----:B------:R-:W-:Y:S05]  /*204e0*/  BSYNC B2 ;  /* 0x0000000000027941 */ /* 0x000fea0003800000 */
.L_x_3305:
        /* <DEDUP_REMOVED lines=9> */
.L_x_3308:
[----:B------:R-:W-:Y:S05]  /*20580*/  BSYNC B2 ;  /* 0x0000000000027941 */ /* 0x000fea0003800000 */
.L_x_3307:
        /* <DEDUP_REMOVED lines=11> */
.L_x_3309:
        /* <DEDUP_REMOVED lines=13> */
.L_x_3584:
[----:B------:R-:W-:Y:S05]  /*20710*/  BSYNC B2 ;  /* 0x0000000000027941 */ /* 0x000fea0003800000 */
.L_x_3310:
        /* <DEDUP_REMOVED lines=11> */
.L_x_3313:
[----:B------:R-:W-:Y:S05]  /*207d0*/  BSYNC B2 ;  /* 0x0000000000027941 */ /* 0x000fea0003800000 */
.L_x_3312:
[----:B------:R-:W-:Y:S01]  /*207e0*/  R2UR UR10, R15 ;  /* 0x000000000f0a72ca */ /* 0x000fe200000e0000 */
[----:B------:R-:W-:Y:S01]  /*207f0*/  UIADD3 UR4, UP0, UR38, 0x670, URZ ;  /* 0x0000067026047890 */ /* 0x000fe2000ff1e03f */
[----:B------:R-:W-:Y:S01]  /*20800*/  R2UR UR6, R20 ;  /* 0x00000000140672ca */ /* 0x000fe200000e0000 */
[----:B01----:R-:W-:Y:S01]  /*20810*/  VIADD R9, R9, 0x228b0 ;  /* 0x000228b009097836 */ /* 0x003fe20000000000 */
[----:B------:R-:W-:Y:S01]  /*20820*/  R2UR UR7, R21 ;  /* 0x00000000150772ca */ /* 0x000fe200000e0000 */
[----:B------:R-:W-:Y:S01]  /*20830*/  UIADD3.X UR5, URZ, UR39, URZ, UP0, !UPT ;  /* 0x000000273f057290 */ /* 0x000fe200087fe43f */
[----:B------:R-:W-:Y:S02]  /*20840*/  PLOP3.LUT P1, PT, PT, PT, PT, 0x80, 0x0 ;  /* 0x000000000000781c */ /* 0x000fe40003f2f070 */
[----:B------:R-:W-:-:S11]  /*20850*/  IADD3 R11, R11, 0xa400, RZ ;  /* 0x0000a4000b0b7810 */ /* 0x000fd60007ffe0ff */
.L_x_3314:
        /* <DEDUP_REMOVED lines=10> */
.L_x_3304:
[----:B------:R-:W-:Y:S05]  /*20900*/  BSYNC B1 ;  /* 0x0000000000017941 */ /* 0x000fea0003800000 */
.L_x_3303:
[----:B------:R-:W-:Y:S01]  /*20910*/  ISETP.GT.AND P2, PT, R3, R6, PT ;  /* 0x000000060300720c */ /* 0x000fe20003f44270 */
[----:B------:R-:W-:Y:S02]  /*20920*/  VIADD R33, R33, 0x1 ;  /* 0x0000000121217836 */ /* 0x000fe40000000000 */
[----:B------:R-:W-:-:S03]  /*20930*/  VIADD R3, R3, 0xffffffff ;  /* 0xffffffff03037836 */ /* 0x000fc60000000000 */
[----:B------:R-:W-:-:S04]  /*20940*/  ISETP.NE.AND P1, PT, R33, 0x2, PT ;  /* 0x000000022100780c */ /* 0x000fc80003f25270 */
[----:B------:R-:W-:Y:S02]  /*20950*/  SEL R9, RZ, 0x1, P1 ;  /* 0x00000001ff097807 */ /* 0x000fe40000800000 */
[----:B------:R-:W-:Y:S02]  /*20960*/  SEL R33, R33, RZ, P1 ;  /* 0x000000ff21217207 */ /* 0x000fe40000800000 */
[----:B------:R-:W-:Y:S01]  /*20970*/  LOP3.LUT R36, R36, R9, RZ, 0x3c, !PT ;  /* 0x0000000924247212 */ /* 0x000fe200078e3cff */
[----:B------:R-:W-:Y:S06]  /*20980*/  @P2 BRA `(.L_x_3315) ;  /* 0xfffffff800a82947 */ /* 0x000fec000383ffff */
.L_x_3285:
[----:B------:R-:W-:Y:S05]  /*20990*/  BSYNC B0 ;  /* 0x0000000000007941 */ /* 0x000fea0003800000 */
.L_x_3284:
[----:B------:R-:W0:Y:S01]  /*209a0*/  LDC R0, c[0x0][0x448] ;  /* 0x00011200ff007b82 */ /* 0x000e220000000800 */
[----:B------:R-:W-:Y:S01]  /*209b0*/  LEA R2, R17, 0x7f, 0x7 ;  /* 0x0000007f11027811 */ /* 0x000fe200078e38ff */
[----:B------:R-:W-:Y:S06]  /*209c0*/  @!P0 WARPSYNC.ALL ;  /* 0x0000000000008948 */ /* 0x000fec0003800000 */
[----:B------:R-:W-:Y:S01]  /*209d0*/  @!P0 BAR.SYNC.DEFER_BLOCKING 0xc, 0x180 ;  /* 0x0306000000008b1d */ /* 0x000fe20000010000 */
[----:B------:R-:W-:Y:S01]  /*209e0*/  ISETP.NE.AND P2, PT, R5, RZ, PT ;  /* 0x000000ff0500720c */ /* 0x000fe20003f45270 */
[----:B------:R-:W-:-:S04]  /*209f0*/  IMAD.MOV.U32 R27, RZ, RZ, RZ ;  /* 0x000000ffff1b7224 */ /* 0x000fc800078e00ff */
[----:B------:R-:W-:Y:S08]  /*20a00*/  BSSY B0, `(.L_x_3316) ;  /* 0x0000028000007945 */ /* 0x000ff00003800000 */
[----:B------:R-:W1:Y:S01]  /*20a10*/  @!P2 LDC R5, c[0x0][0x9f0] ;  /* 0x00027c00ff05ab82 */ /* 0x000e620000000800 */
[----:B0-----:R-:W-:-:S13]  /*20a20*/  ISETP.NE.AND P1, PT, R0, 0x1, PT ;  /* 0x000000010000780c */ /* 0x001fda0003f25270 */
[----:B------:R-:W0:Y:S08]  /*20a30*/  @P1 LDC R3, c[0x0][0x44c] ;  /* 0x00011300ff031b82 */ /* 0x000e300000000800 */
[----:B------:R-:W2:Y:S01]  /*20a40*/  @P1 LDC R0, c[0x0][0x450] ;  /* 0x00011400ff001b82 */ /* 0x000ea20000000800 */
[----:B0-----:R-:W-:-:S05]  /*20a50*/  @P1 IMAD.HI.U32 R3, R2, R3, RZ ;  /* 0x0000000302031227 */ /* 0x001fca00078e00ff */
[----:B--2---:R-:W-:-:S05]  /*20a60*/  @P1 SHF.R.U32.HI R2, RZ, R0, R3 ;  /* 0x00000000ff021219 */ /* 0x004fca0000011603 */
[----:B------:R-:W-:-:S04]  /*20a70*/  IMAD.IADD R0, R8, 0x1, R2 ;  /* 0x0000000108007824 */ /* 0x000fc800078e0202 */
[----:B------:R-:W-:-:S05]  /*20a80*/  IMAD.HI R0, R0, 0x66666667, RZ ;  /* 0x6666666700007827 */ /* 0x000fca00078e02ff */
[----:B------:R-:W-:-:S04]  /*20a90*/  SHF.R.U32.HI R2, RZ, 0x1f, R0 ;  /* 0x0000001fff027819 */ /* 0x000fc80000011600 */
[----:B------:R-:W-:-:S04]  /*20aa0*/  LEA.HI.SX32 R2, R0, R2, 0x1a ;  /* 0x0000000200027211 */ /* 0x000fc800078fd2ff */
[----:B------:R-:W-:-:S04]  /*20ab0*/  VIMNMX R7, R7, R2, PT ;  /* 0x0000000207077248 */ /* 0x000fc80003fe0100 */
[----:B------:R-:W-:-:S13]  /*20ac0*/  ISETP.GE.AND P1, PT, R7, 0x1, PT ;  /* 0x000000010700780c */ /* 0x000fda0003f26270 */
[----:B-1----:R-:W-:Y:S05]  /*20ad0*/  @!P1 BRA `(.L_x_3317) ;  /* 0x0000000000689947 */ /* 0x002fea0003800000 */
[-C--:B------:R-:W-:Y:S02]  /*20ae0*/  IABS R0, R5.reuse ;  /* 0x0000000500007213 */ /* 0x080fe40000000000 */
[----:B------:R-:W-:Y:S02]  /*20af0*/  IABS R8, R5 ;  /* 0x0000000500087213 */ /* 0x000fe40000000000 */
        /* <DEDUP_REMOVED lines=22> */
[----:B------:R-:W-:-:S05]  /*20c60*/  @!P1 LOP3.LUT R6, RZ, R5, RZ, 0x33, !PT ;  /* 0x00000005ff069212 */ /* 0x000fca00078e33ff */
[----:B------:R-:W-:-:S07]  /*20c70*/  IMAD.MOV.U32 R27, RZ, RZ, R6 ;  /* 0x000000ffff1b7224 */ /* 0x000fce00078e0006 */
.L_x_3317:
[----:B------:R-:W-:Y:S05]  /*20c80*/  BSYNC B0 ;  /* 0x0000000000007941 */ /* 0x000fea0003800000 */
.L_x_3316:
        /* <DEDUP_REMOVED lines=22> */
.L_x_3318:
        /* <DEDUP_REMOVED lines=20> */
.L_x_3321:
[----:B------:R-:W-:Y:S05]  /*20f30*/  BSYNC B6 ;  /* 0x0000000000067941 */ /* 0x000fea0003800000 */
.L_x_3320:
[----:B------:R-:W2:Y:S01]  /*20f40*/  LDL.LU R32, [R1] ;  /* 0x0000000001207983 */ /* 0x000ea20000300800 */
[----:B------:R-:W-:Y:S01]  /*20f50*/  VIADD R0, R22, 0xa400 ;  /* 0x0000a40016007836 */ /* 0x000fe20000000000 */
[----:B------:R-:W-:Y:S04]  /*20f60*/  BSSY B6, `(.L_x_3322) ;  /* 0x0000016000067945 */ /* 0x000fe80003800000 */
[----:B------:R-:W-:Y:S02]  /*20f70*/  LOP3.LUT P0, RZ, R0, 0x3ff, RZ, 0xc0, !PT ;  /* 0x000003ff00ff7812 */ /* 0x000fe4000780c0ff */
[----:B--2---:R-:W-:-:S11]  /*20f80*/  LOP3.LUT R32, R32, 0xfffffffe, RZ, 0xc0, !PT ;  /* 0xfffffffe20207812 */ /* 0x004fd600078ec0ff */
[----:B------:R-:W-:-:S05]  /*20f90*/  @P0 LOP3.LUT R32, R32, 0x1, RZ, 0xfc, !PT ;  /* 0x0000000120200812 */ /* 0x000fca00078efcff */
[----:B------:R0:W-:Y:S01]  /*20fa0*/  STL [R1], R32 ;  /* 0x0000002001007387 */ /* 0x0001e20000100800 */
[----:B------:R-:W-:Y:S05]  /*20fb0*/  @!P0 BRA `(.L_x_3323) ;  /* 0x0000000000408947 */ /* 0x000fea0003800000 */
[----:B------:R-:W-:Y:S01]  /*20fc0*/  MOV R2, 0x0 ;  /* 0x0000000000027802 */ /* 0x000fe20000000f00 */
[----:B------:R-:W-:Y:S01]  /*20fd0*/  ULDC.64 UR6, c[0x4][0x98] ;  /* 0x0100260000067ab9 */ /* 0x000fe20000000a00 */
[----:B------:R-:W-:Y:S01]  /*20fe0*/  ULDC.64 UR8, c[0x4][0xa0] ;  /* 0x0100280000087ab9 */ /* 0x000fe20000000a00 */
[----:B------:R-:W-:Y:S01]  /*20ff0*/  ULDC.64 UR4, c[0x4][0x10] ;  /* 0x0100040000047ab9 */ /* 0x000fe20000000a00 */
[----:B------:R-:W-:Y:S01]  /*21000*/  MOV R4, UR6 ;  /* 0x0000000600047c02 */ /* 0x000fe20008000f00 */
[----:B------:R-:W-:Y:S01]  /*21010*/  IMAD.U32 R5, RZ, RZ, UR7 ;  /* 0x00000007ff057e24 */ /* 0x000fe2000f8e00ff */
[----:B------:R-:W1:Y:S01]  /*21020*/  LDC.64 R2, c[0x4][R2] ;  /* 0x0100000002027b82 */ /* 0x000e620000000a00 */
        /* <DEDUP_REMOVED lines=8> */
[----:B01----:R-:W-:Y:S05]  /*210b0*/  CALL.ABS.NOINC R2 ;  /* 0x0000000002007343 */ /* 0x003fea0003c00000 */
.L_x_3323:
[----:B------:R-:W-:Y:S05]  /*210c0*/  BSYNC B6 ;  /* 0x0000000000067941 */ /* 0x000fea0003800000 */
.L_x_3322:
        /* <DEDUP_REMOVED lines=20> */
.L_x_3325:
[----:B------:R-:W-:Y:S05]  /*21210*/  BSYNC B6 ;  /* 0x0000000000067941 */ /* 0x000fea0003800000 */
.L_x_3324:
        /* <DEDUP_REMOVED lines=8> */
[----:B------:R-:W-:Y:S01]  /*212a0*/  MOV R12, 0x1 ;  /* 0x00000001000c7802 */ /* 0x000fe20000000f00 */
[----:B------:R-:W1:Y:S01]  /*212b0*/  LDC.64 R2, c[0x4][R2] ;  /* 0x0100000002027b82 */ /* 0x000e620000000a00 */
        /* <DEDUP_REMOVED lines=8> */
[----:B01----:R-:W-:Y:S05]  /*21340*/  CALL.ABS.NOINC R2 ;  /* 0x0000000002007343 */ /* 0x003fea0003c00000 */
.L_x_3327:
[----:B------:R-:W-:Y:S05]  /*21350*/  BSYNC B6 ;  /* 0x0000000000067941 */ /* 0x000fea0003800000 */
.L_x_3326:
[----:B------:R-:W-:Y:S01]  /*21360*/  ULDC.64 UR4, c[0x0][0x9f8] ;  /* 0x00027e0000047ab9 */ /* 0x000fe20000000a00 */
[----:B------:R-:W1:Y:S01]  /*21370*/  S2R R2, SR_TID.X ;  /* 0x0000000000027919 */ /* 0x000e620000002100 */
[----:B------:R-:W-:Y:S01]  /*21380*/  ISETP.NE.U32.AND P0, PT, RZ, UR4, PT ;  /* 0x00000004ff007c0c */ /* 0x000fe2000bf05070 */
[----:B------:R-:W2:Y:S03]  /*21390*/  LDC R9, c[0x0][0x430] ;  /* 0x00010c00ff097b82 */ /* 0x000ea60000000800 */
[----:B------:R-:W-:-:S13]  /*213a0*/  ISETP.NE.AND.EX P0, PT, RZ, UR5, PT, P0 ;  /* 0x00000005ff007c0c */ /* 0x000fda000bf05300 */
[----:B------:R-:W-:-:S04]  /*213b0*/  @P0 IADD3 R24, P1, R24, UR4, RZ ;  /* 0x0000000418180c10 */ /* 0x000fc8000ff3e0ff */
[----:B------:R-:W-:-:S05]  /*213c0*/  @P0 IADD3.X R25, R25, UR5, RZ, P1, !PT ;  /* 0x0000000519190c10 */ /* 0x000fca0008ffe4ff */
[----:B------:R-:W3:Y:S01]  /*213d0*/  @P0 LDG.E R34, desc[UR60][R24.64] ;  /* 0x0000003c18220981 */ /* 0x000ee2000c1e1900 */
[C---:B-1----:R-:W-:Y:S01]  /*213e0*/  LOP3.LUT R20, R2.reuse, 0x7f, RZ, 0xc0, !PT ;  /* 0x0000007f02147812 */ /* 0x042fe200078ec0ff */
[----:B------:R-:W-:Y:S02]  /*213f0*/  IMAD.SHL.U32 R2, R2, 0x10, RZ ;  /* 0x0000001002027824 */ /* 0x000fe400078e00ff */
[----:B------:R-:W-:Y:S01]  /*21400*/  IMAD.MOV.U32 R0, RZ, RZ, 0xa0 ;  /* 0x000000a0ff007424 */ /* 0x000fe200078e00ff */
[----:B------:R-:W-:Y:S02]  /*21410*/  SHF.R.U32.HI R20, RZ, 0x3, R20 ;  /* 0x00000003ff147819 */ /* 0x000fe40000011614 */
[----:B--2---:R-:W-:Y:S01]  /*21420*/  ISETP.NE.AND P2, PT, R9, 0x1, PT ;  /* 0x000000010900780c */ /* 0x004fe20003f45270 */
[----:B------:R-:W-:Y:S01]  /*21430*/  IMAD R0, R27, R0, -0xa0 ;  /* 0xffffff601b007424 */ /* 0x000fe200078e0200 */
[----:B------:R-:W-:-:S05]  /*21440*/  LOP3.LUT R2, R20, 0x70, R2, 0xf8, !PT ;  /* 0x0000007014027812 */ /* 0x000fca00078ef802 */
[----:B------:R-:W-:-:S05]  /*21450*/  IMAD.IADD R7, R2, 0x1, R0 ;  /* 0x0000000102077824 */ /* 0x000fca00078e0200 */
[C---:B------:R-:W-:Y:S01]  /*21460*/  ISETP.GE.AND P0, PT, R7.reuse, R26, PT ;  /* 0x0000001a0700720c */ /* 0x040fe20003f06270 */
[----:B------:R-:W1:Y:S08]  /*21470*/  @P2 LDC R5, c[0x0][0x434] ;  /* 0x00010d00ff052b82 */ /* 0x000e700000000800 */
[----:B------:R-:W2:Y:S08]  /*21480*/  @P2 LDC R4, c[0x0][0x438] ;  /* 0x00010e00ff042b82 */ /* 0x000eb00000000800 */
[----:B------:R-:W4:Y:S01]  /*21490*/  @!P0 LDC.64 R2, c[0x0][0x428] ;  /* 0x00010a00ff028b82 */ /* 0x000f220000000a00 */
[----:B------:R-:W-:Y:S01]  /*214a0*/  IMAD.IADD R7, R7, 0x1, R37 ;  /* 0x0000000107077824 */ /* 0x000fe200078e0225 */
[----:B------:R-:W0:Y:S03]  /*214b0*/  S2R R20, SR_TID.X ;  /* 0x0000000000147919 */ /* 0x000e260000002100 */
[----:B-1----:R-:W-:-:S04]  /*214c0*/  @P2 IMAD.HI.U32 R5, R7, R5, RZ ;  /* 0x0000000507052227 */ /* 0x002fc800078e00ff */
[----:B------:R-:W-:Y:S01]  /*214d0*/  IMAD.MOV.U32 R8, RZ, RZ, R7 ;  /* 0x000000ffff087224 */ /* 0x000fe200078e0007 */
[----:B--2---:R-:W-:-:S04]  /*214e0*/  @P2 SHF.R.U32.HI R8, RZ, R4, R5 ;  /* 0x00000004ff082219 */ /* 0x004fc80000011605 */
[--C-:B------:R-:W-:Y:S01]  /*214f0*/  @!P0 SHF.R.S32.HI R5, RZ, 0x1f, R8.reuse ;  /* 0x0000001fff058819 */ /* 0x100fe20000011408 */
[----:B------:R-:W-:Y:S01]  /*21500*/  @!P0 IMAD.MOV.U32 R4, RZ, RZ, R8 ;  /* 0x000000ffff048224 */ /* 0x000fe200078e0008 */
[C---:B0-----:R-:W-:Y:S01]  /*21510*/  LOP3.LUT R21, R20.reuse, 0x7f, RZ, 0xc0, !PT ;  /* 0x0000007f14157812 */ /* 0x041fe200078ec0ff */
[----:B------:R-:W-:-:S03]  /*21520*/  IMAD.SHL.U32 R20, R20, 0x10, RZ ;  /* 0x0000001014147824 */ /* 0x000fc600078e00ff */
[----:B------:R-:W-:-:S04]  /*21530*/  SHF.R.U32.HI R21, RZ, 0x3, R21 ;  /* 0x00000003ff157819 */ /* 0x000fc80000011615 */
[----:B------:R-:W-:-:S04]  /*21540*/  LOP3.LUT R20, R21, 0x70, R20, 0xf8, !PT ;  /* 0x0000007015147812 */ /* 0x000fc800078ef814 */
[----:B------:R-:W-:Y:S02]  /*21550*/  LOP3.LUT R20, R20, 0x80, RZ, 0xfc, !PT ;  /* 0x0000008014147812 */ /* 0x000fe400078efcff */
[----:B------:R-:W-:-:S04]  /*21560*/  LOP3.LUT R32, R32, 0xfffffffb, RZ, 0xc0, !PT ;  /* 0xfffffffb20207812 */ /* 0x000fc800078ec0ff */
[----:B------:R-:W-:Y:S01]  /*21570*/  LOP3.LUT R32, R32, 0xfffffffd, RZ, 0xc0, !PT ;  /* 0xfffffffd20207812 */ /* 0x000fe200078ec0ff */
[----:B------:R-:W-:Y:S01]  /*21580*/  UMOV UR4, 0xffffffff ;  /* 0xffffffff00047882 */ /* 0x000fe20000000000 */
[----:B---3--:R-:W-:Y:S01]  /*21590*/  SHF.R.S32.HI R12, RZ, 0x1f, R34 ;  /* 0x0000001fff0c7819 */ /* 0x008fe20000011422 */
[----:B----4-:R-:W-:-:S04]  /*215a0*/  @!P0 IMAD.WIDE.U32 R4, R34, R2, R4 ;  /* 0x0000000222048225 */ /* 0x010fc800078e0004 */
[----:B------:R-:W-:-:S04]  /*215b0*/  @!P0 IMAD R6, R12, R2, RZ ;  /* 0x000000020c068224 */ /* 0x000fc800078e02ff */
[----:B------:R-:W-:Y:S02]  /*215c0*/  @!P0 IMAD R6, R34, R3, R6 ;  /* 0x0000000322068224 */ /* 0x000fe400078e0206 */
[----:B------:R-:W0:Y:S02]  /*215d0*/  @!P0 LDC.64 R2, c[0x0][0x418] ;  /* 0x00010600ff028b82 */ /* 0x000e240000000a00 */
[----:B------:R-:W-:-:S06]  /*215e0*/  @!P0 IMAD.IADD R6, R5, 0x1, R6 ;  /* 0x0000000105068824 */ /* 0x000fcc00078e0206 */
[----:B------:R-:W1:Y:S01]  /*215f0*/  @P2 LDC R5, c[0x0][0x434] ;  /* 0x00010d00ff052b82 */ /* 0x000e620000000800 */
[----:B0-----:R-:W-:-:S04]  /*21600*/  @!P0 LEA R2, P1, R4, R2, 0x2 ;  /* 0x0000000204028211 */ /* 0x001fc800078210ff */
[----:B------:R-:W-:Y:S01]  /*21610*/  @!P0 LEA.HI.X R3, R4, R3, R6, 0x2, P1 ;  /* 0x0000000304038211 */ /* 0x000fe200008f1406 */
[----:B------:R-:W-:Y:S02]  /*21620*/  IMAD.MOV.U32 R6, RZ, RZ, RZ ;  /* 0x000000ffff067224 */ /* 0x000fe400078e00ff */
[----:B------:R-:W0:Y:S04]  /*21630*/  @P2 LDC R4, c[0x0][0x438] ;  /* 0x00010e00ff042b82 */ /* 0x000e280000000800 */
[----:B------:R2:W5:Y:S02]  /*21640*/  @!P0 LDG.E R6, desc[UR60][R2.64] ;  /* 0x0000003c02068981 */ /* 0x000564000c1e1900 */
[----:B--2---:R-:W-:-:S05]  /*21650*/  IMAD.IADD R2, R20, 0x1, R0 ;  /* 0x0000000114027824 */ /* 0x004fca00078e0200 */
[----:B------:R-:W-:-:S04]  /*21660*/  ISETP.GE.AND P0, PT, R2, R26, PT ;  /* 0x0000001a0200720c */ /* 0x000fc80003f06270 */
[----:B------:R-:W-:Y:S01]  /*21670*/  ISETP.GT.U32.OR P0, PT, R20, 0x9f, P0 ;  /* 0x0000009f1400780c */ /* 0x000fe20000704470 */
[----:B------:R-:W-:Y:S02]  /*21680*/  IMAD.IADD R0, R2, 0x1, R37 ;  /* 0x0000000102007824 */ /* 0x000fe400078e0225 */
[----:B------:R-:W-:-:S04]  /*21690*/  IMAD.MOV R2, RZ, RZ, -R8 ;  /* 0x000000ffff027224 */ /* 0x000fc800078e0a08 */
[----:B------:R-:W-:Y:S02]  /*216a0*/  IMAD R7, R9, R2, R7 ;  /* 0x0000000209077224 */ /* 0x000fe400078e0207 */
[----:B-1----:R-:W-:-:S04]  /*216b0*/  @P2 IMAD.HI.U32 R5, R0, R5, RZ ;  /* 0x0000000500052227 */ /* 0x002fc800078e00ff */
[----:B------:R-:W1:Y:S01]  /*216c0*/  @!P0 LDC.64 R2, c[0x0][0x428] ;  /* 0x00010a00ff028b82 */ /* 0x000e620000000a00 */
[----:B------:R-:W-:Y:S02]  /*216d0*/  MOV R10, R0 ;  /* 0x00000000000a7202 */ /* 0x000fe40000000f00 */
[----:B0-----:R-:W-:-:S05]  /*216e0*/  @P2 SHF.R.U32.HI R10, RZ, R4, R5 ;  /* 0x00000004ff0a2219 */ /* 0x001fca0000011605 */
[----:B------:R-:W0:Y:S01]  /*216f0*/  @!P0 LDC.64 R4, c[0x0][0x418] ;  /* 0x00010600ff048b82 */ /* 0x000e220000000a00 */
[--C-:B------:R-:W-:Y:S01]  /*21700*/  @!P0 SHF.R.S32.HI R11, RZ, 0x1f, R10.reuse ;  /* 0x0000001fff0b8819 */ /* 0x100fe2000001140a */
[--C-:B------:R-:W-:Y:S02]  /*21710*/  IMAD.MOV R8, RZ, RZ, -R10.reuse ;  /* 0x000000ffff087224 */ /* 0x100fe400078e0a0a */
[----:B-1----:R-:W-:-:S04]  /*21720*/  @!P0 IMAD.WIDE.U32 R10, R34, R2, R10 ;  /* 0x00000002220a8225 */ /* 0x002fc800078e000a */
[----:B------:R-:W-:-:S04]  /*21730*/  @!P0 IMAD R2, R12, R2, RZ ;  /* 0x000000020c028224 */ /* 0x000fc800078e02ff */
[----:B------:R-:W-:Y:S01]  /*21740*/  @!P0 IMAD R3, R34, R3, R2 ;  /* 0x0000000322038224 */ /* 0x000fe200078e0202 */
[----:B0-----:R-:W-:-:S03]  /*21750*/  @!P0 LEA R2, P1, R10, R4, 0x2 ;  /* 0x000000040a028211 */ /* 0x001fc600078210ff */
[----:B------:R-:W-:-:S05]  /*21760*/  @!P0 IMAD.IADD R3, R3, 0x1, R11 ;  /* 0x0000000103038824 */ /* 0x000fca00078e020b */
[----:B------:R-:W-:Y:S01]  /*21770*/  @!P0 LEA.HI.X R3, R10, R5, R3, 0x2, P1 ;  /* 0x000000050a038211 */ /* 0x000fe200008f1403 */
[----:B------:R-:W-:Y:S02]  /*21780*/  IMAD.MOV.U32 R5, RZ, RZ, RZ ;  /* 0x000000ffff057224 */ /* 0x000fe400078e00ff */
[----:B------:R-:W-:Y:S02]  /*21790*/  IMAD R8, R9, R8, R0 ;  /* 0x0000000809087224 */ /* 0x000fe400078e0200 */
[----:B------:R-:W-:Y:S02]  /*217a0*/  IMAD.U32 R0, RZ, RZ, UR40 ;  /* 0x00000028ff007e24 */ /* 0x000fe4000f8e00ff */
[----:B------:R0:W5:Y:S01]  /*217b0*/  @!P0 LDG.E R5, desc[UR60][R2.64] ;  /* 0x0000003c02058981 */ /* 0x000162000c1e1900 */
[----:B------:R-:W-:Y:S02]  /*217c0*/  ISETP.GT.U32.AND P0, PT, R20, 0x9f, PT ;  /* 0x0000009f1400780c */ /* 0x000fe40003f04070 */
[----:B------:R-:W-:Y:S01]  /*217d0*/  ISETP.NE.AND P3, PT, R0, 0x3, PT ;  /* 0x000000030000780c */ /* 0x000fe20003f65270 */
[----:B------:R0:W-:Y:S10]  /*217e0*/  STL [R1+0x4], R12 ;  /* 0x0000040c01007387 */ /* 0x0001f40000100800 */
[----:B------:R-:W-:-:S04]  /*217f0*/  @P0 LOP3.LUT R32, R32, 0x2, RZ, 0xfc, !PT ;  /* 0x0000000220200812 */ /* 0x000fc800078efcff */
[----:B------:R-:W-:-:S05]  /*21800*/  @P3 LOP3.LUT R32, R32, 0x4, RZ, 0xfc, !PT ;  /* 0x0000000420203812 */ /* 0x000fca00078efcff */
[----:B------:R0:W-:Y:S01]  /*21810*/  STL [R1], R32 ;  /* 0x0000002001007387 */ /* 0x0001e20000100800 */
[----:B------:R-:W-:Y:S05]  /*21820*/  BRA.DIV UR4, `(.L_x_3328) ;  /* 0x0000009604687947 */ /* 0x000fea000b800000 */
.L_x_3587:
[----:B------:R-:W-:Y:S01]  /*21830*/  VIADD R9, R27, 0xffffffff ;  /* 0xffffffff1b097836 */ /* 0x000fe20000000000 */
[----:B------:R-:W-:Y:S06]  /*21840*/  @!P3 BRA `(.L_x_3329) ;  /* 0x000000000004b947 */ /* 0x000fec0003800000 */
[----:B------:R-:W-:Y:S01]  /*21850*/  BPT.TRAP 0x1 ;  /* 0x000000040000795c */ /* 0x000fe20000300000 */
.L_x_3329:
[----:B------:R-:W-:Y:S01]  /*21860*/  IMAD R4, R30, 0x8, R22 ;  /* 0x000000081e047824 */ /* 0x000fe200078e0216 */
[----:B------:R-:W-:Y:S01]  /*21870*/  SHF.L.U32 R0, R35, 0x1f, RZ ;  /* 0x0000001f23007819 */ /* 0x000fe200000006ff */
[----:B------:R-:W-:Y:S01]  /*21880*/  BSSY B0, `(.L_x_3330) ;  /* 0x0000005000007945 */ /* 0x000fe20003800000 */
[----:B0-----:R-:W-:Y:S02]  /*21890*/  SHF.R.S32.HI R32, RZ, 0x1f, R7 ;  /* 0x0000001fff207819 */ /* 0x001fe40000011407 */
[----:B------:R-:W0:Y:S01]  /*218a0*/  SYNCS.PHASECHK.TRANS64.TRYWAIT P0, [R4+URZ+0x22880], R0 ;  /* 0x02288000040075a7 */ /* 0x000e22000800017f */
[----:B------:R1:W-:Y:S02]  /*218b0*/  STL [R1+0x28], R0 ;  /* 0x0000280001007387 */ /* 0x0003e40000100800 */
[----:B01----:R-:W-:Y:S05]  /*218c0*/  @!P0 BRA `(.L_x_3331) ;  /* 0x0000009400748947 */ /* 0x003fea0003800000 */
.L_x_3588:
[----:B------:R-:W-:Y:S05]  /*218d0*/  BSYNC B0 ;  /* 0x0000000000007941 */ /* 0x000fea0003800000 */
.L_x_3330:
[----:B------:R-:W2:Y:S01]  /*218e0*/  LDL.LU R15, [R1] ;  /* 0x00000000010f7983 */ /* 0x000ea20000300800 */
[----:B-----5:R-:W-:Y:S01]  /*218f0*/  SHF.R.S32.HI R11, RZ, 0x1f, R6 ;  /* 0x0000001fff0b7819 */ /* 0x020fe20000011406 */
[----:B------:R-:W1:Y:S01]  /*21900*/  LDC R12, c[0x0][0x2f4] ;  /* 0x0000bd00ff0c7b82 */ /* 0x000e620000000800 */
[----:B------:R-:W-:Y:S01]  /*21910*/  ULDC.64 UR4, c[0x0][0x328] ;  /* 0x0000ca0000047ab9 */ /* 0x000fe20000000a00 */
[----:B------:R-:W-:Y:S01]  /*21920*/  ULDC.64 UR6, c[0x0][0x338] ;  /* 0x0000ce0000067ab9 */ /* 0x000fe20000000a00 */
[----:B0-----:R-:W-:Y:S01]  /*21930*/  IMAD R0, R32, UR4, RZ ;  /* 0x0000000420007c24 */ /* 0x001fe2000f8e02ff */
[----:B------:R0:W-:Y:S01]  /*21940*/  STL [R1+0x20], R11 ;  /* 0x0000200b01007387 */ /* 0x0001e20000100800 */
[----:B------:R-:W-:-:S03]  /*21950*/  IMAD.WIDE.U32 R2, R7, UR4, RZ ;  /* 0x0000000407027c25 */ /* 0x000fc6000f8e00ff */
[----:B------:R-:W3:Y:S01]  /*21960*/  LDL R14, [R1+0x10] ;  /* 0x00001000010e7983 */ /* 0x000ee20000100800 */
[----:B------:R-:W-:Y:S02]  /*21970*/  IMAD R0, R7, UR5, R0 ;  /* 0x0000000507007c24 */ /* 0x000fe4000f8e0200 */
[----:B------:R-:W-:Y:S02]  /*21980*/  IMAD R20, R9, -0xa0, R26 ;  /* 0xffffff6009147824 */ /* 0x000fe400078e021a */
[----:B------:R-:W-:Y:S02]  /*21990*/  IMAD.IADD R3, R3, 0x1, R0 ;  /* 0x0000000103037824 */ /* 0x000fe400078e0200 */
[----:B------:R-:W-:Y:S01]  /*219a0*/  IMAD R0, R11, UR6, RZ ;  /* 0x000000060b007c24 */ /* 0x000fe2000f8e02ff */
[CC--:B-1----:R-:W-:Y:S02]  /*219b0*/  ISETP.GE.AND P1, PT, R29.reuse, R12.reuse, PT ;  /* 0x0000000c1d00720c */ /* 0x0c2fe40003f26270 */
[----:B------:R-:W-:-:S02]  /*219c0*/  ISETP.GE.AND P0, PT, R29, R12, PT ;  /* 0x0000000c1d00720c */ /* 0x000fc40003f06270 */
[----:B------:R-:W1:Y:S01]  /*219d0*/  S2R R12, SR_TID.X ;  /* 0x00000000000c7919 */ /* 0x000e620000002100 */
[C---:B------:R-:W-:Y:S01]  /*219e0*/  IMAD R0, R6.reuse, UR7, R0 ;  /* 0x0000000706007c24 */ /* 0x040fe2000f8e0200 */
[----:B------:R-:W-:Y:S01]  /*219f0*/  SHF.R.S32.HI R26, RZ, 0x1f, R8 ;  /* 0x0000001fff1a7819 */ /* 0x000fe20000011408 */
[----:B------:R-:W-:-:S04]  /*21a00*/  IMAD.WIDE.U32 R2, R6, UR6, R2 ;  /* 0x0000000606027c25 */ /* 0x000fc8000f8e0002 */
[----:B0-----:R-:W-:Y:S02]  /*21a10*/  IMAD.IADD R11, R3, 0x1, R0 ;  /* 0x00000001030b7824 */ /* 0x001fe400078e0200 */
[----:B------:R-:W-:Y:S01]  /*21a20*/  IMAD R0, R26, UR4, RZ ;  /* 0x000000041a007c24 */ /* 0x000fe2000f8e02ff */
[----:B------:R-:W-:Y:S01]  /*21a30*/  SHF.R.S32.HI R9, RZ, 0x1f, R5 ;  /* 0x0000001fff097819 */ /* 0x000fe20000011405 */
[----:B------:R-:W-:Y:S01]  /*21a40*/  IMAD.MOV.U32 R10, RZ, RZ, R2 ;  /* 0x000000ffff0a7224 */ /* 0x000fe200078e0002 */
[----:B-1----:R-:W-:-:S04]  /*21a50*/  LOP3.LUT R12, R12, 0x7f, RZ, 0xc0, !PT ;  /* 0x0000007f0c0c7812 */ /* 0x002fc800078ec0ff */
[----:B------:R-:W-:-:S04]  /*21a60*/  SHF.R.U32.HI R21, RZ, 0x3, R12 ;  /* 0x00000003ff157819 */ /* 0x000fc8000001160c */
[----:B------:R-:W-:-:S04]  /*21a70*/  IADD3 R20, -R21, R20, RZ ;  /* 0x0000001415147210 */ /* 0x000fc80007ffe1ff */
[----:B------:R-:W-:Y:S01]  /*21a80*/  ISETP.GE.AND P2, PT, R20, 0x1, PT ;  /* 0x000000011400780c */ /* 0x000fe20003f46270 */
[C---:B------:R-:W-:Y:S02]  /*21a90*/  IMAD R0, R8.reuse, UR5, R0 ;  /* 0x0000000508007c24 */ /* 0x040fe4000f8e0200 */
[----:B------:R-:W-:Y:S01]  /*21aa0*/  IMAD.WIDE.U32 R2, R8, UR4, RZ ;  /* 0x0000000408027c25 */ /* 0x000fe2000f8e00ff */
[----:B------:R0:W-:Y:S01]  /*21ab0*/  STL [R1+0x24], R9 ;  /* 0x0000240901007387 */ /* 0x0001e20000100800 */
[----:B------:R-:W-:Y:S02]  /*21ac0*/  ULDC.64 UR4, c[0x0][0x330] ;  /* 0x0000cc0000047ab9 */ /* 0x000fe40000000a00 */
[----:B------:R-:W-:Y:S02]  /*21ad0*/  IMAD.IADD R3, R3, 0x1, R0 ;  /* 0x0000000103037824 */ /* 0x000fe400078e0200 */
[----:B------:R-:W-:Y:S02]  /*21ae0*/  IMAD R0, R9, UR6, RZ ;  /* 0x0000000609007c24 */ /* 0x000fe4000f8e02ff */
[----:B------:R-:W-:-:S04]  /*21af0*/  IMAD.WIDE.U32 R2, R5, UR6, R2 ;  /* 0x0000000605027c25 */ /* 0x000fc8000f8e0002 */
[----:B------:R-:W-:Y:S01]  /*21b00*/  IMAD R0, R5, UR7, R0 ;  /* 0x0000000705007c24 */ /* 0x000fe2000f8e0200 */
[----:B------:R-:W-:Y:S01]  /*21b10*/  ULDC.64 UR6, c[0x0][0x318] ;  /* 0x0000c60000067ab9 */ /* 0x000fe20000000a00 */
[----:B------:R-:W-:-:S04]  /*21b20*/  IMAD.WIDE.U32 R10, R18, UR4, R10 ;  /* 0x00000004120a7c25 */ /* 0x000fc8000f8e000a */
[----:B------:R-:W-:Y:S02]  /*21b30*/  IMAD.IADD R3, R3, 0x1, R0 ;  /* 0x0000000103037824 */ /* 0x000fe400078e0200 */
[C---:B------:R-:W-:Y:S02]  /*21b40*/  IMAD R0, R18.reuse, UR5, RZ ;  /* 0x0000000512007c24 */ /* 0x040fe4000f8e02ff */
[----:B------:R-:W-:Y:S01]  /*21b50*/  IMAD.WIDE.U32 R12, R18, UR4, R2 ;  /* 0x00000004120c7c25 */ /* 0x000fe2000f8e0002 */
[----:B------:R-:W-:Y:S01]  /*21b60*/  UMOV UR4, 0xffffffff ;  /* 0xffffffff00047882 */ /* 0x000fe20000000000 */
[----:B--2---:R-:W-:-:S04]  /*21b70*/  LOP3.LUT R15, R15, 0xfffffffe, RZ, 0xc0, !PT ;  /* 0xfffffffe0f0f7812 */ /* 0x004fc800078ec0ff */
[----:B------:R-:W-:-:S04]  /*21b80*/  @P1 LOP3.LUT R15, R15, 0x1, RZ, 0xfc, !PT ;  /* 0x000000010f0f1812 */ /* 0x000fc800078efcff */
[----:B------:R-:W-:-:S04]  /*21b90*/  LOP3.LUT R15, R15, 0xffffffbf, RZ, 0xc0, !PT ;  /* 0xffffffbf0f0f7812 */ /* 0x000fc800078ec0ff */
[----:B------:R-:W-:-:S05]  /*21ba0*/  @P2 LOP3.LUT R15, R15, 0x40, RZ, 0xfc, !PT ;  /* 0x000000400f0f2812 */ /* 0x000fca00078efcff */
[----:B------:R1:W-:Y:S01]  /*21bb0*/  STL [R1], R15 ;  /* 0x0000000f01007387 */ /* 0x0003e20000100800 */
[----:B------:R-:W-:-:S04]  /*21bc0*/  IADD3 R10, P1, R10, UR6, RZ ;  /* 0x000000060a0a7c10 */ /* 0x000fc8000ff3e0ff */
[----:B0-----:R-:W-:Y:S02]  /*21bd0*/  IADD3.X R9, R11, UR7, R0, P1, !PT ;  /* 0x000000070b097c10 */ /* 0x001fe40008ffe400 */
[----:B------:R-:W-:Y:S01]  /*21be0*/  IADD3 R3, P1, R12, UR6, RZ ;  /* 0x000000060c037c10 */ /* 0x000fe2000ff3e0ff */
[----:B---3--:R-:W-:-:S03]  /*21bf0*/  IMAD R21, R30, 0x5000, R14 ;  /* 0x000050001e157824 */ /* 0x008fc600078e020e */
[----:B------:R-:W-:Y:S01]  /*21c00*/  IADD3.X R2, R0, UR7, R13, P1, !PT ;  /* 0x0000000700027c10 */ /* 0x000fe20008ffe40d */
[----:B-1----:R-:W-:Y:S08]  /*21c10*/  BRA.DIV UR4, `(.L_x_3332) ;  /* 0x0000009204b87947 */ /* 0x002ff0000b800000 */
[----:B------:R-:W0:Y:S04]  /*21c20*/  SHFL.IDX PT, R12, R10, RZ, 0x181f ;  /* 0x00181fff0a0c7589 */ /* 0x000e2800000e0000 */
[----:B------:R-:W1:Y:S04]  /*21c30*/  SHFL.IDX PT, R0, R9, RZ, 0x181f ;  /* 0x00181fff09007589 */ /* 0x000e6800000e0000 */
[----:B------:R-:W2:Y:S01]  /*21c40*/  LDL.LU R14, [R1] ;  /* 0x00000000010e7983 */ /* 0x000ea20000300800 */
[C---:B------:R-:W-:Y:S02]  /*21c50*/  ISETP.GE.AND P2, PT, R20.reuse, 0x21, PT ;  /* 0x000000211400780c */ /* 0x040fe40003f46270 */
[----:B------:R-:W-:-:S02]  /*21c60*/  ISETP.GE.AND P3, PT, R20, 0x91, PT ;  /* 0x000000911400780c */ /* 0x000fc40003f66270 */
        /* <DEDUP_REMOVED lines=36> */
[----:B------:R-:W-:Y:S01]  /*21eb0*/  SHFL.IDX PT, R21, R9, 0x6, 0x181f ;  /* 0x00d81f0009157f89 */ /* 0x000fe200000e0000 */
[----:B--2---:R-:W-:-:S03]  /*21ec0*/  LOP3.LUT R14, R14, 0xffffffef, RZ, 0xc0, !PT ;  /* 0xffffffef0e0e7812 */ /* 0x004fc600078ec0ff */
        /* <DEDUP_REMOVED lines=18> */
[----:B------:R2:W3:-:S12]  /*21ff0*/  SHFL.IDX PT, R9, R2, 0x1, 0x181f ;  /* 0x00381f0002097f89 */ /* 0x0004d800000e0000 */
        /* <DEDUP_REMOVED lines=14> */
[----:B------:R-:W-:-:S05]  /*220e0*/  @P3 LOP3.LUT R14, R14, 0x100, RZ, 0xfc, !PT ;  /* 0x000001000e0e3812 */ /* 0x000fca00078efcff */
[----:B-1-3--:R2:W-:Y:S02]  /*220f0*/  STL [R1], R14 ;  /* 0x0000000e01007387 */ /* 0x00a5e40000100800 */
.L_x_3610:
[----:B------:R-:W-:Y:S02]  /*22100*/  ISETP.LT.OR P0, PT, R20, 0x91, P0 ;  /* 0x000000911400780c */ /* 0x000fe40000701670 */
[----:B--2---:R-:W-:-:S05]  /*22110*/  IADD3 R2, P3, R29, R3, RZ ;  /* 0x000000031d027210 */ /* 0x004fca0007f7e0ff */
[----:B------:R-:W-:-:S06]  /*22120*/  IMAD.X R3, RZ, RZ, R9, P3 ;  /* 0x000000ffff037224 */ /* 0x000fcc00018e0609 */
[----:B------:R-:W-:Y:S01]  /*22130*/  @!PT LDS RZ, [RZ] ;  /* 0x00000000fffff984 */ /* 0x000fe20000000800 */
[----:B------:R-:W-:Y:S01]  /*22140*/  @!PT LDS RZ, [RZ] ;  /* 0x00000000fffff984 */ /* 0x000fe20000000800 */
[----:B------:R-:W-:Y:S01]  /*22150*/  @!PT LDS RZ, [RZ] ;  /* 0x00000000fffff984 */ /* 0x000fe20000000800 */
[----:B------:R1:W-:Y:S01]  /*22160*/  LDGSTS.E.BYPASS.LTC128B.128 [R0+0xec00], desc[UR60][R2.64], !P0 ;  /* 0x0ec0000002007fae */ /* 0x0003e2000c101d7c */
[----:B------:R-:W-:Y:S01]  /*22170*/  PLOP3.LUT P0, PT, PT, PT, PT, 0x80, 0x0 ;  /* 0x000000000000781c */ /* 0x000fe20003f0f070 */
[----:B------:R-:W-:-:S12]  /*22180*/  NOP ;  /* 0x0000000000007918 */ /* 0x000fd80000000000 */
.L_x_3333:
[----:B------:R-:W-:Y:S02]  /*22190*/  PLOP3.LUT P3, PT, P3, P0, PT, 0xa2, 0x0 ;  /* 0x000000000000781c */ /* 0x000fe40001f61472 */
[----:B------:R-:W-:-:S08]  /*221a0*/  @P0 R2UR P3, UR4, R4 ;  /* 0x00000000040402ca */ /* 0x000fd00000060000 */
[----:B------:R-:W-:-:S05]  /*221b0*/  @P0 PLOP3.LUT P0, PT, P3, PT, PT, 0x80, 0x0 ;  /* 0x000000000000081c */ /* 0x000fca0001f0f070 */
[----:B------:R-:W-:Y:S01]  /*221c0*/  @!P3 SYNCS.ARRIVE.TRANS64.RED.A0T1 RZ, [UR4+0x22870], RZ ;  /* 0x022870ffffffb9a7 */ /* 0x000fe20008200404 */
[----:B------:R-:W-:Y:S07]  /*221d0*/  @!P3 ARRIVES.LDGSTSBAR.64.TRANSCNT [UR4+0x22870] ;  /* 0x02287000ff00b9b0 */ /* 0x000fee0008000a84 */
[----:B------:R-:W-:Y:S05]  /*221e0*/  @P0 BRA.U.ANY `(.L_x_3333) ;  /* 0xfffffffd00e80947 */ /* 0x000fea000393ffff */
[----:B------:R-:W-:Y:S01]  /*221f0*/  NOP ;  /* 0x0000000000007918 */ /* 0x000fe20000000000 */
[----:B-1----:R-:W2:Y:S02]  /*22200*/  LDL R2, [R1] ;  /* 0x0000000001027983 */ /* 0x002ea40000100800 */
[----:B--2---:R-:W-:-:S13]  /*22210*/  LOP3.LUT P6, RZ, R2, 0x4, RZ, 0xc0, !PT ;  /* 0x0000000402ff7812 */ /* 0x004fda00078cc0ff */
[----:B------:R-:W-:Y:S05]  /*22220*/  @!P6 BRA `(.L_x_3334) ;  /* 0x000000000004e947 */ /* 0x000fea0003800000 */
[----:B------:R-:W-:Y:S01]  /*22230*/  BPT.TRAP 0x1 ;  /* 0x000000040000795c */ /* 0x000fe20000300000 */
.L_x_3334:
[----:B------:R1:W-:Y:S01]  /*22240*/  SYNCS.ARRIVE.TRANS64.A1T0 RZ, [R4+URZ+0x22870], RZ ;  /* 0x022870ff04ff79a7 */ /* 0x0003e2000810003f */
[----:B------:R-:W-:Y:S05]  /*22250*/  @!P6 BRA `(.L_x_3335) ;  /* 0x000000000004e947 */ /* 0x000fea0003800000 */
[----:B------:R-:W-:Y:S01]  /*22260*/  BPT.TRAP 0x1 ;  /* 0x000000040000795c */ /* 0x000fe20000300000 */
.L_x_3335:
[----:B------:R-:W2:Y:S01]  /*22270*/  LDL R2, [R1+0x28] ;  /* 0x0000280001027983 */ /* 0x000ea20000100800 */
[----:B------:R-:W-:Y:S01]  /*22280*/  BSSY B0, `(.L_x_3336) ;  /* 0x0000003000007945 */ /* 0x000fe20003800000 */
[----:B--2---:R-:W2:Y:S03]  /*22290*/  SYNCS.PHASECHK.TRANS64.TRYWAIT P0, [R4+URZ+0x22840], R2 ;  /* 0x02284002040075a7 */ /* 0x004ea6000800017f */
[----:B--2---:R-:W-:Y:S05]  /*222a0*/  @!P0 BRA `(.L_x_3337) ;  /* 0x0000009800408947 */ /* 0x004fea0003800000 */
.L_x_3611:
[----:B------:R-:W-:Y:S05]  /*222b0*/  BSYNC B0 ;  /* 0x0000000000007941 */ /* 0x000fea0003800000 */
.L_x_3336:
[----:B------:R-:W3:Y:S01]  /*222c0*/  LDL.LU R11, [R1+0x20] ;  /* 0x00002000010b7983 */ /* 0x000ee20000300800 */
[----:B------:R-:W-:Y:S01]  /*222d0*/  ULDC.64 UR4, c[0x0][0x300] ;  /* 0x0000c00000047ab9 */ /* 0x000fe20000000a00 */
[----:B------:R-:W-:Y:S02]  /*222e0*/  ULDC.64 UR6, c[0x0][0x310] ;  /* 0x0000c40000067ab9 */ /* 0x000fe40000000a00 */
[----:B------:R-:W4:Y:S01]  /*222f0*/  LDL.LU R10, [R1+0x24] ;  /* 0x00002400010a7983 */ /* 0x000f220000300800 */
[----:B------:R-:W-:Y:S02]  /*22300*/  IMAD R9, R32, UR4, RZ ;  /* 0x0000000420097c24 */ /* 0x000fe4000f8e02ff */
[C---:B--2---:R-:W-:Y:S01]  /*22310*/  IMAD.WIDE.U32 R2, R7.reuse, UR4, RZ ;  /* 0x0000000407027c25 */ /* 0x044fe2000f8e00ff */
[----:B------:R2:W5:Y:S03]  /*22320*/  LDL R20, [R1] ;  /* 0x0000000001147983 */ /* 0x0005660000100800 */
[----:B------:R-:W-:-:S04]  /*22330*/  IMAD R9, R7, UR5, R9 ;  /* 0x0000000507097c24 */ /* 0x000fc8000f8e0209 */
[----:B------:R-:W-:Y:S02]  /*22340*/  IMAD.IADD R3, R3, 0x1, R9 ;  /* 0x0000000103037824 */ /* 0x000fe400078e0209 */
[----:B------:R-:W-:Y:S02]  /*22350*/  IMAD R9, R26, UR4, RZ ;  /* 0x000000041a097c24 */ /* 0x000fe4000f8e02ff */
[----:B------:R-:W-:-:S04]  /*22360*/  IMAD.WIDE.U32 R2, R6, UR6, R2 ;  /* 0x0000000606027c25 */ /* 0x000fc8000f8e0002 */
[----:B------:R-:W-:Y:S02]  /*22370*/  IMAD R9, R8, UR5, R9 ;  /* 0x0000000508097c24 */ /* 0x000fe4000f8e0209 */
[----:B---3--:R-:W-:Y:S02]  /*22380*/  IMAD R7, R11, UR6, RZ ;  /* 0x000000060b077c24 */ /* 0x008fe4000f8e02ff */
[----:B------:R-:W3:Y:S02]  /*22390*/  LDC R11, c[0x0][0x2f4] ;  /* 0x0000bd00ff0b7b82 */ /* 0x000ee40000000800 */
[----:B------:R-:W-:Y:S02]  /*223a0*/  IMAD R7, R6, UR7, R7 ;  /* 0x0000000706077c24 */ /* 0x000fe4000f8e0207 */
[----:B------:R-:W-:Y:S02]  /*223b0*/  IMAD.MOV.U32 R6, RZ, RZ, R2 ;  /* 0x000000ffff067224 */ /* 0x000fe400078e0002 */
[----:B----4-:R-:W-:Y:S01]  /*223c0*/  IMAD R10, R10, UR6, RZ ;  /* 0x000000060a0a7c24 */ /* 0x010fe2000f8e02ff */
[----:B------:R-:W-:Y:S01]  /*223d0*/  IADD3 R7, R3, R7, RZ ;  /* 0x0000000703077210 */ /* 0x000fe20007ffe0ff */
[----:B------:R-:W-:Y:S01]  /*223e0*/  IMAD.WIDE.U32 R2, R8, UR4, RZ ;  /* 0x0000000408027c25 */ /* 0x000fe2000f8e00ff */
[----:B------:R-:W-:-:S03]  /*223f0*/  ULDC.64 UR4, c[0x0][0x308] ;  /* 0x0000c20000047ab9 */ /* 0x000fc60000000a00 */
        /* <DEDUP_REMOVED lines=8> */
[----:B------:R-:W-:-:S03]  /*22480*/  IMAD.WIDE.U32 R2, R18, UR4, R2 ;  /* 0x0000000412027c25 */ /* 0x000fc6000f8e0002 */
[----:B------:R-:W-:Y:S02]  /*22490*/  IADD3.X R7, R7, UR7, R9, P0, !PT ;  /* 0x0000000707077c10 */ /* 0x000fe400087fe409 */
[----:B------:R-:W-:Y:S01]  /*224a0*/  IADD3 R5, P0, R2, UR6, RZ ;  /* 0x0000000602057c10 */ /* 0x000fe2000ff1e0ff */
[----:B------:R-:W-:-:S03]  /*224b0*/  UMOV UR4, 0xffffffff ;  /* 0xffffffff00047882 */ /* 0x000fc60000000000 */
[----:B------:R-:W-:Y:S02]  /*224c0*/  IADD3.X R6, R9, UR7, R3, P0, !PT ;  /* 0x0000000709067c10 */ /* 0x000fe400087fe403 */
[----:B---3--:R-:W-:Y:S01]  /*224d0*/  ISETP.GE.AND P3, PT, R29, R11, PT ;  /* 0x0000000b1d00720c */ /* 0x008fe20003f66270 */
[----:B--2---:R-:W-:-:S12]  /*224e0*/  BRA.DIV UR4, `(.L_x_3338) ;  /* 0x0000009604c87947 */ /* 0x004fd8000b800000 */
[----:B------:R-:W2:Y:S01]  /*224f0*/  SHFL.IDX PT, R3, R8, RZ, 0x181f ;  /* 0x00181fff08037589 */ /* 0x000ea200000e0000 */
[----:B-----5:R-:W-:-:S03]  /*22500*/  LOP3.LUT R20, R20, 0xffffefff, RZ, 0xc0, !PT ;  /* 0xffffefff14147812 */ /* 0x020fc600078ec0ff */
[----:B------:R-:W3:Y:S01]  /*22510*/  SHFL.IDX PT, R2, R7, RZ, 0x181f ;  /* 0x00181fff07027589 */ /* 0x000ee200000e0000 */
[----:B------:R-:W-:-:S04]  /*22520*/  @P4 LOP3.LUT R20, R20, 0x1000, RZ, 0xfc, !PT ;  /* 0x0000100014144812 */ /* 0x000fc800078efcff */
[C---:B------:R-:W-:Y:S02]  /*22530*/  LOP3.LUT P4, RZ, R20.reuse, 0x40, RZ, 0xc0, !PT ;  /* 0x0000004014ff7812 */ /* 0x040fe4000788c0ff */
[----:B------:R-:W-:-:S04]  /*22540*/  LOP3.LUT R20, R20, 0xfffff7ff, RZ, 0xc0, !PT ;  /* 0xfffff7ff14147812 */ /* 0x000fc800078ec0ff */
[----:B------:R-:W-:-:S04]  /*22550*/  @P1 LOP3.LUT R20, R20, 0x800, RZ, 0xfc, !PT ;  /* 0x0000080014141812 */ /* 0x000fc800078efcff */
[C---:B------:R-:W-:Y:S02]  /*22560*/  LOP3.LUT P1, RZ, R20.reuse, 0x10, RZ, 0xc0, !PT ;  /* 0x0000001014ff7812 */ /* 0x040fe4000782c0ff */
[----:B------:R-:W-:Y:S02]  /*22570*/  LOP3.LUT R20, R20, 0xfffffbff, RZ, 0xc0, !PT ;  /* 0xfffffbff14147812 */ /* 0x000fe400078ec0ff */
[----:B--2---:R-:W-:Y:S02]  /*22580*/  @P4 IADD3 R3, P0, R29, R3, RZ ;  /* 0x000000031d034210 */ /* 0x004fe40007f1e0ff */
[----:B------:R-:W-:-:S03]  /*22590*/  @P2 LOP3.LUT R20, R20, 0x400, RZ, 0xfc, !PT ;  /* 0x0000040014142812 */ /* 0x000fc600078efcff */
[----:B---3--:R-:W-:Y:S01]  /*225a0*/  @P4 IMAD.X R2, RZ, RZ, R2, P0 ;  /* 0x000000ffff024224 */ /* 0x008fe200000e0602 */
[C---:B------:R-:W-:Y:S01]  /*225b0*/  LOP3.LUT P2, RZ, R20.reuse, 0x8, RZ, 0xc0, !PT ;  /* 0x0000000814ff7812 */ /* 0x040fe2000784c0ff */
[----:B------:R-:W-:Y:S01]  /*225c0*/  STL [R1], R20 ;  /* 0x0000001401007387 */ /* 0x000fe20000100800 */
[----:B------:R-:W-:Y:S02]  /*225d0*/  LOP3.LUT P6, RZ, R20, 0x80, RZ, 0xc0, !PT ;  /* 0x0000008014ff7812 */ /* 0x000fe400078cc0ff */
[----:B------:R-:W-:-:S04]  /*225e0*/  @P4 LOP3.LUT R3, R3, R2, RZ, 0x3c, !PT ;  /* 0x0000000203034212 */ /* 0x000fc800078e3cff */
[----:B------:R-:W-:-:S04]  /*225f0*/  @P4 LOP3.LUT R2, R3, R2, RZ, 0x3c, !PT ;  /* 0x0000000203024212 */ /* 0x000fc800078e3cff */
[----:B------:R-:W-:-:S05]  /*22600*/  @P4 LOP3.LUT R3, R3, R2, RZ, 0x3c, !PT ;  /* 0x0000000203034212 */ /* 0x000fca00078e3cff */
[----:B------:R-:W-:Y:S01]  /*22610*/  @!PT LDS RZ, [RZ] ;  /* 0x00000000fffff984 */ /* 0x000fe20000000800 */
[----:B------:R2:W-:Y:S01]  /*22620*/  @P4 LDGSTS.E.BYPASS.LTC128B.128 [R0+0x18400], desc[UR60][R2.64], !P3 ;  /* 0x1840000002004fae */ /* 0x0005e2000d901d7c */
[----:B------:R-:W-:-:S03]  /*22630*/  LOP3.LUT P4, RZ, R20, 0x1000, RZ, 0xc0, !PT ;  /* 0x0000100014ff7812 */ /* 0x000fc6000788c0ff */
[----:B--2---:R-:W2:Y:S04]  /*22640*/  SHFL.IDX PT, R3, R8, 0x1, 0x181f ;  /* 0x00381f0008037f89 */ /* 0x004ea800000e0000 */
[----:B------:R-:W3:Y:S01]  /*22650*/  SHFL.IDX PT, R2, R7, 0x1, 0x181f ;  /* 0x00381f0007027f89 */ /* 0x000ee200000e0000 */
[----:B--2---:R-:W-:-:S05]  /*22660*/  @P1 IADD3 R3, P0, R29, R3, RZ ;  /* 0x000000031d031210 */ /* 0x004fca0007f1e0ff */
[----:B---3--:R-:W-:-:S05]  /*22670*/  @P1 IMAD.X R2, RZ, RZ, R2, P0 ;  /* 0x000000ffff021224 */ /* 0x008fca00000e0602 */
[----:B------:R-:W-:-:S04]  /*22680*/  @P1 LOP3.LUT R3, R3, R2, RZ, 0x3c, !PT ;  /* 0x0000000203031212 */ /* 0x000fc800078e3cff */
[----:B------:R-:W-:-:S04]  /*22690*/  @P1 LOP3.LUT R2, R3, R2, RZ, 0x3c, !PT ;  /* 0x0000000203021212 */ /* 0x000fc800078e3cff */
[----:B------:R-:W-:-:S05]  /*226a0*/  @P1 LOP3.LUT R3, R3, R2, RZ, 0x3c, !PT ;  /* 0x0000000203031212 */ /* 0x000fca00078e3cff */
        /* <DEDUP_REMOVED lines=21> */
[----:B------:R-:W3:Y:S06]  /*22800*/  SHFL.IDX PT, R2, R7, 0x4, 0x181f ;  /* 0x00981f0007027f89 */ /* 0x000eec00000e0000 */
[----:B--2---:R-:W-:-:S05]  /*22810*/  @P5 IADD3 R3, P0, R29, R3, RZ ;  /* 0x000000031d035210 */ /* 0x004fca0007f1e0ff */
[----:B---3--:R-:W-:-:S05]  /*22820*/  @P5 IMAD.X R2, RZ, RZ, R2, P0 ;  /* 0x000000ffff025224 */ /* 0x008fca00000e0602 */
[----:B------:R-:W-:-:S04]  /*22830*/  @P5 LOP3.LUT R3, R3, R2, RZ, 0x3c, !PT ;  /* 0x0000000203035212 */ /* 0x000fc800078e3cff */
[----:B------:R-:W-:-:S04]  /*22840*/  @P5 LOP3.LUT R2, R3, R2, RZ, 0x3c, !PT ;  /* 0x0000000203025212 */ /* 0x000fc800078e3cff */
[----:B------:R-:W-:-:S05]  /*22850*/  @P5 LOP3.LUT R3, R3, R2, RZ, 0x3c, !PT ;  /* 0x0000000203035212 */ /* 0x000fca00078e3cff */
[----:B------:R2:W-:Y:S04]  /*22860*/  @P5 LDGSTS.E.BYPASS.LTC128B.128 [R0+0x1a400], desc[UR60][R2.64], !P3 ;  /* 0x1a40000002005fae */ /* 0x0005e8000d901d7c */
[----:B--2---:R-:W2:Y:S04]  /*22870*/  SHFL.IDX PT, R3, R8, 0x5, 0x181f ;  /* 0x00b81f0008037f89 */ /* 0x004ea800000e0000 */
[----:B------:R-:W3:Y:S01]  /*22880*/  SHFL.IDX PT, R2, R7, 0x5, 0x181f ;  /* 0x00b81f0007027f89 */ /* 0x000ee200000e0000 */
[----:B--2---:R-:W-:-:S05]  /*22890*/  @P6 IADD3 R3, P0, R29, R3, RZ ;  /* 0x000000031d036210 */ /* 0x004fca0007f1e0ff */
[----:B---3--:R-:W-:-:S05]  /*228a0*/  @P6 IMAD.X R2, RZ, RZ, R2, P0 ;  /* 0x000000ffff026224 */ /* 0x008fca00000e0602 */
[----:B------:R-:W-:-:S04]  /*228b0*/  @P6 LOP3.LUT R3, R3, R2, RZ, 0x3c, !PT ;  /* 0x0000000203036212 */ /* 0x000fc800078e3cff */
[----:B------:R-:W-:-:S04]  /*228c0*/  @P6 LOP3.LUT R2, R3, R2, RZ, 0x3c, !PT ;  /* 0x0000000203026212 */ /* 0x000fc800078e3cff */
[----:B------:R-:W-:-:S05]  /*228d0*/  @P6 LOP3.LUT R3, R3, R2, RZ, 0x3c, !PT ;  /* 0x0000000203036212 */ /* 0x000fca00078e3cff */
[----:B------:R2:W-:Y:S04]  /*228e0*/  @P6 LDGSTS.E.BYPASS.LTC128B.128 [R0+0x1ac00], desc[UR60][R2.64], !P3 ;  /* 0x1ac0000002006fae */ /* 0x0005e8000d901d7c */
[----:B--2---:R-:W2:Y:S04]  /*228f0*/  SHFL.IDX PT, R3, R8, 0x6, 0x181f ;  /* 0x00d81f0008037f89 */ /* 0x004ea800000e0000 */
[----:B------:R-:W3:Y:S04]  /*22900*/  SHFL.IDX PT, R2, R7, 0x6, 0x181f ;  /* 0x00d81f0007027f89 */ /* 0x000ee800000e0000 */
[----:B------:R-:W-:Y:S01]  /*22910*/  SHFL.IDX PT, R7, R7, 0x7, 0x181f ;  /* 0x00f81f0007077f89 */ /* 0x000fe200000e0000 */
[----:B--2---:R-:W-:-:S05]  /*22920*/  @P4 IADD3 R3, P0, R29, R3, RZ ;  /* 0x000000031d034210 */ /* 0x004fca0007f1e0ff */
[----:B---3--:R-:W-:-:S05]  /*22930*/  @P4 IMAD.X R2, RZ, RZ, R2, P0 ;  /* 0x000000ffff024224 */ /* 0x008fca00000e0602 */
[----:B------:R-:W-:-:S04]  /*22940*/  @P4 LOP3.LUT R3, R3, R2, RZ, 0x3c, !PT ;  /* 0x0000000203034212 */ /* 0x000fc800078e3cff */
[----:B------:R-:W-:-:S04]  /*22950*/  @P4 LOP3.LUT R2, R3, R2, RZ, 0x3c, !PT ;  /* 0x0000000203024212 */ /* 0x000fc800078e3cff */
[----:B------:R-:W-:-:S05]  /*22960*/  @P4 LOP3.LUT R3, R3, R2, RZ, 0x3c, !PT ;  /* 0x0000000203034212 */ /* 0x000fca00078e3cff */
[----:B------:R2:W-:Y:S04]  /*22970*/  @P4 LDGSTS.E.BYPASS.LTC128B.128 [R0+0x1b400], desc[UR60][R2.64], !P3 ;  /* 0x1b40000002004fae */ /* 0x0005e8000d901d7c */
[----:B--2---:R-:W2:Y:S04]  /*22980*/  SHFL.IDX PT, R2, R8, 0x7, 0x181f ;  /* 0x00f81f0008027f89 */ /* 0x004ea800000e0000 */
[----:B------:R-:W3:Y:S04]  /*22990*/  SHFL.IDX PT, R8, R5, RZ, 0x181f ;  /* 0x00181fff05087589 */ /* 0x000ee800000e0000 */
[----:B------:R-:W-:Y:S01]  /*229a0*/  SHFL.IDX PT, R5, R5, 0x1, 0x181f ;  /* 0x00381f0005057f89 */ /* 0x000fe200000e0000 */
[----:B--2---:R-:W-:-:S05]  /*229b0*/  @P1 IADD3 R2, P0, R29, R2, RZ ;  /* 0x000000021d021210 */ /* 0x004fca0007f1e0ff */
[----:B------:R-:W-:Y:S02]  /*229c0*/  @P1 IMAD.X R3, RZ, RZ, R7, P0 ;  /* 0x000000ffff031224 */ /* 0x000fe400000e0607 */
[----:B------:R-:W2:Y:S04]  /*229d0*/  SHFL.IDX PT, R7, R6, RZ, 0x181f ;  /* 0x00181fff06077589 */ /* 0x000ea800000e0000 */
[----:B------:R3:W-:Y:S04]  /*229e0*/  @P1 LDGSTS.E.BYPASS.LTC128B.128 [R0+0x1bc00], desc[UR60][R2.64], !P3 ;  /* 0x1bc0000002001fae */ /* 0x0007e8000d901d7c */
[----:B------:R-:W4:Y:S01]  /*229f0*/  SHFL.IDX PT, R6, R6, 0x1, 0x181f ;  /* 0x00381f0006067f89 */ /* 0x000f2200000e0000 */
[----:B---3--:R-:W-:-:S05]  /*22a00*/  @P2 IADD3 R2, P0, R29, R8, RZ ;  /* 0x000000081d022210 */ /* 0x008fca0007f1e0ff */
[----:B--2---:R-:W-:-:S05]  /*22a10*/  @P2 IMAD.X R3, RZ, RZ, R7, P0 ;  /* 0x000000ffff032224 */ /* 0x004fca00000e0607 */
[----:B------:R2:W-:Y:S03]  /*22a20*/  @P2 LDGSTS.E.BYPASS.LTC128B.128 [R0+0x1c400], desc[UR60][R2.64], !P3 ;  /* 0x1c40000002002fae */ /* 0x0005e6000d901d7c */
.L_x_3633:
[----:B------:R-:W-:-:S13]  /*22a30*/  LOP3.LUT P1, RZ, R20, 0x100, RZ, 0xc0, !PT ;  /* 0x0000010014ff7812 */ /* 0x000fda000782c0ff */
[----:B--2---:R-:W-:-:S04]  /*22a40*/  @P1 IADD3 R2, P0, R29, R5, RZ ;  /* 0x000000051d021210 */ /* 0x004fc80007f1e0ff */
[----:B----4-:R-:W-:Y:S02]  /*22a50*/  @P1 IADD3.X R3, RZ, R6, RZ, P0, !PT ;  /* 0x00000006ff031210 */ /* 0x010fe400007fe4ff */
[----:B------:R-:W-:-:S03]  /*22a60*/  PLOP3.LUT P0, PT, PT, PT, PT, 0x80, 0x0 ;  /* 0x000000000000781c */ /* 0x000fc60003f0f070 */
[----:B------:R-:W-:Y:S01]  /*22a70*/  @!PT LDS RZ, [RZ] ;  /* 0x00000000fffff984 */ /* 0x000fe20000000800 */
[----:B------:R-:W-:Y:S01]  /*22a80*/  @!PT LDS RZ, [RZ] ;  /* 0x00000000fffff984 */ /* 0x000fe20000000800 */
[----:B------:R-:W-:Y:S01]  /*22a90*/  @!PT LDS RZ, [RZ] ;  /* 0x00000000fffff984 */ /* 0x000fe20000000800 */
[----:B------:R2:W-:Y:S01]  /*22aa0*/  @P1 LDGSTS.E.BYPASS.LTC128B.128 [R0+0x1cc00], desc[UR60][R2.64], !P3 ;  /* 0x1cc0000002001fae */ /* 0x0005e2000d901d7c */
[----:B------:R-:W-:-:S09]  /*22ab0*/  NOP ;  /* 0x0000000000007918 */ /* 0x000fd20000000000 */
.L_x_3339:
[----:B------:R-:W-:Y:S02]  /*22ac0*/  PLOP3.LUT P1, PT, P1, P0, PT, 0xa2, 0x0 ;  /* 0x000000000000781c */ /* 0x000fe40000f21472 */
[----:B------:R-:W-:-:S08]  /*22ad0*/  @P0 R2UR P1, UR4, R4 ;  /* 0x00000000040402ca */ /* 0x000fd00000020000 */
[----:B------:R-:W-:-:S05]  /*22ae0*/  @P0 PLOP3.LUT P0, PT, P1, PT, PT, 0x80, 0x0 ;  /* 0x000000000000081c */ /* 0x000fca0000f0f070 */
[----:B------:R-:W-:Y:S01]  /*22af0*/  @!P1 SYNCS.ARRIVE.TRANS64.RED.A0T1 RZ, [UR4+0x22830], RZ ;  /* 0x022830ffffff99a7 */ /* 0x000fe20008200404 */
[----:B------:R-:W-:Y:S07]  /*22b00*/  @!P1 ARRIVES.LDGSTSBAR.64.TRANSCNT [UR4+0x22830] ;  /* 0x02283000ff0099b0 */ /* 0x000fee0008000a84 */
[----:B------:R-:W-:Y:S05]  /*22b10*/  @P0 BRA.U.ANY `(.L_x_3339) ;  /* 0xfffffffd00e80947 */ /* 0x000fea000393ffff */
[----:B------:R-:W-:Y:S01]  /*22b20*/  NOP ;  /* 0x0000000000007918 */ /* 0x000fe20000000000 */
[----:B--2---:R-:W2:Y:S02]  /*22b30*/  LDL R0, [R1] ;  /* 0x0000000001007983 */ /* 0x004ea40000100800 */
[----:B--2---:R-:W-:-:S13]  /*22b40*/  LOP3.LUT P2, RZ, R0, 0x4, RZ, 0xc0, !PT ;  /* 0x0000000400ff7812 */ /* 0x004fda000784c0ff */
[----:B------:R-:W-:Y:S05]  /*22b50*/  @!P2 BRA `(.L_x_3340) ;  /* 0x000000000004a947 */ /* 0x000fea0003800000 */
[----:B------:R-:W-:Y:S01]  /*22b60*/  BPT.TRAP 0x1 ;  /* 0x000000040000795c */ /* 0x000fe20000300000 */
.L_x_3340:
[----:B------:R2:W5:Y:S01]  /*22b70*/  LDL.LU R5, [R1+0x30] ;  /* 0x0000300001057983 */ /* 0x0005620000300800 */
        /* <DEDUP_REMOVED lines=22> */
[----:B-12---:R-:W-:Y:S02]  /*22ce0*/  IMAD.U32 R4, RZ, RZ, UR4 ;  /* 0x00000004ff047e24 */ /* 0x006fe4000f8e00ff */
[----:B------:R-:W1:Y:S01]  /*22cf0*/  LDC.64 R2, c[0x4][R2] ;  /* 0x0100000002027b82 */ /* 0x000e620000000a00 */
        /* <DEDUP_REMOVED lines=8> */
[----:B0-----:R-:W-:-:S07]  /*22d80*/  LEPC R20, `(.L_x_3342) ;  /* 0x000000001014794e */ /* 0x001fce0000000000 */
[----:B-1----:R-:W-:Y:S05]  /*22d90*/  CALL.ABS.NOINC R2 ;  /* 0x0000000002007343 */ /* 0x002fea0003c00000 */
.L_x_3342:
[----:B------:R-:W-:Y:S05]  /*22da0*/  BSYNC B6 ;  /* 0x0000000000067941 */ /* 0x000fea0003800000 */
.L_x_3341:
[----:B------:R3:W5:Y:S01]  /*22db0*/  LDL R8, [R1+0x2c] ;  /* 0x00002c0001087983 */ /* 0x0007620000100800 */
[----:B------:R-:W4:Y:S01]  /*22dc0*/  LDC R6, c[0x0][0x448] ;  /* 0x00011200ff067b82 */ /* 0x000f220000000800 */
[----:B------:R-:W-:Y:S01]  /*22dd0*/  MOV R3, R26 ;  /* 0x0000001a00037202 */ /* 0x000fe20000000f00 */
[----:B------:R-:W-:Y:S01]  /*22de0*/  IMAD.MOV.U32 R2, RZ, RZ, R24 ;  /* 0x000000ffff027224 */ /* 0x000fe200078e0018 */
[----:B------:R-:W0:Y:S01]  /*22df0*/  S2R R20, SR_TID.X ;  /* 0x0000000000147919 */ /* 0x000e220000002100 */
[----:B------:R-:W-:Y:S01]  /*22e00*/  ULDC.64 UR4, c[0x0][0x2d8] ;  /* 0x0000b60000047ab9 */ /* 0x000fe20000000a00 */
[----:B------:R-:W-:Y:S01]  /*22e10*/  ULDC.64 UR6, c[0x0][0x280] ;  /* 0x0000a00000067ab9 */ /* 0x000fe20000000a00 */
[----:B------:R-:W-:-:S04]  /*22e20*/  IMAD.WIDE.U32 R2, R18, UR4, R2 ;  /* 0x0000000412027c25 */ /* 0x000fc8000f8e0002 */
[----:B------:R-:W-:Y:S01]  /*22e30*/  IMAD R3, R18, UR5, R3 ;  /* 0x0000000512037c24 */ /* 0x000fe2000f8e0203 */
[----:B------:R-:W-:Y:S02]  /*22e40*/  ULDC.64 UR4, c[0x0][0x2e0] ;  /* 0x0000b80000047ab9 */ /* 0x000fe40000000a00 */
[----:B------:R-:W-:Y:S02]  /*22e50*/  IMAD R0, R28, UR4, RZ ;  /* 0x000000041c007c24 */ /* 0x000fe4000f8e02ff */
[----:B------:R-:W-:-:S04]  /*22e60*/  IMAD.WIDE.U32 R2, R23, UR4, R2 ;  /* 0x0000000417027c25 */ /* 0x000fc8000f8e0002 */
[----:B------:R-:W-:Y:S01]  /*22e70*/  IMAD R0, R23, UR5, R0 ;  /* 0x0000000517007c24 */ /* 0x000fe2000f8e0200 */
[----:B------:R-:W-:-:S03]  /*22e80*/  ULDC.64 UR4, c[0x0][0x2d0] ;  /* 0x0000b40000047ab9 */ /* 0x000fc60000000a00 */
[----:B------:R-:W-:Y:S01]  /*22e90*/  IMAD.IADD R3, R3, 0x1, R0 ;  /* 0x0000000103037824 */ /* 0x000fe200078e0200 */
[----:B----4-:R-:W-:Y:S02]  /*22ea0*/  ISETP.NE.AND P0, PT, R6, 0x1, PT ;  /* 0x000000010600780c */ /* 0x010fe40003f05270 */
[C---:B0-----:R-:W-:Y:S01]  /*22eb0*/  LOP3.LUT R21, R20.reuse, 0x7f, RZ, 0xc0, !PT ;  /* 0x0000007f14157812 */ /* 0x041fe200078ec0ff */
[----:B------:R-:W-:-:S10]  /*22ec0*/  IMAD.SHL.U32 R20, R20, 0x10, RZ ;  /* 0x0000001014147824 */ /* 0x000fd400078e00ff */
[----:B------:R-:W0:Y:S01]  /*22ed0*/  @P0 LDC R7, c[0x0][0x44c] ;  /* 0x00011300ff070b82 */ /* 0x000e220000000800 */
[----:B------:R-:W-:-:S04]  /*22ee0*/  SHF.R.U32.HI R21, RZ, 0x3, R21 ;  /* 0x00000003ff157819 */ /* 0x000fc80000011615 */
[----:B------:R-:W-:-:S03]  /*22ef0*/  LOP3.LUT R20, R21, 0x70, R20, 0xf8, !PT ;  /* 0x0000007015147812 */ /* 0x000fc600078ef814 */
[----:B------:R-:W4:Y:S02]  /*22f00*/  @P0 LDC R0, c[0x0][0x450] ;  /* 0x00011400ff000b82 */ /* 0x000f240000000800 */
[----:B------:R-:W-:-:S04]  /*22f10*/  IMAD R5, R17, 0x80, R20 ;  /* 0x0000008011057824 */ /* 0x000fc800078e0214 */
[----:B-12---:R-:W-:Y:S01]  /*22f20*/  IMAD.MOV.U32 R4, RZ, RZ, R5 ;  /* 0x000000ffff047224 */ /* 0x006fe200078e0005 */
[----:B------:R-:W1:Y:S01]  /*22f30*/  S2R R20, SR_TID.X ;  /* 0x0000000000147919 */ /* 0x000e620000002100 */
[----:B0-----:R-:W-:-:S05]  /*22f40*/  @P0 IMAD.HI.U32 R7, R5, R7, RZ ;  /* 0x0000000705070227 */ /* 0x001fca00078e00ff */
        /* <DEDUP_REMOVED lines=17> */
[----:B-1----:R-:W-:Y:S02]  /*23060*/  LOP3.LUT R20, R20, 0x7f, RZ, 0xc0, !PT ;  /* 0x0000007f14147812 */ /* 0x002fe400078ec0ff */
[----:B------:R-:W-:Y:S02]  /*23070*/  IADD3.X R4, R3, UR7, R5, P1, !PT ;  /* 0x0000000703047c10 */ /* 0x000fe40008ffe405 */
[----:B------:R-:W-:Y:S01]  /*23080*/  SHF.R.U32.HI R9, RZ, 0x3, R20 ;  /* 0x00000003ff097819 */ /* 0x000fe20000011614 */
[----:B---3--:R-:W-:Y:S06]  /*23090*/  BRA.DIV UR4, `(.L_x_3343) ;  /* 0x0000009604f47947 */ /* 0x008fec000b800000 */
[----:B------:R-:W0:Y:S01]  /*230a0*/  SHFL.IDX PT, R14, R0, RZ, 0x181f ;  /* 0x00181fff000e7589 */ /* 0x000e2200000e0000 */
[----:B------:R-:W-:Y:S02]  /*230b0*/  IMAD R31, R31, R6, RZ ;  /* 0x000000061f1f7224 */ /* 0x000fe400078e02ff */
[----:B------:R-:W-:Y:S01]  /*230c0*/  IMAD R17, R17, 0x80, R9 ;  /* 0x0000008011117824 */ /* 0x000fe200078e0209 */
        /* <DEDUP_REMOVED lines=10> */
[----:B0-----:R-:W-:Y:S02]  /*23170*/  @!P3 IMAD.X R6, RZ, RZ, R2, P1 ;  /* 0x000000ffff06b224 */ /* 0x001fe400008e0602 */
[----:B------:R-:W-:Y:S02]  /*23180*/  @!P2 IMAD.MOV.U32 R2, RZ, RZ, R3 ;  /* 0x000000ffff02a224 */ /* 0x000fe400078e0003 */
[----:B------:R-:W-:-:S05]  /*23190*/  @!P2 IMAD.MOV.U32 R3, RZ, RZ, R7 ;  /* 0x000000ffff03a224 */ /* 0x000fca00078e0007 */
[----:B-----5:R0:W-:Y:S02]  /*231a0*/  @!P2 LDGSTS.E.BYPASS.LTC128B.128 [R8+0x14400], desc[UR60][R2.64], !P0 ;  /* 0x144000000208afae */ /* 0x0201e4000c101d7c */
[----:B0-----:R-:W-:Y:S01]  /*231b0*/  @!P3 MOV R2, R5 ;  /* 0x000000050002b202 */ /* 0x001fe20000000f00 */
[----:B------:R-:W-:Y:S02]  /*231c0*/  @!P3 IMAD.MOV.U32 R3, RZ, RZ, R6 ;  /* 0x000000ffff03b224 */ /* 0x000fe400078e0006 */
[----:B------:R-:W-:-:S03]  /*231d0*/  VIADD R6, R17, 0x20 ;  /* 0x0000002011067836 */ /* 0x000fc60000000000 */
[----:B------:R0:W-:Y:S02]  /*231e0*/  @!P3 LDGSTS.E.BYPASS.LTC128B.128 [R8+0x14c00], desc[UR60][R2.64], !P0 ;  /* 0x14c000000208bfae */ /* 0x0001e4000c101d7c */
[----:B------:R-:W-:Y:S01]  /*231f0*/  ISETP.GE.AND P1, PT, R6, R31, PT ;  /* 0x0000001f0600720c */ /* 0x000fe20003f26270 */
[----:B------:R-:W-:Y:S01]  /*23200*/  VIADD R6, R17, 0x30 ;  /* 0x0000003011067836 */ /* 0x000fe20000000000 */
[----:B0-----:R-:W0:Y:S11]  /*23210*/  SHFL.IDX PT, R2, R4, 0x2, 0x181f ;  /* 0x00581f0004027f89 */ /* 0x001e3600000e0000 */
[----:B------:R-:W-:-:S05]  /*23220*/  @!P1 IADD3 R14, P2, R29, R14, RZ ;  /* 0x0000000e1d0e9210 */ /* 0x000fca0007f5e0ff */
[----:B0-----:R-:W-:Y:S02]  /*23230*/  @!P1 IMAD.X R5, RZ, RZ, R2, P2 ;  /* 0x000000ffff059224 */ /* 0x001fe400010e0602 */
[----:B------:R-:W-:Y:S02]  /*23240*/  @!P1 IMAD.MOV.U32 R2, RZ, RZ, R14 ;  /* 0x000000ffff029224 */ /* 0x000fe400078e000e */
[----:B------:R-:W-:Y:S01]  /*23250*/  @!P1 IMAD.MOV.U32 R3, RZ, RZ, R5 ;  /* 0x000000ffff039224 */ /* 0x000fe200078e0005 */
[----:B------:R-:W0:Y:S04]  /*23260*/  SHFL.IDX PT, R14, R0, 0x3, 0x181f ;  /* 0x00781f00000e7f89 */ /* 0x000e2800000e0000 */
[----:B------:R1:W-:Y:S01]  /*23270*/  @!P1 LDGSTS.E.BYPASS.LTC128B.128 [R8+0x15400], desc[UR60][R2.64], !P0 ;  /* 0x1540000002089fae */ /* 0x0003e2000c101d7c */
[----:B------:R-:W-:Y:S01]  /*23280*/  ISETP.GE.AND P1, PT, R6, R31, PT ;  /* 0x0000001f0600720c */ /* 0x000fe20003f26270 */
[----:B------:R-:W-:-:S02]  /*23290*/  VIADD R6, R17, 0x40 ;  /* 0x0000004011067836 */ /* 0x000fc40000000000 */
        /* <DEDUP_REMOVED lines=19> */
[----:B------:R-:W-:Y:S01]  /*233d0*/  @!P1 IMAD.MOV.U32 R2, RZ, RZ, R14 ;  /* 0x000000ffff029224 */ /* 0x000fe200078e000e */
[----:B------:R-:W-:Y:S01]  /*233e0*/  ISETP.GE.AND P2, PT, R6, R31, PT ;  /* 0x0000001f0600720c */ /* 0x000fe20003f46270 */
[----:B------:R-:W0:Y:S04]  /*233f0*/  SHFL.IDX PT, R14, R0, 0x6, 0x181f ;  /* 0x00d81f00000e7f89 */ /* 0x000e2800000e0000 */
[----:B------:R1:W-:Y:S04]  /*23400*/  @!P1 LDGSTS.E.BYPASS.LTC128B.128 [R8+0x16c00], desc[UR60][R2.64], !P0 ;  /* 0x16c0000002089fae */ /* 0x0003e8000c101d7c */
[----:B-1----:R-:W1:Y:S04]  /*23410*/  SHFL.IDX PT, R2, R4, 0x6, 0x181f ;  /* 0x00d81f0004027f89 */ /* 0x002e6800000e0000 */
[----:B------:R-:W2:Y:S01]  /*23420*/  SHFL.IDX PT, R4, R4, 0x7, 0x181f ;  /* 0x00f81f0004047f89 */ /* 0x000ea200000e0000 */
[----:B0-----:R-:W-:-:S05]  /*23430*/  @!P2 IADD3 R14, P1, R29, R14, RZ ;  /* 0x0000000e1d0ea210 */ /* 0x001fca0007f3e0ff */
[----:B-1----:R-:W-:Y:S02]  /*23440*/  @!P2 IMAD.X R3, RZ, RZ, R2, P1 ;  /* 0x000000ffff03a224 */ /* 0x002fe400008e0602 */
[----:B------:R-:W-:Y:S02]  /*23450*/  @!P2 IMAD.MOV.U32 R2, RZ, RZ, R14 ;  /* 0x000000ffff02a224 */ /* 0x000fe400078e000e */
[----:B------:R0:W1:Y:S04]  /*23460*/  SHFL.IDX PT, R14, R0, 0x7, 0x181f ;  /* 0x00f81f00000e7f89 */ /* 0x00006800000e0000 */
[----:B--2---:R0:W-:Y:S02]  /*23470*/  @!P2 LDGSTS.E.BYPASS.LTC128B.128 [R8+0x17400], desc[UR60][R2.64], !P0 ;  /* 0x174000000208afae */ /* 0x0041e4000c101d7c */
.L_x_3650:
        /* <DEDUP_REMOVED lines=10> */
.L_x_3344:
        /* <DEDUP_REMOVED lines=21> */
.L_x_3651:
[----:B------:R-:W-:Y:S05]  /*23670*/  BSYNC B0 ;  /* 0x0000000000007941 */ /* 0x000fea0003800000 */
.L_x_3345:
[----:B------:R-:W-:Y:S05]  /*23680*/  @!P1 BRA `(.L_x_3347) ;  /* 0x0000001800209947 */ /* 0x000fea0003800000 */
[----:B------:R-:W-:Y:S02]  /*23690*/  IMAD.MOV.U32 R21, RZ, RZ, R30 ;  /* 0x000000ffff157224 */ /* 0x000fe400078e001e */
[----:B------:R-:W-:-:S07]  /*236a0*/  IMAD.MOV.U32 R23, RZ, RZ, R35 ;  /* 0x000000ffff177224 */ /* 0x000fce00078e0023 */
.L_x_3367:
[----:B------:R-:W2:Y:S01]  /*236b0*/  LDL R2, [R1] ;  /* 0x0000000001027983 */ /* 0x000ea20000100800 */
[----:B-1----:R-:W1:Y:S03]  /*236c0*/  LDC R7, c[0x0][0x430] ;  /* 0x00010c00ff077b82 */ /* 0x002e660000000800 */
[----:B0-----:R-:W3:Y:S01]  /*236d0*/  LDL R11, [R1+0x4] ;  /* 0x00000400010b7983 */ /* 0x001ee20000100800 */
[----:B------:R-:W4:Y:S01]  /*236e0*/  S2R R0, SR_TID.X ;  /* 0x0000000000007919 */ /* 0x000f220000002100 */
[----:B------:R-:W4:Y:S02]  /*236f0*/  S2R R8, SR_TID.X ;  /* 0x0000000000087919 */ /* 0x000f240000002100 */
[----:B------:R-:W3:Y:S01]  /*23700*/  LDL R12, [R1+0x8] ;  /* 0x00000800010c7983 */ /* 0x000ee20000100800 */
[----:B-1----:R-:W-:-:S13]  /*23710*/  ISETP.NE.AND P0, PT, R7, 0x1, PT ;  /* 0x000000010700780c */ /* 0x002fda0003f05270 */
[----:B0-----:R-:W0:Y:S01]  /*23720*/  @P0 LDC R3, c[0x0][0x434] ;  /* 0x00010d00ff030b82 */ /* 0x001e220000000800 */
[----:B----4-:R-:W-:-:S07]  /*23730*/  LOP3.LUT R0, R0, 0x7f, RZ, 0xc0, !PT ;  /* 0x0000007f00007812 */ /* 0x010fce00078ec0ff */
[----:B------:R-:W1:Y:S01]  /*23740*/  @P0 LDC R4, c[0x0][0x438] ;  /* 0x00010e00ff040b82 */ /* 0x000e620000000800 */
[----:B------:R-:W-:Y:S01]  /*23750*/  SHF.R.U32.HI R0, RZ, 0x3, R0 ;  /* 0x00000003ff007819 */ /* 0x000fe20000011600 */
[----:B------:R-:W-:Y:S01]  /*23760*/  IMAD.SHL.U32 R10, R8, 0x10, RZ ;  /* 0x00000010080a7824 */ /* 0x000fe200078e00ff */
[----:B------:R-:W-:Y:S05]  /*23770*/  YIELD ;  /* 0x0000000000007946 */ /* 0x000fea0003800000 */
[----:B------:R-:W-:Y:S01]  /*23780*/  ULDC.64 UR4, c[0x0][0x428] ;  /* 0x00010a0000047ab9 */ /* 0x000fe20000000a00 */
[----:B------:R-:W-:Y:S01]  /*23790*/  ULDC.64 UR6, c[0x0][0x418] ;  /* 0x0001060000067ab9 */ /* 0x000fe20000000a00 */
[----:B--2---:R-:W-:-:S02]  /*237a0*/  LOP3.LUT P2, RZ, R2, 0x4, RZ, 0xc0, !PT ;  /* 0x0000000402ff7812 */ /* 0x004fc4000784c0ff */
[----:B------:R-:W2:Y:S02]  /*237b0*/  S2R R2, SR_TID.X ;  /* 0x0000000000027919 */ /* 0x000ea40000002100 */
[C---:B--2---:R-:W-:Y:S01]  /*237c0*/  IMAD.SHL.U32 R5, R2.reuse, 0x10, RZ ;  /* 0x0000001002057824 */ /* 0x044fe200078e00ff */
[----:B------:R-:W-:-:S04]  /*237d0*/  LOP3.LUT R2, R2, 0x7f, RZ, 0xc0, !PT ;  /* 0x0000007f02027812 */ /* 0x000fc800078ec0ff */
[----:B------:R-:W-:Y:S01]  /*237e0*/  LOP3.LUT R5, R0, 0x70, R5, 0xf8, !PT ;  /* 0x0000007000057812 */ /* 0x000fe200078ef805 */
[----:B------:R-:W-:-:S05]  /*237f0*/  IMAD R0, R31, 0xa0, R37 ;  /* 0x000000a01f007824 */ /* 0x000fca00078e0225 */
[----:B------:R-:W-:Y:S02]  /*23800*/  IADD3 R6, R5, R0, RZ ;  /* 0x0000000005067210 */ /* 0x000fe40007ffe0ff */
        /* <DEDUP_REMOVED lines=14> */
[----:B------:R-:W-:Y:S02]  /*238f0*/  IMAD.MOV R3, RZ, RZ, -R4 ;  /* 0x000000ffff037224 */ /* 0x000fe400078e0a04 */
[----:B---3--:R-:W-:Y:S02]  /*23900*/  IMAD R5, R11, UR4, RZ ;  /* 0x000000040b057c24 */ /* 0x008fe4000f8e02ff */
[----:B------:R-:W-:Y:S01]  /*23910*/  IMAD R7, R7, R3, R0 ;  /* 0x0000000307077224 */ /* 0x000fe200078e0200 */
[--C-:B------:R-:W-:Y:S01]  /*23920*/  SHF.R.S32.HI R3, RZ, 0x1f, R2.reuse ;  /* 0x0000001fff037819 */ /* 0x100fe20000011402 */
[C---:B------:R-:W-:Y:S02]  /*23930*/  IMAD R0, R34.reuse, UR5, R5 ;  /* 0x0000000522007c24 */ /* 0x040fe4000f8e0205 */
[----:B------:R-:W-:Y:S01]  /*23940*/  IMAD.WIDE.U32 R2, R34, UR4, R2 ;  /* 0x0000000422027c25 */ /* 0x000fe2000f8e0002 */
[----:B------:R-:W-:-:S03]  /*23950*/  ISETP.GT.U32.AND P1, PT, R10, 0x9f, PT ;  /* 0x0000009f0a00780c */ /* 0x000fc60003f24070 */
[----:B------:R-:W-:Y:S01]  /*23960*/  IMAD.IADD R3, R0, 0x1, R3 ;  /* 0x0000000100037824 */ /* 0x000fe200078e0203 */
[----:B------:R-:W-:-:S04]  /*23970*/  LEA R10, P0, R2, UR6, 0x2 ;  /* 0x00000006020a7c11 */ /* 0x000fc8000f8010ff */
[----:B------:R-:W-:-:S05]  /*23980*/  LEA.HI.X R11, R2, UR7, R3, 0x2, P0 ;  /* 0x00000007020b7c11 */ /* 0x000fca00080f1403 */
[----:B------:R-:W2:Y:S01]  /*23990*/  LDG.E R10, desc[UR60][R10.64] ;  /* 0x0000003c0a0a7981 */ /* 0x000ea2000c1e1900 */
[--C-:B------:R-:W-:Y:S01]  /*239a0*/  @!P1 SHF.R.S32.HI R3, RZ, 0x1f, R4.reuse ;  /* 0x0000001fff039819 */ /* 0x100fe20000011404 */
[----:B------:R-:W-:-:S04]  /*239b0*/  @!P1 IMAD.MOV.U32 R2, RZ, RZ, R4 ;  /* 0x000000ffff029224 */ /* 0x000fc800078e0004 */
        /* <DEDUP_REMOVED lines=16> */
.L_x_3348:
[----:B------:R-:W-:Y:S01]  /*23ac0*/  LEA R0, R30, R22, 0x3 ;  /* 0x000000161e007211 */ /* 0x000fe200078e18ff */
[----:B------:R-:W-:Y:S01]  /*23ad0*/  BSSY B0, `(.L_x_3349) ;  /* 0x0000005000007945 */ /* 0x000fe20003800000 */
[----:B------:R-:W-:Y:S02]  /*23ae0*/  SHF.L.U32 R28, R35, 0x1f, RZ ;  /* 0x0000001f231c7819 */ /* 0x000fe400000006ff */
[----:B------:R-:W-:Y:S02]  /*23af0*/  SHF.R.S32.HI R24, RZ, 0x1f, R9 ;  /* 0x0000001fff187819 */ /* 0x000fe40000011409 */
[----:B------:R-:W0:Y:S02]  /*23b00*/  SYNCS.PHASECHK.TRANS64.TRYWAIT P0, [R0+URZ+0x22880], R28 ;  /* 0x0228801c000075a7 */ /* 0x000e24000800017f */
[----:B0-----:R-:W-:Y:S05]  /*23b10*/  @!P0 BRA `(.L_x_3350) ;  /* 0x0000009400c48947 */ /* 0x001fea0003800000 */
.L_x_3652:
[----:B------:R-:W-:Y:S05]  /*23b20*/  BSYNC B0 ;  /* 0x0000000000007941 */ /* 0x000fea0003800000 */
.L_x_3349:
        /* <DEDUP_REMOVED lines=84> */
.L_x_3674:
        /* <DEDUP_REMOVED lines=8> */
.L_x_3352:
        /* <DEDUP_REMOVED lines=11> */
.L_x_3353:
[----:B------:R2:W-:Y:S01]  /*241a0*/  SYNCS.ARRIVE.TRANS64.A1T0 RZ, [R0+URZ+0x22870], RZ ;  /* 0x022870ff00ff79a7 */ /* 0x0005e2000810003f */
[----:B------:R-:W-:Y:S05]  /*241b0*/  @!P3 BRA `(.L_x_3354) ;  /* 0x000000000004b947 */ /* 0x000fea0003800000 */
[----:B------:R-:W-:Y:S01]  /*241c0*/  BPT.TRAP 0x1 ;  /* 0x000000040000795c */ /* 0x000fe20000300000 */
.L_x_3354:
[----:B------:R-:W3:Y:S01]  /*241d0*/  SYNCS.PHASECHK.TRANS64.TRYWAIT P0, [R0+URZ+0x22840], R28 ;  /* 0x0228401c000075a7 */ /* 0x000ee2000800017f */
[----:B------:R-:W-:Y:S04]  /*241e0*/  BSSY B0, `(.L_x_3355) ;  /* 0x0000002000007945 */ /* 0x000fe80003800000 */
[----:B---3--:R-:W-:Y:S05]  /*241f0*/  @!P0 BRA `(.L_x_3356) ;  /* 0x0000009800dc8947 */ /* 0x008fea0003800000 */
.L_x_3675:
[----:B------:R-:W-:Y:S05]  /*24200*/  BSYNC B0 ;  /* 0x0000000000007941 */ /* 0x000fea0003800000 */
.L_x_3355:
[----:B------:R-:W-:Y:S01]  /*24210*/  ULDC.64 UR4, c[0x0][0x300] ;  /* 0x0000c00000047ab9 */ /* 0x000fe20000000a00 */
[----:B------:R-:W-:Y:S01]  /*24220*/  ULDC.64 UR6, c[0x0][0x310] ;  /* 0x0000c40000067ab9 */ /* 0x000fe20000000a00 */
[----:B------:R-:W-:Y:S01]  /*24230*/  IMAD R4, R24, UR4, RZ ;  /* 0x0000000418047c24 */ /* 0x000fe2000f8e02ff */
[----:B------:R-:W4:Y:S01]  /*24240*/  LDC R11, c[0x0][0x2f4] ;  /* 0x0000bd00ff0b7b82 */ /* 0x000f220000000800 */
        /* <DEDUP_REMOVED lines=10> */
[----:B----4-:R-:W-:Y:S01]  /*242f0*/  ISETP.GE.AND P2, PT, R29, R11, PT ;  /* 0x0000000b1d00720c */ /* 0x010fe20003f46270 */
        /* <DEDUP_REMOVED lines=17> */
[----:B------:R-:W4:Y:S04]  /*24410*/  SHFL.IDX PT, R2, R4, RZ, 0x181f ;  /* 0x00181fff04027589 */ /* 0x000f2800000e0000 */
[----:B------:R-:W5:Y:S04]  /*24420*/  SHFL.IDX PT, R3, R5, RZ, 0x181f ;  /* 0x00181fff05037589 */ /* 0x000f6800000e0000 */
[----:B------:R-:W0:Y:S04]  /*24430*/  SHFL.IDX PT, R10, R4, 0x1, 0x181f ;  /* 0x00381f00040a7f89 */ /* 0x000e2800000e0000 */
[----:B------:R-:W1:Y:S04]  /*24440*/  SHFL.IDX PT, R9, R5, 0x1, 0x181f ;  /* 0x00381f0005097f89 */ /* 0x000e6800000e0000 */
[----:B------:R-:W-:Y:S01]  /*24450*/  SHFL.IDX PT, R14, R7, 0x1, 0x181f ;  /* 0x00381f00070e7f89 */ /* 0x000fe200000e0000 */
[----:B----4-:R-:W-:-:S05]  /*24460*/  IADD3 R2, P0, R29, R2, RZ ;  /* 0x000000021d027210 */ /* 0x010fca0007f1e0ff */
        /* <DEDUP_REMOVED lines=41> */
.L_x_3697:
        /* <DEDUP_REMOVED lines=8> */
.L_x_3358:
[----:B------:R-:W-:Y:S02]  /*24780*/  PLOP3.LUT P2, PT, P2, P0, PT, 0xa2, 0x0 ;  /* 0x000000000000781c */ /* 0x000fe40001741472 */
[----:B------:R-:W-:-:S08]  /*24790*/  @P0 R2UR P2, UR4, R0 ;  /* 0x00000000000402ca */ /* 0x000fd00000040000 */
[----:B------:R-:W-:-:S05]  /*247a0*/  @P0 PLOP3.LUT P0, PT, P2, PT, PT, 0x80, 0x0 ;  /* 0x000000000000081c */ /* 0x000fca000170f070 */
[----:B------:R-:W-:Y:S01]  /*247b0*/  @!P2 SYNCS.ARRIVE.TRANS64.RED.A0T1 RZ, [UR4+0x22830], RZ ;  /* 0x022830ffffffa9a7 */ /* 0x000fe20008200404 */
[----:B------:R-:W-:Y:S07]  /*247c0*/  @!P2 ARRIVES.LDGSTSBAR.64.TRANSCNT [UR4+0x22830] ;  /* 0x02283000ff00a9b0 */ /* 0x000fee0008000a84 */
[----:B------:R-:W-:Y:S05]  /*247d0*/  @P0 BRA.U.ANY `(.L_x_3358) ;  /* 0xfffffffd00e80947 */ /* 0x000fea000393ffff */
[----:B------:R-:W-:Y:S01]  /*247e0*/  NOP ;  /* 0x0000000000007918 */ /* 0x000fe20000000000 */
[----:B0-----:R-:W4:Y:S02]  /*247f0*/  LDL R2, [R1] ;  /* 0x0000000001027983 */ /* 0x001f240000100800 */
[----:B----4-:R-:W-:-:S13]  /*24800*/  LOP3.LUT P3, RZ, R2, 0x4, RZ, 0xc0, !PT ;  /* 0x0000000402ff7812 */ /* 0x010fda000786c0ff */
[----:B------:R-:W-:Y:S05]  /*24810*/  @!P3 BRA `(.L_x_3359) ;  /* 0x000000000004b947 */ /* 0x000fea0003800000 */
[----:B------:R-:W-:Y:S01]  /*24820*/  BPT.TRAP 0x1 ;  /* 0x000000040000795c */ /* 0x000fe20000300000 */
.L_x_3359:
[----:B------:R2:W-:Y:S02]  /*24830*/  SYNCS.ARRIVE.TRANS64.A1T0 RZ, [R0+URZ+0x22830], RZ ;  /* 0x022830ff00ff79a7 */ /* 0x0005e4000810003f */
[----:B--23--:R-:W-:-:S05]  /*24840*/  IMAD.U32 R0, RZ, RZ, UR36 ;  /* 0x00000024ff007e24 */ /* 0x00cfca000f8e00ff */
[----:B------:R-:W-:-:S13]  /*24850*/  ISETP.NE.AND P0, PT, R0, 0x3, PT ;  /* 0x000000030000780c */ /* 0x000fda0003f05270 */
[----:B------:R-:W-:Y:S05]  /*24860*/  @!P0 BRA `(.L_x_3360) ;  /* 0x0000000000048947 */ /* 0x000fea0003800000 */
[----:B------:R-:W-:Y:S01]  /*24870*/  BPT.TRAP 0x1 ;  /* 0x000000040000795c */ /* 0x000fe20000300000 */
.L_x_3360:
[----:B------:R-:W-:Y:S01]  /*24880*/  LOP3.LUT R0, R23, 0x1, RZ, 0x3c, !PT ;  /* 0x0000000117007812 */ /* 0x000fe200078e3cff */
[----:B------:R-:W-:Y:S01]  /*24890*/  IMAD R3, R21, 0x8, R22 ;  /* 0x0000000815037824 */ /* 0x000fe200078e0216 */
[----:B------:R-:W-:Y:S02]  /*248a0*/  BSSY B0, `(.L_x_3361) ;  /* 0x0000004000007945 */ /* 0x000fe40003800000 */
[----:B------:R-:W-:-:S04]  /*248b0*/  SHF.L.U32 R0, R0, 0x1f, RZ ;  /* 0x0000001f00007819 */ /* 0x000fc800000006ff */
[----:B------:R-:W0:Y:S02]  /*248c0*/  SYNCS.PHASECHK.TRANS64.TRYWAIT P2, [R3+URZ+0x22870], R0 ;  /* 0x02287000030075a7 */ /* 0x000e24000804017f */
[----:B0-----:R-:W-:Y:S05]  /*248d0*/  @!P2 BRA `(.L_x_3362) ;  /* 0x0000009c00e4a947 */ /* 0x001fea0003800000 */
.L_x_3698:
[----:B------:R-:W-:Y:S05]  /*248e0*/  BSYNC B0 ;  /* 0x0000000000007941 */ /* 0x000fea0003800000 */
.L_x_3361:
[----:B------:R-:W2:Y:S02]  /*248f0*/  LDL R2, [R1] ;  /* 0x0000000001027983 */ /* 0x000ea40000100800 */
[----:B--2---:R-:W-:-:S13]  /*24900*/  LOP3.LUT P2, RZ, R2, 0x4, RZ, 0xc0, !PT ;  /* 0x0000000402ff7812 */ /* 0x004fda000784c0ff */
[----:B------:R-:W-:Y:S05]  /*24910*/  @!P2 BRA `(.L_x_3363) ;  /* 0x000000000004a947 */ /* 0x000fea0003800000 */
[----:B------:R-:W-:Y:S01]  /*24920*/  BPT.TRAP 0x1 ;  /* 0x000000040000795c */ /* 0x000fe20000300000 */
.L_x_3363:
[----:B0-----:R-:W-:Y:S01]  /*24930*/  SHF.L.U32 R0, R23, 0x1f, RZ ;  /* 0x0000001f17007819 */ /* 0x001fe200000006ff */
[----:B------:R-:W-:-:S03]  /*24940*/  IMAD R12, R21, 0x5000, RZ ;  /* 0x00005000150c7824 */ /* 0x000fc600078e02ff */
[----:B------:R-:W0:Y:S02]  /*24950*/  SYNCS.PHASECHK.TRANS64.TRYWAIT P2, [R3+URZ+0x22860], R0 ;  /* 0x02286000030075a7 */ /* 0x000e24000804017f */
[----:B0-----:R-:W-:Y:S05]  /*24960*/  @!P2 BRA `(.L_x_3364) ;  /* 0x0000009c00d4a947 */ /* 0x001fea0003800000 */
.L_x_3699:
[----:B------:R-:W2:Y:S04]  /*24970*/  LDL R5, [R1] ;  /* 0x0000000001057983 */ /* 0x000ea80000100800 */
[----:B------:R-:W3:Y:S04]  /*24980*/  LDL R4, [R1+0x18] ;  /* 0x0000180001047983 */ /* 0x000ee80000100800 */
[----:B------:R-:W4:Y:S04]  /*24990*/  LDL R2, [R1+0x1c] ;  /* 0x00001c0001027983 */ /* 0x000f280000100800 */
[----:B------:R-:W5:Y:S01]  /*249a0*/  LDL R13, [R1+0x14] ;  /* 0x00001400010d7983 */ /* 0x000f620000100800 */
[----:B------:R-:W-:Y:S05]  /*249b0*/  WARPSYNC.ALL ;  /* 0x0000000000007948 */ /* 0x000fea0003800000 */
[----:B--2---:R-:W-:-:S02]  /*249c0*/  LOP3.LUT P2, RZ, R5, 0x4, RZ, 0xc0, !PT ;  /* 0x0000000405ff7812 */ /* 0x004fc4000784c0ff */
[----:B---3--:R-:W-:-:S05]  /*249d0*/  LOP3.LUT R5, R12, R4, RZ, 0xfc, !PT ;  /* 0x000000040c057212 */ /* 0x008fca00078efcff */
[----:B0-----:R-:W-:Y:S01]  /*249e0*/  IMAD.IADD R0, R22, 0x1, R5 ;  /* 0x0000000116007824 */ /* 0x001fe200078e0205 */
[----:B-----5:R-:W-:-:S03]  /*249f0*/  LOP3.LUT R17, R12, R13, RZ, 0xfc, !PT ;  /* 0x0000000d0c117212 */ /* 0x020fc600078efcff */
[----:B----4-:R-:W-:Y:S01]  /*24a00*/  IMAD.IADD R2, R2, 0x1, R0 ;  /* 0x0000000102027824 */ /* 0x010fe200078e0200 */
        /* <DEDUP_REMOVED lines=69> */
.L_x_3365:
[----:B-1----:R1:W-:Y:S01]  /*24e60*/  SYNCS.ARRIVE.TRANS64.A1T0 RZ, [R3+URZ+0x22850], RZ ;  /* 0x022850ff03ff79a7 */ /* 0x0023e2000810003f */
[----:B------:R-:W-:Y:S06]  /*24e70*/  BAR.SYNC.DEFER_BLOCKING 0x2, 0x80 ;  /* 0x0082000000007b1d */ /* 0x000fec0000010000 */
[----:B------:R-:W-:Y:S05]  /*24e80*/  @!P0 BRA `(.L_x_3366) ;  /* 0x0000000000048947 */ /* 0x000fea0003800000 */
[----:B------:R-:W-:Y:S01]  /*24e90*/  BPT.TRAP 0x1 ;  /* 0x000000040000795c */ /* 0x000fe20000300000 */
.L_x_3366:
[----:B------:R-:W2:Y:S01]  /*24ea0*/  LDL R0, [R1+0xc] ;  /* 0x00000c0001007983 */ /* 0x000ea20000100800 */
[----:B-1----:R-:W-:Y:S01]  /*24eb0*/  VIADD R3, R3, 0x22880 ;  /* 0x0002288003037836 */ /* 0x002fe20000000000 */
[----:B------:R-:W-:Y:S01]  /*24ec0*/  MOV R23, R35 ;  /* 0x0000002300177202 */ /* 0x000fe20000000f00 */
[----:B------:R-:W-:-:S03]  /*24ed0*/  IMAD.MOV.U32 R21, RZ, RZ, R30 ;  /* 0x000000ffff157224 */ /* 0x000fc600078e001e */
[----:B--2---:R-:W-:-:S04]  /*24ee0*/  PRMT R3, R0, 0x654, R3 ;  /* 0x0000065400037816 */ /* 0x004fc80000000003 */
[----:B------:R1:W-:Y:S01]  /*24ef0*/  SYNCS.ARRIVE.TRANS64.RED.A1T0 RZ, [R3+URZ], RZ ;  /* 0x000000ff03ff79a7 */ /* 0x0003e2000810043f */
[----:B------:R-:W-:Y:S05]  /*24f00*/  @P1 BRA `(.L_x_3367) ;  /* 0xffffffe400e81947 */ /* 0x000fea000383ffff */
.L_x_3347:
[----:B------:R-:W2:Y:S01]  /*24f10*/  S2R R0, SR_TID.X ;  /* 0x0000000000007919 */ /* 0x000ea20000002100 */
[----:B------:R-:W-:Y:S01]  /*24f20*/  BSSY B0, `(.L_x_3368) ;  /* 0x0000012000007945 */ /* 0x000fe20003800000 */
[----:B--2---:R-:W-:Y:S01]  /*24f30*/  LOP3.LUT R2, R0, 0x7f, RZ, 0xc0, !PT ;  /* 0x0000007f00027812 */ /* 0x004fe200078ec0ff */
[----:B------:R-:W-:-:S03]  /*24f40*/  IMAD.U32 R0, RZ, RZ, UR36 ;  /* 0x00000024ff007e24 */ /* 0x000fc6000f8e00ff */
[----:B------:R-:W-:Y:S02]  /*24f50*/  ISETP.NE.AND P1, PT, R2, RZ, PT ;  /* 0x000000ff0200720c */ /* 0x000fe40003f25270 */
[----:B------:R-:W-:-:S11]  /*24f60*/  ISETP.NE.AND P0, PT, R0, 0x3, PT ;  /* 0x000000030000780c */ /* 0x000fd60003f05270 */
[----:B------:R-:W-:Y:S05]  /*24f70*/  @P1 BRA `(.L_x_3369) ;  /* 0x0000000000301947 */ /* 0x000fea0003800000 */
[----:B------:R-:W2:Y:S01]  /*24f80*/  S2R R5, SR_LANEID ;  /* 0x0000000000057919 */ /* 0x000ea20000000000 */
[----:B------:R-:W-:Y:S01]  /*24f90*/  VOTEU.ANY UR4, UPT, PT ;  /* 0x0000000000047886 */ /* 0x000fe200038e0100 */
[----:B01----:R-:W0:Y:S01]  /*24fa0*/  LDC.64 R2, c[0x0][0xc60] ;  /* 0x00031800ff027b82 */ /* 0x003e220000000a00 */
[----:B------:R-:W2:Y:S02]  /*24fb0*/  FLO.U32 R0, UR4 ;  /* 0x0000000400007d00 */ /* 0x000ea400080e0000 */
[----:B--2---:R-:W-:-:S06]  /*24fc0*/  ISETP.EQ.U32.AND P1, PT, R0, R5, PT ;  /* 0x000000050000720c */ /* 0x004fcc0003f22070 */
[----:B------:R-:W0:Y:S07]  /*24fd0*/  POPC R5, UR4 ;  /* 0x0000000400057d09 */ /* 0x000e2e0008000000 */
[----:B0-----:R-:W2:Y:S01]  /*24fe0*/  @P1 ATOMG.E.ADD.STRONG.GPU PT, R3, desc[UR60][R2.64], R5 ;  /* 0x00000005020319a8 */ /* 0x001ea200081ee1fc */
[----:B------:R-:W0:Y:S02]  /*24ff0*/  S2R R4, SR_LTMASK ;  /* 0x0000000000047919 */ /* 0x000e240000003900 */
[----:B0-----:R-:W-:-:S04]  /*25000*/  LOP3.LUT R4, R4, UR4, RZ, 0xc0, !PT ;  /* 0x0000000404047c12 */ /* 0x001fc8000f8ec0ff */
[----:B------:R-:W0:Y:S01]  /*25010*/  POPC R7, R4 ;  /* 0x0000000400077309 */ /* 0x000e220000000000 */
[----:B--2---:R-:W0:Y:S02]  /*25020*/  SHFL.IDX PT, R0, R3, R0, 0x1f ;  /* 0x00001f0003007589 */ /* 0x004e2400000e0000 */
[----:B0-----:R-:W-:-:S07]  /*25030*/  IADD3 R16, R0, UR37, R7 ;  /* 0x0000002500107c10 */ /* 0x001fce000fffe007 */
.L_x_3369:
[----:B------:R-:W-:Y:S05]  /*25040*/  BSYNC B0 ;  /* 0x0000000000007941 */ /* 0x000fea0003800000 */
.L_x_3368:
[----:B------:R-:W-:Y:S05]  /*25050*/  @!P0 BRA `(.L_x_3370) ;  /* 0x0000000000048947 */ /* 0x000fea0003800000 */
[----:B------:R-:W-:Y:S01]  /*25060*/  BPT.TRAP 0x1 ;  /* 0x000000040000795c */ /* 0x000fe20000300000 */
.L_x_3370:
[----:B------:R-:W-:Y:S01]  /*25070*/  LOP3.LUT R0, R35, 0x1, RZ, 0x3c, !PT ;  /* 0x0000000123007812 */ /* 0x000fe200078e3cff */
[----:B0-----:R-:W-:Y:S01]  /*25080*/  IMAD R17, R30, 0x8, R22 ;  /* 0x000000081e117824 */ /* 0x001fe200078e0216 */
[----:B------:R-:W-:Y:S02]  /*25090*/  BSSY B0, `(.L_x_3371) ;  /* 0x0000004000007945 */ /* 0x000fe40003800000 */
[----:B------:R-:W-:-:S04]  /*250a0*/  SHF.L.U32 R0, R0, 0x1f, RZ ;  /* 0x0000001f00007819 */ /* 0x000fc800000006ff */
[----:B------:R-:W0:Y:S02]  /*250b0*/  SYNCS.PHASECHK.TRANS64.TRYWAIT P1, [R17+URZ+0x22870], R0 ;  /* 0x02287000110075a7 */ /* 0x000e24000802017f */
[----:B0-----:R-:W-:Y:S05]  /*250c0*/  @!P1 BRA `(.L_x_3372) ;  /* 0x0000009800109947 */ /* 0x001fea0003800000 */
.L_x_3700:
[----:B------:R-:W-:Y:S05]  /*250d0*/  BSYNC B0 ;  /* 0x0000000000007941 */ /* 0x000fea0003800000 */
.L_x_3371:
[----:B------:R-:W2:Y:S02]  /*250e0*/  LDL R2, [R1] ;  /* 0x0000000001027983 */ /* 0x000ea40000100800 */
[----:B--2---:R-:W-:-:S13]  /*250f0*/  LOP3.LUT P1, RZ, R2, 0x4, RZ, 0xc0, !PT ;  /* 0x0000000402ff7812 */ /* 0x004fda000782c0ff */
[----:B------:R-:W-:Y:S05]  /*25100*/  @!P1 BRA `(.L_x_3373) ;  /* 0x0000000000049947 */ /* 0x000fea0003800000 */
[----:B------:R-:W-:Y:S01]  /*25110*/  BPT.TRAP 0x1 ;  /* 0x000000040000795c */ /* 0x000fe20000300000 */
.L_x_3373:
[----:B0-----:R-:W-:-:S04]  /*25120*/  SHF.L.U32 R0, R35, 0x1f, RZ ;  /* 0x0000001f23007819 */ /* 0x001fc800000006ff */
[----:B------:R-:W0:Y:S02]  /*25130*/  SYNCS.PHASECHK.TRANS64.TRYWAIT P1, [R17+URZ+0x22860], R0 ;  /* 0x02286000110075a7 */ /* 0x000e24000802017f */
[----:B0-----:R-:W-:Y:S05]  /*25140*/  @!P1 BRA `(.L_x_3374) ;  /* 0x0000009800049947 */ /* 0x001fea0003800000 */
.L_x_3701:
[----:B-1----:R-:W2:Y:S04]  /*25150*/  LDL R3, [R1] ;  /* 0x0000000001037983 */ /* 0x002ea80000100800 */
[----:B------:R-:W3:Y:S04]  /*25160*/  LDL R2, [R1+0x18] ;  /* 0x0000180001027983 */ /* 0x000ee80000100800 */
[----:B------:R-:W4:Y:S04]  /*25170*/  LDL R4, [R1+0x1c] ;  /* 0x00001c0001047983 */ /* 0x000f280000100800 */
[----:B------:R-:W5:Y:S01]  /*25180*/  LDL R14, [R1+0x14] ;  /* 0x00001400010e7983 */ /* 0x000f620000100800 */
[----:B0-----:R-:W-:Y:S01]  /*25190*/  IMAD R0, R30, 0x5000, RZ ;  /* 0x000050001e007824 */ /* 0x001fe200078e02ff */
[----:B------:R-:W-:Y:S05]  /*251a0*/  WARPSYNC.ALL ;  /* 0x0000000000007948 */ /* 0x000fea0003800000 */
[----:B--2---:R-:W-:-:S02]  /*251b0*/  LOP3.LUT P1, RZ, R3, 0x4, RZ, 0xc0, !PT ;  /* 0x0000000403ff7812 */ /* 0x004fc4000782c0ff */
[----:B---3--:R-:W-:-:S05]  /*251c0*/  LOP3.LUT R3, R0, R2, RZ, 0xfc, !PT ;  /* 0x0000000200037212 */ /* 0x008fca00078efcff */
[----:B------:R-:W-:-:S04]  /*251d0*/  IMAD.IADD R2, R22, 0x1, R3 ;  /* 0x0000000116027824 */ /* 0x000fc800078e0203 */
[----:B----4-:R-:W-:Y:S01]  /*251e0*/  IMAD.IADD R3, R4, 0x1, R2 ;  /* 0x0000000104037824 */ /* 0x010fe200078e0202 */
[----:B------:R-:W0:Y:S04]  /*251f0*/  LDSM.16.MT88.4 R8, [R2+0xa400] ;  /* 0x00a400000208783b */ /* 0x000e280000004200 */
[----:B------:R-:W1:Y:S01]  /*25200*/  LDSM.16.MT88.4 R4, [R3+0xa400] ;  /* 0x00a400000304783b */ /* 0x000e620000004200 */
[C-C-:B0-----:R-:W-:Y:S02]  /*25210*/  PRMT R12, R8.reuse, 0x6420, R9.reuse ;  /* 0x00006420080c7816 */ /* 0x141fe40000000009 */
[----:B------:R-:W-:Y:S02]  /*25220*/  PRMT R13, R8, 0x7531, R9 ;  /* 0x00007531080d7816 */ /* 0x000fe40000000009 */
[----:B-----5:R-:W-:-:S02]  /*25230*/  LOP3.LUT R9, R0, R14, RZ, 0xfc, !PT ;  /* 0x0000000e00097212 */ /* 0x020fc400078efcff */
[C-C-:B------:R-:W-:Y:S02]  /*25240*/  PRMT R14, R10.reuse, 0x6420, R11.reuse ;  /* 0x000064200a0e7816 */ /* 0x140fe4000000000b */
[----:B------:R-:W-:Y:S01]  /*25250*/  PRMT R15, R10, 0x7531, R11 ;  /* 0x000075310a0f7816 */ /* 0x000fe2000000000b */
[----:B------:R-:W-:Y:S01]  /*25260*/  IMAD.IADD R0, R22, 0x1, R9 ;  /* 0x0000000116007824 */ /* 0x000fe200078e0209 */
[C-C-:B-1----:R-:W-:Y:S02]  /*25270*/  PRMT R8, R4.reuse, 0x6420, R5.reuse ;  /* 0x0000642004087816 */ /* 0x142fe40000000005 */
[----:B------:R-:W-:Y:S02]  /*25280*/  PRMT R9, R4, 0x7531, R5 ;  /* 0x0000753104097816 */ /* 0x000fe40000000005 */
[C-C-:B------:R-:W-:Y:S01]  /*25290*/  PRMT R10, R6.reuse, 0x6420, R7.reuse ;  /* 0x00006420060a7816 */ /* 0x140fe20000000007 */
[----:B------:R-:W-:Y:S01]  /*252a0*/  STSM.16.M88.4 [R0+0x400], R12 ;  /* 0x0004000c00007844 */ /* 0x000fe20000000200 */
        /* <DEDUP_REMOVED lines=58> */
.L_x_3375:
[----:B-1----:R1:W-:Y:S01]  /*25650*/  SYNCS.ARRIVE.TRANS64.A1T0 RZ, [R17+URZ+0x22850], RZ ;  /* 0x022850ff11ff79a7 */ /* 0x0023e2000810003f */
[----:B------:R-:W-:Y:S06]  /*25660*/  BAR.SYNC.DEFER_BLOCKING 0x2, 0x80 ;  /* 0x0082000000007b1d */ /* 0x000fec0000010000 */
[----:B------:R-:W-:Y:S05]  /*25670*/  @!P0 BRA `(.L_x_3376) ;  /* 0x0000000000048947 */ /* 0x000fea0003800000 */
[----:B------:R-:W-:Y:S01]  /*25680*/  BPT.TRAP 0x1 ;  /* 0x000000040000795c */ /* 0x000fe20000300000 */
.L_x_3376:
        /* <DEDUP_REMOVED lines=9> */
.L_x_3319:
[----:B------:R-:W2:Y:S02]  /*25720*/  LDL R0, [R1] ;  /* 0x0000000001007983 */ /* 0x000ea40000100800 */
[----:B--2---:R-:W-:-:S13]  /*25730*/  LOP3.LUT P0, RZ, R0, 0x200, RZ, 0xc0, !PT ;  /* 0x0000020000ff7812 */ /* 0x004fda000780c0ff */
        /* <DEDUP_REMOVED lines=11> */
.L_x_3377:
        /* <DEDUP_REMOVED lines=14> */
[----:B------:R-:W-:Y:S01]  /*258d0*/  IMAD.MOV.U32 R5, RZ, RZ, RZ ;  /* 0x000000ffff057224 */ /* 0x000fe200078e00ff */
[C---:B------:R-:W-:Y:S01]  /*258e0*/  ISETP.GE.U32.AND P2, PT, R8.reuse, 0x2, PT ;  /* 0x000000020800780c */ /* 0x040fe20003f46070 */
[----:B0-----:R-:W-:Y:S01]  /*258f0*/  IMAD.MOV.U32 R17, RZ, RZ, RZ ;  /* 0x000000ffff117224 */ /* 0x001fe200078e00ff */
[C---:B------:R-:W-:Y:S01]  /*25900*/  ISETP.GE.U32.AND P3, PT, R8.reuse, 0x4, PT ;  /* 0x000000040800780c */ /* 0x040fe20003f66070 */
[----:B------:R-:W-:Y:S01]  /*25910*/  SHFL.IDX PT, R0, R16, RZ, 0x1f ;  /* 0x00001fff10007589 */ /* 0x000fe200000e0000 */
[C---:B------:R-:W-:Y:S02]  /*25920*/  ISETP.GE.U32.AND P4, PT, R8.reuse, 0x8, PT ;  /* 0x000000080800780c */ /* 0x040fe40003f86070 */
[----:B------:R-:W-:Y:S01]  /*25930*/  ISETP.GE.U32.AND P5, PT, R8, 0x10, PT ;  /* 0x000000100800780c */ /* 0x000fe20003fa6070 */
[----:B------:R0:W-:Y:S02]  /*25940*/  SHFL.IDX PT, R6, R16, 0x1, 0x1f ;  /* 0x00201f0010067f89 */ /* 0x0001e400000e0000 */
[----:B0-----:R-:W-:-:S02]  /*25950*/  IMAD.MOV.U32 R16, RZ, RZ, RZ ;  /* 0x000000ffff107224 */ /* 0x001fc400078e00ff */
[----:B---3--:R-:W-:Y:S01]  /*25960*/  @!P1 IMAD.MOV.U32 R17, RZ, RZ, R7 ;  /* 0x000000ffff119224 */ /* 0x008fe200078e0007 */
[----:B--2---:R-:W-:Y:S02]  /*25970*/  @!P1 MOV R5, R4 ;  /* 0x0000000400059202 */ /* 0x004fe40000000f00 */
        /* <DEDUP_REMOVED lines=18> */
.L_x_3711:
[----:B------:R-:W-:Y:S02]  /*25aa0*/  ULDC UR4, c[0x0][0xc38] ;  /* 0x00030e0000047ab9 */ /* 0x000fe40000000800 */
[----:B------:R-:W-:-:S04]  /*25ab0*/  IMAD.U32 R4, RZ, RZ, UR4 ;  /* 0x00000004ff047e24 */ /* 0x000fc8000f8e00ff */
[----:B-1----:R-:W-:-:S04]  /*25ac0*/  IMAD R7, R14, R4, RZ ;  /* 0x000000040e077224 */ /* 0x002fc800078e02ff */
[----:B------:R-:W-:-:S05]  /*25ad0*/  IMAD.IADD R6, R6, 0x1, R7 ;  /* 0x0000000106067824 */ /* 0x000fca00078e0207 */
[----:B------:R-:W-:-:S13]  /*25ae0*/  ISETP.GT.AND P6, PT, R6, R0, PT ;  /* 0x000000000600720c */ /* 0x000fda0003fc4270 */
[----:B------:R-:W-:Y:S05]  /*25af0*/  @P6 BRA `(.L_x_3380) ;  /* 0x0000000000a46947 */ /* 0x000fea0003800000 */
.L_x_3383:
[----:B------:R-:W1:Y:S01]  /*25b00*/  LDC R2, c[0x0][0xc3c] ;  /* 0x00030f00ff027b82 */ /* 0x000e620000000800 */
[----:B------:R-:W-:-:S05]  /*25b10*/  VIADD R19, R19, 0x1f ;  /* 0x0000001f13137836 */ /* 0x000fca0000000000 */
[----:B-1----:R-:W-:-:S13]  /*25b20*/  ISETP.GE.AND P6, PT, R19, R2, PT ;  /* 0x000000021300720c */ /* 0x002fda0003fc6270 */
[----:B------:R-:W-:Y:S05]  /*25b30*/  @P6 BRA `(.L_x_3381) ;  /* 0x0000000800bc6947 */ /* 0x000fea0003800000 */
[----:B0-----:R-:W0:Y:S01]  /*25b40*/  S2R R3, SR_TID.X ;  /* 0x0000000000037919 */ /* 0x001e220000002100 */
        /* <DEDUP_REMOVED lines=30> */
.L_x_3719:
[----:B------:R-:W-:Y:S02]  /*25d30*/  ULDC UR4, c[0x0][0xc38] ;  /* 0x00030e0000047ab9 */ /* 0x000fe40000000800 */
[----:B------:R-:W-:-:S04]  /*25d40*/  IMAD.U32 R4, RZ, RZ, UR4 ;  /* 0x00000004ff047e24 */ /* 0x000fc8000f8e00ff */
[----:B-1----:R-:W-:-:S04]  /*25d50*/  IMAD R7, R14, R4, RZ ;  /* 0x000000040e077224 */ /* 0x002fc800078e02ff */
[----:B------:R-:W-:-:S05]  /*25d60*/  IMAD.IADD R6, R7, 0x1, R6 ;  /* 0x0000000107067824 */ /* 0x000fca00078e0206 */
[----:B------:R-:W-:-:S13]  /*25d70*/  ISETP.GT.AND P6, PT, R6, R0, PT ;  /* 0x000000000600720c */ /* 0x000fda0003fc4270 */
[----:B------:R-:W-:Y:S05]  /*25d80*/  @!P6 BRA `(.L_x_3383) ;  /* 0xfffffffc005ce947 */ /* 0x000fea000383ffff */
.L_x_3380:
        /* <DEDUP_REMOVED lines=10> */
.L_x_3724:
[----:B------:R-:W-:-:S13]  /*25e30*/  ISETP.NE.AND P0, PT, R2, RZ, PT ;  /* 0x000000ff0200720c */ /* 0x000fda0003f05270 */
[----:B------:R-:W-:Y:S05]  /*25e40*/  @!P0 BRA `(.L_x_3385) ;  /* 0x0000000000108947 */ /* 0x000fea0003800000 */
[----:B------:R-:W-:Y:S01]  /*25e50*/  UMOV UR4, 0xffffffff ;  /* 0xffffffff00047882 */ /* 0x000fe20000000000 */
[----:B-1----:R-:W-:Y:S02]  /*25e60*/  VIADD R12, R12, 0xffffffff ;  /* 0xffffffff0c0c7836 */ /* 0x002fe40000000000 */
[----:B------:R-:W-:Y:S05]  /*25e70*/  BRA.DIV UR4, `(.L_x_3386) ;  /* 0x0000009604187947 */ /* 0x000fea000b800000 */
[----:B------:R4:W1:Y:S02]  /*25e80*/  SHFL.IDX PT, R16, R3, R12, 0x1f ;  /* 0x00001f0c03107589 */ /* 0x00086400000e0000 */
.L_x_3385:
[----:B---3--:R-:W-:Y:S01]  /*25e90*/  ISETP.NE.AND P0, PT, R5, 0x1, PT ;  /* 0x000000010500780c */ /* 0x008fe20003f05270 */
[----:B-1----:R-:W-:-:S04]  /*25ea0*/  IMAD R16, R16, R4, R7 ;  /* 0x0000000410107224 */ /* 0x002fc800078e0207 */
[----:B------:R-:W-:-:S08]  /*25eb0*/  IMAD.IADD R0, R0, 0x1, -R16 ;  /* 0x0000000100007824 */ /* 0x000fd000078e0a10 */
[----:B------:R-:W-:Y:S05]  /*25ec0*/  @!P0 BRA `(.L_x_3387) ;  /* 0x0000000000dc8947 */ /* 0x000fea0003800000 */
[----:B--2---:R-:W-:Y:S02]  /*25ed0*/  IABS R4, R17 ;  /* 0x0000001100047213 */ /* 0x004fe40000000000 */
[----:B------:R-:W-:Y:S02]  /*25ee0*/  IABS R6, R5 ;  /* 0x0000000500067213 */ /* 0x000fe40000000000 */
[----:B------:R-:W1:Y:S08]  /*25ef0*/  I2F.RP R7, R4 ;  /* 0x0000000400077306 */ /* 0x000e700000209400 */
[----:B------:R-:W2:Y:S08]  /*25f00*/  I2F.RP R8, R6 ;  /* 0x0000000600087306 */ /* 0x000eb00000209400 */
[----:B-1----:R-:W1:Y:S08]  /*25f10*/  MUFU.RCP R7, R7 ;  /* 0x0000000700077308 */ /* 0x002e700000001000 */
[----:B--2---:R-:W-:Y:S01]  /*25f20*/  MUFU.RCP R8, R8 ;  /* 0x0000000800087308 */ /* 0x004fe20000001000 */
[----:B-1----:R-:W-:Y:S01]  /*25f30*/  VIADD R2, R7, 0xffffffe ;  /* 0x0ffffffe07027836 */ /* 0x002fe20000000000 */
[----:B------:R-:W-:-:S06]  /*25f40*/  IABS R7, R17 ;  /* 0x0000001100077213 */ /* 0x000fcc0000000000 */
[----:B0---4-:R0:W1:Y:S02]  /*25f50*/  F2I.FTZ.U32.TRUNC.NTZ R3, R2 ;  /* 0x0000000200037305 */ /* 0x011064000021f000 */
[----:B0-----:R-:W-:Y:S01]  /*25f60*/  MOV R2, RZ ;  /* 0x000000ff00027202 */ /* 0x001fe20000000f00 */
        /* <DEDUP_REMOVED lines=37> */
[----:B------:R-:W-:-:S05]  /*261c0*/  @P0 VIADD R4, R4, 0x1 ;  /* 0x0000000104040836 */ /* 0x000fca0000000000 */
[----:B------:R-:W-:Y:S02]  /*261d0*/  @!P2 IADD3 R4, -R4, RZ, RZ ;  /* 0x000000ff0404a210 */ /* 0x000fe40007ffe1ff */
[----:B------:R-:W-:-:S05]  /*261e0*/  @!P1 LOP3.LUT R4, RZ, R5, RZ, 0x33, !PT ;  /* 0x00000005ff049212 */ /* 0x000fca00078e33ff */
[--C-:B------:R-:W-:Y:S02]  /*261f0*/  IMAD.MOV R2, RZ, RZ, -R4.reuse ;  /* 0x000000ffff027224 */ /* 0x100fe400078e0a04 */
[C---:B------:R-:W-:Y:S02]  /*26200*/  IMAD R4, R5.reuse, 0x1000000, R4 ;  /* 0x0100000005047824 */ /* 0x040fe400078e0204 */
[----:B------:R-:W-:-:S04]  /*26210*/  IMAD R5, R5, R2, R7 ;  /* 0x0000000205057224 */ /* 0x000fc800078e0207 */
[----:B------:R-:W-:Y:S01]  /*26220*/  IMAD R18, R5, 0x10000, R4 ;  /* 0x0001000005127824 */ /* 0x000fe200078e0204 */
[----:B------:R-:W-:Y:S06]  /*26230*/  BRA `(.L_x_3388) ;  /* 0x0000000000f07947 */ /* 0x000fec0003800000 */
.L_x_3387:
[----:B0---4-:R-:W0:Y:S02]  /*26240*/  LDC.64 R2, c[0x0][0xc90] ;  /* 0x00032400ff027b82 */ /* 0x011e240000000a00 */
[----:B0-----:R-:W-:-:S05]  /*26250*/  IMAD.WIDE R2, R19, 0x4, R2 ;  /* 0x0000000413027825 */ /* 0x001fca00078e0202 */
[----:B------:R0:W2:Y:S02]  /*26260*/  LDG.E R6, desc[UR60][R2.64] ;  /* 0x0000003c02067981 */ /* 0x0000a4000c1e1900 */
[----:B0-----:R-:W-:Y:S02]  /*26270*/  IMAD.MOV.U32 R2, RZ, RZ, RZ ;  /* 0x000000ffff027224 */ /* 0x001fe400078e00ff */
[----:B--2---:R-:W-:-:S05]  /*26280*/  IMAD R5, R17, R6, RZ ;  /* 0x0000000611057224 */ /* 0x004fca00078e02ff */
[----:B------:R-:W-:-:S04]  /*26290*/  IABS R7, R5 ;  /* 0x0000000500077213 */ /* 0x000fc80000000000 */
        /* <DEDUP_REMOVED lines=23> */
[----:B------:R-:W-:-:S03]  /*26410*/  IMAD.MOV R9, RZ, RZ, -R9 ;  /* 0x000000ffff097224 */ /* 0x000fc600078e0a09 */
[----:B------:R-:W-:Y:S01]  /*26420*/  IADD3 R3, -R7, RZ, RZ ;  /* 0x000000ff07037210 */ /* 0x000fe20007ffe1ff */
        /* <DEDUP_REMOVED lines=29> */
.L_x_3388:
[----:B------:R-:W-:-:S05]  /*26600*/  LOP3.LUT R0, RZ, R3, RZ, 0x33, !PT ;  /* 0x00000003ff007212 */ /* 0x000fca00078e33ff */
[----:B------:R-:W-:Y:S01]  /*26610*/  IMAD.IADD R17, R17, 0x1, R0 ;  /* 0x0000000111117824 */ /* 0x000fe200078e0200 */
[----:B------:R-:W-:Y:S06]  /*26620*/  BRA `(.L_x_3389) ;  /* 0x00000000001c7947 */ /* 0x000fec0003800000 */
.L_x_3381:
[----:B------:R-:W-:Y:S01]  /*26630*/  UMOV UR4, URZ ;  /* 0x0000003f00047c82 */ /* 0x000fe20008000000 */
[----:B------:R-:W-:Y:S01]  /*26640*/  UMOV UR5, URZ ;  /* 0x0000003f00057c82 */ /* 0x000fe20008000000 */
[----:B------:R-:W-:Y:S01]  /*26650*/  ULDC UR6, c[0x0][0xc3c] ;  /* 0x00030f0000067ab9 */ /* 0x000fe20000000800 */
[----:B------:R-:W-:Y:S01]  /*26660*/  IMAD.MOV.U32 R16, RZ, RZ, R0 ;  /* 0x000000ffff107224 */ /* 0x000fe200078e0000 */
[----:B------:R-:W-:Y:S01]  /*26670*/  MOV R17, UR4 ;  /* 0x0000000400117c02 */ /* 0x000fe20008000f00 */
[----:B------:R-:W-:Y:S02]  /*26680*/  IMAD.U32 R18, RZ, RZ, UR5 ;  /* 0x00000005ff127e24 */ /* 0x000fe4000f8e00ff */
[----:B------:R-:W-:-:S07]  /*26690*/  IMAD.U32 R19, RZ, RZ, UR6 ;  /* 0x00000006ff137e24 */ /* 0x000fce000f8e00ff */
.L_x_3389:
[----:B------:R2:W3:Y:S01]  /*266a0*/  LDL R2, [R1+0xc] ;  /* 0x00000c0001027983 */ /* 0x0004e20000100800 */
[----:B------:R-:W1:Y:S01]  /*266b0*/  S2R R0, SR_TID.X ;  /* 0x0000000000007919 */ /* 0x000e620000002100 */
[----:B------:R-:W-:Y:S05]  /*266c0*/  WARPSYNC.ALL ;  /* 0x0000000000007948 */ /* 0x000fea0003800000 */
[----:B-1----:R-:W-:Y:S01]  /*266d0*/  LOP3.LUT R0, R0, 0x1f, RZ, 0xc0, !PT ;  /* 0x0000001f00007812 */ /* 0x002fe200078ec0ff */
[----:B------:R-:W-:Y:S03]  /*266e0*/  BAR.SYNC.DEFER_BLOCKING 0x4, 0x180 ;  /* 0x0106000000007b1d */ /* 0x000fe60000010000 */
[----:B------:R-:W-:-:S13]  /*266f0*/  ISETP.NE.AND P0, PT, R0, RZ, PT ;  /* 0x000000ff0000720c */ /* 0x000fda0003f05270 */
[----:B------:R-:W-:Y:S01]  /*26700*/  @!P0 MOV R0, 0x400 ;  /* 0x0000040000008802 */ /* 0x000fe20000000f00 */
[----:B---3--:R-:W1:Y:S03]  /*26710*/  @!P0 S2R R2, SR_CgaCtaId ;  /* 0x0000000000028919 */ /* 0x008e660000008800 */
[----:B-1----:R-:W-:Y:S01]  /*26720*/  @!P0 LEA R22, R2, R0, 0x18 ;  /* 0x0000000002168211 */ /* 0x002fe200078ec0ff */
[----:B------:R2:W-:Y:S04]  /*26730*/  @!P0 STL [R1+0xc], R2 ;  /* 0x00000c0201008387 */ /* 0x0005e80000100800 */
[----:B------:R2:W-:Y:S01]  /*26740*/  @!P0 STS.128 [R22+0x228d0], R16 ;  /* 0x0228d01016008388 */ /* 0x0005e20000000c00 */
[----:B------:R-:W-:Y:S06]  /*26750*/  BAR.ARV 0x5, 0x180 ;  /* 0x0146000000007b1d */ /* 0x000fec0000002000 */
.L_x_3378:
[----:B------:R-:W-:Y:S02]  /*26760*/  ULDC UR4, c[0x0][0xc3c] ;  /* 0x00030f0000047ab9 */ /* 0x000fe40000000800 */
[----:B0-----:R-:W-:-:S13]  /*26770*/  ISETP.GE.AND P0, PT, R19, UR4, PT ;  /* 0x0000000413007c0c */ /* 0x001fda000bf06270 */
[----:B------:R-:W-:Y:S05]  /*26780*/  @!P0 BRA `(.L_x_3390) ;  /* 0xffffff8c00108947 */ /* 0x000fea000383ffff */
[----:B------:R-:W-:Y:S05]  /*26790*/  BSYNC B7 ;  /* 0x0000000000077941 */ /* 0x000fea0003800000 */
.L_x_3278:
[----:B-12---:R-:W2:Y:S01]  /*267a0*/  LDL.LU R0, [R1+0x34] ;  /* 0x0000340001007983 */ /* 0x006ea20000300800 */
[----:B------:R-:W-:Y:S01]  /*267b0*/  BSSY B0, `(.L_x_3391) ;  /* 0x000000b000007945 */ /* 0x000fe20003800000 */
[----:B------:R-:W1:Y:S01]  /*267c0*/  S2R R5, SR_CgaCtaId ;  /* 0x0000000000057919 */ /* 0x000e620000008800 */
[----:B--2---:R-:W-:-:S05]  /*267d0*/  VIADD R0, R0, 0x1 ;  /* 0x0000000100007836 */ /* 0x004fca0000000000 */
[----:B0-----:R-:W-:-:S04]  /*267e0*/  LEA.HI R2, R0, R0, RZ, 0x1 ;  /* 0x0000000000027211 */ /* 0x001fc800078f08ff */
[----:B------:R-:W-:Y:S02]  /*267f0*/  LOP3.LUT R3, R2, 0xfffffffe, RZ, 0xc0, !PT ;  /* 0xfffffffe02037812 */ /* 0x000fe400078ec0ff */
[----:B------:R-:W-:-:S03]  /*26800*/  MOV R2, 0x400 ;  /* 0x0000040000027802 */ /* 0x000fc60000000f00 */
[----:B------:R-:W-:Y:S01]  /*26810*/  IMAD.IADD R0, R0, 0x1, -R3 ;  /* 0x0000000100007824 */ /* 0x000fe200078e0a03 */
[----:B-1----:R-:W-:-:S04]  /*26820*/  LEA R5, R5, R2, 0x18 ;  /* 0x0000000205057211 */ /* 0x002fc800078ec0ff */
[----:B------:R-:W-:-:S04]  /*26830*/  SHF.L.U32 R0, R0, 0x1f, RZ ;  /* 0x0000001f00007819 */ /* 0x000fc800000006ff */
[----:B------:R-:W0:Y:S02]  /*26840*/  SYNCS.PHASECHK.TRANS64.TRYWAIT P0, [R5+URZ+0x22820], R0 ;  /* 0x02282000050075a7 */ /* 0x000e24000800017f */
[----:B0-----:R-:W-:Y:S05]  /*26850*/  @!P0 BRA `(.L_x_3392) ;  /* 0x0000008800c88947 */ /* 0x001fea0003800000 */
.L_x_3727:
[----:B------:R-:W-:Y:S05]  /*26860*/  BSYNC B0 ;  /* 0x0000000000007941 */ /* 0x000fea0003800000 */
.L_x_3391:
[----:B------:R-:W-:-:S03]  /*26870*/  UMOV UR4, 0xffffffff ;  /* 0xffffffff00047882 */ /* 0x000fc60000000000 */
[----:B------:R-:W-:Y:S05]  /*26880*/  BRA.DIV UR4, `(.L_x_3393) ;  /* 0x0000008a04d07947 */ /* 0x000fea000b800000 */
[----:B0-----:R-:W0:Y:S02]  /*26890*/  S2R R0, SR_TID.X ;  /* 0x0000000000007919 */ /* 0x001e240000002100 */
[----:B0-----:R-:W-:-:S04]  /*268a0*/  SHF.R.U32.HI R0, RZ, 0x5, R0 ;  /* 0x00000005ff007819 */ /* 0x001fc80000011600 */
[----:B------:R-:W-:-:S05]  /*268b0*/  LOP3.LUT R0, R0, 0x3, RZ, 0xc0, !PT ;  /* 0x0000000300007812 */ /* 0x000fca00078ec0ff */
[----:B------:R0:W1:Y:S02]  /*268c0*/  SHFL.IDX PT, R14, R0, RZ, 0x1f ;  /* 0x00001fff000e7589 */ /* 0x00006400000e0000 */
.L_x_3730:
[----:B-1----:R-:W-:-:S13]  /*268d0*/  ISETP.NE.AND P0, PT, R14, RZ, PT ;  /* 0x000000ff0e00720c */ /* 0x002fda0003f05270 */
[----:B------:R-:W-:Y:S05]  /*268e0*/  @P0 BRA `(.L_x_3076) ;  /* 0x0000000000b00947 */ /* 0x000fea0003800000 */
[----:B------:R-:W-:-:S03]  /*268f0*/  UMOV UR4, 0xffffffff ;  /* 0xffffffff00047882 */ /* 0x000fc60000000000 */
[----:B------:R-:W-:Y:S05]  /*26900*/  BRA.DIV UR4, `(.L_x_3394) ;  /* 0x0000008a04e47947 */ /* 0x000fea000b800000 */
[----:B------:R-:W-:-:S13]  /*26910*/  ELECT P6, URZ, PT ;  /* 0x00000000003f782f */ /* 0x000fda00038c0000 */
.L_x_3733:
        /* <DEDUP_REMOVED lines=8> */
.L_x_3395:
[C---:B------:R-:W-:Y:S01]  /*269a0*/  IMAD R3, R30.reuse, 0x8, R5 ;  /* 0x000000081e037824 */ /* 0x040fe200078e0205 */
[----:B------:R-:W-:Y:S01]  /*269b0*/  SHF.L.U32 R2, R35, 0x1f, RZ ;  /* 0x0000001f23027819 */ /* 0x000fe200000006ff */
[----:B------:R-:W-:-:S03]  /*269c0*/  VIADD R30, R30, 0x1 ;  /* 0x000000011e1e7836 */ /* 0x000fc60000000000 */
[----:B------:R-:W0:Y:S02]  /*269d0*/  SYNCS.PHASECHK.TRANS64.TRYWAIT P1, [R3+URZ+0x22840], R2 ;  /* 0x02284002030075a7 */ /* 0x000e24000802017f */
[----:B------:R-:W-:-:S04]  /*269e0*/  ISETP.NE.AND P2, PT, R30, 0x2, PT ;  /* 0x000000021e00780c */ /* 0x000fc80003f45270 */
[----:B------:R-:W-:Y:S01]  /*269f0*/  SEL R0, RZ, 0x1, P2 ;  /* 0x00000001ff007807 */ /* 0x000fe20001000000 */
[----:B0-----:R-:W-:Y:S08]  /*26a00*/  @!P1 BRA `(.L_x_3396) ;  /* 0x0000008800c49947 */ /* 0x001ff00003800000 */
.L_x_3734:
[----:B------:R-:W-:Y:S02]  /*26a10*/  SEL R30, R30, RZ, P2 ;  /* 0x000000ff1e1e7207 */ /* 0x000fe40001000000 */
[----:B------:R-:W-:Y:S01]  /*26a20*/  LOP3.LUT R0, R35, R0, RZ, 0x3c, !PT ;  /* 0x0000000023007212 */ /* 0x000fe200078e3cff */
[----:B------:R-:W-:Y:S06]  /*26a30*/  @!P0 BRA `(.L_x_3397) ;  /* 0x0000000000048947 */ /* 0x000fec0003800000 */
[----:B------:R-:W-:Y:S01]  /*26a40*/  BPT.TRAP 0x1 ;  /* 0x000000040000795c */ /* 0x000fe20000300000 */
.L_x_3397:
[----:B------:R-:W-:Y:S01]  /*26a50*/  IMAD R5, R30, 0x8, R5 ;  /* 0x000000081e057824 */ /* 0x000fe200078e0205 */
[----:B------:R-:W-:-:S04]  /*26a60*/  SHF.L.U32 R0, R0, 0x1f, RZ ;  /* 0x0000001f00007819 */ /* 0x000fc800000006ff */
[----:B------:R-:W1:Y:S02]  /*26a70*/  SYNCS.PHASECHK.TRANS64.TRYWAIT P1, [R5+URZ+0x22840], R0 ;  /* 0x02284000050075a7 */ /* 0x000e64000802017f */
[----:B-1----:R-:W-:Y:S05]  /*26a80*/  @!P1 BRA `(.L_x_3398) ;  /* 0x0000008800b89947 */ /* 0x002fea0003800000 */
.L_x_3735:
[----:B------:R-:W-:Y:S05]  /*26a90*/  @!P0 BRA `(.L_x_3399) ;  /* 0x0000000000048947 */ /* 0x000fea0003800000 */
[----:B------:R-:W-:Y:S01]  /*26aa0*/  BPT.TRAP 0x1 ;  /* 0x000000040000795c */ /* 0x000fe20000300000 */
.L_x_3399:
[----:B------:R-:W2:Y:S02]  /*26ab0*/  SYNCS.PHASECHK.TRANS64.TRYWAIT P1, [R3+URZ+0x22860], R2 ;  /* 0x02286002030075a7 */ /* 0x000ea4000802017f */
[----:B--2---:R-:W-:Y:S05]  /*26ac0*/  @!P1 BRA `(.L_x_3400) ;  /* 0x0000008800bc9947 */ /* 0x004fea0003800000 */
.L_x_3736:
[----:B------:R-:W-:Y:S05]  /*26ad0*/  @!P0 BRA `(.L_x_3401) ;  /* 0x0000000000048947 */ /* 0x000fea0003800000 */
[----:B------:R-:W-:Y:S01]  /*26ae0*/  BPT.TRAP 0x1 ;  /* 0x000000040000795c */ /* 0x000fe20000300000 */
.L_x_3401:
[----:B------:R-:W3:Y:S02]  /*26af0*/  SYNCS.PHASECHK.TRANS64.TRYWAIT P1, [R5+URZ+0x22860], R0 ;  /* 0x02286000050075a7 */ /* 0x000ee4000802017f */
[----:B---3--:R-:W-:Y:S05]  /*26b00*/  @!P1 BRA `(.L_x_3402) ;  /* 0x0000008800c09947 */ /* 0x008fea0003800000 */
.L_x_3737:
[----:B------:R-:W-:Y:S05]  /*26b10*/  @!P0 BRA `(.L_x_3403) ;  /* 0x0000000000048947 */ /* 0x000fea0003800000 */
[----:B------:R-:W-:Y:S01]  /*26b20*/  BPT.TRAP 0x1 ;  /* 0x000000040000795c */ /* 0x000fe20000300000 */
.L_x_3403:
[----:B------:R-:W4:Y:S02]  /*26b30*/  SYNCS.PHASECHK.TRANS64.TRYWAIT P1, [R3+URZ+0x22880], R2 ;  /* 0x02288002030075a7 */ /* 0x000f24000802017f */
[----:B----4-:R-:W-:Y:S05]  /*26b40*/  @!P1 BRA `(.L_x_3404) ;  /* 0x0000008800c49947 */ /* 0x010fea0003800000 */
.L_x_3738:
[----:B------:R-:W-:Y:S05]  /*26b50*/  @!P0 BRA `(.L_x_3405) ;  /* 0x0000000000048947 */ /* 0x000fea0003800000 */
[----:B------:R-:W-:Y:S01]  /*26b60*/  BPT.TRAP 0x1 ;  /* 0x000000040000795c */ /* 0x000fe20000300000 */
.L_x_3405:
[----:B------:R0:W0:Y:S02]  /*26b70*/  SYNCS.PHASECHK.TRANS64.TRYWAIT P0, [R5+URZ+0x22880], R0 ;  /* 0x02288000050075a7 */ /* 0x000024000800017f */
[----:B0-----:R-:W-:Y:S05]  /*26b80*/  @!P0 NANOSLEEP.SYNCS 0x989680 ;  /* 0x009896800000895d */ /* 0x001fea0003900000 */
[----:B------:R-:W0:Y:S02]  /*26b90*/  @!P0 SYNCS.PHASECHK.TRANS64 P0, [R5+URZ+0x22880], R0 ;  /* 0x02288000050085a7 */ /* 0x000e24000800007f */
[----:B0-----:R-:W-:Y:S05]  /*26ba0*/  @!P0 BRA `(.L_x_3405) ;  /* 0xfffffffc00f08947 */ /* 0x001fea000383ffff */
.L_x_3076:
[----:B------:R-:W-:Y:S05]  /*26bb0*/  BSYNC B8 ;  /* 0x0000000000087941 */ /* 0x000fea0003800000 */
.L_x_3073:
[----:B------:R-:W-:Y:S05]  /*26bc0*/  EXIT ;  /* 0x000000000000794d */ /* 0x000fea0003800000 */
.L_x_3098:
[----:B0-----:R0:W1:Y:S02]  /*26bd0*/  SYNCS.PHASECHK.TRANS64.TRYWAIT P6, [R86+URZ+0x22890], R98 ;  /* 0x02289062560075a7 */ /* 0x00106400080c017f */
[----:B-1----:R-:W-:Y:S05]  /*26be0*/  @!P6 NANOSLEEP.SYNCS 0x989680 ;  /* 0x009896800000e95d */ /* 0x002fea0003900000 */
[----:B------:R-:W1:Y:S02]  /*26bf0*/  @!P6 SYNCS.PHASECHK.TRANS64 P6, [R86+URZ+0x22890], R98 ;  /* 0x022890625600e5a7 */ /* 0x000e6400080c007f */
[----:B-1----:R-:W-:Y:S05]  /*26c00*/  @!P6 BRA `(.L_x_3098) ;  /* 0xfffffffc00f0e947 */ /* 0x002fea000383ffff */
[----:B------:R-:W-:Y:S05]  /*26c10*/  BRA `(.L_x_3406) ;  /* 0xfffffdc000dc7947 */ /* 0x000fea000383ffff */
.L_x_3099:
        /* <DEDUP_REMOVED lines=8> */
.L_x_3408:
[----:B------:R-:W-:Y:S05]  /*26ca0*/  BSYNC B1 ;  /* 0x0000000000017941 */ /* 0x000fea0003800000 */
.L_x_3407:
        /* <DEDUP_REMOVED lines=8> */
.L_x_3409:
[----:B------:R-:W-:Y:S05]  /*26d30*/  BRA `(.L_x_3410) ;  /* 0xfffffdc000a87947 */ /* 0x000fea000383ffff */
.L_x_3108:
        /* <DEDUP_REMOVED lines=8> */
.L_x_3412:
[----:B------:R-:W-:Y:S05]  /*26dc0*/  BSYNC B1 ;  /* 0x0000000000017941 */ /* 0x000fea0003800000 */
.L_x_3411:
        /* <DEDUP_REMOVED lines=8> */
.L_x_3413:
[----:B------:R-:W-:Y:S05]  /*26e50*/  BRA `(.L_x_3414) ;  /* 0xfffffdd000087947 */ /* 0x000fea000383ffff */
.L_x_3117:
        /* <DEDUP_REMOVED lines=8> */
.L_x_3416:
[----:B------:R-:W-:Y:S05]  /*26ee0*/  BSYNC B1 ;  /* 0x0000000000017941 */ /* 0x000fea0003800000 */
.L_x_3415:
        /* <DEDUP_REMOVED lines=8> */
.L_x_3417:
[----:B------:R-:W-:Y:S05]  /*26f70*/  BRA `(.L_x_3418) ;  /* 0xfffffddc00687947 */ /* 0x000fea000383ffff */
.L_x_3127:
[----:B-1----:R1:W2:Y:S02]  /*26f80*/  SYNCS.PHASECHK.TRANS64.TRYWAIT P3, [R86+URZ+0x22890], R98 ;  /* 0x02289062560075a7 */ /* 0x0022a4000806017f */
[----:B--2---:R-:W-:Y:S05]  /*26f90*/  @!P3 NANOSLEEP.SYNCS 0x989680 ;  /* 0x009896800000b95d */ /* 0x004fea0003900000 */
[----:B------:R-:W2:Y:S02]  /*26fa0*/  @!P3 SYNCS.PHASECHK.TRANS64 P3, [R86+URZ+0x22890], R98 ;  /* 0x022890625600b5a7 */ /* 0x000ea4000806007f */
[----:B--2---:R-:W-:Y:S05]  /*26fb0*/  @!P3 BRA `(.L_x_3127) ;  /* 0xfffffffc00f0b947 */ /* 0x004fea000383ffff */
[----:B------:R-:W-:Y:S05]  /*26fc0*/  BRA `(.L_x_3419) ;  /* 0xfffffdf000247947 */ /* 0x000fea000383ffff */
.L_x_3128:
[----:B------:R-:W-:Y:S01]  /*26fd0*/  BSSY B1, `(.L_x_3420) ;  /* 0x0000008000017945 */ /* 0x000fe20003800000 */
[----:B------:R-:W-:Y:S01]  /*26fe0*/  IMAD.MOV.U32 R13, RZ, RZ, R101 ;  /* 0x000000ffff0d7224 */ /* 0x000fe200078e0065 */
[----:B------:R-:W-:Y:S01]  /*26ff0*/  MOV R15, 0xffffffff ;  /* 0xffffffff000f7802 */ /* 0x000fe20000000f00 */
[----:B------:R-:W-:Y:S02]  /*27000*/  IMAD.MOV.U32 R12, RZ, RZ, RZ ;  /* 0x000000ffff0c7224 */ /* 0x000fe400078e00ff */
[----:B------:R-:W-:-:S07]  /*27010*/  IMAD.MOV.U32 R11, RZ, RZ, 0x1c1f ;  /* 0x00001c1fff0b7424 */ /* 0x000fce00078e00ff */
[----:B-1----:R-:W-:Y:S05]  /*27020*/  WARPSYNC.COLLECTIVE R15, `(.L_x_3421) ;  /* 0x000000000f087348 */ /* 0x002fea0003c00000 */
[----:B------:R0:W2:Y:S02]  /*27030*/  SHFL.IDX P6, R14, R13, R12, R11 ;  /* 0x0000000c0d0e7389 */ /* 0x0000a400000c000b */
[----:B012---:R-:W-:Y:S01]  /*27040*/  ENDCOLLECTIVE ;  /* 0x000000000000791b */ /* 0x007fe20003800000 */
.L_x_3421:
[----:B------:R-:W-:Y:S05]  /*27050*/  BSYNC B1 ;  /* 0x0000000000017941 */ /* 0x000fea0003800000 */
.L_x_3420:
        /* <DEDUP_REMOVED lines=8> */
.L_x_3422:
[----:B------:R-:W-:Y:S01]  /*270e0*/  IMAD.MOV.U32 R105, RZ, RZ, R14 ;  /* 0x000000ffff697224 */ /* 0x000fe200078e000e */
[----:B------:R-:W-:Y:S06]  /*270f0*/  BRA `(.L_x_3423) ;  /* 0xfffffdec00f07947 */ /* 0x000fec000383ffff */
.L_x_3133:
        /* <DEDUP_REMOVED lines=8> */
.L_x_3425:
[----:B------:R-:W-:Y:S05]  /*27180*/  BSYNC B1 ;  /* 0x0000000000017941 */ /* 0x000fea0003800000 */
.L_x_3424:
        /* <DEDUP_REMOVED lines=8> */
.L_x_3426:
[----:B------:R-:W-:Y:S05]  /*27210*/  BRA `(.L_x_3427) ;  /* 0xfffffdfc00607947 */ /* 0x000fea000383ffff */
.L_x_3138:
        /* <DEDUP_REMOVED lines=8> */
.L_x_3429:
[----:B------:R-:W-:Y:S05]  /*272a0*/  BSYNC B1 ;  /* 0x0000000000017941 */ /* 0x000fea0003800000 */
.L_x_3428:
        /* <DEDUP_REMOVED lines=8> */
.L_x_3430:
[----:B------:R-:W-:Y:S05]  /*27330*/  BRA `(.L_x_3431) ;  /* 0xfffffe0800f07947 */ /* 0x000fea000383ffff */
.L_x_3143:
[----:B0-----:R0:W1:Y:S02]  /*27340*/  SYNCS.PHASECHK.TRANS64.TRYWAIT P2, [R86+URZ+0x22890], R98 ;  /* 0x02289062560075a7 */ /* 0x001064000804017f */
[----:B-1----:R-:W-:Y:S05]  /*27350*/  @!P2 NANOSLEEP.SYNCS 0x989680 ;  /* 0x009896800000a95d */ /* 0x002fea0003900000 */
[----:B------:R-:W1:Y:S02]  /*27360*/  @!P2 SYNCS.PHASECHK.TRANS64 P2, [R86+URZ+0x22890], R98 ;  /* 0x022890625600a5a7 */ /* 0x000e64000804007f */
[----:B-1----:R-:W-:Y:S05]  /*27370*/  @!P2 BRA `(.L_x_3143) ;  /* 0xfffffffc00f0a947 */ /* 0x002fea000383ffff */
[----:B------:R-:W-:Y:S05]  /*27380*/  BRA `(.L_x_3432) ;  /* 0xfffffe1800d07947 */ /* 0x000fea000383ffff */
.L_x_3144:
[----:B------:R-:W-:Y:S01]  /*27390*/  BSSY B1, `(.L_x_3433) ;  /* 0x0000008000017945 */ /* 0x000fe20003800000 */
[----:B------:R-:W-:Y:S01]  /*273a0*/  IMAD.MOV.U32 R13, RZ, RZ, R29 ;  /* 0x000000ffff0d7224 */ /* 0x000fe200078e001d */
[----:B------:R-:W-:Y:S01]  /*273b0*/  MOV R12, RZ ;  /* 0x000000ff000c7202 */ /* 0x000fe20000000f00 */
[----:B------:R-:W-:Y:S02]  /*273c0*/  IMAD.MOV.U32 R11, RZ, RZ, 0x1c1f ;  /* 0x00001c1fff0b7424 */ /* 0x000fe400078e00ff */
[----:B------:R-:W-:-:S07]  /*273d0*/  IMAD.MOV.U32 R15, RZ, RZ, -0x1 ;  /* 0xffffffffff0f7424 */ /* 0x000fce00078e00ff */
[----:B0-----:R-:W-:Y:S05]  /*273e0*/  WARPSYNC.COLLECTIVE R15, `(.L_x_3434) ;  /* 0x000000000f087348 */ /* 0x001fea0003c00000 */
[----:B------:R1:W2:Y:S02]  /*273f0*/  SHFL.IDX P6, R14, R13, R12, R11 ;  /* 0x0000000c0d0e7389 */ /* 0x0002a400000c000b */
[----:B012---:R-:W-:Y:S01]  /*27400*/  ENDCOLLECTIVE ;  /* 0x000000000000791b */ /* 0x007fe20003800000 */
.L_x_3434:
[----:B------:R-:W-:Y:S05]  /*27410*/  BSYNC B1 ;  /* 0x0000000000017941 */ /* 0x000fea0003800000 */
.L_x_3433:
        /* <DEDUP_REMOVED lines=8> */
.L_x_3435:
[----:B------:R-:W-:Y:S05]  /*274a0*/  BRA `(.L_x_3436) ;  /* 0xfffffe1800f07947 */ /* 0x000fea000383ffff */
.L_x_3147:
        /* <DEDUP_REMOVED lines=8> */
.L_x_3438:
[----:B------:R-:W-:Y:S05]  /*27530*/  BSYNC B1 ;  /* 0x0000000000017941 */ /* 0x000fea0003800000 */
.L_x_3437:
        /* <DEDUP_REMOVED lines=8> */
.L_x_3439:
[----:B------:R-:W-:Y:S05]  /*275c0*/  BRA `(.L_x_3440) ;  /* 0xfffffe1800f07947 */ /* 0x000fea000383ffff */
.L_x_3150:
        /* <DEDUP_REMOVED lines=8> */
.L_x_3442:
[----:B------:R-:W-:Y:S05]  /*27650*/  BSYNC B1 ;  /* 0x0000000000017941 */ /* 0x000fea0003800000 */
.L_x_3441:
        /* <DEDUP_REMOVED lines=8> */
.L_x_3443:
[----:B------:R-:W-:Y:S05]  /*276e0*/  BRA `(.L_x_3444) ;  /* 0xfffffe1800f47947 */ /* 0x000fea000383ffff */
.L_x_3154:
[----:B------:R0:W0:Y:S02]  /*276f0*/  SYNCS.PHASECHK.TRANS64.TRYWAIT P3, [R86+URZ+0x228b0], R98 ;  /* 0x0228b062560075a7 */ /* 0x000024000806017f */
[----:B0-----:R-:W-:Y:S05]  /*27700*/  @!P3 NANOSLEEP.SYNCS 0x989680 ;  /* 0x009896800000b95d */ /* 0x001fea0003900000 */
[----:B------:R-:W0:Y:S02]  /*27710*/  @!P3 SYNCS.PHASECHK.TRANS64 P3, [R86+URZ+0x228b0], R98 ;  /* 0x0228b0625600b5a7 */ /* 0x000e24000806007f */
[----:B0-----:R-:W-:Y:S05]  /*27720*/  @!P3 BRA `(.L_x_3154) ;  /* 0xfffffffc00f0b947 */ /* 0x001fea000383ffff */
[----:B------:R-:W-:Y:S05]  /*27730*/  BRA `(.L_x_3445) ;  /* 0xfffffe1c00687947 */ /* 0x000fea000383ffff */
.L_x_3166:
[----:B------:R-:W0:Y:S01]  /*27740*/  S2R R3, SR_TID.X ;  /* 0x0000000000037919 */ /* 0x000e220000002100 */
[----:B------:R-:W-:Y:S01]  /*27750*/  BSSY B0, `(.L_x_3446) ;  /* 0x000000c000007945 */ /* 0x000fe20003800000 */
[----:B------:R-:W-:Y:S02]  /*27760*/  IMAD.MOV.U32 R12, RZ, RZ, RZ ;  /* 0x000000ffff0c7224 */ /* 0x000fe400078e00ff */
[----:B------:R-:W-:Y:S02]  /*27770*/  IMAD.MOV.U32 R11, RZ, RZ, 0x1f ;  /* 0x0000001fff0b7424 */ /* 0x000fe400078e00ff */
[----:B------:R-:W-:Y:S01]  /*27780*/  IMAD.MOV.U32 R15, RZ, RZ, -0x1 ;  /* 0xffffffffff0f7424 */ /* 0x000fe200078e00ff */
[----:B0-----:R-:W-:-:S04]  /*27790*/  IADD3 R4, R3, -0x80, RZ ;  /* 0xffffff8003047810 */ /* 0x001fc80007ffe0ff */
[----:B------:R-:W-:-:S04]  /*277a0*/  SHF.R.S32.HI R3, RZ, 0x1f, R4 ;  /* 0x0000001fff037819 */ /* 0x000fc80000011404 */
[----:B------:R-:W-:-:S04]  /*277b0*/  LEA.HI R3, R3, R4, RZ, 0x7 ;  /* 0x0000000403037211 */ /* 0x000fc800078f38ff */
[----:B------:R-:W-:-:S05]  /*277c0*/  SHF.R.S32.HI R3, RZ, 0x7, R3 ;  /* 0x00000007ff037819 */ /* 0x000fca0000011403 */
[----:B------:R-:W-:-:S07]  /*277d0*/  IMAD.MOV.U32 R13, RZ, RZ, R3 ;  /* 0x000000ffff0d7224 */ /* 0x000fce00078e0003 */
[----:B-----5:R-:W-:Y:S05]  /*277e0*/  WARPSYNC.COLLECTIVE R15, `(.L_x_3447) ;  /* 0x000000000f087348 */ /* 0x020fea0003c00000 */
[----:B------:R0:W1:Y:S02]  /*277f0*/  SHFL.IDX P6, R14, R13, R12, R11 ;  /* 0x0000000c0d0e7389 */ /* 0x00006400000c000b */
[----:B01---5:R-:W-:Y:S01]  /*27800*/  ENDCOLLECTIVE ;  /* 0x000000000000791b */ /* 0x023fe20003800000 */
.L_x_3447:
[----:B------:R-:W-:Y:S05]  /*27810*/  BSYNC B0 ;  /* 0x0000000000007941 */ /* 0x000fea0003800000 */
.L_x_3446:
[----:B------:R-:W-:Y:S01]  /*27820*/  IMAD.MOV.U32 R196, RZ, RZ, R14 ;  /* 0x000000ffffc47224 */ /* 0x000fe200078e000e */
[----:B------:R-:W-:Y:S06]  /*27830*/  BRA `(.L_x_3448) ;  /* 0xfffffe2800bc7947 */ /* 0x000fec000383ffff */
.L_x_3178:
        /* <DEDUP_REMOVED lines=8> */
.L_x_3450:
[----:B------:R-:W-:Y:S05]  /*278c0*/  BSYNC B1 ;  /* 0x0000000000017941 */ /* 0x000fea0003800000 */
.L_x_3449:
[----:B------:R-:W-:Y:S01]  /*278d0*/  IMAD.MOV.U32 R13, RZ, RZ, R5 ;  /* 0x000000ffff0d7224 */ /* 0x000fe200078e0005 */
[----:B------:R-:W-:Y:S01]  /*278e0*/  MOV R11, 0x1c1f ;  /* 0x00001c1f000b7802 */ /* 0x000fe20000000f00 */
[----:B------:R-:W-:Y:S02]  /*278f0*/  IMAD.MOV.U32 R12, RZ, RZ, RZ ;  /* 0x000000ffff0c7224 */ /* 0x000fe400078e00ff */
[----:B------:R-:W-:Y:S02]  /*27900*/  IMAD.MOV.U32 R15, RZ, RZ, -0x1 ;  /* 0xffffffffff0f7424 */ /* 0x000fe400078e00ff */
[----:B------:R-:W-:-:S07]  /*27910*/  IMAD.MOV.U32 R0, RZ, RZ, R14 ;  /* 0x000000ffff007224 */ /* 0x000fce00078e000e */
[----:B------:R-:W-:Y:S05]  /*27920*/  WARPSYNC.COLLECTIVE R15, `(.L_x_3451) ;  /* 0x000000000f087348 */ /* 0x000fea0003c00000 */
[----:B------:R0:W1:Y:S02]  /*27930*/  SHFL.IDX P6, R14, R13, R12, R11 ;  /* 0x0000000c0d0e7389 */ /* 0x00006400000c000b */
[----:B01----:R-:W-:Y:S01]  /*27940*/  ENDCOLLECTIVE ;  /* 0x000000000000791b */ /* 0x003fe20003800000 */
.L_x_3451:
[----:B------:R-:W-:Y:S02]  /*27950*/  IMAD.MOV.U32 R13, RZ, RZ, R8 ;  /* 0x000000ffff0d7224 */ /* 0x000fe400078e0008 */
[----:B------:R-:W-:-:S07]  /*27960*/  IMAD.MOV.U32 R3, RZ, RZ, R14 ;  /* 0x000000ffff037224 */ /* 0x000fce00078e000e */
[----:B------:R-:W-:Y:S05]  /*27970*/  WARPSYNC.COLLECTIVE R15, `(.L_x_3452) ;  /* 0x000000000f087348 */ /* 0x000fea0003c00000 */
[----:B------:R0:W1:Y:S02]  /*27980*/  SHFL.IDX P6, R14, R13, R12, R11 ;  /* 0x0000000c0d0e7389 */ /* 0x00006400000c000b */
[----:B01----:R-:W-:Y:S01]  /*27990*/  ENDCOLLECTIVE ;  /* 0x000000000000791b */ /* 0x003fe20003800000 */
.L_x_3452:
[----:B------:R-:W-:Y:S02]  /*279a0*/  IMAD.MOV.U32 R13, RZ, RZ, R7 ;  /* 0x000000ffff0d7224 */ /* 0x000fe400078e0007 */
[----:B------:R-:W-:-:S07]  /*279b0*/  IMAD.MOV.U32 R4, RZ, RZ, R14 ;  /* 0x000000ffff047224 */ /* 0x000fce00078e000e */
[----:B------:R-:W-:Y:S05]  /*279c0*/  WARPSYNC.COLLECTIVE R15, `(.L_x_3453) ;  /* 0x000000000f087348 */ /* 0x000fea0003c00000 */
[----:B------:R0:W1:Y:S02]  /*279d0*/  SHFL.IDX P6, R14, R13, R12, R11 ;  /* 0x0000000c0d0e7389 */ /* 0x00006400000c000b */
[----:B01----:R-:W-:Y:S01]  /*279e0*/  ENDCOLLECTIVE ;  /* 0x000000000000791b */ /* 0x003fe20003800000 */
.L_x_3453:
[----:B------:R-:W-:Y:S05]  /*279f0*/  BRA `(.L_x_3454) ;  /* 0xfffffe3000387947 */ /* 0x000fea000383ffff */
.L_x_3181:
        /* <DEDUP_REMOVED lines=8> */
.L_x_3456:
[----:B------:R-:W-:Y:S05]  /*27a80*/  BSYNC B1 ;  /* 0x0000000000017941 */ /* 0x000fea0003800000 */
.L_x_3455:
        /* <DEDUP_REMOVED lines=8> */
.L_x_3457:
[----:B------:R-:W-:Y:S02]  /*27b10*/  IMAD.MOV.U32 R13, RZ, RZ, R8 ;  /* 0x000000ffff0d7224 */ /* 0x000fe400078e0008 */
[----:B------:R-:W-:-:S07]  /*27b20*/  IMAD.MOV.U32 R3, RZ, RZ, R14 ;  /* 0x000000ffff037224 */ /* 0x000fce00078e000e */
[----:B------:R-:W-:Y:S05]  /*27b30*/  WARPSYNC.COLLECTIVE R15, `(.L_x_3458) ;  /* 0x000000000f087348 */ /* 0x000fea0003c00000 */
[----:B------:R0:W1:Y:S02]  /*27b40*/  SHFL.IDX P6, R14, R13, R12, R11 ;  /* 0x0000000c0d0e7389 */ /* 0x00006400000c000b */
[----:B01----:R-:W-:Y:S01]  /*27b50*/  ENDCOLLECTIVE ;  /* 0x000000000000791b */ /* 0x003fe20003800000 */
.L_x_3458:
[----:B------:R-:W-:Y:S02]  /*27b60*/  IMAD.MOV.U32 R13, RZ, RZ, R7 ;  /* 0x000000ffff0d7224 */ /* 0x000fe400078e0007 */
[----:B------:R-:W-:-:S07]  /*27b70*/  IMAD.MOV.U32 R4, RZ, RZ, R14 ;  /* 0x000000ffff047224 */ /* 0x000fce00078e000e */
[----:B------:R-:W-:Y:S05]  /*27b80*/  WARPSYNC.COLLECTIVE R15, `(.L_x_3459) ;  /* 0x000000000f087348 */ /* 0x000fea0003c00000 */
[----:B------:R0:W1:Y:S02]  /*27b90*/  SHFL.IDX P6, R14, R13, R12, R11 ;  /* 0x0000000c0d0e7389 */ /* 0x00006400000c000b */
[----:B01----:R-:W-:Y:S01]  /*27ba0*/  ENDCOLLECTIVE ;  /* 0x000000000000791b */ /* 0x003fe20003800000 */
.L_x_3459:
[----:B------:R-:W-:Y:S05]  /*27bb0*/  BRA `(.L_x_3460) ;  /* 0xfffffe3000587947 */ /* 0x000fea000383ffff */
.L_x_3185:
[----:B0-----:R0:W1:Y:S02]  /*27bc0*/  SYNCS.PHASECHK.TRANS64.TRYWAIT P0, [R18+URZ+0x22800], R5 ;  /* 0x02280005120075a7 */ /* 0x001064000800017f */
[----:B-1----:R-:W-:Y:S05]  /*27bd0*/  @!P0 NANOSLEEP.SYNCS 0x989680 ;  /* 0x009896800000895d */ /* 0x002fea0003900000 */
[----:B------:R-:W1:Y:S02]  /*27be0*/  @!P0 SYNCS.PHASECHK.TRANS64 P0, [R18+URZ+0x22800], R5 ;  /* 0x02280005120085a7 */ /* 0x000e64000800007f */
[----:B-1----:R-:W-:Y:S05]  /*27bf0*/  @!P0 BRA `(.L_x_3185) ;  /* 0xfffffffc00f08947 */ /* 0x002fea000383ffff */
[----:B------:R-:W-:Y:S05]  /*27c00*/  BRA `(.L_x_3461) ;  /* 0xfffffe3400087947 */ /* 0x000fea000383ffff */
.L_x_3193:
        /* <DEDUP_REMOVED lines=9> */
.L_x_3463:
[----:B------:R-:W-:Y:S05]  /*27ca0*/  BSYNC B1 ;  /* 0x0000000000017941 */ /* 0x000fea0003800000 */
.L_x_3462:
[----:B------:R-:W-:Y:S01]  /*27cb0*/  IMAD.MOV.U32 R13, RZ, RZ, R35 ;  /* 0x000000ffff0d7224 */ /* 0x000fe200078e0023 */
[----:B------:R-:W-:Y:S01]  /*27cc0*/  MOV R11, 0x1c1f ;  /* 0x00001c1f000b7802 */ /* 0x000fe20000000f00 */
[----:B------:R-:W-:Y:S01]  /*27cd0*/  IMAD.MOV.U32 R12, RZ, RZ, RZ ;  /* 0x000000ffff0c7224 */ /* 0x000fe200078e00ff */
[----:B------:R-:W-:Y:S01]  /*27ce0*/  ISETP.GE.AND P0, PT, R16, R39, PT ;  /* 0x000000271000720c */ /* 0x000fe20003f06270 */
[----:B------:R-:W-:Y:S02]  /*27cf0*/  IMAD.MOV.U32 R15, RZ, RZ, -0x1 ;  /* 0xffffffffff0f7424 */ /* 0x000fe400078e00ff */
[----:B------:R-:W-:Y:S02]  /*27d00*/  IMAD.MOV.U32 R3, RZ, RZ, R14 ;  /* 0x000000ffff037224 */ /* 0x000fe400078e000e */
[----:B------:R-:W-:-:S08]  /*27d10*/  IMAD R34, R198, R21, RZ ;  /* 0x00000015c6227224 */ /* 0x000fd000078e02ff */
[----:B------:R-:W-:Y:S05]  /*27d20*/  WARPSYNC.COLLECTIVE R15, `(.L_x_3464) ;  /* 0x000000000f087348 */ /* 0x000fea0003c00000 */
[----:B------:R0:W1:Y:S02]  /*27d30*/  SHFL.IDX P6, R14, R13, R12, R11 ;  /* 0x0000000c0d0e7389 */ /* 0x00006400000c000b */
[----:B01----:R-:W-:Y:S01]  /*27d40*/  ENDCOLLECTIVE ;  /* 0x000000000000791b */ /* 0x003fe20003800000 */
.L_x_3464:
[----:B------:R-:W-:Y:S01]  /*27d50*/  ISETP.GE.OR P1, PT, R41, R34, P0 ;  /* 0x000000222900720c */ /* 0x000fe20000726670 */
[----:B------:R-:W-:Y:S02]  /*27d60*/  IMAD.MOV.U32 R13, RZ, RZ, R37 ;  /* 0x000000ffff0d7224 */ /* 0x000fe400078e0025 */
[----:B------:R-:W-:-:S10]  /*27d70*/  IMAD.MOV.U32 R5, RZ, RZ, R14 ;  /* 0x000000ffff057224 */ /* 0x000fd400078e000e */
[----:B------:R-:W-:Y:S05]  /*27d80*/  WARPSYNC.COLLECTIVE R15, `(.L_x_3465) ;  /* 0x000000000f087348 */ /* 0x000fea0003c00000 */
[----:B------:R0:W1:Y:S02]  /*27d90*/  SHFL.IDX P6, R14, R13, R12, R11 ;  /* 0x0000000c0d0e7389 */ /* 0x00006400000c000b */
[----:B01----:R-:W-:Y:S01]  /*27da0*/  ENDCOLLECTIVE ;  /* 0x000000000000791b */ /* 0x003fe20003800000 */
.L_x_3465:
        /* <DEDUP_REMOVED lines=8> */
.L_x_3466:
        /* <DEDUP_REMOVED lines=15> */
.L_x_3467:
[----:B------:R-:W-:Y:S01]  /*27f20*/  IMAD.MOV.U32 R13, RZ, RZ, R35 ;  /* 0x000000ffff0d7224 */ /* 0x000fe200078e0023 */
[----:B------:R-:W-:-:S07]  /*27f30*/  MOV R3, R14 ;  /* 0x0000000e00037202 */ /* 0x000fce0000000f00 */
[----:B------:R-:W-:Y:S05]  /*27f40*/  WARPSYNC.COLLECTIVE R15, `(.L_x_3468) ;  /* 0x000000000f087348 */ /* 0x000fea0003c00000 */
[----:B------:R0:W1:Y:S02]  /*27f50*/  SHFL.IDX P6, R14, R13, R12, R11 ;  /* 0x0000000c0d0e7389 */ /* 0x00006400000c000b */
[----:B01----:R-:W-:Y:S01]  /*27f60*/  ENDCOLLECTIVE ;  /* 0x000000000000791b */ /* 0x003fe20003800000 */
.L_x_3468:
[----:B------:R-:W-:Y:S02]  /*27f70*/  IMAD.MOV.U32 R13, RZ, RZ, R37 ;  /* 0x000000ffff0d7224 */ /* 0x000fe400078e0025 */
[----:B------:R-:W-:-:S07]  /*27f80*/  IMAD.MOV.U32 R35, RZ, RZ, R14 ;  /* 0x000000ffff237224 */ /* 0x000fce00078e000e */
[----:B------:R-:W-:Y:S05]  /*27f90*/  WARPSYNC.COLLECTIVE R15, `(.L_x_3469) ;  /* 0x000000000f087348 */ /* 0x000fea0003c00000 */
[----:B------:R0:W1:Y:S02]  /*27fa0*/  SHFL.IDX P6, R14, R13, R12, R11 ;  /* 0x0000000c0d0e7389 */ /* 0x00006400000c000b */
[----:B01----:R-:W-:Y:S01]  /*27fb0*/  ENDCOLLECTIVE ;  /* 0x000000000000791b */ /* 0x003fe20003800000 */
.L_x_3469:
[----:B------:R-:W-:Y:S02]  /*27fc0*/  IMAD.MOV.U32 R13, RZ, RZ, R9 ;  /* 0x000000ffff0d7224 */ /* 0x000fe400078e0009 */
[----:B------:R-:W-:-:S07]  /*27fd0*/  IMAD.MOV.U32 R37, RZ, RZ, R14 ;  /* 0x000000ffff257224 */ /* 0x000fce00078e000e */
[----:B------:R-:W-:Y:S05]  /*27fe0*/  WARPSYNC.COLLECTIVE R15, `(.L_x_3470) ;  /* 0x000000000f087348 */ /* 0x000fea0003c00000 */
[----:B------:R0:W1:Y:S02]  /*27ff0*/  SHFL.IDX P6, R14, R13, R12, R11 ;  /* 0x0000000c0d0e7389 */ /* 0x00006400000c000b */
[----:B01----:R-:W-:Y:S01]  /*28000*/  ENDCOLLECTIVE ;  /* 0x000000000000791b */ /* 0x003fe20003800000 */
.L_x_3470:
[----:B------:R-:W-:Y:S02]  /*28010*/  @!P1 IMAD.MOV.U32 R32, RZ, RZ, R4 ;  /* 0x000000ffff209224 */ /* 0x000fe400078e0004 */
[----:B------:R-:W-:Y:S01]  /*28020*/  @!P1 IMAD.MOV.U32 R33, RZ, RZ, R5 ;  /* 0x000000ffff219224 */ /* 0x000fe200078e0005 */
[----:B------:R-:W-:Y:S01]  /*28030*/  CS2R R4, SRZ ;  /* 0x0000000000047805 */ /* 0x000fe2000001ff00 */
[----:B------:R-:W-:Y:S02]  /*28040*/  @!P1 IMAD.MOV.U32 R30, RZ, RZ, R6 ;  /* 0x000000ffff1e9224 */ /* 0x000fe400078e0006 */
[----:B------:R-:W-:Y:S01]  /*28050*/  @!P1 IMAD.MOV.U32 R31, RZ, RZ, R7 ;  /* 0x000000ffff1f9224 */ /* 0x000fe200078e0007 */
[----:B------:R-:W-:Y:S01]  /*28060*/  @!P1 MOV R21, R27 ;  /* 0x0000001b00159202 */ /* 0x000fe20000000f00 */
[----:B------:R-:W-:Y:S02]  /*28070*/  @!P1 IMAD.MOV.U32 R28, RZ, RZ, R24 ;  /* 0x000000ffff1c9224 */ /* 0x000fe400078e0018 */
[----:B------:R-:W-:-:S02]  /*28080*/  @!P1 IMAD.MOV.U32 R29, RZ, RZ, R25 ;  /* 0x000000ffff1d9224 */ /* 0x000fc400078e0019 */
[----:B------:R-:W-:Y:S01]  /*28090*/  @!P1 IMAD.MOV.U32 R20, RZ, RZ, R26 ;  /* 0x000000ffff149224 */ /* 0x000fe200078e001a */
[----:B------:R-:W-:Y:S06]  /*280a0*/  BRA `(.L_x_3471) ;  /* 0xfffffe5000cc7947 */ /* 0x000fec000383ffff */
.L_x_3197:
[----:B0-----:R0:W1:Y:S02]  /*280b0*/  SYNCS.PHASECHK.TRANS64.TRYWAIT P1, [R18+URZ+0x22800], R3 ;  /* 0x02280003120075a7 */ /* 0x001064000802017f */
[----:B-1----:R-:W-:Y:S05]  /*280c0*/  @!P1 NANOSLEEP.SYNCS 0x989680 ;  /* 0x009896800000995d */ /* 0x002fea0003900000 */
[----:B------:R-:W1:Y:S02]  /*280d0*/  @!P1 SYNCS.PHASECHK.TRANS64 P1, [R18+URZ+0x22800], R3 ;  /* 0x02280003120095a7 */ /* 0x000e64000802007f */
[----:B-1----:R-:W-:Y:S05]  /*280e0*/  @!P1 BRA `(.L_x_3197) ;  /* 0xfffffffc00f09947 */ /* 0x002fea000383ffff */
[----:B------:R-:W-:Y:S05]  /*280f0*/  BRA `(.L_x_3472) ;  /* 0xfffffe5400387947 */ /* 0x000fea000383ffff */
.L_x_3203:
[----:B-1----:R1:W2:Y:S02]  /*28100*/  SYNCS.PHASECHK.TRANS64.TRYWAIT P1, [R0+URZ+0x22830], R5 ;  /* 0x02283005000075a7 */ /* 0x0022a4000802017f */
[----:B--2---:R-:W-:Y:S05]  /*28110*/  @!P1 NANOSLEEP.SYNCS 0x989680 ;  /* 0x009896800000995d */ /* 0x004fea0003900000 */
[----:B------:R-:W2:Y:S02]  /*28120*/  @!P1 SYNCS.PHASECHK.TRANS64 P1, [R0+URZ+0x22830], R5 ;  /* 0x02283005000095a7 */ /* 0x000ea4000802007f */
[----:B--2---:R-:W-:Y:S05]  /*28130*/  @!P1 BRA `(.L_x_3203) ;  /* 0xfffffffc00f09947 */ /* 0x004fea000383ffff */
[----:B------:R-:W-:Y:S05]  /*28140*/  BRA `(.L_x_3202) ;  /* 0xfffffe7400687947 */ /* 0x000fea000383ffff */
.L_x_3210:
[----:B-1----:R1:W2:Y:S02]  /*28150*/  SYNCS.PHASECHK.TRANS64.TRYWAIT P2, [R3+URZ+0x22830], R14 ;  /* 0x0228300e030075a7 */ /* 0x0022a4000804017f */
[----:B--2---:R-:W-:Y:S05]  /*28160*/  @!P2 NANOSLEEP.SYNCS 0x989680 ;  /* 0x009896800000a95d */ /* 0x004fea0003900000 */
[----:B------:R-:W2:Y:S02]  /*28170*/  @!P2 SYNCS.PHASECHK.TRANS64 P2, [R3+URZ+0x22830], R14 ;  /* 0x0228300e0300a5a7 */ /* 0x000ea4000804007f */
[----:B--2---:R-:W-:Y:S05]  /*28180*/  @!P2 BRA `(.L_x_3210) ;  /* 0xfffffffc00f0a947 */ /* 0x004fea000383ffff */
[----:B------:R-:W-:Y:S05]  /*28190*/  BRA `(.L_x_3209) ;  /* 0xfffffea800887947 */ /* 0x000fea000383ffff */
.L_x_3214:
[----:B-1----:R1:W2:Y:S02]  /*281a0*/  SYNCS.PHASECHK.TRANS64.TRYWAIT P1, [R14+URZ+0x22850], R3 ;  /* 0x022850030e0075a7 */ /* 0x0022a4000802017f */
[----:B--2---:R-:W-:Y:S05]  /*281b0*/  @!P1 NANOSLEEP.SYNCS 0x989680 ;  /* 0x009896800000995d */ /* 0x004fea0003900000 */
[----:B------:R-:W2:Y:S02]  /*281c0*/  @!P1 SYNCS.PHASECHK.TRANS64 P1, [R14+URZ+0x22850], R3 ;  /* 0x022850030e0095a7 */ /* 0x000ea4000802007f */
[----:B--2---:R-:W-:Y:S05]  /*281d0*/  @!P1 BRA `(.L_x_3214) ;  /* 0xfffffffc00f09947 */ /* 0x004fea000383ffff */
[----:B------:R-:W-:Y:S05]  /*281e0*/  BRA `(.L_x_3211) ;  /* 0xfffffeb400ac7947 */ /* 0x000fea000383ffff */
.L_x_3223:
[----:B-1----:R1:W2:Y:S02]  /*281f0*/  SYNCS.PHASECHK.TRANS64.TRYWAIT P1, [R3+URZ+0x22830], R14 ;  /* 0x0228300e030075a7 */ /* 0x0022a4000802017f */
[----:B--2---:R-:W-:Y:S05]  /*28200*/  @!P1 NANOSLEEP.SYNCS 0x989680 ;  /* 0x009896800000995d */ /* 0x004fea0003900000 */
[----:B------:R-:W2:Y:S02]  /*28210*/  @!P1 SYNCS.PHASECHK.TRANS64 P1, [R3+URZ+0x22830], R14 ;  /* 0x0228300e030095a7 */ /* 0x000ea4000802007f */
[----:B--2---:R-:W-:Y:S05]  /*28220*/  @!P1 BRA `(.L_x_3223) ;  /* 0xfffffffc00f09947 */ /* 0x004fea000383ffff */
[----:B------:R-:W-:Y:S05]  /*28230*/  BRA `(.L_x_3222) ;  /* 0xfffffee000dc7947 */ /* 0x000fea000383ffff */
.L_x_3227:
[----:B-1----:R1:W2:Y:S02]  /*28240*/  SYNCS.PHASECHK.TRANS64.TRYWAIT P1, [R14+URZ+0x22850], R3 ;  /* 0x022850030e0075a7 */ /* 0x0022a4000802017f */
[----:B--2---:R-:W-:Y:S05]  /*28250*/  @!P1 NANOSLEEP.SYNCS 0x989680 ;  /* 0x009896800000995d */ /* 0x004fea0003900000 */
[----:B------:R-:W2:Y:S02]  /*28260*/  @!P1 SYNCS.PHASECHK.TRANS64 P1, [R14+URZ+0x22850], R3 ;  /* 0x022850030e0095a7 */ /* 0x000ea4000802007f */
[----:B--2---:R-:W-:Y:S05]  /*28270*/  @!P1 BRA `(.L_x_3227) ;  /* 0xfffffffc00f09947 */ /* 0x004fea000383ffff */
[----:B------:R-:W-:Y:S05]  /*28280*/  BRA `(.L_x_3224) ;  /* 0xfffffeec00f47947 */ /* 0x000fea000383ffff */
.L_x_3234:
[----:B-1----:R1:W2:Y:S02]  /*28290*/  SYNCS.PHASECHK.TRANS64.TRYWAIT P1, [R15+URZ+0x22850], R4 ;  /* 0x022850040f0075a7 */ /* 0x0022a4000802017f */
[----:B--2---:R-:W-:Y:S05]  /*282a0*/  @!P1 NANOSLEEP.SYNCS 0x989680 ;  /* 0x009896800000995d */ /* 0x004fea0003900000 */
[----:B------:R-:W2:Y:S02]  /*282b0*/  @!P1 SYNCS.PHASECHK.TRANS64 P1, [R15+URZ+0x22850], R4 ;  /* 0x022850040f0095a7 */ /* 0x000ea4000802007f */
[----:B--2---:R-:W-:Y:S05]  /*282c0*/  @!P1 BRA `(.L_x_3234) ;  /* 0xfffffffc00f09947 */ /* 0x004fea000383ffff */
[----:B------:R-:W-:Y:S05]  /*282d0*/  BRA `(.L_x_3233) ;  /* 0xffffff1000107947 */ /* 0x000fea000383ffff */
.L_x_3238:
[----:B------:R-:W-:Y:S01]  /*282e0*/  SEL R86, R12, R91, P0 ;  /* 0x0000005b0c567207 */ /* 0x000fe20000000000 */
[----:B------:R-:W-:Y:S01]  /*282f0*/  IMAD.MOV.U32 R11, RZ, RZ, 0x1c1f ;  /* 0x00001c1fff0b7424 */ /* 0x000fe200078e00ff */
[----:B------:R-:W-:Y:S01]  /*28300*/  SEL R83, R91, R12, P0 ;  /* 0x0000000c5b537207 */ /* 0x000fe20000000000 */
[----:B-----5:R-:W-:Y:S01]  /*28310*/  IMAD.MOV.U32 R12, RZ, RZ, R9 ;  /* 0x000000ffff0c7224 */ /* 0x020fe200078e0009 */
[----:B------:R-:W-:Y:S01]  /*28320*/  SEL R80, R20, R99, P0 ;  /* 0x0000006314507207 */ /* 0x000fe20000000000 */
[----:B------:R-:W-:Y:S01]  /*28330*/  IMAD.MOV.U32 R15, RZ, RZ, -0x1 ;  /* 0xffffffffff0f7424 */ /* 0x000fe200078e00ff */
[----:B------:R-:W-:Y:S02]  /*28340*/  SEL R51, R99, R20, P0 ;  /* 0x0000001463337207 */ /* 0x000fe40000000000 */
[----:B------:R-:W-:-:S07]  /*28350*/  SEL R20, R44, R53, P0 ;  /* 0x000000352c147207 */ /* 0x000fce0000000000 */
[----:B-1----:R-:W-:Y:S05]  /*28360*/  WARPSYNC.COLLECTIVE R15, `(.L_x_3473) ;  /* 0x000000000f087348 */ /* 0x002fea0003c00000 */
[----:B------:R0:W2:Y:S02]  /*28370*/  SHFL.IDX P6, R14, R13, R12, R11 ;  /* 0x0000000c0d0e7389 */ /* 0x0000a400000c000b */
[----:B012---:R-:W-:Y:S01]  /*28380*/  ENDCOLLECTIVE ;  /* 0x000000000000791b */ /* 0x007fe20003800000 */
.L_x_3473:
[----:B------:R-:W-:Y:S02]  /*28390*/  SEL R67, R53, R44, P0 ;  /* 0x0000002c35437207 */ /* 0x000fe40000000000 */
[----:B------:R-:W-:Y:S02]  /*283a0*/  SEL R44, R111, R98, P0 ;  /* 0x000000626f2c7207 */ /* 0x000fe40000000000 */
[----:B------:R-:W-:Y:S02]  /*283b0*/  SEL R111, R98, R111, P0 ;  /* 0x0000006f626f7207 */ /* 0x000fe40000000000 */
[----:B------:R-:W-:Y:S02]  /*283c0*/  LOP3.LUT R10, R9, 0x2, RZ, 0x3c, !PT ;  /* 0x00000002090a7812 */ /* 0x000fe400078e3cff */
        /* <DEDUP_REMOVED lines=14> */
.L_x_3474:
        /* <DEDUP_REMOVED lines=19> */
.L_x_3475:
        /* <DEDUP_REMOVED lines=18> */
.L_x_3476:
        /* <DEDUP_REMOVED lines=18> */
.L_x_3477:
        /* <DEDUP_REMOVED lines=14> */
.L_x_3478:
[----:B------:R-:W-:Y:S02]  /*28900*/  IMAD.MOV.U32 R13, RZ, RZ, R41 ;  /* 0x000000ffff0d7224 */ /* 0x000fe400078e0029 */
[----:B------:R-:W-:Y:S02]  /*28910*/  IMAD.MOV.U32 R12, RZ, RZ, R10 ;  /* 0x000000ffff0c7224 */ /* 0x000fe400078e000a */
[----:B------:R-:W-:-:S07]  /*28920*/  IMAD.MOV.U32 R80, RZ, RZ, R14 ;  /* 0x000000ffff507224 */ /* 0x000fce00078e000e */
[----:B------:R-:W-:Y:S05]  /*28930*/  WARPSYNC.COLLECTIVE R15, `(.L_x_3479) ;  /* 0x000000000f087348 */ /* 0x000fea0003c00000 */
[----:B------:R0:W1:Y:S02]  /*28940*/  SHFL.IDX P6, R14, R13, R12, R11 ;  /* 0x0000000c0d0e7389 */ /* 0x00006400000c000b */
[----:B01----:R-:W-:Y:S01]  /*28950*/  ENDCOLLECTIVE ;  /* 0x000000000000791b */ /* 0x003fe20003800000 */
.L_x_3479:
[----:B------:R-:W-:Y:S02]  /*28960*/  IMAD.MOV.U32 R13, RZ, RZ, R51 ;  /* 0x000000ffff0d7224 */ /* 0x000fe400078e0033 */
[----:B------:R-:W-:-:S07]  /*28970*/  IMAD.MOV.U32 R41, RZ, RZ, R14 ;  /* 0x000000ffff297224 */ /* 0x000fce00078e000e */
[----:B------:R-:W-:Y:S05]  /*28980*/  WARPSYNC.COLLECTIVE R15, `(.L_x_3480) ;  /* 0x000000000f087348 */ /* 0x000fea0003c00000 */
[----:B------:R0:W1:Y:S02]  /*28990*/  SHFL.IDX P6, R14, R13, R12, R11 ;  /* 0x0000000c0d0e7389 */ /* 0x00006400000c000b */
[----:B01----:R-:W-:Y:S01]  /*289a0*/  ENDCOLLECTIVE ;  /* 0x000000000000791b */ /* 0x003fe20003800000 */
.L_x_3480:
[----:B------:R-:W-:Y:S02]  /*289b0*/  IMAD.MOV.U32 R13, RZ, RZ, R0 ;  /* 0x000000ffff0d7224 */ /* 0x000fe400078e0000 */
[----:B------:R-:W-:Y:S02]  /*289c0*/  IMAD.MOV.U32 R12, RZ, RZ, R9 ;  /* 0x000000ffff0c7224 */ /* 0x000fe400078e0009 */
[----:B------:R-:W-:-:S07]  /*289d0*/  IMAD.MOV.U32 R51, RZ, RZ, R14 ;  /* 0x000000ffff337224 */ /* 0x000fce00078e000e */
[----:B------:R-:W-:Y:S05]  /*289e0*/  WARPSYNC.COLLECTIVE R15, `(.L_x_3481) ;  /* 0x000000000f087348 */ /* 0x000fea0003c00000 */
[----:B------:R0:W1:Y:S02]  /*289f0*/  SHFL.IDX P6, R14, R13, R12, R11 ;  /* 0x0000000c0d0e7389 */ /* 0x00006400000c000b */
[----:B01----:R-:W-:Y:S01]  /*28a00*/  ENDCOLLECTIVE ;  /* 0x000000000000791b */ /* 0x003fe20003800000 */
.L_x_3481:
[----:B------:R-:W-:Y:S02]  /*28a10*/  SEL R79, R80, R51, P0 ;  /* 0x00000033504f7207 */ /* 0x000fe40000000000 */
[----:B------:R-:W-:Y:S01]  /*28a20*/  SEL R80, R51, R80, P0 ;  /* 0x0000005033507207 */ /* 0x000fe20000000000 */
[----:B------:R-:W-:Y:S02]  /*28a30*/  IMAD.MOV.U32 R13, RZ, RZ, R2 ;  /* 0x000000ffff0d7224 */ /* 0x000fe400078e0002 */
[----:B------:R-:W-:-:S07]  /*28a40*/  IMAD.MOV.U32 R0, RZ, RZ, R14 ;  /* 0x000000ffff007224 */ /* 0x000fce00078e000e */
[----:B------:R-:W-:Y:S05]  /*28a50*/  WARPSYNC.COLLECTIVE R15, `(.L_x_3482) ;  /* 0x000000000f087348 */ /* 0x000fea0003c00000 */
[----:B------:R0:W1:Y:S02]  /*28a60*/  SHFL.IDX P6, R14, R13, R12, R11 ;  /* 0x0000000c0d0e7389 */ /* 0x00006400000c000b */
[----:B01----:R-:W-:Y:S01]  /*28a70*/  ENDCOLLECTIVE ;  /* 0x000000000000791b */ /* 0x003fe20003800000 */
.L_x_3482:
[----:B------:R-:W-:Y:S02]  /*28a80*/  IMAD.MOV.U32 R13, RZ, RZ, R47 ;  /* 0x000000ffff0d7224 */ /* 0x000fe400078e002f */
[----:B------:R-:W-:Y:S01]  /*28a90*/  IMAD.MOV.U32 R12, RZ, RZ, R10 ;  /* 0x000000ffff0c7224 */ /* 0x000fe200078e000a */
[----:B------:R-:W-:-:S07]  /*28aa0*/  MOV R3, R14 ;  /* 0x0000000e00037202 */ /* 0x000fce0000000f00 */
[----:B------:R-:W-:Y:S05]  /*28ab0*/  WARPSYNC.COLLECTIVE R15, `(.L_x_3483) ;  /* 0x000000000f087348 */ /* 0x000fea0003c00000 */
[----:B------:R0:W1:Y:S02]  /*28ac0*/  SHFL.IDX P6, R14, R13, R12, R11 ;  /* 0x0000000c0d0e7389 */ /* 0x00006400000c000b */
[----:B01----:R-:W-:Y:S01]  /*28ad0*/  ENDCOLLECTIVE ;  /* 0x000000000000791b */ /* 0x003fe20003800000 */
.L_x_3483:
[----:B------:R-:W-:Y:S01]  /*28ae0*/  IMAD.MOV.U32 R13, RZ, RZ, R77 ;  /* 0x000000ffff0d7224 */ /* 0x000fe200078e004d */
[----:B------:R-:W-:Y:S02]  /*28af0*/  SEL R77, R78, R41, P0 ;  /* 0x000000294e4d7207 */ /* 0x000fe40000000000 */
[----:B------:R-:W-:Y:S01]  /*28b00*/  SEL R78, R41, R78, P0 ;  /* 0x0000004e294e7207 */ /* 0x000fe20000000000 */
[----:B------:R-:W-:-:S07]  /*28b10*/  IMAD.MOV.U32 R47, RZ, RZ, R14 ;  /* 0x000000ffff2f7224 */ /* 0x000fce00078e000e */
[----:B------:R-:W-:Y:S05]  /*28b20*/  WARPSYNC.COLLECTIVE R15, `(.L_x_3484) ;  /* 0x000000000f087348 */ /* 0x000fea0003c00000 */
[----:B------:R0:W1:Y:S02]  /*28b30*/  SHFL.IDX P6, R14, R13, R12, R11 ;  /* 0x0000000c0d0e7389 */ /* 0x00006400000c000b */
[----:B01----:R-:W-:Y:S01]  /*28b40*/  ENDCOLLECTIVE ;  /* 0x000000000000791b */ /* 0x003fe20003800000 */
.L_x_3484:
        /* <DEDUP_REMOVED lines=8> */
.L_x_3485:
[----:B------:R-:W-:Y:S02]  /*28bd0*/  SEL R2, R3, R4, P0 ;  /* 0x0000000403027207 */ /* 0x000fe40000000000 */
[----:B------:R-:W-:Y:S01]  /*28be0*/  SEL R3, R4, R3, P0 ;  /* 0x0000000304037207 */ /* 0x000fe20000000000 */
[----:B------:R-:W-:Y:S02]  /*28bf0*/  IMAD.MOV.U32 R13, RZ, RZ, R40 ;  /* 0x000000ffff0d7224 */ /* 0x000fe400078e0028 */
[----:B------:R-:W-:-:S07]  /*28c00*/  IMAD.MOV.U32 R20, RZ, RZ, R14 ;  /* 0x000000ffff147224 */ /* 0x000fce00078e000e */
[----:B------:R-:W-:Y:S05]  /*28c10*/  WARPSYNC.COLLECTIVE R15, `(.L_x_3486) ;  /* 0x000000000f087348 */ /* 0x000fea0003c00000 */
[----:B------:R0:W1:Y:S02]  /*28c20*/  SHFL.IDX P6, R14, R13, R12, R11 ;  /* 0x0000000c0d0e7389 */ /* 0x00006400000c000b */
[----:B01----:R-:W-:Y:S01]  /*28c30*/  ENDCOLLECTIVE ;  /* 0x000000000000791b */ /* 0x003fe20003800000 */
.L_x_3486:
[----:B------:R-:W-:Y:S02]  /*28c40*/  IMAD.MOV.U32 R13, RZ, RZ, R67 ;  /* 0x000000ffff0d7224 */ /* 0x000fe400078e0043 */
[----:B------:R-:W-:Y:S02]  /*28c50*/  IMAD.MOV.U32 R12, RZ, RZ, R10 ;  /* 0x000000ffff0c7224 */ /* 0x000fe400078e000a */
[----:B------:R-:W-:-:S07]  /*28c60*/  IMAD.MOV.U32 R40, RZ, RZ, R14 ;  /* 0x000000ffff287224 */ /* 0x000fce00078e000e */
[----:B------:R-:W-:Y:S05]  /*28c70*/  WARPSYNC.COLLECTIVE R15, `(.L_x_3487) ;  /* 0x000000000f087348 */ /* 0x000fea0003c00000 */
[----:B------:R0:W1:Y:S02]  /*28c80*/  SHFL.IDX P6, R14, R13, R12, R11 ;  /* 0x0000000c0d0e7389 */ /* 0x00006400000c000b */
[----:B01----:R-:W-:Y:S01]  /*28c90*/  ENDCOLLECTIVE ;  /* 0x000000000000791b */ /* 0x003fe20003800000 */
.L_x_3487:
[----:B------:R-:W-:Y:S01]  /*28ca0*/  IMAD.MOV.U32 R13, RZ, RZ, R119 ;  /* 0x000000ffff0d7224 */ /* 0x000fe200078e0077 */
[----:B------:R-:W-:-:S07]  /*28cb0*/  MOV R67, R14 ;  /* 0x0000000e00437202 */ /* 0x000fce0000000f00 */
[----:B------:R-:W-:Y:S05]  /*28cc0*/  WARPSYNC.COLLECTIVE R15, `(.L_x_3488) ;  /* 0x000000000f087348 */ /* 0x000fea0003c00000 */
[----:B------:R0:W1:Y:S02]  /*28cd0*/  SHFL.IDX P6, R14, R13, R12, R11 ;  /* 0x0000000c0d0e7389 */ /* 0x00006400000c000b */
[----:B01----:R-:W-:Y:S01]  /*28ce0*/  ENDCOLLECTIVE ;  /* 0x000000000000791b */ /* 0x003fe20003800000 */
.L_x_3488:
        /* <DEDUP_REMOVED lines=8> */
.L_x_3489:
[----:B------:R-:W-:Y:S02]  /*28d70*/  SEL R21, R40, R119, P0 ;  /* 0x0000007728157207 */ /* 0x000fe40000000000 */
[----:B------:R-:W-:Y:S01]  /*28d80*/  SEL R40, R119, R40, P0 ;  /* 0x0000002877287207 */ /* 0x000fe20000000000 */
[----:B------:R-:W-:Y:S02]  /*28d90*/  IMAD.MOV.U32 R13, RZ, RZ, R44 ;  /* 0x000000ffff0d7224 */ /* 0x000fe400078e002c */
[----:B------:R-:W-:-:S07]  /*28da0*/  IMAD.MOV.U32 R42, RZ, RZ, R14 ;  /* 0x000000ffff2a7224 */ /* 0x000fce00078e000e */
[----:B------:R-:W-:Y:S05]  /*28db0*/  WARPSYNC.COLLECTIVE R15, `(.L_x_3490) ;  /* 0x000000000f087348 */ /* 0x000fea0003c00000 */
[----:B------:R0:W1:Y:S02]  /*28dc0*/  SHFL.IDX P6, R14, R13, R12, R11 ;  /* 0x0000000c0d0e7389 */ /* 0x00006400000c000b */
[----:B01----:R-:W-:Y:S01]  /*28dd0*/  ENDCOLLECTIVE ;  /* 0x000000000000791b */ /* 0x003fe20003800000 */
.L_x_3490:
[----:B------:R-:W-:Y:S02]  /*28de0*/  IMAD.MOV.U32 R13, RZ, RZ, R121 ;  /* 0x000000ffff0d7224 */ /* 0x000fe400078e0079 */
[----:B------:R-:W-:Y:S02]  /*28df0*/  IMAD.MOV.U32 R12, RZ, RZ, R10 ;  /* 0x000000ffff0c7224 */ /* 0x000fe400078e000a */
[----:B------:R-:W-:-:S07]  /*28e00*/  IMAD.MOV.U32 R44, RZ, RZ, R14 ;  /* 0x000000ffff2c7224 */ /* 0x000fce00078e000e */
[----:B------:R-:W-:Y:S05]  /*28e10*/  WARPSYNC.COLLECTIVE R15, `(.L_x_3491) ;  /* 0x000000000f087348 */ /* 0x000fea0003c00000 */
[----:B------:R0:W1:Y:S02]  /*28e20*/  SHFL.IDX P6, R14, R13, R12, R11 ;  /* 0x0000000c0d0e7389 */ /* 0x00006400000c000b */
[----:B01----:R-:W-:Y:S01]  /*28e30*/  ENDCOLLECTIVE ;  /* 0x000000000000791b */ /* 0x003fe20003800000 */
.L_x_3491:
[----:B------:R-:W-:Y:S02]  /*28e40*/  IMAD.MOV.U32 R13, RZ, RZ, R111 ;  /* 0x000000ffff0d7224 */ /* 0x000fe400078e006f */
[----:B------:R-:W-:-:S07]  /*28e50*/  IMAD.MOV.U32 R121, RZ, RZ, R14 ;  /* 0x000000ffff797224 */ /* 0x000fce00078e000e */
[----:B------:R-:W-:Y:S05]  /*28e60*/  WARPSYNC.COLLECTIVE R15, `(.L_x_3492) ;  /* 0x000000000f087348 */ /* 0x000fea0003c00000 */
[----:B------:R0:W1:Y:S02]  /*28e70*/  SHFL.IDX P6, R14, R13, R12, R11 ;  /* 0x0000000c0d0e7389 */ /* 0x00006400000c000b */
[----:B01----:R-:W-:Y:S01]  /*28e80*/  ENDCOLLECTIVE ;  /* 0x000000000000791b */ /* 0x003fe20003800000 */
.L_x_3492:
        /* <DEDUP_REMOVED lines=8> */
.L_x_3493:
[----:B------:R-:W-:Y:S02]  /*28f10*/  IMAD.MOV.U32 R13, RZ, RZ, R48 ;  /* 0x000000ffff0d7224 */ /* 0x000fe400078e0030 */
[----:B------:R-:W-:-:S07]  /*28f20*/  IMAD.MOV.U32 R46, RZ, RZ, R14 ;  /* 0x000000ffff2e7224 */ /* 0x000fce00078e000e */
[----:B------:R-:W-:Y:S05]  /*28f30*/  WARPSYNC.COLLECTIVE R15, `(.L_x_3494) ;  /* 0x000000000f087348 */ /* 0x000fea0003c00000 */
[----:B------:R0:W1:Y:S02]  /*28f40*/  SHFL.IDX P6, R14, R13, R12, R11 ;  /* 0x0000000c0d0e7389 */ /* 0x00006400000c000b */
[----:B01----:R-:W-:Y:S01]  /*28f50*/  ENDCOLLECTIVE ;  /* 0x000000000000791b */ /* 0x003fe20003800000 */
.L_x_3494:
[----:B------:R-:W-:Y:S02]  /*28f60*/  IMAD.MOV.U32 R13, RZ, RZ, R113 ;  /* 0x000000ffff0d7224 */ /* 0x000fe400078e0071 */
[----:B------:R-:W-:Y:S02]  /*28f70*/  IMAD.MOV.U32 R12, RZ, RZ, R10 ;  /* 0x000000ffff0c7224 */ /* 0x000fe400078e000a */
[----:B------:R-:W-:-:S07]  /*28f80*/  IMAD.MOV.U32 R48, RZ, RZ, R14 ;  /* 0x000000ffff307224 */ /* 0x000fce00078e000e */
[----:B------:R-:W-:Y:S05]  /*28f90*/  WARPSYNC.COLLECTIVE R15, `(.L_x_3495) ;  /* 0x000000000f087348 */ /* 0x000fea0003c00000 */
[----:B------:R0:W1:Y:S02]  /*28fa0*/  SHFL.IDX P6, R14, R13, R12, R11 ;  /* 0x0000000c0d0e7389 */ /* 0x00006400000c000b */
[----:B01----:R-:W-:Y:S01]  /*28fb0*/  ENDCOLLECTIVE ;  /* 0x000000000000791b */ /* 0x003fe20003800000 */
.L_x_3495:
[----:B------:R-:W-:Y:S02]  /*28fc0*/  IMAD.MOV.U32 R13, RZ, RZ, R101 ;  /* 0x000000ffff0d7224 */ /* 0x000fe400078e0065 */
[----:B------:R-:W-:-:S07]  /*28fd0*/  IMAD.MOV.U32 R113, RZ, RZ, R14 ;  /* 0x000000ffff717224 */ /* 0x000fce00078e000e */
[----:B------:R-:W-:Y:S05]  /*28fe0*/  WARPSYNC.COLLECTIVE R15, `(.L_x_3496) ;  /* 0x000000000f087348 */ /* 0x000fea0003c00000 */
[----:B------:R0:W1:Y:S02]  /*28ff0*/  SHFL.IDX P6, R14, R13, R12, R11 ;  /* 0x0000000c0d0e7389 */ /* 0x00006400000c000b */
[----:B01----:R-:W-:Y:S01]  /*29000*/  ENDCOLLECTIVE ;  /* 0x000000000000791b */ /* 0x003fe20003800000 */
.L_x_3496:
[----:B------:R-:W-:Y:S02]  /*29010*/  IMAD.MOV.U32 R13, RZ, RZ, R50 ;  /* 0x000000ffff0d7224 */ /* 0x000fe400078e0032 */
[----:B------:R-:W-:Y:S02]  /*29020*/  IMAD.MOV.U32 R12, RZ, RZ, R9 ;  /* 0x000000ffff0c7224 */ /* 0x000fe400078e0009 */
[----:B------:R-:W-:-:S07]  /*29030*/  IMAD.MOV.U32 R101, RZ, RZ, R14 ;  /* 0x000000ffff657224 */ /* 0x000fce00078e000e */
[----:B------:R-:W-:Y:S05]  /*29040*/  WARPSYNC.COLLECTIVE R15, `(.L_x_3497) ;  /* 0x000000000f087348 */ /* 0x000fea0003c00000 */
[----:B------:R0:W1:Y:S02]  /*29050*/  SHFL.IDX P6, R14, R13, R12, R11 ;  /* 0x0000000c0d0e7389 */ /* 0x00006400000c000b */
[----:B01----:R-:W-:Y:S01]  /*29060*/  ENDCOLLECTIVE ;  /* 0x000000000000791b */ /* 0x003fe20003800000 */
.L_x_3497:
[----:B------:R-:W-:Y:S02]  /*29070*/  SEL R47, R48, R101, P0 ;  /* 0x00000065302f7207 */ /* 0x000fe40000000000 */
[----:B------:R-:W-:Y:S01]  /*29080*/  SEL R48, R101, R48, P0 ;  /* 0x0000003065307207 */ /* 0x000fe20000000000 */
[----:B------:R-:W-:Y:S01]  /*29090*/  IMAD.MOV.U32 R101, RZ, RZ, RZ ;  /* 0x000000ffff657224 */ /* 0x000fe200078e00ff */
[----:B------:R-:W-:Y:S01]  /*290a0*/  MOV R13, R82 ;  /* 0x00000052000d7202 */ /* 0x000fe20000000f00 */
[----:B------:R-:W-:-:S07]  /*290b0*/  IMAD.MOV.U32 R50, RZ, RZ, R14 ;  /* 0x000000ffff327224 */ /* 0x000fce00078e000e */
[----:B------:R-:W-:Y:S05]  /*290c0*/  WARPSYNC.COLLECTIVE R15, `(.L_x_3498) ;  /* 0x000000000f087348 */ /* 0x000fea0003c00000 */
[----:B------:R0:W1:Y:S02]  /*290d0*/  SHFL.IDX P6, R14, R13, R12, R11 ;  /* 0x0000000c0d0e7389 */ /* 0x00006400000c000b */
[----:B01----:R-:W-:Y:S01]  /*290e0*/  ENDCOLLECTIVE ;  /* 0x000000000000791b */ /* 0x003fe20003800000 */
.L_x_3498:
[----:B------:R-:W-:Y:S02]  /*290f0*/  IMAD.MOV.U32 R13, RZ, RZ, R115 ;  /* 0x000000ffff0d7224 */ /* 0x000fe400078e0073 */
[----:B------:R-:W-:Y:S02]  /*29100*/  IMAD.MOV.U32 R12, RZ, RZ, R10 ;  /* 0x000000ffff0c7224 */ /* 0x000fe400078e000a */
[----:B------:R-:W-:-:S07]  /*29110*/  IMAD.MOV.U32 R82, RZ, RZ, R14 ;  /* 0x000000ffff527224 */ /* 0x000fce00078e000e */
[----:B------:R-:W-:Y:S05]  /*29120*/  WARPSYNC.COLLECTIVE R15, `(.L_x_3499) ;  /* 0x000000000f087348 */ /* 0x000fea0003c00000 */
[----:B------:R0:W1:Y:S02]  /*29130*/  SHFL.IDX P6, R14, R13, R12, R11 ;  /* 0x0000000c0d0e7389 */ /* 0x00006400000c000b */
[----:B01----:R-:W-:Y:S01]  /*29140*/  ENDCOLLECTIVE ;  /* 0x000000000000791b */ /* 0x003fe20003800000 */
.L_x_3499:
[----:B------:R-:W-:Y:S02]  /*29150*/  IMAD.MOV.U32 R13, RZ, RZ, R87 ;  /* 0x000000ffff0d7224 */ /* 0x000fe400078e0057 */
[----:B------:R-:W-:-:S07]  /*29160*/  IMAD.MOV.U32 R115, RZ, RZ, R14 ;  /* 0x000000ffff737224 */ /* 0x000fce00078e000e */
[----:B------:R-:W-:Y:S05]  /*29170*/  WARPSYNC.COLLECTIVE R15, `(.L_x_3500) ;  /* 0x000000000f087348 */ /* 0x000fea0003c00000 */
[----:B------:R0:W1:Y:S02]  /*29180*/  SHFL.IDX P6, R14, R13, R12, R11 ;  /* 0x0000000c0d0e7389 */ /* 0x00006400000c000b */
[----:B01----:R-:W-:Y:S01]  /*29190*/  ENDCOLLECTIVE ;  /* 0x000000000000791b */ /* 0x003fe20003800000 */
.L_x_3500:
        /* <DEDUP_REMOVED lines=8> */
.L_x_3501:
[----:B------:R-:W-:Y:S02]  /*29220*/  SEL R51, R82, R87, P0 ;  /* 0x0000005752337207 */ /* 0x000fe40000000000 */
[----:B------:R-:W-:Y:S01]  /*29230*/  SEL R82, R87, R82, P0 ;  /* 0x0000005257527207 */ /* 0x000fe20000000000 */
[----:B------:R-:W-:Y:S02]  /*29240*/  IMAD.MOV.U32 R13, RZ, RZ, R86 ;  /* 0x000000ffff0d7224 */ /* 0x000fe400078e0056 */
[----:B------:R-:W-:-:S07]  /*29250*/  IMAD.MOV.U32 R84, RZ, RZ, R14 ;  /* 0x000000ffff547224 */ /* 0x000fce00078e000e */
[----:B------:R-:W-:Y:S05]  /*29260*/  WARPSYNC.COLLECTIVE R15, `(.L_x_3502) ;  /* 0x000000000f087348 */ /* 0x000fea0003c00000 */
[----:B------:R0:W1:Y:S02]  /*29270*/  SHFL.IDX P6, R14, R13, R12, R11 ;  /* 0x0000000c0d0e7389 */ /* 0x00006400000c000b */
[----:B01----:R-:W-:Y:S01]  /*29280*/  ENDCOLLECTIVE ;  /* 0x000000000000791b */ /* 0x003fe20003800000 */
.L_x_3502:
[----:B------:R-:W-:Y:S01]  /*29290*/  IMAD.MOV.U32 R13, RZ, RZ, R117 ;  /* 0x000000ffff0d7224 */ /* 0x000fe200078e0075 */
[----:B------:R-:W-:Y:S01]  /*292a0*/  MOV R12, R10 ;  /* 0x0000000a000c7202 */ /* 0x000fe20000000f00 */
[----:B------:R-:W-:-:S07]  /*292b0*/  IMAD.MOV.U32 R86, RZ, RZ, R14 ;  /* 0x000000ffff567224 */ /* 0x000fce00078e000e */
[----:B------:R-:W-:Y:S05]  /*292c0*/  WARPSYNC.COLLECTIVE R15, `(.L_x_3503) ;  /* 0x000000000f087348 */ /* 0x000fea0003c00000 */
[----:B------:R0:W1:Y:S02]  /*292d0*/  SHFL.IDX P6, R14, R13, R12, R11 ;  /* 0x0000000c0d0e7389 */ /* 0x00006400000c000b */
[----:B01----:R-:W-:Y:S01]  /*292e0*/  ENDCOLLECTIVE ;  /* 0x000000000000791b */ /* 0x003fe20003800000 */
.L_x_3503:
[----:B------:R-:W-:Y:S02]  /*292f0*/  IMAD.MOV.U32 R13, RZ, RZ, R83 ;  /* 0x000000ffff0d7224 */ /* 0x000fe400078e0053 */
[----:B------:R-:W-:-:S07]  /*29300*/  IMAD.MOV.U32 R117, RZ, RZ, R14 ;  /* 0x000000ffff757224 */ /* 0x000fce00078e000e */
[----:B------:R-:W-:Y:S05]  /*29310*/  WARPSYNC.COLLECTIVE R15, `(.L_x_3504) ;  /* 0x000000000f087348 */ /* 0x000fea0003c00000 */
[----:B------:R0:W1:Y:S02]  /*29320*/  SHFL.IDX P6, R14, R13, R12, R11 ;  /* 0x0000000c0d0e7389 */ /* 0x00006400000c000b */
[----:B01----:R-:W-:Y:S01]  /*29330*/  ENDCOLLECTIVE ;  /* 0x000000000000791b */ /* 0x003fe20003800000 */
.L_x_3504:
        /* <DEDUP_REMOVED lines=8> */
.L_x_3505:
[----:B------:R-:W-:Y:S02]  /*293c0*/  IMAD.MOV.U32 R13, RZ, RZ, R54 ;  /* 0x000000ffff0d7224 */ /* 0x000fe400078e0036 */
[----:B------:R-:W-:-:S07]  /*293d0*/  IMAD.MOV.U32 R90, RZ, RZ, R14 ;  /* 0x000000ffff5a7224 */ /* 0x000fce00078e000e */
[----:B------:R-:W-:Y:S05]  /*293e0*/  WARPSYNC.COLLECTIVE R15, `(.L_x_3506) ;  /* 0x000000000f087348 */ /* 0x000fea0003c00000 */
[----:B------:R0:W1:Y:S02]  /*293f0*/  SHFL.IDX P6, R14, R13, R12, R11 ;  /* 0x0000000c0d0e7389 */ /* 0x00006400000c000b */
[----:B01----:R-:W-:Y:S01]  /*29400*/  ENDCOLLECTIVE ;  /* 0x000000000000791b */ /* 0x003fe20003800000 */
.L_x_3506:
        /* <DEDUP_REMOVED lines=8> */
.L_x_3507:
[----:B------:R-:W-:Y:S01]  /*29490*/  IMAD.MOV.U32 R13, RZ, RZ, R45 ;  /* 0x000000ffff0d7224 */ /* 0x000fe200078e002d */
[----:B------:R-:W-:Y:S02]  /*294a0*/  SEL R45, R46, R113, P0 ;  /* 0x000000712e2d7207 */ /* 0x000fe40000000000 */
[----:B------:R-:W-:Y:S01]  /*294b0*/  SEL R46, R113, R46, P0 ;  /* 0x0000002e712e7207 */ /* 0x000fe20000000000 */
[----:B------:R-:W-:-:S07]  /*294c0*/  IMAD.MOV.U32 R125, RZ, RZ, R14 ;  /* 0x000000ffff7d7224 */ /* 0x000fce00078e000e */
[----:B------:R-:W-:Y:S05]  /*294d0*/  WARPSYNC.COLLECTIVE R15, `(.L_x_3508) ;  /* 0x000000000f087348 */ /* 0x000fea0003c00000 */
[----:B------:R0:W1:Y:S02]  /*294e0*/  SHFL.IDX P6, R14, R13, R12, R11 ;  /* 0x0000000c0d0e7389 */ /* 0x00006400000c000b */
[----:B01----:R-:W-:Y:S01]  /*294f0*/  ENDCOLLECTIVE ;  /* 0x000000000000791b */ /* 0x003fe20003800000 */
.L_x_3508:
[----:B------:R-:W-:Y:S02]  /*29500*/  SEL R87, R90, R125, P0 ;  /* 0x0000007d5a577207 */ /* 0x000fe40000000000 */
[----:B------:R-:W-:Y:S01]  /*29510*/  SEL R90, R125, R90, P0 ;  /* 0x0000005a7d5a7207 */ /* 0x000fe20000000000 */
[----:B------:R-:W-:Y:S02]  /*29520*/  IMAD.MOV.U32 R13, RZ, RZ, R60 ;  /* 0x000000ffff0d7224 */ /* 0x000fe400078e003c */
[----:B------:R-:W-:Y:S01]  /*29530*/  IMAD.MOV.U32 R12, RZ, RZ, R9 ;  /* 0x000000ffff0c7224 */ /* 0x000fe200078e0009 */
[----:B------:R-:W-:-:S07]  /*29540*/  MOV R127, R14 ;  /* 0x0000000e007f7202 */ /* 0x000fce0000000f00 */
[----:B------:R-:W-:Y:S05]  /*29550*/  WARPSYNC.COLLECTIVE R15, `(.L_x_3509) ;  /* 0x000000000f087348 */ /* 0x000fea0003c00000 */
[----:B------:R0:W1:Y:S02]  /*29560*/  SHFL.IDX P6, R14, R13, R12, R11 ;  /* 0x0000000c0d0e7389 */ /* 0x00006400000c000b */
[----:B01----:R-:W-:Y:S01]  /*29570*/  ENDCOLLECTIVE ;  /* 0x000000000000791b */ /* 0x003fe20003800000 */
.L_x_3509:
[----:B------:R-:W-:Y:S02]  /*29580*/  IMAD.MOV.U32 R13, RZ, RZ, R58 ;  /* 0x000000ffff0d7224 */ /* 0x000fe400078e003a */
[----:B------:R-:W-:-:S07]  /*29590*/  IMAD.MOV.U32 R60, RZ, RZ, R14 ;  /* 0x000000ffff3c7224 */ /* 0x000fce00078e000e */
[----:B------:R-:W-:Y:S05]  /*295a0*/  WARPSYNC.COLLECTIVE R15, `(.L_x_3510) ;  /* 0x000000000f087348 */ /* 0x000fea0003c00000 */
[----:B------:R0:W1:Y:S02]  /*295b0*/  SHFL.IDX P6, R14, R13, R12, R11 ;  /* 0x0000000c0d0e7389 */ /* 0x00006400000c000b */
[----:B01----:R-:W-:Y:S01]  /*295c0*/  ENDCOLLECTIVE ;  /* 0x000000000000791b */ /* 0x003fe20003800000 */
.L_x_3510:
        /* <DEDUP_REMOVED lines=8> */
.L_x_3511:
[----:B------:R-:W-:Y:S02]  /*29650*/  IMAD.MOV.U32 R13, RZ, RZ, R61 ;  /* 0x000000ffff0d7224 */ /* 0x000fe400078e003d */
[----:B------:R-:W-:-:S07]  /*29660*/  IMAD.MOV.U32 R129, RZ, RZ, R14 ;  /* 0x000000ffff817224 */ /* 0x000fce00078e000e */
[----:B------:R-:W-:Y:S05]  /*29670*/  WARPSYNC.COLLECTIVE R15, `(.L_x_3512) ;  /* 0x000000000f087348 */ /* 0x000fea0003c00000 */
[----:B------:R0:W1:Y:S02]  /*29680*/  SHFL.IDX P6, R14, R13, R12, R11 ;  /* 0x0000000c0d0e7389 */ /* 0x00006400000c000b */
[----:B01----:R-:W-:Y:S01]  /*29690*/  ENDCOLLECTIVE ;  /* 0x000000000000791b */ /* 0x003fe20003800000 */
.L_x_3512:
[----:B------:R-:W-:Y:S02]  /*296a0*/  IMAD.MOV.U32 R13, RZ, RZ, R64 ;  /* 0x000000ffff0d7224 */ /* 0x000fe400078e0040 */
[----:B------:R-:W-:Y:S02]  /*296b0*/  IMAD.MOV.U32 R12, RZ, RZ, R9 ;  /* 0x000000ffff0c7224 */ /* 0x000fe400078e0009 */
[----:B------:R-:W-:-:S07]  /*296c0*/  IMAD.MOV.U32 R61, RZ, RZ, R14 ;  /* 0x000000ffff3d7224 */ /* 0x000fce00078e000e */
[----:B------:R-:W-:Y:S05]  /*296d0*/  WARPSYNC.COLLECTIVE R15, `(.L_x_3513) ;  /* 0x000000000f087348 */ /* 0x000fea0003c00000 */
[----:B------:R0:W1:Y:S02]  /*296e0*/  SHFL.IDX P6, R14, R13, R12, R11 ;  /* 0x0000000c0d0e7389 */ /* 0x00006400000c000b */
[----:B01----:R-:W-:Y:S01]  /*296f0*/  ENDCOLLECTIVE ;  /* 0x000000000000791b */ /* 0x003fe20003800000 */
.L_x_3513:
[----:B------:R-:W-:Y:S01]  /*29700*/  SEL R56, R58, R61, P0 ;  /* 0x0000003d3a387207 */ /* 0x000fe20000000000 */
[----:B------:R-:W-:Y:S01]  /*29710*/  IMAD.MOV.U32 R13, RZ, RZ, R52 ;  /* 0x000000ffff0d7224 */ /* 0x000fe200078e0034 */
[----:B------:R-:W-:Y:S02]  /*29720*/  SEL R52, R54, R127, P0 ;  /* 0x0000007f36347207 */ /* 0x000fe40000000000 */
[----:B------:R-:W-:-:S07]  /*29730*/  MOV R64, R14 ;  /* 0x0000000e00407202 */ /* 0x000fce0000000f00 */
[----:B------:R-:W-:Y:S05]  /*29740*/  WARPSYNC.COLLECTIVE R15, `(.L_x_3514) ;  /* 0x000000000f087348 */ /* 0x000fea0003c00000 */
[----:B------:R0:W1:Y:S02]  /*29750*/  SHFL.IDX P6, R14, R13, R12, R11 ;  /* 0x0000000c0d0e7389 */ /* 0x00006400000c000b */
[----:B01----:R-:W-:Y:S01]  /*29760*/  ENDCOLLECTIVE ;  /* 0x000000000000791b */ /* 0x003fe20003800000 */
.L_x_3514:
[----:B------:R-:W-:Y:S01]  /*29770*/  IMAD.MOV.U32 R13, RZ, RZ, R55 ;  /* 0x000000ffff0d7224 */ /* 0x000fe200078e0037 */
[----:B------:R-:W-:Y:S01]  /*29780*/  SEL R55, R129, R60, P0 ;  /* 0x0000003c81377207 */ /* 0x000fe20000000000 */
[----:B------:R-:W-:Y:S02]  /*29790*/  IMAD.MOV.U32 R12, RZ, RZ, R10 ;  /* 0x000000ffff0c7224 */ /* 0x000fe400078e000a */
[----:B------:R-:W-:-:S07]  /*297a0*/  IMAD.MOV.U32 R65, RZ, RZ, R14 ;  /* 0x000000ffff417224 */ /* 0x000fce00078e000e */
[----:B------:R-:W-:Y:S05]  /*297b0*/  WARPSYNC.COLLECTIVE R15, `(.L_x_3515) ;  /* 0x000000000f087348 */ /* 0x000fea0003c00000 */
[----:B------:R0:W1:Y:S02]  /*297c0*/  SHFL.IDX P6, R14, R13, R12, R11 ;  /* 0x0000000c0d0e7389 */ /* 0x00006400000c000b */
[----:B01----:R-:W-:Y:S01]  /*297d0*/  ENDCOLLECTIVE ;  /* 0x000000000000791b */ /* 0x003fe20003800000 */
.L_x_3515:
[----:B------:R-:W-:Y:S01]  /*297e0*/  IMAD.MOV.U32 R13, RZ, RZ, R53 ;  /* 0x000000ffff0d7224 */ /* 0x000fe200078e0035 */
[----:B------:R-:W-:Y:S02]  /*297f0*/  SEL R53, R127, R54, P0 ;  /* 0x000000367f357207 */ /* 0x000fe40000000000 */
[----:B------:R-:W-:Y:S01]  /*29800*/  SEL R54, R60, R129, P0 ;  /* 0x000000813c367207 */ /* 0x000fe20000000000 */
[----:B------:R-:W-:-:S07]  /*29810*/  IMAD.MOV.U32 R131, RZ, RZ, R14 ;  /* 0x000000ffff837224 */ /* 0x000fce00078e000e */
[----:B------:R-:W-:Y:S05]  /*29820*/  WARPSYNC.COLLECTIVE R15, `(.L_x_3516) ;  /* 0x000000000f087348 */ /* 0x000fea0003c00000 */
[----:B------:R0:W1:Y:S02]  /*29830*/  SHFL.IDX P6, R14, R13, R12, R11 ;  /* 0x0000000c0d0e7389 */ /* 0x00006400000c000b */
[----:B01----:R-:W-:Y:S01]  /*29840*/  ENDCOLLECTIVE ;  /* 0x000000000000791b */ /* 0x003fe20003800000 */
.L_x_3516:
[----:B------:R-:W-:Y:S02]  /*29850*/  IMAD.MOV.U32 R13, RZ, RZ, R36 ;  /* 0x000000ffff0d7224 */ /* 0x000fe400078e0024 */
[----:B------:R-:W-:Y:S02]  /*29860*/  IMAD.MOV.U32 R12, RZ, RZ, R9 ;  /* 0x000000ffff0c7224 */ /* 0x000fe400078e0009 */
[----:B------:R-:W-:-:S07]  /*29870*/  IMAD.MOV.U32 R68, RZ, RZ, R14 ;  /* 0x000000ffff447224 */ /* 0x000fce00078e000e */
[----:B------:R-:W-:Y:S05]  /*29880*/  WARPSYNC.COLLECTIVE R15, `(.L_x_3517) ;  /* 0x000000000f087348 */ /* 0x000fea0003c00000 */
[----:B------:R0:W1:Y:S02]  /*29890*/  SHFL.IDX P6, R14, R13, R12, R11 ;  /* 0x0000000c0d0e7389 */ /* 0x00006400000c000b */
[----:B01----:R-:W-:Y:S01]  /*298a0*/  ENDCOLLECTIVE ;  /* 0x000000000000791b */ /* 0x003fe20003800000 */
.L_x_3517:
[----:B------:R-:W-:Y:S01]  /*298b0*/  SEL R60, R65, R68, P0 ;  /* 0x00000044413c7207 */ /* 0x000fe20000000000 */
[----:B------:R-:W-:Y:S02]  /*298c0*/  IMAD.MOV.U32 R13, RZ, RZ, R38 ;  /* 0x000000ffff0d7224 */ /* 0x000fe400078e0026 */
[----:B------:R-:W-:-:S07]  /*298d0*/  IMAD.MOV.U32 R69, RZ, RZ, R14 ;  /* 0x000000ffff457224 */ /* 0x000fce00078e000e */
[----:B------:R-:W-:Y:S05]  /*298e0*/  WARPSYNC.COLLECTIVE R15, `(.L_x_3518) ;  /* 0x000000000f087348 */ /* 0x000fea0003c00000 */
[----:B------:R0:W1:Y:S02]  /*298f0*/  SHFL.IDX P6, R14, R13, R12, R11 ;  /* 0x0000000c0d0e7389 */ /* 0x00006400000c000b */
[----:B01----:R-:W-:Y:S01]  /*29900*/  ENDCOLLECTIVE ;  /* 0x000000000000791b */ /* 0x003fe20003800000 */
.L_x_3518:
[----:B------:R-:W-:Y:S01]  /*29910*/  MOV R13, R57 ;  /* 0x00000039000d7202 */ /* 0x000fe20000000f00 */
        /* <DEDUP_REMOVED lines=8> */
.L_x_3519:
[----:B------:R-:W-:Y:S01]  /*299a0*/  IMAD.MOV.U32 R13, RZ, RZ, R59 ;  /* 0x000000ffff0d7224 */ /* 0x000fe200078e003b */
[----:B------:R-:W-:Y:S01]  /*299b0*/  SEL R59, R131, R64, P0 ;  /* 0x00000040833b7207 */ /* 0x000fe20000000000 */
[----:B------:R-:W-:-:S07]  /*299c0*/  IMAD.MOV.U32 R36, RZ, RZ, R14 ;  /* 0x000000ffff247224 */ /* 0x000fce00078e000e */
[----:B------:R-:W-:Y:S05]  /*299d0*/  WARPSYNC.COLLECTIVE R15, `(.L_x_3520) ;  /* 0x000000000f087348 */ /* 0x000fea0003c00000 */
[----:B------:R0:W1:Y:S02]  /*299e0*/  SHFL.IDX P6, R14, R13, R12, R11 ;  /* 0x0000000c0d0e7389 */ /* 0x00006400000c000b */
[----:B01----:R-:W-:Y:S01]  /*299f0*/  ENDCOLLECTIVE ;  /* 0x000000000000791b */ /* 0x003fe20003800000 */
.L_x_3520:
        /* <DEDUP_REMOVED lines=8> */
.L_x_3521:
[----:B------:R-:W-:Y:S02]  /*29a80*/  SEL R70, R71, R38, P0 ;  /* 0x0000002647467207 */ /* 0x000fe40000000000 */
[----:B------:R-:W-:Y:S01]  /*29a90*/  SEL R71, R38, R71, P0 ;  /* 0x0000004726477207 */ /* 0x000fe20000000000 */
[----:B------:R-:W-:Y:S02]  /*29aa0*/  IMAD.MOV.U32 R13, RZ, RZ, R34 ;  /* 0x000000ffff0d7224 */ /* 0x000fe400078e0022 */
[----:B------:R-:W-:-:S07]  /*29ab0*/  IMAD.MOV.U32 R73, RZ, RZ, R14 ;  /* 0x000000ffff497224 */ /* 0x000fce00078e000e */
[----:B------:R-:W-:Y:S05]  /*29ac0*/  WARPSYNC.COLLECTIVE R15, `(.L_x_3522) ;  /* 0x000000000f087348 */ /* 0x000fea0003c00000 */
[----:B------:R0:W1:Y:S02]  /*29ad0*/  SHFL.IDX P6, R14, R13, R12, R11 ;  /* 0x0000000c0d0e7389 */ /* 0x00006400000c000b */
[----:B01----:R-:W-:Y:S01]  /*29ae0*/  ENDCOLLECTIVE ;  /* 0x000000000000791b */ /* 0x003fe20003800000 */
.L_x_3522:
[----:B------:R-:W-:Y:S02]  /*29af0*/  IMAD.MOV.U32 R13, RZ, RZ, R37 ;  /* 0x000000ffff0d7224 */ /* 0x000fe400078e0025 */
[----:B------:R-:W-:Y:S02]  /*29b00*/  IMAD.MOV.U32 R12, RZ, RZ, R10 ;  /* 0x000000ffff0c7224 */ /* 0x000fe400078e000a */
[----:B------:R-:W-:-:S07]  /*29b10*/  IMAD.MOV.U32 R75, RZ, RZ, R14 ;  /* 0x000000ffff4b7224 */ /* 0x000fce00078e000e */
[----:B------:R-:W-:Y:S05]  /*29b20*/  WARPSYNC.COLLECTIVE R15, `(.L_x_3523) ;  /* 0x000000000f087348 */ /* 0x000fea0003c00000 */
[----:B------:R0:W1:Y:S02]  /*29b30*/  SHFL.IDX P6, R14, R13, R12, R11 ;  /* 0x0000000c0d0e7389 */ /* 0x00006400000c000b */
[----:B01----:R-:W-:Y:S01]  /*29b40*/  ENDCOLLECTIVE ;  /* 0x000000000000791b */ /* 0x003fe20003800000 */
.L_x_3523:
[----:B------:R-:W-:Y:S01]  /*29b50*/  MOV R13, R39 ;  /* 0x00000027000d7202 */ /* 0x000fe20000000f00 */
[----:B------:R-:W-:-:S07]  /*29b60*/  IMAD.MOV.U32 R32, RZ, RZ, R14 ;  /* 0x000000ffff207224 */ /* 0x000fce00078e000e */
[----:B------:R-:W-:Y:S05]  /*29b70*/  WARPSYNC.COLLECTIVE R15, `(.L_x_3524) ;  /* 0x000000000f087348 */ /* 0x000fea0003c00000 */
[----:B------:R0:W1:Y:S02]  /*29b80*/  SHFL.IDX P6, R14, R13, R12, R11 ;  /* 0x0000000c0d0e7389 */ /* 0x00006400000c000b */
[----:B01----:R-:W-:Y:S01]  /*29b90*/  ENDCOLLECTIVE ;  /* 0x000000000000791b */ /* 0x003fe20003800000 */
.L_x_3524:
        /* <DEDUP_REMOVED lines=8> */
.L_x_3525:
[----:B------:R-:W-:Y:S02]  /*29c20*/  SEL R74, R75, R34, P0 ;  /* 0x000000224b4a7207 */ /* 0x000fe40000000000 */
[----:B------:R-:W-:Y:S01]  /*29c30*/  SEL R75, R34, R75, P0 ;  /* 0x0000004b224b7207 */ /* 0x000fe20000000000 */
[----:B------:R-:W-:Y:S02]  /*29c40*/  IMAD.MOV.U32 R13, RZ, RZ, R30 ;  /* 0x000000ffff0d7224 */ /* 0x000fe400078e001e */
[----:B------:R-:W-:-:S07]  /*29c50*/  IMAD.MOV.U32 R91, RZ, RZ, R14 ;  /* 0x000000ffff5b7224 */ /* 0x000fce00078e000e */
[----:B------:R-:W-:Y:S05]  /*29c60*/  WARPSYNC.COLLECTIVE R15, `(.L_x_3526) ;  /* 0x000000000f087348 */ /* 0x000fea0003c00000 */
[----:B------:R0:W1:Y:S02]  /*29c70*/  SHFL.IDX P6, R14, R13, R12, R11 ;  /* 0x0000000c0d0e7389 */ /* 0x00006400000c000b */
[----:B01----:R-:W-:Y:S01]  /*29c80*/  ENDCOLLECTIVE ;  /* 0x000000000000791b */ /* 0x003fe20003800000 */
.L_x_3526:
[----:B------:R-:W-:Y:S02]  /*29c90*/  IMAD.MOV.U32 R13, RZ, RZ, R33 ;  /* 0x000000ffff0d7224 */ /* 0x000fe400078e0021 */
[----:B------:R-:W-:Y:S02]  /*29ca0*/  IMAD.MOV.U32 R12, RZ, RZ, R10 ;  /* 0x000000ffff0c7224 */ /* 0x000fe400078e000a */
[----:B------:R-:W-:-:S07]  /*29cb0*/  IMAD.MOV.U32 R93, RZ, RZ, R14 ;  /* 0x000000ffff5d7224 */ /* 0x000fce00078e000e */
[----:B------:R-:W-:Y:S05]  /*29cc0*/  WARPSYNC.COLLECTIVE R15, `(.L_x_3527) ;  /* 0x000000000f087348 */ /* 0x000fea0003c00000 */
[----:B------:R0:W1:Y:S02]  /*29cd0*/  SHFL.IDX P6, R14, R13, R12, R11 ;  /* 0x0000000c0d0e7389 */ /* 0x00006400000c000b */
[----:B01----:R-:W-:Y:S01]  /*29ce0*/  ENDCOLLECTIVE ;  /* 0x000000000000791b */ /* 0x003fe20003800000 */
.L_x_3527:
[----:B------:R-:W-:Y:S02]  /*29cf0*/  IMAD.MOV.U32 R13, RZ, RZ, R35 ;  /* 0x000000ffff0d7224 */ /* 0x000fe400078e0023 */
[----:B------:R-:W-:-:S07]  /*29d00*/  IMAD.MOV.U32 R28, RZ, RZ, R14 ;  /* 0x000000ffff1c7224 */ /* 0x000fce00078e000e */
[----:B------:R-:W-:Y:S05]  /*29d10*/  WARPSYNC.COLLECTIVE R15, `(.L_x_3528) ;  /* 0x000000000f087348 */ /* 0x000fea0003c00000 */
[----:B------:R0:W1:Y:S02]  /*29d20*/  SHFL.IDX P6, R14, R13, R12, R11 ;  /* 0x0000000c0d0e7389 */ /* 0x00006400000c000b */
[----:B01----:R-:W-:Y:S01]  /*29d30*/  ENDCOLLECTIVE ;  /* 0x000000000000791b */ /* 0x003fe20003800000 */
.L_x_3528:
        /* <DEDUP_REMOVED lines=8> */
.L_x_3529:
[----:B------:R-:W-:Y:S02]  /*29dc0*/  SEL R92, R93, R30, P0 ;  /* 0x0000001e5d5c7207 */ /* 0x000fe40000000000 */
[----:B------:R-:W-:Y:S01]  /*29dd0*/  SEL R93, R30, R93, P0 ;  /* 0x0000005d1e5d7207 */ /* 0x000fe20000000000 */
[----:B------:R-:W-:Y:S02]  /*29de0*/  IMAD.MOV.U32 R13, RZ, RZ, R26 ;  /* 0x000000ffff0d7224 */ /* 0x000fe400078e001a */
[----:B------:R-:W-:-:S07]  /*29df0*/  IMAD.MOV.U32 R95, RZ, RZ, R14 ;  /* 0x000000ffff5f7224 */ /* 0x000fce00078e000e */
[----:B------:R-:W-:Y:S05]  /*29e00*/  WARPSYNC.COLLECTIVE R15, `(.L_x_3530) ;  /* 0x000000000f087348 */ /* 0x000fea0003c00000 */
[----:B------:R0:W1:Y:S02]  /*29e10*/  SHFL.IDX P6, R14, R13, R12, R11 ;  /* 0x0000000c0d0e7389 */ /* 0x00006400000c000b */
[----:B01----:R-:W-:Y:S01]  /*29e20*/  ENDCOLLECTIVE ;  /* 0x000000000000791b */ /* 0x003fe20003800000 */
.L_x_3530:
[----:B------:R-:W-:Y:S02]  /*29e30*/  IMAD.MOV.U32 R13, RZ, RZ, R31 ;  /* 0x000000ffff0d7224 */ /* 0x000fe400078e001f */
[----:B------:R-:W-:Y:S02]  /*29e40*/  IMAD.MOV.U32 R12, RZ, RZ, R10 ;  /* 0x000000ffff0c7224 */ /* 0x000fe400078e000a */
[----:B------:R-:W-:-:S07]  /*29e50*/  IMAD.MOV.U32 R97, RZ, RZ, R14 ;  /* 0x000000ffff617224 */ /* 0x000fce00078e000e */
[----:B------:R-:W-:Y:S05]  /*29e60*/  WARPSYNC.COLLECTIVE R15, `(.L_x_3531) ;  /* 0x000000000f087348 */ /* 0x000fea0003c00000 */
[----:B------:R0:W1:Y:S02]  /*29e70*/  SHFL.IDX P6, R14, R13, R12, R11 ;  /* 0x0000000c0d0e7389 */ /* 0x00006400000c000b */
[----:B01----:R-:W-:Y:S01]  /*29e80*/  ENDCOLLECTIVE ;  /* 0x000000000000791b */ /* 0x003fe20003800000 */
.L_x_3531:
[----:B------:R-:W-:Y:S02]  /*29e90*/  IMAD.MOV.U32 R13, RZ, RZ, R29 ;  /* 0x000000ffff0d7224 */ /* 0x000fe400078e001d */
[----:B------:R-:W-:-:S07]  /*29ea0*/  IMAD.MOV.U32 R24, RZ, RZ, R14 ;  /* 0x000000ffff187224 */ /* 0x000fce00078e000e */
[----:B------:R-:W-:Y:S05]  /*29eb0*/  WARPSYNC.COLLECTIVE R15, `(.L_x_3532) ;  /* 0x000000000f087348 */ /* 0x000fea0003c00000 */
[----:B------:R0:W1:Y:S02]  /*29ec0*/  SHFL.IDX P6, R14, R13, R12, R11 ;  /* 0x0000000c0d0e7389 */ /* 0x00006400000c000b */
[----:B01----:R-:W-:Y:S01]  /*29ed0*/  ENDCOLLECTIVE ;  /* 0x000000000000791b */ /* 0x003fe20003800000 */
.L_x_3532:
        /* <DEDUP_REMOVED lines=8> */
.L_x_3533:
[----:B------:R-:W-:Y:S02]  /*29f60*/  SEL R96, R97, R26, P0 ;  /* 0x0000001a61607207 */ /* 0x000fe40000000000 */
[----:B------:R-:W-:Y:S01]  /*29f70*/  SEL R97, R26, R97, P0 ;  /* 0x000000611a617207 */ /* 0x000fe20000000000 */
[----:B------:R-:W-:Y:S02]  /*29f80*/  IMAD.MOV.U32 R13, RZ, RZ, R66 ;  /* 0x000000ffff0d7224 */ /* 0x000fe400078e0042 */
[----:B------:R-:W-:-:S07]  /*29f90*/  IMAD.MOV.U32 R8, RZ, RZ, R14 ;  /* 0x000000ffff087224 */ /* 0x000fce00078e000e */
[----:B------:R-:W-:Y:S05]  /*29fa0*/  WARPSYNC.COLLECTIVE R15, `(.L_x_3534) ;  /* 0x000000000f087348 */ /* 0x000fea0003c00000 */
[----:B------:R0:W1:Y:S02]  /*29fb0*/  SHFL.IDX P6, R14, R13, R12, R11 ;  /* 0x0000000c0d0e7389 */ /* 0x00006400000c000b */
[----:B01----:R-:W-:Y:S01]  /*29fc0*/  ENDCOLLECTIVE ;  /* 0x000000000000791b */ /* 0x003fe20003800000 */
.L_x_3534:
[----:B------:R-:W-:Y:S02]  /*29fd0*/  IMAD.MOV.U32 R13, RZ, RZ, R27 ;  /* 0x000000ffff0d7224 */ /* 0x000fe400078e001b */
[----:B------:R-:W-:Y:S01]  /*29fe0*/  IMAD.MOV.U32 R12, RZ, RZ, R10 ;  /* 0x000000ffff0c7224 */ /* 0x000fe200078e000a */
[----:B------:R-:W-:-:S07]  /*29ff0*/  MOV R66, R14 ;  /* 0x0000000e00427202 */ /* 0x000fce0000000f00 */
[----:B------:R-:W-:Y:S05]  /*2a000*/  WARPSYNC.COLLECTIVE R15, `(.L_x_3535) ;  /* 0x000000000f087348 */ /* 0x000fea0003c00000 */
[----:B------:R0:W1:Y:S02]  /*2a010*/  SHFL.IDX P6, R14, R13, R12, R11 ;  /* 0x0000000c0d0e7389 */ /* 0x00006400000c000b */
[----:B01----:R-:W-:Y:S01]  /*2a020*/  ENDCOLLECTIVE ;  /* 0x000000000000791b */ /* 0x003fe20003800000 */
.L_x_3535:
[----:B------:R-:W-:Y:S02]  /*2a030*/  IMAD.MOV.U32 R13, RZ, RZ, R25 ;  /* 0x000000ffff0d7224 */ /* 0x000fe400078e0019 */
[----:B------:R-:W-:-:S07]  /*2a040*/  IMAD.MOV.U32 R27, RZ, RZ, R14 ;  /* 0x000000ffff1b7224 */ /* 0x000fce00078e000e */
[----:B------:R-:W-:Y:S05]  /*2a050*/  WARPSYNC.COLLECTIVE R15, `(.L_x_3536) ;  /* 0x000000000f087348 */ /* 0x000fea0003c00000 */
[----:B------:R0:W1:Y:S02]  /*2a060*/  SHFL.IDX P6, R14, R13, R12, R11 ;  /* 0x0000000c0d0e7389 */ /* 0x00006400000c000b */
[----:B01----:R-:W-:Y:S01]  /*2a070*/  ENDCOLLECTIVE ;  /* 0x000000000000791b */ /* 0x003fe20003800000 */
.L_x_3536:
[----:B------:R-:W-:Y:S05]  /*2a080*/  BRA `(.L_x_3537) ;  /* 0xffffff0c005c7947 */ /* 0x000fea000383ffff */
.L_x_3241:
[----:B------:R-:W-:Y:S02]  /*2a090*/  IMAD.MOV.U32 R13, RZ, RZ, R3 ;  /* 0x000000ffff0d7224 */ /* 0x000fe400078e0003 */
[----:B------:R-:W-:Y:S02]  /*2a0a0*/  IMAD.MOV.U32 R12, RZ, RZ, RZ ;  /* 0x000000ffff0c7224 */ /* 0x000fe400078e00ff */
[----:B------:R-:W-:Y:S02]  /*2a0b0*/  IMAD.MOV.U32 R11, RZ, RZ, 0x181f ;  /* 0x0000181fff0b7424 */ /* 0x000fe400078e00ff */
[----:B------:R-:W-:-:S07]  /*2a0c0*/  IMAD.MOV.U32 R15, RZ, RZ, -0x1 ;  /* 0xffffffffff0f7424 */ /* 0x000fce00078e00ff */
[----:B-----5:R-:W-:Y:S05]  /*2a0d0*/  WARPSYNC.COLLECTIVE R15, `(.L_x_3538) ;  /* 0x000000000f087348 */ /* 0x020fea0003c00000 */
[----:B------:R0:W1:Y:S02]  /*2a0e0*/  SHFL.IDX P6, R14, R13, R12, R11 ;  /* 0x0000000c0d0e7389 */ /* 0x00006400000c000b */
[----:B01---5:R-:W-:Y:S01]  /*2a0f0*/  ENDCOLLECTIVE ;  /* 0x000000000000791b */ /* 0x023fe20003800000 */
.L_x_3538:
[----:B------:R-:W-:Y:S02]  /*2a100*/  IMAD.MOV.U32 R13, RZ, RZ, R2 ;  /* 0x000000ffff0d7224 */ /* 0x000fe400078e0002 */
[----:B------:R-:W-:-:S07]  /*2a110*/  IMAD.MOV.U32 R0, RZ, RZ, R14 ;  /* 0x000000ffff007224 */ /* 0x000fce00078e000e */
[----:B------:R-:W-:Y:S05]  /*2a120*/  WARPSYNC.COLLECTIVE R15, `(.L_x_3539) ;  /* 0x000000000f087348 */ /* 0x000fea0003c00000 */
[----:B------:R0:W1:Y:S02]  /*2a130*/  SHFL.IDX P6, R14, R13, R12, R11 ;  /* 0x0000000c0d0e7389 */ /* 0x00006400000c000b */
[----:B01----:R-:W-:Y:S01]  /*2a140*/  ENDCOLLECTIVE ;  /* 0x000000000000791b */ /* 0x003fe20003800000 */
.L_x_3539:
[----:B------:R-:W-:Y:S05]  /*2a150*/  BRA `(.L_x_3540) ;  /* 0xffffff1800e07947 */ /* 0x000fea000383ffff */
.L_x_3244:
[----:B------:R-:W-:Y:S01]  /*2a160*/  BSSY B1, `(.L_x_3541) ;  /* 0x0000008000017945 */ /* 0x000fe20003800000 */
[----:B------:R-:W-:Y:S01]  /*2a170*/  IMAD.MOV.U32 R13, RZ, RZ, R3 ;  /* 0x000000ffff0d7224 */ /* 0x000fe200078e0003 */
[----:B------:R-:W-:Y:S01]  /*2a180*/  MOV R12, 0x1 ;  /* 0x00000001000c7802 */ /* 0x000fe20000000f00 */
[----:B------:R-:W-:Y:S02]  /*2a190*/  IMAD.MOV.U32 R11, RZ, RZ, 0x181f ;  /* 0x0000181fff0b7424 */ /* 0x000fe400078e00ff */
[----:B---3--:R-:W-:-:S07]  /*2a1a0*/  IMAD.MOV.U32 R15, RZ, RZ, -0x1 ;  /* 0xffffffffff0f7424 */ /* 0x008fce00078e00ff */
[----:B012--5:R-:W-:Y:S05]  /*2a1b0*/  WARPSYNC.COLLECTIVE R15, `(.L_x_3542) ;  /* 0x000000000f087348 */ /* 0x027fea0003c00000 */
[----:B--2---:R2:W3:Y:S02]  /*2a1c0*/  SHFL.IDX P6, R14, R13, R12, R11 ;  /* 0x0000000c0d0e7389 */ /* 0x0044e400000c000b */
[----:B0123-5:R-:W-:Y:S01]  /*2a1d0*/  ENDCOLLECTIVE ;  /* 0x000000000000791b */ /* 0x02ffe20003800000 */
.L_x_3542:
[----:B------:R-:W-:Y:S05]  /*2a1e0*/  BSYNC B1 ;  /* 0x0000000000017941 */ /* 0x000fea0003800000 */
.L_x_3541:
        /* <DEDUP_REMOVED lines=8> */
.L_x_3543:
[----:B------:R-:W-:Y:S05]  /*2a270*/  BRA `(.L_x_3544) ;  /* 0xffffff1800e87947 */ /* 0x000fea000383ffff */
.L_x_3247:
        /* <DEDUP_REMOVED lines=8> */
.L_x_3546:
[----:B------:R-:W-:Y:S05]  /*2a300*/  BSYNC B1 ;  /* 0x0000000000017941 */ /* 0x000fea0003800000 */
.L_x_3545:
        /* <DEDUP_REMOVED lines=8> */
.L_x_3547:
[----:B------:R-:W-:Y:S05]  /*2a390*/  BRA `(.L_x_3548) ;  /* 0xffffff1800f07947 */ /* 0x000fea000383ffff */
.L_x_3250:
        /* <DEDUP_REMOVED lines=8> */
.L_x_3550:
[----:B------:R-:W-:Y:S05]  /*2a420*/  BSYNC B1 ;  /* 0x0000000000017941 */ /* 0x000fea0003800000 */
.L_x_3549:
        /* <DEDUP_REMOVED lines=8> */
.L_x_3551:
[----:B------:R-:W-:Y:S05]  /*2a4b0*/  BRA `(.L_x_3552) ;  /* 0xffffff1800f87947 */ /* 0x000fea000383ffff */
.L_x_3252:
[----:B------:R-:W-:Y:S01]  /*2a4c0*/  MOV R13, R29 ;  /* 0x0000001d000d7202 */ /* 0x000fe20000000f00 */
[----:B------:R-:W-:Y:S02]  /*2a4d0*/  IMAD.MOV.U32 R12, RZ, RZ, RZ ;  /* 0x000000ffff0c7224 */ /* 0x000fe400078e00ff */
[----:B0-----:R-:W-:Y:S02]  /*2a4e0*/  IMAD.MOV.U32 R11, RZ, RZ, 0x1c1f ;  /* 0x00001c1fff0b7424 */ /* 0x001fe400078e00ff */
[----:B------:R-:W-:-:S07]  /*2a4f0*/  IMAD.MOV.U32 R15, RZ, RZ, -0x1 ;  /* 0xffffffffff0f7424 */ /* 0x000fce00078e00ff */
[----:B------:R-:W-:Y:S05]  /*2a500*/  WARPSYNC.COLLECTIVE R15, `(.L_x_3553) ;  /* 0x000000000f087348 */ /* 0x000fea0003c00000 */
[----:B------:R0:W1:Y:S02]  /*2a510*/  SHFL.IDX P6, R14, R13, R12, R11 ;  /* 0x0000000c0d0e7389 */ /* 0x00006400000c000b */
[----:B01----:R-:W-:Y:S01]  /*2a520*/  ENDCOLLECTIVE ;  /* 0x000000000000791b */ /* 0x003fe20003800000 */
.L_x_3553:
[----:B------:R-:W-:Y:S02]  /*2a530*/  IMAD.MOV.U32 R13, RZ, RZ, R28 ;  /* 0x000000ffff0d7224 */ /* 0x000fe400078e001c */
[----:B------:R-:W-:-:S07]  /*2a540*/  IMAD.MOV.U32 R24, RZ, RZ, R14 ;  /* 0x000000ffff187224 */ /* 0x000fce00078e000e */
[----:B------:R-:W-:Y:S05]  /*2a550*/  WARPSYNC.COLLECTIVE R15, `(.L_x_3554) ;  /* 0x000000000f087348 */ /* 0x000fea0003c00000 */
[----:B------:R0:W1:Y:S02]  /*2a560*/  SHFL.IDX P6, R14, R13, R12, R11 ;  /* 0x0000000c0d0e7389 */ /* 0x00006400000c000b */
[----:B01----:R-:W-:Y:S01]  /*2a570*/  ENDCOLLECTIVE ;  /* 0x000000000000791b */ /* 0x003fe20003800000 */
.L_x_3554:
[----:B------:R-:W-:Y:S01]  /*2a580*/  IMAD.MOV.U32 R25, RZ, RZ, R14 ;  /* 0x000000ffff197224 */ /* 0x000fe200078e000e */
[----:B------:R-:W-:Y:S06]  /*2a590*/  BRA `(.L_x_3555) ;  /* 0xffffff1c00e07947 */ /* 0x000fec000383ffff */
.L_x_3255:
[----:B------:R-:W-:Y:S01]  /*2a5a0*/  BSSY B1, `(.L_x_3556) ;  /* 0x0000008000017945 */ /* 0x000fe20003800000 */
[----:B----4-:R-:W-:Y:S02]  /*2a5b0*/  IMAD.MOV.U32 R13, RZ, RZ, R29 ;  /* 0x000000ffff0d7224 */ /* 0x010fe400078e001d */
[----:B------:R-:W-:Y:S02]  /*2a5c0*/  IMAD.MOV.U32 R12, RZ, RZ, 0x1 ;  /* 0x00000001ff0c7424 */ /* 0x000fe400078e00ff */
[----:B0-----:R-:W-:Y:S02]  /*2a5d0*/  IMAD.MOV.U32 R11, RZ, RZ, 0x1c1f ;  /* 0x00001c1fff0b7424 */ /* 0x001fe400078e00ff */
[----:B------:R-:W-:-:S07]  /*2a5e0*/  IMAD.MOV.U32 R15, RZ, RZ, -0x1 ;  /* 0xffffffffff0f7424 */ /* 0x000fce00078e00ff */
[----:B-123--:R-:W-:Y:S05]  /*2a5f0*/  WARPSYNC.COLLECTIVE R15, `(.L_x_3557) ;  /* 0x000000000f087348 */ /* 0x00efea0003c00000 */
[----:B------:R0:W4:Y:S02]  /*2a600*/  SHFL.IDX P6, R14, R13, R12, R11 ;  /* 0x0000000c0d0e7389 */ /* 0x00012400000c000b */
[----:B01234-:R-:W-:Y:S01]  /*2a610*/  ENDCOLLECTIVE ;  /* 0x000000000000791b */ /* 0x01ffe20003800000 */
.L_x_3557:
[----:B------:R-:W-:Y:S05]  /*2a620*/  BSYNC B1 ;  /* 0x0000000000017941 */ /* 0x000fea0003800000 */
.L_x_3556:
        /* <DEDUP_REMOVED lines=8> */
.L_x_3558:
[----:B------:R-:W-:Y:S05]  /*2a6b0*/  BRA `(.L_x_3559) ;  /* 0xffffff2400907947 */ /* 0x000fea000383ffff */
.L_x_3259:
[----:B------:R-:W-:Y:S02]  /*2a6c0*/  IMAD.MOV.U32 R13, RZ, RZ, R3 ;  /* 0x000000ffff0d7224 */ /* 0x000fe400078e0003 */
[----:B------:R-:W-:Y:S02]  /*2a6d0*/  IMAD.MOV.U32 R12, RZ, RZ, RZ ;  /* 0x000000ffff0c7224 */ /* 0x000fe400078e00ff */
[----:B------:R-:W-:Y:S02]  /*2a6e0*/  IMAD.MOV.U32 R11, RZ, RZ, 0x181f ;  /* 0x0000181fff0b7424 */ /* 0x000fe400078e00ff */
[----:B------:R-:W-:-:S07]  /*2a6f0*/  IMAD.MOV.U32 R15, RZ, RZ, -0x1 ;  /* 0xffffffffff0f7424 */ /* 0x000fce00078e00ff */
[----:B------:R-:W-:Y:S05]  /*2a700*/  WARPSYNC.COLLECTIVE R15, `(.L_x_3560) ;  /* 0x000000000f087348 */ /* 0x000fea0003c00000 */
[----:B------:R0:W1:Y:S02]  /*2a710*/  SHFL.IDX P6, R14, R13, R12, R11 ;  /* 0x0000000c0d0e7389 */ /* 0x00006400000c000b */
[----:B01----:R-:W-:Y:S01]  /*2a720*/  ENDCOLLECTIVE ;  /* 0x000000000000791b */ /* 0x003fe20003800000 */
.L_x_3560:
[----:B------:R-:W-:Y:S02]  /*2a730*/  IMAD.MOV.U32 R13, RZ, RZ, R2 ;  /* 0x000000ffff0d7224 */ /* 0x000fe400078e0002 */
[----:B------:R-:W-:-:S07]  /*2a740*/  IMAD.MOV.U32 R0, RZ, RZ, R14 ;  /* 0x000000ffff007224 */ /* 0x000fce00078e000e */
[----:B------:R-:W-:Y:S05]  /*2a750*/  WARPSYNC.COLLECTIVE R15, `(.L_x_3561) ;  /* 0x000000000f087348 */ /* 0x000fea0003c00000 */
[----:B------:R0:W1:Y:S02]  /*2a760*/  SHFL.IDX P6, R14, R13, R12, R11 ;  /* 0x0000000c0d0e7389 */ /* 0x00006400000c000b */
[----:B01----:R-:W-:Y:S01]  /*2a770*/  ENDCOLLECTIVE ;  /* 0x000000000000791b */ /* 0x003fe20003800000 */
.L_x_3561:
[----:B------:R-:W-:Y:S05]  /*2a780*/  BRA `(.L_x_3562) ;  /* 0xffffff3400187947 */ /* 0x000fea000383ffff */
.L_x_3262:
[----:B------:R-:W-:Y:S01]  /*2a790*/  BSSY B1, `(.L_x_3563) ;  /* 0x0000008000017945 */ /* 0x000fe20003800000 */
[----:B------:R-:W-:Y:S02]  /*2a7a0*/  IMAD.MOV.U32 R13, RZ, RZ, R3 ;  /* 0x000000ffff0d7224 */ /* 0x000fe400078e0003 */
[----:B------:R-:W-:Y:S02]  /*2a7b0*/  IMAD.MOV.U32 R12, RZ, RZ, 0x1 ;  /* 0x00000001ff0c7424 */ /* 0x000fe400078e00ff */
[----:B---3--:R-:W-:Y:S02]  /*2a7c0*/  IMAD.MOV.U32 R11, RZ, RZ, 0x181f ;  /* 0x0000181fff0b7424 */ /* 0x008fe400078e00ff */
[----:B------:R-:W-:-:S07]  /*2a7d0*/  IMAD.MOV.U32 R15, RZ, RZ, -0x1 ;  /* 0xffffffffff0f7424 */ /* 0x000fce00078e00ff */
[----:B012---:R-:W-:Y:S05]  /*2a7e0*/  WARPSYNC.COLLECTIVE R15, `(.L_x_3564) ;  /* 0x000000000f087348 */ /* 0x007fea0003c00000 */
[----:B--2---:R2:W3:Y:S02]  /*2a7f0*/  SHFL.IDX P6, R14, R13, R12, R11 ;  /* 0x0000000c0d0e7389 */ /* 0x0044e400000c000b */
[----:B0123--:R-:W-:Y:S01]  /*2a800*/  ENDCOLLECTIVE ;  /* 0x000000000000791b */ /* 0x00ffe20003800000 */
.L_x_3564:
[----:B------:R-:W-:Y:S05]  /*2a810*/  BSYNC B1 ;  /* 0x0000000000017941 */ /* 0x000fea0003800000 */
.L_x_3563:
[----:B------:R-:W-:Y:S01]  /*2a820*/  IMAD.MOV.U32 R13, RZ, RZ, R2 ;  /* 0x000000ffff0d7224 */ /* 0x000fe200078e0002 */
[----:B------:R-:W-:Y:S01]  /*2a830*/  MOV R0, R14 ;  /* 0x0000000e00007202 */ /* 0x000fe20000000f00 */
[----:B------:R-:W-:Y:S02]  /*2a840*/  IMAD.MOV.U32 R12, RZ, RZ, 0x1 ;  /* 0x00000001ff0c7424 */ /* 0x000fe400078e00ff */
[----:B------:R-:W-:Y:S02]  /*2a850*/  IMAD.MOV.U32 R11, RZ, RZ, 0x181f ;  /* 0x0000181fff0b7424 */ /* 0x000fe400078e00ff */
[----:B------:R-:W-:-:S07]  /*2a860*/  IMAD.MOV.U32 R15, RZ, RZ, -0x1 ;  /* 0xffffffffff0f7424 */ /* 0x000fce00078e00ff */
[----:B------:R-:W-:Y:S05]  /*2a870*/  WARPSYNC.COLLECTIVE R15, `(.L_x_3565) ;  /* 0x000000000f087348 */ /* 0x000fea0003c00000 */
[----:B------:R0:W1:Y:S02]  /*2a880*/  SHFL.IDX P6, R14, R13, R12, R11 ;  /* 0x0000000c0d0e7389 */ /* 0x00006400000c000b */
[----:B01----:R-:W-:Y:S01]  /*2a890*/  ENDCOLLECTIVE ;  /* 0x000000000000791b */ /* 0x003fe20003800000 */
.L_x_3565:
[----:B------:R-:W-:Y:S05]  /*2a8a0*/  BRA `(.L_x_3566) ;  /* 0xffffff3400247947 */ /* 0x000fea000383ffff */
.L_x_3265:
[----:B------:R-:W-:Y:S01]  /*2a8b0*/  BSSY B1, `(.L_x_3567) ;  /* 0x0000008000017945 */ /* 0x000fe20003800000 */
[----:B------:R-:W-:Y:S02]  /*2a8c0*/  IMAD.MOV.U32 R13, RZ, RZ, R3 ;  /* 0x000000ffff0d7224 */ /* 0x000fe400078e0003 */
[----:B------:R-:W-:Y:S02]  /*2a8d0*/  IMAD.MOV.U32 R12, RZ, RZ, 0x2 ;  /* 0x00000002ff0c7424 */ /* 0x000fe400078e00ff */
[----:B---3--:R-:W-:Y:S02]  /*2a8e0*/  IMAD.MOV.U32 R11, RZ, RZ, 0x181f ;  /* 0x0000181fff0b7424 */ /* 0x008fe400078e00ff */
[----:B------:R-:W-:-:S07]  /*2a8f0*/  IMAD.MOV.U32 R15, RZ, RZ, -0x1 ;  /* 0xffffffffff0f7424 */ /* 0x000fce00078e00ff */
[----:B012-4-:R-:W-:Y:S05]  /*2a900*/  WARPSYNC.COLLECTIVE R15, `(.L_x_3568) ;  /* 0x000000000f087348 */ /* 0x017fea0003c00000 */
[----:B--2---:R2:W3:Y:S02]  /*2a910*/  SHFL.IDX P6, R14, R13, R12, R11 ;  /* 0x0000000c0d0e7389 */ /* 0x0044e400000c000b */
[----:B01234-:R-:W-:Y:S01]  /*2a920*/  ENDCOLLECTIVE ;  /* 0x000000000000791b */ /* 0x01ffe20003800000 */
.L_x_3568:
[----:B------:R-:W-:Y:S05]  /*2a930*/  BSYNC B1 ;  /* 0x0000000000017941 */ /* 0x000fea0003800000 */
.L_x_3567:
        /* <DEDUP_REMOVED lines=8> */
.L_x_3569:
[----:B------:R-:W-:Y:S05]  /*2a9c0*/  BRA `(.L_x_3570) ;  /* 0xffffff34002c7947 */ /* 0x000fea000383ffff */
.L_x_3268:
        /* <DEDUP_REMOVED lines=8> */
.L_x_3572:
[----:B------:R-:W-:Y:S05]  /*2aa50*/  BSYNC B1 ;  /* 0x0000000000017941 */ /* 0x000fea0003800000 */
.L_x_3571:
        /* <DEDUP_REMOVED lines=8> */
.L_x_3573:
[----:B------:R-:W-:Y:S05]  /*2aae0*/  BRA `(.L_x_3574) ;  /* 0xffffff3400347947 */ /* 0x000fea000383ffff */
.L_x_3286:
[----:B------:R-:W0:Y:S01]  /*2aaf0*/  S2R R12, SR_TID.X ;  /* 0x00000000000c7919 */ /* 0x000e220000002100 */
[----:B------:R-:W-:Y:S01]  /*2ab00*/  BSSY B1, `(.L_x_3575) ;  /* 0x000000a000017945 */ /* 0x000fe20003800000 */
[----:B------:R-:W-:Y:S01]  /*2ab10*/  IMAD.MOV.U32 R11, RZ, RZ, 0x1f ;  /* 0x0000001fff0b7424 */ /* 0x000fe200078e00ff */
[----:B------:R-:W-:Y:S02]  /*2ab20*/  MOV R15, 0xffffffff ;  /* 0xffffffff000f7802 */ /* 0x000fe40000000f00 */
[----:B0-----:R-:W-:-:S04]  /*2ab30*/  SHF.R.U32.HI R12, RZ, 0x5, R12 ;  /* 0x00000005ff0c7819 */ /* 0x001fc8000001160c */
[----:B------:R-:W-:-:S05]  /*2ab40*/  LOP3.LUT R12, R12, 0x3, RZ, 0xc0, !PT ;  /* 0x000000030c0c7812 */ /* 0x000fca00078ec0ff */
[----:B------:R-:W-:Y:S02]  /*2ab50*/  IMAD.MOV.U32 R13, RZ, RZ, R12 ;  /* 0x000000ffff0d7224 */ /* 0x000fe400078e000c */
[----:B------:R-:W-:-:S07]  /*2ab60*/  IMAD.MOV.U32 R12, RZ, RZ, RZ ;  /* 0x000000ffff0c7224 */ /* 0x000fce00078e00ff */
[----:B------:R-:W-:Y:S05]  /*2ab70*/  WARPSYNC.COLLECTIVE R15, `(.L_x_3576) ;  /* 0x000000000f087348 */ /* 0x000fea0003c00000 */
[----:B------:R0:W1:Y:S02]  /*2ab80*/  SHFL.IDX P6, R14, R13, R12, R11 ;  /* 0x0000000c0d0e7389 */ /* 0x00006400000c000b */
[----:B01----:R-:W-:Y:S01]  /*2ab90*/  ENDCOLLECTIVE ;  /* 0x000000000000791b */ /* 0x003fe20003800000 */
.L_x_3576:
[----:B------:R-:W-:Y:S05]  /*2aba0*/  BSYNC B1 ;  /* 0x0000000000017941 */ /* 0x000fea0003800000 */
.L_x_3575:
[----:B------:R-:W-:Y:S05]  /*2abb0*/  BRA `(.L_x_3577) ;  /* 0xffffff5000807947 */ /* 0x000fea000383ffff */
.L_x_3288:
[----:B------:R-:W-:Y:S01]  /*2abc0*/  BSSY B1, `(.L_x_3578) ;  /* 0x0000006000017945 */ /* 0x000fe20003800000 */
[----:B------:R-:W-:-:S07]  /*2abd0*/  IMAD.MOV.U32 R15, RZ, RZ, -0x1 ;  /* 0xffffffffff0f7424 */ /* 0x000fce00078e00ff */
[----:B0-----:R-:W-:Y:S05]  /*2abe0*/  WARPSYNC.COLLECTIVE R15, `(.L_x_3579) ;  /* 0x000000000f0c7348 */ /* 0x001fea0003c00000 */
[----:B------:R-:W-:Y:S02]  /*2abf0*/  ELECT P6, UR62, PT ;  /* 0x00000000003e782f */ /* 0x000fe400038c0000 */
[----:B------:R-:W-:Y:S01]  /*2ac00*/  MOV R14, UR62 ;  /* 0x0000003e000e7c02 */ /* 0x000fe20008000f00 */
[----:B0-----:R-:W-:Y:S10]  /*2ac10*/  ENDCOLLECTIVE ;  /* 0x000000000000791b */ /* 0x001ff40003800000 */
.L_x_3579:
[----:B------:R-:W-:Y:S05]  /*2ac20*/  BSYNC B1 ;  /* 0x0000000000017941 */ /* 0x000fea0003800000 */
.L_x_3578:
[----:B------:R-:W-:Y:S05]  /*2ac30*/  BRA `(.L_x_3287) ;  /* 0xffffff5000787947 */ /* 0x000fea000383ffff */
.L_x_3290:
[----:B0-----:R0:W1:Y:S02]  /*2ac40*/  SYNCS.PHASECHK.TRANS64.TRYWAIT P0, [R22+URZ+0x22820], R9 ;  /* 0x02282009160075a7 */ /* 0x001064000800017f */
[----:B-1----:R-:W-:Y:S05]  /*2ac50*/  @!P0 NANOSLEEP.SYNCS 0x989680 ;  /* 0x009896800000895d */ /* 0x002fea0003900000 */
[----:B------:R-:W1:Y:S02]  /*2ac60*/  @!P0 SYNCS.PHASECHK.TRANS64 P0, [R22+URZ+0x22820], R9 ;  /* 0x02282009160085a7 */ /* 0x000e64000800007f */
[----:B-1----:R-:W-:Y:S05]  /*2ac70*/  @!P0 BRA `(.L_x_3290) ;  /* 0xfffffffc00f08947 */ /* 0x002fea000383ffff */
[----:B------:R-:W-:Y:S05]  /*2ac80*/  BRA `(.L_x_3580) ;  /* 0xffffff5000887947 */ /* 0x000fea000383ffff */
.L_x_3294:
[----:B0-----:R0:W1:Y:S02]  /*2ac90*/  SYNCS.PHASECHK.TRANS64.TRYWAIT P0, [R9+URZ+0x228a0], R10 ;  /* 0x0228a00a090075a7 */ /* 0x001064000800017f */
[----:B-1----:R-:W-:Y:S05]  /*2aca0*/  @!P0 NANOSLEEP.SYNCS 0x989680 ;  /* 0x009896800000895d */ /* 0x002fea0003900000 */
[----:B------:R-:W1:Y:S02]  /*2acb0*/  @!P0 SYNCS.PHASECHK.TRANS64 P0, [R9+URZ+0x228a0], R10 ;  /* 0x0228a00a090085a7 */ /* 0x000e64000800007f */
[----:B-1----:R-:W-:Y:S05]  /*2acc0*/  @!P0 BRA `(.L_x_3294) ;  /* 0xfffffffc00f08947 */ /* 0x002fea000383ffff */
[----:B------:R-:W-:Y:S05]  /*2acd0*/  BRA `(.L_x_3581) ;  /* 0xffffff5000a07947 */ /* 0x000fea000383ffff */
.L_x_3299:
[----:B-1----:R1:W2:Y:S02]  /*2ace0*/  SYNCS.PHASECHK.TRANS64.TRYWAIT P0, [R9+URZ+0x228c0], R10 ;  /* 0x0228c00a090075a7 */ /* 0x0022a4000800017f */
[----:B--2---:R-:W-:Y:S05]  /*2acf0*/  @!P0 NANOSLEEP.SYNCS 0x989680 ;  /* 0x009896800000895d */ /* 0x004fea0003900000 */
[----:B------:R-:W2:Y:S02]  /*2ad00*/  @!P0 SYNCS.PHASECHK.TRANS64 P0, [R9+URZ+0x228c0], R10 ;  /* 0x0228c00a090085a7 */ /* 0x000ea4000800007f */
[----:B--2---:R-:W-:Y:S05]  /*2ad10*/  @!P0 BRA `(.L_x_3299) ;  /* 0xfffffffc00f08947 */ /* 0x004fea000383ffff */
[----:B------:R-:W-:Y:S05]  /*2ad20*/  BRA `(.L_x_3582) ;  /* 0xffffff54001c7947 */ /* 0x000fea000383ffff */
.L_x_3306:
[----:B0-----:R0:W1:Y:S02]  /*2ad30*/  SYNCS.PHASECHK.TRANS64.TRYWAIT P1, [R9+URZ+0x228a0], R10 ;  /* 0x0228a00a090075a7 */ /* 0x001064000802017f */
[----:B-1----:R-:W-:Y:S05]  /*2ad40*/  @!P1 NANOSLEEP.SYNCS 0x989680 ;  /* 0x009896800000995d */ /* 0x002fea0003900000 */
[----:B------:R-:W1:Y:S02]  /*2ad50*/  @!P1 SYNCS.PHASECHK.TRANS64 P1, [R9+URZ+0x228a0], R10 ;  /* 0x0228a00a090095a7 */ /* 0x000e64000802007f */
[----:B-1----:R-:W-:Y:S05]  /*2ad60*/  @!P1 BRA `(.L_x_3306) ;  /* 0xfffffffc00f09947 */ /* 0x002fea000383ffff */
[----:B------:R-:W-:Y:S05]  /*2ad70*/  BRA `(.L_x_3583) ;  /* 0xffffff5400d87947 */ /* 0x000fea000383ffff */
.L_x_3311:
[----:B-1----:R1:W2:Y:S02]  /*2ad80*/  SYNCS.PHASECHK.TRANS64.TRYWAIT P1, [R9+URZ+0x228c0], R10 ;  /* 0x0228c00a090075a7 */ /* 0x0022a4000802017f */
[----:B--2---:R-:W-:Y:S05]  /*2ad90*/  @!P1 NANOSLEEP.SYNCS 0x989680 ;  /* 0x009896800000995d */ /* 0x004fea0003900000 */
[----:B------:R-:W2:Y:S02]  /*2ada0*/  @!P1 SYNCS.PHASECHK.TRANS64 P1, [R9+URZ+0x228c0], R10 ;  /* 0x0228c00a090095a7 */ /* 0x000ea4000802007f */
[----:B--2---:R-:W-:Y:S05]  /*2adb0*/  @!P1 BRA `(.L_x_3311) ;  /* 0xfffffffc00f09947 */ /* 0x004fea000383ffff */
[----:B------:R-:W-:Y:S05]  /*2adc0*/  BRA `(.L_x_3584) ;  /* 0xffffff5800507947 */ /* 0x000fea000383ffff */
.L_x_3328:
        /* <DEDUP_REMOVED lines=11> */
.L_x_3586:
[----:B------:R-:W-:Y:S05]  /*2ae80*/  BSYNC B0 ;  /* 0x0000000000007941 */ /* 0x000fea0003800000 */
.L_x_3585:
[----:B------:R-:W-:Y:S05]  /*2ae90*/  BRA `(.L_x_3587) ;  /* 0xffffff6800647947 */ /* 0x000fea000383ffff */
.L_x_3331:
[----:B0-----:R-:W2:Y:S02]  /*2aea0*/  LDL R0, [R1+0x28] ;  /* 0x0000280001007983 */ /* 0x001ea40000100800 */
[----:B--2---:R0:W1:Y:S02]  /*2aeb0*/  SYNCS.PHASECHK.TRANS64.TRYWAIT P0, [R4+URZ+0x22880], R0 ;  /* 0x02288000040075a7 */ /* 0x004064000800017f */
[----:B-1----:R-:W-:Y:S05]  /*2aec0*/  @!P0 NANOSLEEP.SYNCS 0x989680 ;  /* 0x009896800000895d */ /* 0x002fea0003900000 */
[----:B------:R-:W1:Y:S02]  /*2aed0*/  @!P0 SYNCS.PHASECHK.TRANS64 P0, [R4+URZ+0x22880], R0 ;  /* 0x02288000040085a7 */ /* 0x000e64000800007f */
[----:B-1----:R-:W-:Y:S05]  /*2aee0*/  @!P0 BRA `(.L_x_3331) ;  /* 0xfffffffc00ec8947 */ /* 0x002fea000383ffff */
[----:B------:R-:W-:Y:S05]  /*2aef0*/  BRA `(.L_x_3588) ;  /* 0xffffff6800747947 */ /* 0x000fea000383ffff */
.L_x_3332:
        /* <DEDUP_REMOVED lines=8> */
.L_x_3590:
[----:B------:R-:W-:Y:S05]  /*2af80*/  BSYNC B0 ;  /* 0x0000000000007941 */ /* 0x000fea0003800000 */
.L_x_3589:
        /* <DEDUP_REMOVED lines=8> */
.L_x_3591:
        /* <DEDUP_REMOVED lines=8> */
.L_x_3592:
        /* <DEDUP_REMOVED lines=11> */
.L_x_3593:
        /* <DEDUP_REMOVED lines=8> */
.L_x_3594:
        /* <DEDUP_REMOVED lines=10> */
.L_x_3595:
        /* <DEDUP_REMOVED lines=8> */
.L_x_3596:
        /* <DEDUP_REMOVED lines=10> */
.L_x_3597:
        /* <DEDUP_REMOVED lines=8> */
.L_x_3598:
        /* <DEDUP_REMOVED lines=10> */
.L_x_3599:
        /* <DEDUP_REMOVED lines=8> */
.L_x_3600:
        /* <DEDUP_REMOVED lines=10> */
.L_x_3601:
        /* <DEDUP_REMOVED lines=8> */
.L_x_3602:
        /* <DEDUP_REMOVED lines=10> */
.L_x_3603:
[----:B------:R-:W-:-:S04]  /*2b6e0*/  MOV R12, R14 ;  /* 0x0000000e000c7202 */ /* 0x000fc80000000f00 */
[----:B------:R-:W-:-:S05]  /*2b6f0*/  IADD3 R24, P1, R29, R12, RZ ;  /* 0x0000000c1d187210 */ /* 0x000fca0007f3e0ff */
[----:B------:R-:W-:Y:S02]  /*2b700*/  IMAD.X R25, RZ, RZ, R21, P1 ;  /* 0x000000ffff197224 */ /* 0x000fe400008e0615 */
[----:B------:R0:W5:Y:S01]  /*2b710*/  LDL.LU R21, [R1] ;  /* 0x0000000001157983 */ /* 0x0001620000300800 */
[----:B------:R-:W-:Y:S01]  /*2b720*/  IMAD.MOV.U32 R13, RZ, RZ, R9 ;  /* 0x000000ffff0d7224 */ /* 0x000fe200078e0009 */
[C---:B------:R-:W-:Y:S01]  /*2b730*/  ISETP.LT.OR P1, PT, R20.reuse, 0x61, P0 ;  /* 0x000000611400780c */ /* 0x040fe20000721670 */
[----:B------:R-:W-:Y:S01]  /*2b740*/  IMAD.MOV.U32 R12, RZ, RZ, 0x7 ;  /* 0x00000007ff0c7424 */ /* 0x000fe200078e00ff */
[C---:B------:R-:W-:Y:S02]  /*2b750*/  ISETP.GE.AND P2, PT, R20.reuse, 0x21, PT ;  /* 0x000000211400780c */ /* 0x040fe40003f46270 */
[----:B------:R-:W-:-:S13]  /*2b760*/  ISETP.GE.AND P3, PT, R20, 0x91, PT ;  /* 0x000000911400780c */ /* 0x000fda0003f66270 */
[----:B0----5:R-:W-:Y:S05]  /*2b770*/  WARPSYNC.COLLECTIVE R15, `(.L_x_3604) ;  /* 0x000000000f087348 */ /* 0x021fea0003c00000 */
[----:B------:R1:W2:Y:S02]  /*2b780*/  SHFL.IDX P6, R14, R13, R12, R11 ;  /* 0x0000000c0d0e7389 */ /* 0x0002a400000c000b */
[----:B012--5:R-:W-:Y:S01]  /*2b790*/  ENDCOLLECTIVE ;  /* 0x000000000000791b */ /* 0x027fe20003800000 */
.L_x_3604:
[C---:B------:R-:W-:Y:S02]  /*2b7a0*/  ISETP.GE.AND P5, PT, R20.reuse, 0x31, PT ;  /* 0x000000311400780c */ /* 0x040fe40003fa6270 */
[----:B------:R-:W-:Y:S01]  /*2b7b0*/  ISETP.GE.AND P4, PT, R20, 0x61, PT ;  /* 0x000000611400780c */ /* 0x000fe20003f86270 */
[----:B------:R-:W-:Y:S01]  /*2b7c0*/  @!PT LDS RZ, [RZ] ;  /* 0x00000000fffff984 */ /* 0x000fe20000000800 */
[----:B------:R-:W-:Y:S01]  /*2b7d0*/  @!PT LDS RZ, [RZ] ;  /* 0x00000000fffff984 */ /* 0x000fe20000000800 */
[----:B------:R-:W-:Y:S01]  /*2b7e0*/  @!PT LDS RZ, [RZ] ;  /* 0x00000000fffff984 */ /* 0x000fe20000000800 */
[----:B------:R0:W-:Y:S01]  /*2b7f0*/  LDGSTS.E.BYPASS.LTC128B.128 [R0+0xd400], desc[UR60][R24.64], !P1 ;  /* 0x0d40000018007fae */ /* 0x0001e2000c901d7c */
[----:B------:R-:W-:Y:S02]  /*2b800*/  IMAD.MOV.U32 R13, RZ, RZ, R10 ;  /* 0x000000ffff0d7224 */ /* 0x000fe400078e000a */
[----:B------:R-:W-:-:S09]  /*2b810*/  IMAD.MOV.U32 R9, RZ, RZ, R14 ;  /* 0x000000ffff097224 */ /* 0x000fd200078e000e */
[----:B0-----:R-:W-:Y:S05]  /*2b820*/  WARPSYNC.COLLECTIVE R15, `(.L_x_3605) ;  /* 0x000000000f087348 */ /* 0x001fea0003c00000 */
[----:B------:R1:W2:Y:S02]  /*2b830*/  SHFL.IDX P6, R14, R13, R12, R11 ;  /* 0x0000000c0d0e7389 */ /* 0x0002a400000c000b */
[----:B012---:R-:W-:Y:S01]  /*2b840*/  ENDCOLLECTIVE ;  /* 0x000000000000791b */ /* 0x007fe20003800000 */
.L_x_3605:
[----:B------:R-:W-:Y:S02]  /*2b850*/  IMAD.MOV.U32 R13, RZ, RZ, R2 ;  /* 0x000000ffff0d7224 */ /* 0x000fe400078e0002 */
[----:B------:R-:W-:Y:S02]  /*2b860*/  IMAD.MOV.U32 R12, RZ, RZ, RZ ;  /* 0x000000ffff0c7224 */ /* 0x000fe400078e00ff */
[----:B------:R-:W-:-:S07]  /*2b870*/  IMAD.MOV.U32 R10, RZ, RZ, R14 ;  /* 0x000000ffff0a7224 */ /* 0x000fce00078e000e */
[----:B------:R-:W-:Y:S05]  /*2b880*/  WARPSYNC.COLLECTIVE R15, `(.L_x_3606) ;  /* 0x000000000f087348 */ /* 0x000fea0003c00000 */
[----:B------:R0:W1:Y:S02]  /*2b890*/  SHFL.IDX P6, R14, R13, R12, R11 ;  /* 0x0000000c0d0e7389 */ /* 0x00006400000c000b */
[----:B01----:R-:W-:Y:S01]  /*2b8a0*/  ENDCOLLECTIVE ;  /* 0x000000000000791b */ /* 0x003fe20003800000 */
.L_x_3606:
        /* <DEDUP_REMOVED lines=12> */
.L_x_3607:
[----:B------:R-:W-:Y:S02]  /*2b970*/  IMAD.MOV.U32 R13, RZ, RZ, R2 ;  /* 0x000000ffff0d7224 */ /* 0x000fe400078e0002 */
[----:B------:R-:W-:Y:S02]  /*2b980*/  IMAD.MOV.U32 R12, RZ, RZ, 0x1 ;  /* 0x00000001ff0c7424 */ /* 0x000fe400078e00ff */
[----:B------:R-:W-:-:S07]  /*2b990*/  IMAD.MOV.U32 R10, RZ, RZ, R14 ;  /* 0x000000ffff0a7224 */ /* 0x000fce00078e000e */
[----:B------:R-:W-:Y:S05]  /*2b9a0*/  WARPSYNC.COLLECTIVE R15, `(.L_x_3608) ;  /* 0x000000000f087348 */ /* 0x000fea0003c00000 */
[----:B------:R0:W1:Y:S02]  /*2b9b0*/  SHFL.IDX P6, R14, R13, R12, R11 ;  /* 0x0000000c0d0e7389 */ /* 0x00006400000c000b */
[----:B01----:R-:W-:Y:S01]  /*2b9c0*/  ENDCOLLECTIVE ;  /* 0x000000000000791b */ /* 0x003fe20003800000 */
.L_x_3608:
[----:B------:R-:W-:-:S04]  /*2b9d0*/  IADD3 R24, P1, R29, R10, RZ ;  /* 0x0000000a1d187210 */ /* 0x000fc80007f3e0ff */
[----:B------:R-:W-:Y:S02]  /*2b9e0*/  IADD3.X R25, RZ, R9, RZ, P1, !PT ;  /* 0x00000009ff197210 */ /* 0x000fe40000ffe4ff */
        /* <DEDUP_REMOVED lines=11> */
.L_x_3609:
[----:B------:R-:W-:Y:S01]  /*2baa0*/  IMAD.MOV.U32 R3, RZ, RZ, R14 ;  /* 0x000000ffff037224 */ /* 0x000fe200078e000e */
        /* <DEDUP_REMOVED lines=14> */
[----:B------:R0:W-:Y:S01]  /*2bb90*/  STL [R1], R21 ;  /* 0x0000001501007387 */ /* 0x0001e20000100800 */
[----:B------:R-:W-:Y:S05]  /*2bba0*/  BRA `(.L_x_3610) ;  /* 0xffffff6400547947 */ /* 0x000fea000383ffff */
.L_x_3337:
[----:B--2---:R-:W2:Y:S02]  /*2bbb0*/  LDL R2, [R1+0x28] ;  /* 0x0000280001027983 */ /* 0x004ea40000100800 */
[----:B--2---:R2:W3:Y:S02]  /*2bbc0*/  SYNCS.PHASECHK.TRANS64.TRYWAIT P0, [R4+URZ+0x22840], R2 ;  /* 0x02284002040075a7 */ /* 0x0044e4000800017f */
[----:B---3--:R-:W-:Y:S05]  /*2bbd0*/  @!P0 NANOSLEEP.SYNCS 0x989680 ;  /* 0x009896800000895d */ /* 0x008fea0003900000 */
[----:B------:R-:W3:Y:S02]  /*2bbe0*/  @!P0 SYNCS.PHASECHK.TRANS64 P0, [R4+URZ+0x22840], R2 ;  /* 0x02284002040085a7 */ /* 0x000ee4000800007f */
[----:B---3--:R-:W-:Y:S05]  /*2bbf0*/  @!P0 BRA `(.L_x_3337) ;  /* 0xfffffffc00ec8947 */ /* 0x008fea000383ffff */
[----:B------:R-:W-:Y:S05]  /*2bc00*/  BRA `(.L_x_3611) ;  /* 0xffffff6400a87947 */ /* 0x000fea000383ffff */
.L_x_3338:
[----:B------:R-:W-:Y:S01]  /*2bc10*/  BSSY B0, `(.L_x_3612) ;  /* 0x0000008000007945 */ /* 0x000fe20003800000 */
[----:B------:R-:W-:Y:S02]  /*2bc20*/  IMAD.MOV.U32 R13, RZ, RZ, R7 ;  /* 0x000000ffff0d7224 */ /* 0x000fe400078e0007 */
[----:B------:R-:W-:Y:S02]  /*2bc30*/  IMAD.MOV.U32 R12, RZ, RZ, RZ ;  /* 0x000000ffff0c7224 */ /* 0x000fe400078e00ff */
[----:B------:R-:W-:Y:S02]  /*2bc40*/  IMAD.MOV.U32 R11, RZ, RZ, 0x181f ;  /* 0x0000181fff0b7424 */ /* 0x000fe400078e00ff */
[----:B------:R-:W-:-:S07]  /*2bc50*/  IMAD.MOV.U32 R15, RZ, RZ, -0x1 ;  /* 0xffffffffff0f7424 */ /* 0x000fce00078e00ff */
[----:B01---5:R-:W-:Y:S05]  /*2bc60*/  WARPSYNC.COLLECTIVE R15, `(.L_x_3613) ;  /* 0x000000000f087348 */ /* 0x023fea0003c00000 */
[----:B------:R2:W3:Y:S02]  /*2bc70*/  SHFL.IDX P6, R14, R13, R12, R11 ;  /* 0x0000000c0d0e7389 */ /* 0x0004e400000c000b */
[----:B0123-5:R-:W-:Y:S01]  /*2bc80*/  ENDCOLLECTIVE ;  /* 0x000000000000791b */ /* 0x02ffe20003800000 */
.L_x_3613:
[----:B------:R-:W-:Y:S05]  /*2bc90*/  BSYNC B0 ;  /* 0x0000000000007941 */ /* 0x000fea0003800000 */
.L_x_3612:
        /* <DEDUP_REMOVED lines=8> */
.L_x_3614:
        /* <DEDUP_REMOVED lines=16> */
.L_x_3615:
[----:B------:R-:W-:Y:S02]  /*2be20*/  IMAD.MOV.U32 R13, RZ, RZ, R8 ;  /* 0x000000ffff0d7224 */ /* 0x000fe400078e0008 */
[----:B------:R-:W-:-:S07]  /*2be30*/  IMAD.MOV.U32 R2, RZ, RZ, R14 ;  /* 0x000000ffff027224 */ /* 0x000fce00078e000e */
[----:B------:R-:W-:Y:S05]  /*2be40*/  WARPSYNC.COLLECTIVE R15, `(.L_x_3616) ;  /* 0x000000000f087348 */ /* 0x000fea0003c00000 */
[----:B------:R0:W1:Y:S02]  /*2be50*/  SHFL.IDX P6, R14, R13, R12, R11 ;  /* 0x0000000c0d0e7389 */ /* 0x00006400000c000b */
[----:B01----:R-:W-:Y:S01]  /*2be60*/  ENDCOLLECTIVE ;  /* 0x000000000000791b */ /* 0x003fe20003800000 */
.L_x_3616:
        /* <DEDUP_REMOVED lines=16> */
.L_x_3617:
[----:B------:R-:W-:Y:S01]  /*2bf70*/  MOV R13, R8 ;  /* 0x00000008000d7202 */ /* 0x000fe20000000f00 */
[----:B------:R-:W-:-:S07]  /*2bf80*/  IMAD.MOV.U32 R2, RZ, RZ, R14 ;  /* 0x000000ffff027224 */ /* 0x000fce00078e000e */
[----:B------:R-:W-:Y:S05]  /*2bf90*/  WARPSYNC.COLLECTIVE R15, `(.L_x_3618) ;  /* 0x000000000f087348 */ /* 0x000fea0003c00000 */
[----:B------:R0:W1:Y:S02]  /*2bfa0*/  SHFL.IDX P6, R14, R13, R12, R11 ;  /* 0x0000000c0d0e7389 */ /* 0x00006400000c000b */
[----:B01----:R-:W-:Y:S01]  /*2bfb0*/  ENDCOLLECTIVE ;  /* 0x000000000000791b */ /* 0x003fe20003800000 */
.L_x_3618:
        /* <DEDUP_REMOVED lines=16> */
.L_x_3619:
[----:B------:R-:W-:Y:S02]  /*2c0c0*/  IMAD.MOV.U32 R13, RZ, RZ, R8 ;  /* 0x000000ffff0d7224 */ /* 0x000fe400078e0008 */
[----:B------:R-:W-:-:S07]  /*2c0d0*/  IMAD.MOV.U32 R2, RZ, RZ, R14 ;  /* 0x000000ffff027224 */ /* 0x000fce00078e000e */
[----:B------:R-:W-:Y:S05]  /*2c0e0*/  WARPSYNC.COLLECTIVE R15, `(.L_x_3620) ;  /* 0x000000000f087348 */ /* 0x000fea0003c00000 */
[----:B------:R0:W1:Y:S02]  /*2c0f0*/  SHFL.IDX P6, R14, R13, R12, R11 ;  /* 0x0000000c0d0e7389 */ /* 0x00006400000c000b */
[----:B01----:R-:W-:Y:S01]  /*2c100*/  ENDCOLLECTIVE ;  /* 0x000000000000791b */ /* 0x003fe20003800000 */
.L_x_3620:
[----:B------:R-:W-:Y:S02]  /*2c110*/  IMAD.MOV.U32 R13, RZ, RZ, R7 ;  /* 0x000000ffff0d7224 */ /* 0x000fe400078e0007 */
[----:B------:R-:W-:Y:S02]  /*2c120*/  IMAD.MOV.U32 R12, RZ, RZ, 0x4 ;  /* 0x00000004ff0c7424 */ /* 0x000fe400078e00ff */
[----:B------:R-:W-:-:S07]  /*2c130*/  IMAD.MOV.U32 R3, RZ, RZ, R14 ;  /* 0x000000ffff037224 */ /* 0x000fce00078e000e */
[----:B------:R-:W-:Y:S05]  /*2c140*/  WARPSYNC.COLLECTIVE R15, `(.L_x_3621) ;  /* 0x000000000f087348 */ /* 0x000fea0003c00000 */
[----:B------:R0:W1:Y:S02]  /*2c150*/  SHFL.IDX P6, R14, R13, R12, R11 ;  /* 0x0000000c0d0e7389 */ /* 0x00006400000c000b */
[----:B01----:R-:W-:Y:S01]  /*2c160*/  ENDCOLLECTIVE ;  /* 0x000000000000791b */ /* 0x003fe20003800000 */
.L_x_3621:
        /* <DEDUP_REMOVED lines=15> */
.L_x_3622:
        /* <DEDUP_REMOVED lines=16> */
.L_x_3623:
[----:B------:R-:W-:Y:S02]  /*2c360*/  IMAD.MOV.U32 R13, RZ, RZ, R8 ;  /* 0x000000ffff0d7224 */ /* 0x000fe400078e0008 */
[----:B------:R-:W-:-:S07]  /*2c370*/  IMAD.MOV.U32 R2, RZ, RZ, R14 ;  /* 0x000000ffff027224 */ /* 0x000fce00078e000e */
[----:B------:R-:W-:Y:S05]  /*2c380*/  WARPSYNC.COLLECTIVE R15, `(.L_x_3624) ;  /* 0x000000000f087348 */ /* 0x000fea0003c00000 */
[----:B------:R0:W1:Y:S02]  /*2c390*/  SHFL.IDX P6, R14, R13, R12, R11 ;  /* 0x0000000c0d0e7389 */ /* 0x00006400000c000b */
[----:B01----:R-:W-:Y:S01]  /*2c3a0*/  ENDCOLLECTIVE ;  /* 0x000000000000791b */ /* 0x003fe20003800000 */
.L_x_3624:
[----:B------:R-:W-:Y:S02]  /*2c3b0*/  IMAD.MOV.U32 R13, RZ, RZ, R7 ;  /* 0x000000ffff0d7224 */ /* 0x000fe400078e0007 */
[----:B------:R-:W-:Y:S02]  /*2c3c0*/  IMAD.MOV.U32 R12, RZ, RZ, 0x6 ;  /* 0x00000006ff0c7424 */ /* 0x000fe400078e00ff */
[----:B------:R-:W-:-:S07]  /*2c3d0*/  IMAD.MOV.U32 R3, RZ, RZ, R14 ;  /* 0x000000ffff037224 */ /* 0x000fce00078e000e */
[----:B------:R-:W-:Y:S05]  /*2c3e0*/  WARPSYNC.COLLECTIVE R15, `(.L_x_3625) ;  /* 0x000000000f087348 */ /* 0x000fea0003c00000 */
[----:B------:R0:W1:Y:S02]  /*2c3f0*/  SHFL.IDX P6, R14, R13, R12, R11 ;  /* 0x0000000c0d0e7389 */ /* 0x00006400000c000b */
[----:B01----:R-:W-:Y:S01]  /*2c400*/  ENDCOLLECTIVE ;  /* 0x000000000000791b */ /* 0x003fe20003800000 */
.L_x_3625:
        /* <DEDUP_REMOVED lines=14> */
.L_x_3626:
[----:B------:R-:W-:Y:S02]  /*2c4f0*/  IMAD.MOV.U32 R13, RZ, RZ, R7 ;  /* 0x000000ffff0d7224 */ /* 0x000fe400078e0007 */
[----:B------:R-:W-:Y:S02]  /*2c500*/  IMAD.MOV.U32 R12, RZ, RZ, 0x7 ;  /* 0x00000007ff0c7424 */ /* 0x000fe400078e00ff */
[----:B------:R-:W-:-:S07]  /*2c510*/  IMAD.MOV.U32 R3, RZ, RZ, R14 ;  /* 0x000000ffff037224 */ /* 0x000fce00078e000e */
[----:B------:R-:W-:Y:S05]  /*2c520*/  WARPSYNC.COLLECTIVE R15, `(.L_x_3627) ;  /* 0x000000000f087348 */ /* 0x000fea0003c00000 */
[----:B------:R0:W1:Y:S02]  /*2c530*/  SHFL.IDX P6, R14, R13, R12, R11 ;  /* 0x0000000c0d0e7389 */ /* 0x00006400000c000b */
[----:B01----:R-:W-:Y:S01]  /*2c540*/  ENDCOLLECTIVE ;  /* 0x000000000000791b */ /* 0x003fe20003800000 */
.L_x_3627:
[----:B------:R-:W-:-:S04]  /*2c550*/  @P4 IADD3 R3, P0, R29, R3, RZ ;  /* 0x000000031d034210 */ /* 0x000fc80007f1e0ff */
[----:B------:R-:W-:-:S04]  /*2c560*/  @P4 IADD3.X R2, RZ, R2, RZ, P0, !PT ;  /* 0x00000002ff024210 */ /* 0x000fc800007fe4ff */
[----:B------:R-:W-:Y:S01]  /*2c570*/  @P4 LOP3.LUT R3, R3, R2, RZ, 0x3c, !PT ;  /* 0x0000000203034212 */ /* 0x000fe200078e3cff */
[----:B------:R-:W-:-:S03]  /*2c580*/  IMAD.MOV.U32 R13, RZ, RZ, R8 ;  /* 0x000000ffff0d7224 */ /* 0x000fc600078e0008 */
        /* <DEDUP_REMOVED lines=10> */
.L_x_3628:
[----:B------:R-:W-:Y:S02]  /*2c630*/  IMAD.MOV.U32 R13, RZ, RZ, R6 ;  /* 0x000000ffff0d7224 */ /* 0x000fe400078e0006 */
[----:B------:R-:W-:Y:S02]  /*2c640*/  IMAD.MOV.U32 R12, RZ, RZ, RZ ;  /* 0x000000ffff0c7224 */ /* 0x000fe400078e00ff */
[----:B------:R-:W-:-:S07]  /*2c650*/  IMAD.MOV.U32 R2, RZ, RZ, R14 ;  /* 0x000000ffff027224 */ /* 0x000fce00078e000e */
[----:B------:R-:W-:Y:S05]  /*2c660*/  WARPSYNC.COLLECTIVE R15, `(.L_x_3629) ;  /* 0x000000000f087348 */ /* 0x000fea0003c00000 */
[----:B------:R0:W1:Y:S02]  /*2c670*/  SHFL.IDX P6, R14, R13, R12, R11 ;  /* 0x0000000c0d0e7389 */ /* 0x00006400000c000b */
[----:B01----:R-:W-:Y:S01]  /*2c680*/  ENDCOLLECTIVE ;  /* 0x000000000000791b */ /* 0x003fe20003800000 */
.L_x_3629:
        /* <DEDUP_REMOVED lines=11> */
.L_x_3630:
[----:B------:R-:W-:Y:S01]  /*2c740*/  MOV R13, R6 ;  /* 0x00000006000d7202 */ /* 0x000fe20000000f00 */
[----:B------:R-:W-:Y:S02]  /*2c750*/  IMAD.MOV.U32 R12, RZ, RZ, 0x1 ;  /* 0x00000001ff0c7424 */ /* 0x000fe400078e00ff */
[----:B------:R-:W-:-:S07]  /*2c760*/  IMAD.MOV.U32 R8, RZ, RZ, R14 ;  /* 0x000000ffff087224 */ /* 0x000fce00078e000e */
[----:B------:R-:W-:Y:S05]  /*2c770*/  WARPSYNC.COLLECTIVE R15, `(.L_x_3631) ;  /* 0x000000000f087348 */ /* 0x000fea0003c00000 */
[----:B------:R0:W1:Y:S02]  /*2c780*/  SHFL.IDX P6, R14, R13, R12, R11 ;  /* 0x0000000c0d0e7389 */ /* 0x00006400000c000b */
[----:B01----:R-:W-:Y:S01]  /*2c790*/  ENDCOLLECTIVE ;  /* 0x000000000000791b */ /* 0x003fe20003800000 */
.L_x_3631:
        /* <DEDUP_REMOVED lines=11> */
.L_x_3632:
[----:B------:R-:W-:Y:S01]  /*2c850*/  IMAD.MOV.U32 R5, RZ, RZ, R14 ;  /* 0x000000ffff057224 */ /* 0x000fe200078e000e */
[----:B------:R-:W-:Y:S06]  /*2c860*/  BRA `(.L_x_3633) ;  /* 0xffffff6000707947 */ /* 0x000fec000383ffff */
.L_x_3343:
        /* <DEDUP_REMOVED lines=9> */
.L_x_3634:
[C---:B------:R-:W-:Y:S01]  /*2c900*/  VIADD R6, R17.reuse, 0x10 ;  /* 0x0000001011067836 */ /* 0x040fe20000000000 */
[----:B------:R-:W-:Y:S01]  /*2c910*/  ISETP.GE.AND P2, PT, R17, R31, PT ;  /* 0x0000001f1100720c */ /* 0x000fe20003f46270 */
[----:B------:R-:W-:Y:S02]  /*2c920*/  IMAD.MOV.U32 R13, RZ, RZ, R0 ;  /* 0x000000ffff0d7224 */ /* 0x000fe400078e0000 */
[----:B------:R-:W-:-:S10]  /*2c930*/  IMAD.MOV.U32 R2, RZ, RZ, R14 ;  /* 0x000000ffff027224 */ /* 0x000fd400078e000e */
[----:B------:R-:W-:Y:S05]  /*2c940*/  WARPSYNC.COLLECTIVE R15, `(.L_x_3635) ;  /* 0x000000000f087348 */ /* 0x000fea0003c00000 */
[----:B------:R0:W1:Y:S02]  /*2c950*/  SHFL.IDX P6, R14, R13, R12, R11 ;  /* 0x0000000c0d0e7389 */ /* 0x00006400000c000b */
[----:B01----:R-:W-:Y:S01]  /*2c960*/  ENDCOLLECTIVE ;  /* 0x000000000000791b */ /* 0x003fe20003800000 */
.L_x_3635:
[----:B------:R-:W-:Y:S02]  /*2c970*/  IMAD.MOV.U32 R13, RZ, RZ, R4 ;  /* 0x000000ffff0d7224 */ /* 0x000fe400078e0004 */
[----:B------:R-:W-:Y:S01]  /*2c980*/  IMAD.MOV.U32 R12, RZ, RZ, 0x1 ;  /* 0x00000001ff0c7424 */ /* 0x000fe200078e00ff */
[----:B------:R-:W-:-:S13]  /*2c990*/  @!P2 IADD3 R3, P1, R29, R14, RZ ;  /* 0x0000000e1d03a210 */ /* 0x000fda0007f3e0ff */
[----:B------:R-:W-:Y:S05]  /*2c9a0*/  WARPSYNC.COLLECTIVE R15, `(.L_x_3636) ;  /* 0x000000000f087348 */ /* 0x000fea0003c00000 */
[----:B------:R0:W1:Y:S02]  /*2c9b0*/  SHFL.IDX P6, R14, R13, R12, R11 ;  /* 0x0000000c0d0e7389 */ /* 0x00006400000c000b */
[----:B01----:R-:W-:Y:S01]  /*2c9c0*/  ENDCOLLECTIVE ;  /* 0x000000000000791b */ /* 0x003fe20003800000 */
.L_x_3636:
[----:B------:R-:W-:Y:S01]  /*2c9d0*/  @!P2 IMAD.X R7, RZ, RZ, R2, P1 ;  /* 0x000000ffff07a224 */ /* 0x000fe200008e0602 */
[----:B------:R-:W-:-:S03]  /*2c9e0*/  @!P2 MOV R2, R3 ;  /* 0x000000030002a202 */ /* 0x000fc60000000f00 */
        /* <DEDUP_REMOVED lines=11> */
.L_x_3637:
[----:B------:R-:W-:Y:S01]  /*2caa0*/  IMAD.MOV.U32 R13, RZ, RZ, R4 ;  /* 0x000000ffff0d7224 */ /* 0x000fe200078e0004 */
[----:B------:R-:W-:Y:S01]  /*2cab0*/  MOV R12, 0x2 ;  /* 0x00000002000c7802 */ /* 0x000fe20000000f00 */
[----:B------:R-:W-:-:S07]  /*2cac0*/  IMAD.MOV.U32 R5, RZ, RZ, R14 ;  /* 0x000000ffff057224 */ /* 0x000fce00078e000e */
[----:B------:R-:W-:Y:S05]  /*2cad0*/  WARPSYNC.COLLECTIVE R15, `(.L_x_3638) ;  /* 0x000000000f087348 */ /* 0x000fea0003c00000 */
[----:B------:R0:W1:Y:S02]  /*2cae0*/  SHFL.IDX P6, R14, R13, R12, R11 ;  /* 0x0000000c0d0e7389 */ /* 0x00006400000c000b */
[----:B01----:R-:W-:Y:S01]  /*2caf0*/  ENDCOLLECTIVE ;  /* 0x000000000000791b */ /* 0x003fe20003800000 */
.L_x_3638:
        /* <DEDUP_REMOVED lines=16> */
.L_x_3639:
        /* <DEDUP_REMOVED lines=8> */
.L_x_3640:
[----:B------:R-:W-:-:S05]  /*2cc80*/  @!P1 IMAD.MOV.U32 R3, RZ, RZ, R5 ;  /* 0x000000ffff039224 */ /* 0x000fca00078e0005 */
        /* <DEDUP_REMOVED lines=11> */
.L_x_3641:
        /* <DEDUP_REMOVED lines=8> */
.L_x_3642:
        /* <DEDUP_REMOVED lines=11> */
.L_x_3643:
        /* <DEDUP_REMOVED lines=8> */
.L_x_3644:
        /* <DEDUP_REMOVED lines=11> */
.L_x_3645:
[----:B------:R-:W-:Y:S02]  /*2cfa0*/  IMAD.MOV.U32 R13, RZ, RZ, R4 ;  /* 0x000000ffff0d7224 */ /* 0x000fe400078e0004 */
[----:B------:R-:W-:Y:S01]  /*2cfb0*/  IMAD.MOV.U32 R12, RZ, RZ, 0x6 ;  /* 0x00000006ff0c7424 */ /* 0x000fe200078e00ff */
[----:B------:R-:W-:-:S05]  /*2cfc0*/  @!P1 IADD3 R14, P2, R29, R14, RZ ;  /* 0x0000000e1d0e9210 */ /* 0x000fca0007f5e0ff */
[----:B------:R-:W-:Y:S01]  /*2cfd0*/  @!P1 IMAD.X R3, RZ, RZ, R2, P2 ;  /* 0x000000ffff039224 */ /* 0x000fe200010e0602 */
[----:B------:R-:W-:-:S07]  /*2cfe0*/  @!P1 MOV R2, R14 ;  /* 0x0000000e00029202 */ /* 0x000fce0000000f00 */
[----:B------:R-:W-:Y:S05]  /*2cff0*/  WARPSYNC.COLLECTIVE R15, `(.L_x_3646) ;  /* 0x000000000f087348 */ /* 0x000fea0003c00000 */
[----:B------:R0:W1:Y:S02]  /*2d000*/  SHFL.IDX P6, R14, R13, R12, R11 ;  /* 0x0000000c0d0e7389 */ /* 0x00006400000c000b */
[----:B01----:R-:W-:Y:S01]  /*2d010*/  ENDCOLLECTIVE ;  /* 0x000000000000791b */ /* 0x003fe20003800000 */
.L_x_3646:
[----:B------:R-:W-:Y:S01]  /*2d020*/  ISETP.GE.AND P2, PT, R6, R31, PT ;  /* 0x0000001f0600720c */ /* 0x000fe20003f46270 */
[----:B------:R-:W-:Y:S01]  /*2d030*/  @!PT LDS RZ, [RZ] ;  /* 0x00000000fffff984 */ /* 0x000fe20000000800 */
[----:B------:R-:W-:Y:S01]  /*2d040*/  @!PT LDS RZ, [RZ] ;  /* 0x00000000fffff984 */ /* 0x000fe20000000800 */
[----:B------:R-:W-:Y:S01]  /*2d050*/  @!PT LDS RZ, [RZ] ;  /* 0x00000000fffff984 */ /* 0x000fe20000000800 */
[----:B------:R0:W-:Y:S01]  /*2d060*/  @!P1 LDGSTS.E.BYPASS.LTC128B.128 [R8+0x16c00], desc[UR60][R2.64], !P0 ;  /* 0x16c0000002089fae */ /* 0x0001e2000c101d7c */
[----:B------:R-:W-:Y:S02]  /*2d070*/  IMAD.MOV.U32 R13, RZ, RZ, R0 ;  /* 0x000000ffff0d7224 */ /* 0x000fe400078e0000 */
[----:B0-----:R-:W-:-:S09]  /*2d080*/  IMAD.MOV.U32 R2, RZ, RZ, R14 ;  /* 0x000000ffff027224 */ /* 0x001fd200078e000e */
[----:B------:R-:W-:Y:S05]  /*2d090*/  WARPSYNC.COLLECTIVE R15, `(.L_x_3647) ;  /* 0x000000000f087348 */ /* 0x000fea0003c00000 */
[----:B------:R0:W1:Y:S02]  /*2d0a0*/  SHFL.IDX P6, R14, R13, R12, R11 ;  /* 0x0000000c0d0e7389 */ /* 0x00006400000c000b */
[----:B01----:R-:W-:Y:S01]  /*2d0b0*/  ENDCOLLECTIVE ;  /* 0x000000000000791b */ /* 0x003fe20003800000 */
.L_x_3647:
        /* <DEDUP_REMOVED lines=8> */
.L_x_3648:
        /* <DEDUP_REMOVED lines=9> */
.L_x_3649:
[----:B------:R-:W-:Y:S05]  /*2d1d0*/  BRA `(.L_x_3650) ;  /* 0xffffff6000a87947 */ /* 0x000fea000383ffff */
.L_x_3346:
[----:B0-----:R0:W1:Y:S02]  /*2d1e0*/  SYNCS.PHASECHK.TRANS64.TRYWAIT P0, [R22+URZ+0x22820], R3 ;  /* 0x02282003160075a7 */ /* 0x001064000800017f */
[----:B-1----:R-:W-:Y:S05]  /*2d1f0*/  @!P0 NANOSLEEP.SYNCS 0x989680 ;  /* 0x009896800000895d */ /* 0x002fea0003900000 */
[----:B------:R-:W1:Y:S02]  /*2d200*/  @!P0 SYNCS.PHASECHK.TRANS64 P0, [R22+URZ+0x22820], R3 ;  /* 0x02282003160085a7 */ /* 0x000e64000800007f */
[----:B-1----:R-:W-:Y:S05]  /*2d210*/  @!P0 BRA `(.L_x_3346) ;  /* 0xfffffffc00f08947 */ /* 0x002fea000383ffff */
[----:B------:R-:W-:Y:S05]  /*2d220*/  BRA `(.L_x_3651) ;  /* 0xffffff6400107947 */ /* 0x000fea000383ffff */
.L_x_3350:
[----:B0-----:R0:W1:Y:S02]  /*2d230*/  SYNCS.PHASECHK.TRANS64.TRYWAIT P0, [R0+URZ+0x22880], R28 ;  /* 0x0228801c000075a7 */ /* 0x001064000800017f */
[----:B-1----:R-:W-:Y:S05]  /*2d240*/  @!P0 NANOSLEEP.SYNCS 0x989680 ;  /* 0x009896800000895d */ /* 0x002fea0003900000 */
[----:B------:R-:W1:Y:S02]  /*2d250*/  @!P0 SYNCS.PHASECHK.TRANS64 P0, [R0+URZ+0x22880], R28 ;  /* 0x0228801c000085a7 */ /* 0x000e64000800007f */
[----:B-1----:R-:W-:Y:S05]  /*2d260*/  @!P0 BRA `(.L_x_3350) ;  /* 0xfffffffc00f08947 */ /* 0x002fea000383ffff */
[----:B------:R-:W-:Y:S05]  /*2d270*/  BRA `(.L_x_3652) ;  /* 0xffffff6800287947 */ /* 0x000fea000383ffff */
.L_x_3351:
        /* <DEDUP_REMOVED lines=8> */
.L_x_3654:
[----:B------:R-:W-:Y:S05]  /*2d300*/  BSYNC B0 ;  /* 0x0000000000007941 */ /* 0x000fea0003800000 */
.L_x_3653:
        /* <DEDUP_REMOVED lines=9> */
.L_x_3655:
[----:B------:R-:W-:Y:S02]  /*2d3a0*/  IMAD.MOV.U32 R13, RZ, RZ, R5 ;  /* 0x000000ffff0d7224 */ /* 0x000fe400078e0005 */
[----:B------:R-:W-:Y:S02]  /*2d3b0*/  IMAD.MOV.U32 R12, RZ, RZ, 0x1 ;  /* 0x00000001ff0c7424 */ /* 0x000fe400078e00ff */
[----:B------:R-:W-:-:S07]  /*2d3c0*/  IMAD.MOV.U32 R2, RZ, RZ, R14 ;  /* 0x000000ffff027224 */ /* 0x000fce00078e000e */
[----:B------:R-:W-:Y:S05]  /*2d3d0*/  WARPSYNC.COLLECTIVE R15, `(.L_x_3656) ;  /* 0x000000000f087348 */ /* 0x000fea0003c00000 */
[----:B------:R0:W1:Y:S02]  /*2d3e0*/  SHFL.IDX P6, R14, R13, R12, R11 ;  /* 0x0000000c0d0e7389 */ /* 0x00006400000c000b */
[----:B01----:R-:W-:Y:S01]  /*2d3f0*/  ENDCOLLECTIVE ;  /* 0x000000000000791b */ /* 0x003fe20003800000 */
.L_x_3656:
        /* <DEDUP_REMOVED lines=11> */
.L_x_3657:
        /* <DEDUP_REMOVED lines=9> */
.L_x_3658:
        /* <DEDUP_REMOVED lines=9> */
.L_x_3659:
[----:B------:R-:W-:Y:S02]  /*2d5d0*/  IMAD.MOV.U32 R13, RZ, RZ, R5 ;  /* 0x000000ffff0d7224 */ /* 0x000fe400078e0005 */
[----:B------:R-:W-:Y:S02]  /*2d5e0*/  IMAD.MOV.U32 R12, RZ, RZ, 0x3 ;  /* 0x00000003ff0c7424 */ /* 0x000fe400078e00ff */
[----:B------:R-:W-:-:S07]  /*2d5f0*/  IMAD.MOV.U32 R2, RZ, RZ, R14 ;  /* 0x000000ffff027224 */ /* 0x000fce00078e000e */
[----:B------:R-:W-:Y:S05]  /*2d600*/  WARPSYNC.COLLECTIVE R15, `(.L_x_3660) ;  /* 0x000000000f087348 */ /* 0x000fea0003c00000 */
[----:B------:R0:W1:Y:S02]  /*2d610*/  SHFL.IDX P6, R14, R13, R12, R11 ;  /* 0x0000000c0d0e7389 */ /* 0x00006400000c000b */
[----:B01----:R-:W-:Y:S01]  /*2d620*/  ENDCOLLECTIVE ;  /* 0x000000000000791b */ /* 0x003fe20003800000 */
.L_x_3660:
        /* <DEDUP_REMOVED lines=11> */
.L_x_3661:
[----:B------:R-:W-:Y:S02]  /*2d6e0*/  IMAD.MOV.U32 R13, RZ, RZ, R5 ;  /* 0x000000ffff0d7224 */ /* 0x000fe400078e0005 */
[----:B------:R-:W-:Y:S02]  /*2d6f0*/  IMAD.MOV.U32 R12, RZ, RZ, 0x4 ;  /* 0x00000004ff0c7424 */ /* 0x000fe400078e00ff */
[----:B------:R-:W-:-:S07]  /*2d700*/  IMAD.MOV.U32 R2, RZ, RZ, R14 ;  /* 0x000000ffff027224 */ /* 0x000fce00078e000e */
[----:B------:R-:W-:Y:S05]  /*2d710*/  WARPSYNC.COLLECTIVE R15, `(.L_x_3662) ;  /* 0x000000000f087348 */ /* 0x000fea0003c00000 */
[----:B------:R0:W1:Y:S02]  /*2d720*/  SHFL.IDX P6, R14, R13, R12, R11 ;  /* 0x0000000c0d0e7389 */ /* 0x00006400000c000b */
[----:B01----:R-:W-:Y:S01]  /*2d730*/  ENDCOLLECTIVE ;  /* 0x000000000000791b */ /* 0x003fe20003800000 */
.L_x_3662:
        /* <DEDUP_REMOVED lines=11> */
.L_x_3663:
[----:B------:R-:W-:Y:S02]  /*2d7f0*/  IMAD.MOV.U32 R13, RZ, RZ, R5 ;  /* 0x000000ffff0d7224 */ /* 0x000fe400078e0005 */
[----:B------:R-:W-:Y:S02]  /*2d800*/  IMAD.MOV.U32 R12, RZ, RZ, 0x5 ;  /* 0x00000005ff0c7424 */ /* 0x000fe400078e00ff */
[----:B------:R-:W-:-:S07]  /*2d810*/  IMAD.MOV.U32 R2, RZ, RZ, R14 ;  /* 0x000000ffff027224 */ /* 0x000fce00078e000e */
[----:B------:R-:W-:Y:S05]  /*2d820*/  WARPSYNC.COLLECTIVE R15, `(.L_x_3664) ;  /* 0x000000000f087348 */ /* 0x000fea0003c00000 */
[----:B------:R0:W1:Y:S02]  /*2d830*/  SHFL.IDX P6, R14, R13, R12, R11 ;  /* 0x0000000c0d0e7389 */ /* 0x00006400000c000b */
[----:B01----:R-:W-:Y:S01]  /*2d840*/  ENDCOLLECTIVE ;  /* 0x000000000000791b */ /* 0x003fe20003800000 */
.L_x_3664:
        /* <DEDUP_REMOVED lines=11> */
.L_x_3665:
[----:B------:R-:W-:Y:S02]  /*2d900*/  IMAD.MOV.U32 R13, RZ, RZ, R5 ;  /* 0x000000ffff0d7224 */ /* 0x000fe400078e0005 */
[----:B------:R-:W-:Y:S02]  /*2d910*/  IMAD.MOV.U32 R12, RZ, RZ, 0x6 ;  /* 0x00000006ff0c7424 */ /* 0x000fe400078e00ff */
[----:B------:R-:W-:-:S07]  /*2d920*/  IMAD.MOV.U32 R2, RZ, RZ, R14 ;  /* 0x000000ffff027224 */ /* 0x000fce00078e000e */
[----:B------:R-:W-:Y:S05]  /*2d930*/  WARPSYNC.COLLECTIVE R15, `(.L_x_3666) ;  /* 0x000000000f087348 */ /* 0x000fea0003c00000 */
[----:B------:R0:W1:Y:S02]  /*2d940*/  SHFL.IDX P6, R14, R13, R12, R11 ;  /* 0x0000000c0d0e7389 */ /* 0x00006400000c000b */
[----:B01----:R-:W-:Y:S01]  /*2d950*/  ENDCOLLECTIVE ;  /* 0x000000000000791b */ /* 0x003fe20003800000 */
.L_x_3666:
        /* <DEDUP_REMOVED lines=11> */
.L_x_3667:
[----:B------:R-:W-:Y:S02]  /*2da10*/  IMAD.MOV.U32 R13, RZ, RZ, R5 ;  /* 0x000000ffff0d7224 */ /* 0x000fe400078e0005 */
[----:B------:R-:W-:Y:S02]  /*2da20*/  IMAD.MOV.U32 R12, RZ, RZ, 0x7 ;  /* 0x00000007ff0c7424 */ /* 0x000fe400078e00ff */
[----:B------:R-:W-:-:S07]  /*2da30*/  IMAD.MOV.U32 R2, RZ, RZ, R14 ;  /* 0x000000ffff027224 */ /* 0x000fce00078e000e */
[----:B------:R-:W-:Y:S05]  /*2da40*/  WARPSYNC.COLLECTIVE R15, `(.L_x_3668) ;  /* 0x000000000f087348 */ /* 0x000fea0003c00000 */
[----:B------:R0:W1:Y:S02]  /*2da50*/  SHFL.IDX P6, R14, R13, R12, R11 ;  /* 0x0000000c0d0e7389 */ /* 0x00006400000c000b */
[----:B01----:R-:W-:Y:S01]  /*2da60*/  ENDCOLLECTIVE ;  /* 0x000000000000791b */ /* 0x003fe20003800000 */
.L_x_3668:
[----:B------:R-:W-:Y:S01]  /*2da70*/  IMAD.MOV.U32 R13, RZ, RZ, R4 ;  /* 0x000000ffff0d7224 */ /* 0x000fe200078e0004 */
[----:B------:R-:W-:-:S04]  /*2da80*/  IADD3 R4, P0, R29, R2, RZ ;  /* 0x000000021d047210 */ /* 0x000fc80007f1e0ff */
[----:B------:R-:W-:Y:S01]  /*2da90*/  IADD3.X R5, RZ, R32, RZ, P0, !PT ;  /* 0x00000020ff057210 */ /* 0x000fe200007fe4ff */
[----:B------:R-:W-:-:S04]  /*2daa0*/  IMAD.MOV.U32 R3, RZ, RZ, R14 ;  /* 0x000000ffff037224 */ /* 0x000fc800078e000e */
[----:B------:R-:W-:Y:S01]  /*2dab0*/  @!PT LDS RZ, [RZ] ;  /* 0x00000000fffff984 */ /* 0x000fe20000000800 */
[----:B------:R-:W-:Y:S01]  /*2dac0*/  @!PT LDS RZ, [RZ] ;  /* 0x00000000fffff984 */ /* 0x000fe20000000800 */
[----:B------:R-:W-:Y:S01]  /*2dad0*/  @!PT LDS RZ, [RZ] ;  /* 0x00000000fffff984 */ /* 0x000fe20000000800 */
[----:B------:R0:W-:Y:S04]  /*2dae0*/  LDGSTS.E.BYPASS.LTC128B.128 [R6+0xd400], desc[UR60][R4.64], !P2 ;  /* 0x0d40000004067fae */ /* 0x0001e8000d101d7c */
[----:B0-----:R-:W-:Y:S05]  /*2daf0*/  WARPSYNC.COLLECTIVE R15, `(.L_x_3669) ;  /* 0x000000000f087348 */ /* 0x001fea0003c00000 */
[----:B------:R1:W2:Y:S02]  /*2db00*/  SHFL.IDX P6, R14, R13, R12, R11 ;  /* 0x0000000c0d0e7389 */ /* 0x0002a400000c000b */
[----:B012---:R-:W-:Y:S01]  /*2db10*/  ENDCOLLECTIVE ;  /* 0x000000000000791b */ /* 0x007fe20003800000 */
.L_x_3669:
        /* <DEDUP_REMOVED lines=9> */
.L_x_3670:
        /* <DEDUP_REMOVED lines=9> */
.L_x_3671:
[----:B------:R-:W-:Y:S02]  /*2dc40*/  IMAD.MOV.U32 R13, RZ, RZ, R20 ;  /* 0x000000ffff0d7224 */ /* 0x000fe400078e0014 */
[----:B------:R-:W-:Y:S02]  /*2dc50*/  IMAD.MOV.U32 R12, RZ, RZ, 0x1 ;  /* 0x00000001ff0c7424 */ /* 0x000fe400078e00ff */
[----:B------:R-:W-:-:S07]  /*2dc60*/  IMAD.MOV.U32 R5, RZ, RZ, R14 ;  /* 0x000000ffff057224 */ /* 0x000fce00078e000e */
[----:B------:R-:W-:Y:S05]  /*2dc70*/  WARPSYNC.COLLECTIVE R15, `(.L_x_3672) ;  /* 0x000000000f087348 */ /* 0x000fea0003c00000 */
[----:B------:R0:W1:Y:S02]  /*2dc80*/  SHFL.IDX P6, R14, R13, R12, R11 ;  /* 0x0000000c0d0e7389 */ /* 0x00006400000c000b */
[----:B01----:R-:W-:Y:S01]  /*2dc90*/  ENDCOLLECTIVE ;  /* 0x000000000000791b */ /* 0x003fe20003800000 */
.L_x_3672:
        /* <DEDUP_REMOVED lines=11> */
.L_x_3673:
[----:B------:R-:W-:Y:S01]  /*2dd50*/  MOV R2, R14 ;  /* 0x0000000e00027202 */ /* 0x000fe20000000f00 */
[----:B------:R-:W-:Y:S06]  /*2dd60*/  BRA `(.L_x_3674) ;  /* 0xffffff6000c07947 */ /* 0x000fec000383ffff */
.L_x_3356:
[----:B---3--:R3:W4:Y:S02]  /*2dd70*/  SYNCS.PHASECHK.TRANS64.TRYWAIT P0, [R0+URZ+0x22840], R28 ;  /* 0x0228401c000075a7 */ /* 0x008724000800017f */
[----:B----4-:R-:W-:Y:S05]  /*2dd80*/  @!P0 NANOSLEEP.SYNCS 0x989680 ;  /* 0x009896800000895d */ /* 0x010fea0003900000 */
[----:B------:R-:W4:Y:S02]  /*2dd90*/  @!P0 SYNCS.PHASECHK.TRANS64 P0, [R0+URZ+0x22840], R28 ;  /* 0x0228401c000085a7 */ /* 0x000f24000800007f */
[----:B----4-:R-:W-:Y:S05]  /*2dda0*/  @!P0 BRA `(.L_x_3356) ;  /* 0xfffffffc00f08947 */ /* 0x010fea000383ffff */
[----:B------:R-:W-:Y:S05]  /*2ddb0*/  BRA `(.L_x_3675) ;  /* 0xffffff6400107947 */ /* 0x000fea000383ffff */
.L_x_3357:
[----:B------:R-:W-:Y:S01]  /*2ddc0*/  BSSY B0, `(.L_x_3676) ;  /* 0x0000008000007945 */ /* 0x000fe20003800000 */
[----:B------:R-:W-:Y:S02]  /*2ddd0*/  IMAD.MOV.U32 R13, RZ, RZ, R5 ;  /* 0x000000ffff0d7224 */ /* 0x000fe400078e0005 */
[----:B------:R-:W-:Y:S02]  /*2dde0*/  IMAD.MOV.U32 R12, RZ, RZ, RZ ;  /* 0x000000ffff0c7224 */ /* 0x000fe400078e00ff */
[----:B------:R-:W-:Y:S02]  /*2ddf0*/  IMAD.MOV.U32 R11, RZ, RZ, 0x181f ;  /* 0x0000181fff0b7424 */ /* 0x000fe400078e00ff */
[----:B------:R-:W-:-:S07]  /*2de00*/  IMAD.MOV.U32 R15, RZ, RZ, -0x1 ;  /* 0xffffffffff0f7424 */ /* 0x000fce00078e00ff */
[----:B0123--:R-:W-:Y:S05]  /*2de10*/  WARPSYNC.COLLECTIVE R15, `(.L_x_3677) ;  /* 0x000000000f087348 */ /* 0x00ffea0003c00000 */
[----:B------:R4:W0:Y:S02]  /*2de20*/  SHFL.IDX P6, R14, R13, R12, R11 ;  /* 0x0000000c0d0e7389 */ /* 0x00082400000c000b */
[----:B01234-:R-:W-:Y:S01]  /*2de30*/  ENDCOLLECTIVE ;  /* 0x000000000000791b */ /* 0x01ffe20003800000 */
.L_x_3677:
[----:B------:R-:W-:Y:S05]  /*2de40*/  BSYNC B0 ;  /* 0x0000000000007941 */ /* 0x000fea0003800000 */
.L_x_3676:
        /* <DEDUP_REMOVED lines=8> */
.L_x_3678:
[----:B------:R-:W-:Y:S01]  /*2ded0*/  IMAD.MOV.U32 R13, RZ, RZ, R5 ;  /* 0x000000ffff0d7224 */ /* 0x000fe200078e0005 */
[----:B------:R-:W-:Y:S01]  /*2dee0*/  MOV R12, 0x1 ;  /* 0x00000001000c7802 */ /* 0x000fe20000000f00 */
[----:B------:R-:W-:-:S07]  /*2def0*/  IMAD.MOV.U32 R2, RZ, RZ, R14 ;  /* 0x000000ffff027224 */ /* 0x000fce00078e000e */
[----:B------:R-:W-:Y:S05]  /*2df00*/  WARPSYNC.COLLECTIVE R15, `(.L_x_3679) ;  /* 0x000000000f087348 */ /* 0x000fea0003c00000 */
[----:B------:R0:W1:Y:S02]  /*2df10*/  SHFL.IDX P6, R14, R13, R12, R11 ;  /* 0x0000000c0d0e7389 */ /* 0x00006400000c000b */
[----:B01----:R-:W-:Y:S01]  /*2df20*/  ENDCOLLECTIVE ;  /* 0x000000000000791b */ /* 0x003fe20003800000 */
.L_x_3679:
        /* <DEDUP_REMOVED lines=11> */
.L_x_3680:
[----:B------:R-:W-:Y:S02]  /*2dfe0*/  IMAD.MOV.U32 R13, RZ, RZ, R5 ;  /* 0x000000ffff0d7224 */ /* 0x000fe400078e0005 */
[----:B------:R-:W-:Y:S02]  /*2dff0*/  IMAD.MOV.U32 R12, RZ, RZ, 0x2 ;  /* 0x00000002ff0c7424 */ /* 0x000fe400078e00ff */
[----:B------:R-:W-:-:S07]  /*2e000*/  IMAD.MOV.U32 R10, RZ, RZ, R14 ;  /* 0x000000ffff0a7224 */ /* 0x000fce00078e000e */
[----:B------:R-:W-:Y:S05]  /*2e010*/  WARPSYNC.COLLECTIVE R15, `(.L_x_3681) ;  /* 0x000000000f087348 */ /* 0x000fea0003c00000 */
[----:B------:R0:W1:Y:S02]  /*2e020*/  SHFL.IDX P6, R14, R13, R12, R11 ;  /* 0x0000000c0d0e7389 */ /* 0x00006400000c000b */
[----:B01----:R-:W-:Y:S01]  /*2e030*/  ENDCOLLECTIVE ;  /* 0x000000000000791b */ /* 0x003fe20003800000 */
.L_x_3681:
        /* <DEDUP_REMOVED lines=11> */
.L_x_3682:
[----:B------:R-:W-:Y:S02]  /*2e0f0*/  IMAD.MOV.U32 R13, RZ, RZ, R5 ;  /* 0x000000ffff0d7224 */ /* 0x000fe400078e0005 */
[----:B------:R-:W-:Y:S02]  /*2e100*/  IMAD.MOV.U32 R12, RZ, RZ, 0x3 ;  /* 0x00000003ff0c7424 */ /* 0x000fe400078e00ff */
[----:B------:R-:W-:-:S07]  /*2e110*/  IMAD.MOV.U32 R2, RZ, RZ, R14 ;  /* 0x000000ffff027224 */ /* 0x000fce00078e000e */
[----:B------:R-:W-:Y:S05]  /*2e120*/  WARPSYNC.COLLECTIVE R15, `(.L_x_3683) ;  /* 0x000000000f087348 */ /* 0x000fea0003c00000 */
[----:B------:R0:W1:Y:S02]  /*2e130*/  SHFL.IDX P6, R14, R13, R12, R11 ;  /* 0x0000000c0d0e7389 */ /* 0x00006400000c000b */
[----:B01----:R-:W-:Y:S01]  /*2e140*/  ENDCOLLECTIVE ;  /* 0x000000000000791b */ /* 0x003fe20003800000 */
.L_x_3683:
        /* <DEDUP_REMOVED lines=11> */
.L_x_3684:
[----:B------:R-:W-:Y:S02]  /*2e200*/  IMAD.MOV.U32 R13, RZ, RZ, R5 ;  /* 0x000000ffff0d7224 */ /* 0x000fe400078e0005 */
[----:B------:R-:W-:Y:S02]  /*2e210*/  IMAD.MOV.U32 R12, RZ, RZ, 0x4 ;  /* 0x00000004ff0c7424 */ /* 0x000fe400078e00ff */
[----:B------:R-:W-:-:S07]  /*2e220*/  IMAD.MOV.U32 R2, RZ, RZ, R14 ;  /* 0x000000ffff027224 */ /* 0x000fce00078e000e */
[----:B------:R-:W-:Y:S05]  /*2e230*/  WARPSYNC.COLLECTIVE R15, `(.L_x_3685) ;  /* 0x000000000f087348 */ /* 0x000fea0003c00000 */
[----:B------:R0:W1:Y:S02]  /*2e240*/  SHFL.IDX P6, R14, R13, R12, R11 ;  /* 0x0000000c0d0e7389 */ /* 0x00006400000c000b */
[----:B01----:R-:W-:Y:S01]  /*2e250*/  ENDCOLLECTIVE ;  /* 0x000000000000791b */ /* 0x003fe20003800000 */
.L_x_3685:
        /* <DEDUP_REMOVED lines=11> */
.L_x_3686:
[----:B------:R-:W-:Y:S02]  /*2e310*/  IMAD.MOV.U32 R13, RZ, RZ, R5 ;  /* 0x000000ffff0d7224 */ /* 0x000fe400078e0005 */
[----:B------:R-:W-:Y:S02]  /*2e320*/  IMAD.MOV.U32 R12, RZ, RZ, 0x5 ;  /* 0x00000005ff0c7424 */ /* 0x000fe400078e00ff */
[----:B------:R-:W-:-:S07]  /*2e330*/  IMAD.MOV.U32 R2, RZ, RZ, R14 ;  /* 0x000000ffff027224 */ /* 0x000fce00078e000e */
[----:B------:R-:W-:Y:S05]  /*2e340*/  WARPSYNC.COLLECTIVE R15, `(.L_x_3687) ;  /* 0x000000000f087348 */ /* 0x000fea0003c00000 */
[----:B------:R0:W1:Y:S02]  /*2e350*/  SHFL.IDX P6, R14, R13, R12, R11 ;  /* 0x0000000c0d0e7389 */ /* 0x00006400000c000b */
[----:B01----:R-:W-:Y:S01]  /*2e360*/  ENDCOLLECTIVE ;  /* 0x000000000000791b */ /* 0x003fe20003800000 */
.L_x_3687:
        /* <DEDUP_REMOVED lines=11> */
.L_x_3688:
[----:B------:R-:W-:Y:S02]  /*2e420*/  IMAD.MOV.U32 R13, RZ, RZ, R5 ;  /* 0x000000ffff0d7224 */ /* 0x000fe400078e0005 */
[----:B------:R-:W-:Y:S02]  /*2e430*/  IMAD.MOV.U32 R12, RZ, RZ, 0x6 ;  /* 0x00000006ff0c7424 */ /* 0x000fe400078e00ff */
[----:B------:R-:W-:-:S07]  /*2e440*/  IMAD.MOV.U32 R2, RZ, RZ, R14 ;  /* 0x000000ffff027224 */ /* 0x000fce00078e000e */
[----:B------:R-:W-:Y:S05]  /*2e450*/  WARPSYNC.COLLECTIVE R15, `(.L_x_3689) ;  /* 0x000000000f087348 */ /* 0x000fea0003c00000 */
[----:B------:R0:W1:Y:S02]  /*2e460*/  SHFL.IDX P6, R14, R13, R12, R11 ;  /* 0x0000000c0d0e7389 */ /* 0x00006400000c000b */
[----:B01----:R-:W-:Y:S01]  /*2e470*/  ENDCOLLECTIVE ;  /* 0x000000000000791b */ /* 0x003fe20003800000 */
.L_x_3689:
        /* <DEDUP_REMOVED lines=11> */
.L_x_3690:
[----:B------:R-:W-:Y:S02]  /*2e530*/  IMAD.MOV.U32 R13, RZ, RZ, R5 ;  /* 0x000000ffff0d7224 */ /* 0x000fe400078e0005 */
[----:B------:R-:W-:Y:S02]  /*2e540*/  IMAD.MOV.U32 R12, RZ, RZ, 0x7 ;  /* 0x00000007ff0c7424 */ /* 0x000fe400078e00ff */
[----:B------:R-:W-:-:S07]  /*2e550*/  IMAD.MOV.U32 R2, RZ, RZ, R14 ;  /* 0x000000ffff027224 */ /* 0x000fce00078e000e */
[----:B------:R-:W-:Y:S05]  /*2e560*/  WARPSYNC.COLLECTIVE R15, `(.L_x_3691) ;  /* 0x000000000f087348 */ /* 0x000fea0003c00000 */
[----:B------:R0:W1:Y:S02]  /*2e570*/  SHFL.IDX P6, R14, R13, R12, R11 ;  /* 0x0000000c0d0e7389 */ /* 0x00006400000c000b */
[----:B01----:R-:W-:Y:S01]  /*2e580*/  ENDCOLLECTIVE ;  /* 0x000000000000791b */ /* 0x003fe20003800000 */
.L_x_3691:
[----:B------:R-:W-:Y:S02]  /*2e590*/  MOV R13, R4 ;  /* 0x00000004000d7202 */ /* 0x000fe40000000f00 */
[----:B------:R-:W-:-:S05]  /*2e5a0*/  IADD3 R4, P0, R29, R2, RZ ;  /* 0x000000021d047210 */ /* 0x000fca0007f1e0ff */
[----:B------:R-:W-:Y:S02]  /*2e5b0*/  IMAD.X R5, RZ, RZ, R9, P0 ;  /* 0x000000ffff057224 */ /* 0x000fe400000e0609 */
[----:B------:R-:W-:-:S07]  /*2e5c0*/  IMAD.MOV.U32 R3, RZ, RZ, R14 ;  /* 0x000000ffff037224 */ /* 0x000fce00078e000e */
[----:B------:R-:W-:Y:S05]  /*2e5d0*/  WARPSYNC.COLLECTIVE R15, `(.L_x_3692) ;  /* 0x000000000f087348 */ /* 0x000fea0003c00000 */
[----:B------:R0:W1:Y:S02]  /*2e5e0*/  SHFL.IDX P6, R14, R13, R12, R11 ;  /* 0x0000000c0d0e7389 */ /* 0x00006400000c000b */
[----:B01----:R-:W-:Y:S01]  /*2e5f0*/  ENDCOLLECTIVE ;  /* 0x000000000000791b */ /* 0x003fe20003800000 */
.L_x_3692:
[----:B------:R-:W-:Y:S01]  /*2e600*/  @!PT LDS RZ, [RZ] ;  /* 0x00000000fffff984 */ /* 0x000fe20000000800 */
[----:B------:R-:W-:Y:S01]  /*2e610*/  @!PT LDS RZ, [RZ] ;  /* 0x00000000fffff984 */ /* 0x000fe20000000800 */
[----:B------:R-:W-:Y:S01]  /*2e620*/  @!PT LDS RZ, [RZ] ;  /* 0x00000000fffff984 */ /* 0x000fe20000000800 */
[----:B------:R0:W-:Y:S01]  /*2e630*/  LDGSTS.E.BYPASS.LTC128B.128 [R6+0x1b400], desc[UR60][R4.64], !P2 ;  /* 0x1b40000004067fae */ /* 0x0001e2000d101d7c */
[----:B------:R-:W-:Y:S02]  /*2e640*/  IMAD.MOV.U32 R13, RZ, RZ, R8 ;  /* 0x000000ffff0d7224 */ /* 0x000fe400078e0008 */
[----:B------:R-:W-:Y:S02]  /*2e650*/  IMAD.MOV.U32 R12, RZ, RZ, RZ ;  /* 0x000000ffff0c7224 */ /* 0x000fe400078e00ff */
[----:B------:R-:W-:-:S07]  /*2e660*/  IMAD.MOV.U32 R10, RZ, RZ, R14 ;  /* 0x000000ffff0a7224 */ /* 0x000fce00078e000e */
[----:B0-----:R-:W-:Y:S05]  /*2e670*/  WARPSYNC.COLLECTIVE R15, `(.L_x_3693) ;  /* 0x000000000f087348 */ /* 0x001fea0003c00000 */
[----:B------:R1:W2:Y:S02]  /*2e680*/  SHFL.IDX P6, R14, R13, R12, R11 ;  /* 0x0000000c0d0e7389 */ /* 0x0002a400000c000b */
[----:B012---:R-:W-:Y:S01]  /*2e690*/  ENDCOLLECTIVE ;  /* 0x000000000000791b */ /* 0x007fe20003800000 */
.L_x_3693:
        /* <DEDUP_REMOVED lines=11> */
.L_x_3694:
[----:B------:R-:W-:Y:S02]  /*2e750*/  IMAD.MOV.U32 R13, RZ, RZ, R8 ;  /* 0x000000ffff0d7224 */ /* 0x000fe400078e0008 */
[----:B------:R-:W-:Y:S02]  /*2e760*/  IMAD.MOV.U32 R12, RZ, RZ, 0x1 ;  /* 0x00000001ff0c7424 */ /* 0x000fe400078e00ff */
[----:B------:R-:W-:-:S07]  /*2e770*/  IMAD.MOV.U32 R5, RZ, RZ, R14 ;  /* 0x000000ffff057224 */ /* 0x000fce00078e000e */
[----:B------:R-:W-:Y:S05]  /*2e780*/  WARPSYNC.COLLECTIVE R15, `(.L_x_3695) ;  /* 0x000000000f087348 */ /* 0x000fea0003c00000 */
[----:B------:R0:W1:Y:S02]  /*2e790*/  SHFL.IDX P6, R14, R13, R12, R11 ;  /* 0x0000000c0d0e7389 */ /* 0x00006400000c000b */
[----:B01----:R-:W-:Y:S01]  /*2e7a0*/  ENDCOLLECTIVE ;  /* 0x000000000000791b */ /* 0x003fe20003800000 */
.L_x_3695:
        /* <DEDUP_REMOVED lines=11> */
.L_x_3696:
[----:B------:R-:W-:Y:S05]  /*2e860*/  BRA `(.L_x_3697) ;  /* 0xffffff5c00a47947 */ /* 0x000fea000383ffff */
.L_x_3362:
[----:B0-----:R0:W1:Y:S02]  /*2e870*/  SYNCS.PHASECHK.TRANS64.TRYWAIT P2, [R3+URZ+0x22870], R0 ;  /* 0x02287000030075a7 */ /* 0x001064000804017f */
[----:B-1----:R-:W-:Y:S05]  /*2e880*/  @!P2 NANOSLEEP.SYNCS 0x989680 ;  /* 0x009896800000a95d */ /* 0x002fea0003900000 */
[----:B------:R-:W1:Y:S02]  /*2e890*/  @!P2 SYNCS.PHASECHK.TRANS64 P2, [R3+URZ+0x22870], R0 ;  /* 0x022870000300a5a7 */ /* 0x000e64000804007f */
[----:B-1----:R-:W-:Y:S05]  /*2e8a0*/  @!P2 BRA `(.L_x_3362) ;  /* 0xfffffffc00f0a947 */ /* 0x002fea000383ffff */
[----:B------:R-:W-:Y:S05]  /*2e8b0*/  BRA `(.L_x_3698) ;  /* 0xffffff6000087947 */ /* 0x000fea000383ffff */
.L_x_3364:
[----:B0-----:R0:W1:Y:S02]  /*2e8c0*/  SYNCS.PHASECHK.TRANS64.TRYWAIT P2, [R3+URZ+0x22860], R0 ;  /* 0x02286000030075a7 */ /* 0x001064000804017f */
[----:B-1----:R-:W-:Y:S05]  /*2e8d0*/  @!P2 NANOSLEEP.SYNCS 0x989680 ;  /* 0x009896800000a95d */ /* 0x002fea0003900000 */
[----:B------:R-:W1:Y:S02]  /*2e8e0*/  @!P2 SYNCS.PHASECHK.TRANS64 P2, [R3+URZ+0x22860], R0 ;  /* 0x022860000300a5a7 */ /* 0x000e64000804007f */
[----:B-1----:R-:W-:Y:S05]  /*2e8f0*/  @!P2 BRA `(.L_x_3364) ;  /* 0xfffffffc00f0a947 */ /* 0x002fea000383ffff */
[----:B------:R-:W-:Y:S05]  /*2e900*/  BRA `(.L_x_3699) ;  /* 0xffffff6000187947 */ /* 0x000fea000383ffff */
.L_x_3372:
[----:B0-----:R0:W2:Y:S02]  /*2e910*/  SYNCS.PHASECHK.TRANS64.TRYWAIT P1, [R17+URZ+0x22870], R0 ;  /* 0x02287000110075a7 */ /* 0x0010a4000802017f */
[----:B--2---:R-:W-:Y:S05]  /*2e920*/  @!P1 NANOSLEEP.SYNCS 0x989680 ;  /* 0x009896800000995d */ /* 0x004fea0003900000 */
[----:B------:R-:W2:Y:S02]  /*2e930*/  @!P1 SYNCS.PHASECHK.TRANS64 P1, [R17+URZ+0x22870], R0 ;  /* 0x02287000110095a7 */ /* 0x000ea4000802007f */
[----:B--2---:R-:W-:Y:S05]  /*2e940*/  @!P1 BRA `(.L_x_3372) ;  /* 0xfffffffc00f09947 */ /* 0x004fea000383ffff */
[----:B------:R-:W-:Y:S05]  /*2e950*/  BRA `(.L_x_3700) ;  /* 0xffffff6400dc7947 */ /* 0x000fea000383ffff */
.L_x_3374:
[----:B0-----:R0:W2:Y:S02]  /*2e960*/  SYNCS.PHASECHK.TRANS64.TRYWAIT P1, [R17+URZ+0x22860], R0 ;  /* 0x02286000110075a7 */ /* 0x0010a4000802017f */
[----:B--2---:R-:W-:Y:S05]  /*2e970*/  @!P1 NANOSLEEP.SYNCS 0x989680 ;  /* 0x009896800000995d */ /* 0x004fea0003900000 */
[----:B------:R-:W2:Y:S02]  /*2e980*/  @!P1 SYNCS.PHASECHK.TRANS64 P1, [R17+URZ+0x22860], R0 ;  /* 0x02286000110095a7 */ /* 0x000ea4000802007f */
[----:B--2---:R-:W-:Y:S05]  /*2e990*/  @!P1 BRA `(.L_x_3374) ;  /* 0xfffffffc00f09947 */ /* 0x004fea000383ffff */
[----:B------:R-:W-:Y:S05]  /*2e9a0*/  BRA `(.L_x_3701) ;  /* 0xffffff6400e87947 */ /* 0x000fea000383ffff */
.L_x_3379:
        /* <DEDUP_REMOVED lines=8> */
.L_x_3703:
[----:B------:R-:W-:Y:S05]  /*2ea30*/  BSYNC B0 ;  /* 0x0000000000007941 */ /* 0x000fea0003800000 */
.L_x_3702:
[----:B------:R-:W-:Y:S01]  /*2ea40*/  IMAD.MOV.U32 R13, RZ, RZ, R16 ;  /* 0x000000ffff0d7224 */ /* 0x000fe200078e0010 */
[----:B------:R-:W-:Y:S01]  /*2ea50*/  IADD3 R9, R19, R8, RZ ;  /* 0x0000000813097210 */ /* 0x000fe20007ffe0ff */
[----:B------:R-:W-:Y:S02]  /*2ea60*/  IMAD.MOV.U32 R12, RZ, RZ, 0x1 ;  /* 0x00000001ff0c7424 */ /* 0x000fe400078e00ff */
[----:B------:R-:W-:Y:S02]  /*2ea70*/  IMAD.MOV.U32 R11, RZ, RZ, 0x1f ;  /* 0x0000001fff0b7424 */ /* 0x000fe400078e00ff */
[----:B------:R-:W-:Y:S02]  /*2ea80*/  IMAD.MOV.U32 R15, RZ, RZ, -0x1 ;  /* 0xffffffffff0f7424 */ /* 0x000fe400078e00ff */
[----:B------:R-:W-:-:S07]  /*2ea90*/  IMAD.MOV.U32 R0, RZ, RZ, R14 ;  /* 0x000000ffff007224 */ /* 0x000fce00078e000e */
[----:B------:R-:W-:Y:S05]  /*2eaa0*/  WARPSYNC.COLLECTIVE R15, `(.L_x_3704) ;  /* 0x000000000f087348 */ /* 0x000fea0003c00000 */
[----:B------:R0:W1:Y:S02]  /*2eab0*/  SHFL.IDX P6, R14, R13, R12, R11 ;  /* 0x0000000c0d0e7389 */ /* 0x00006400000c000b */
[----:B01----:R-:W-:Y:S01]  /*2eac0*/  ENDCOLLECTIVE ;  /* 0x000000000000791b */ /* 0x003fe20003800000 */
.L_x_3704:
        /* <DEDUP_REMOVED lines=23> */
.L_x_3705:
[----:B------:R-:W-:Y:S01]  /*2ec40*/  IMAD.MOV.U32 R12, RZ, RZ, 0x2 ;  /* 0x00000002ff0c7424 */ /* 0x000fe200078e00ff */
[----:B------:R-:W-:-:S05]  /*2ec50*/  SEL R4, R14, RZ, P1 ;  /* 0x000000ff0e047207 */ /* 0x000fca0000800000 */
[----:B------:R-:W-:-:S04]  /*2ec60*/  IMAD.IADD R4, R13, 0x1, R4 ;  /* 0x000000010d047824 */ /* 0x000fc800078e0204 */
[----:B------:R-:W-:-:S07]  /*2ec70*/  IMAD.MOV.U32 R13, RZ, RZ, R4 ;  /* 0x000000ffff0d7224 */ /* 0x000fce00078e0004 */
[----:B------:R-:W-:Y:S05]  /*2ec80*/  WARPSYNC.COLLECTIVE R15, `(.L_x_3706) ;  /* 0x000000000f087348 */ /* 0x000fea0003c00000 */
[----:B------:R0:W1:Y:S02]  /*2ec90*/  SHFL.UP P6, R14, R13, R12, R11 ;  /* 0x0400000c0d0e7389 */ /* 0x00006400000c000b */
[----:B01----:R-:W-:Y:S01]  /*2eca0*/  ENDCOLLECTIVE ;  /* 0x000000000000791b */ /* 0x003fe20003800000 */
.L_x_3706:
[----:B------:R-:W-:Y:S01]  /*2ecb0*/  IMAD.MOV.U32 R12, RZ, RZ, 0x4 ;  /* 0x00000004ff0c7424 */ /* 0x000fe200078e00ff */
[----:B------:R-:W-:-:S05]  /*2ecc0*/  SEL R3, R14, RZ, P2 ;  /* 0x000000ff0e037207 */ /* 0x000fca0001000000 */
[----:B------:R-:W-:-:S04]  /*2ecd0*/  IMAD.IADD R2, R4, 0x1, R3 ;  /* 0x0000000104027824 */ /* 0x000fc800078e0203 */
[----:B------:R-:W-:-:S07]  /*2ece0*/  IMAD.MOV.U32 R13, RZ, RZ, R2 ;  /* 0x000000ffff0d7224 */ /* 0x000fce00078e0002 */
[----:B------:R-:W-:Y:S05]  /*2ecf0*/  WARPSYNC.COLLECTIVE R15, `(.L_x_3707) ;  /* 0x000000000f087348 */ /* 0x000fea0003c00000 */
[----:B------:R0:W1:Y:S02]  /*2ed00*/  SHFL.UP P6, R14, R13, R12, R11 ;  /* 0x0400000c0d0e7389 */ /* 0x00006400000c000b */
[----:B01----:R-:W-:Y:S01]  /*2ed10*/  ENDCOLLECTIVE ;  /* 0x000000000000791b */ /* 0x003fe20003800000 */
.L_x_3707:
[----:B------:R-:W-:Y:S01]  /*2ed20*/  IMAD.MOV.U32 R12, RZ, RZ, 0x8 ;  /* 0x00000008ff0c7424 */ /* 0x000fe200078e00ff */
[----:B------:R-:W-:-:S05]  /*2ed30*/  SEL R3, R14, RZ, P3 ;  /* 0x000000ff0e037207 */ /* 0x000fca0001800000 */
[----:B------:R-:W-:-:S05]  /*2ed40*/  IMAD.IADD R3, R2, 0x1, R3 ;  /* 0x0000000102037824 */ /* 0x000fca00078e0203 */
[----:B------:R-:W-:-:S07]  /*2ed50*/  MOV R13, R3 ;  /* 0x00000003000d7202 */ /* 0x000fce0000000f00 */
[----:B------:R-:W-:Y:S05]  /*2ed60*/  WARPSYNC.COLLECTIVE R15, `(.L_x_3708) ;  /* 0x000000000f087348 */ /* 0x000fea0003c00000 */
[----:B------:R0:W1:Y:S02]  /*2ed70*/  SHFL.UP P6, R14, R13, R12, R11 ;  /* 0x0400000c0d0e7389 */ /* 0x00006400000c000b */
[----:B01----:R-:W-:Y:S01]  /*2ed80*/  ENDCOLLECTIVE ;  /* 0x000000000000791b */ /* 0x003fe20003800000 */
.L_x_3708:
[----:B------:R-:W-:Y:S01]  /*2ed90*/  IMAD.MOV.U32 R12, RZ, RZ, 0x10 ;  /* 0x00000010ff0c7424 */ /* 0x000fe200078e00ff */
[----:B------:R-:W-:-:S05]  /*2eda0*/  SEL R4, R14, RZ, P4 ;  /* 0x000000ff0e047207 */ /* 0x000fca0002000000 */
[----:B------:R-:W-:-:S04]  /*2edb0*/  IMAD.IADD R4, R3, 0x1, R4 ;  /* 0x0000000103047824 */ /* 0x000fc800078e0204 */
[----:B------:R-:W-:-:S07]  /*2edc0*/  IMAD.MOV.U32 R13, RZ, RZ, R4 ;  /* 0x000000ffff0d7224 */ /* 0x000fce00078e0004 */
[----:B------:R-:W-:Y:S05]  /*2edd0*/  WARPSYNC.COLLECTIVE R15, `(.L_x_3709) ;  /* 0x000000000f087348 */ /* 0x000fea0003c00000 */
[----:B------:R0:W1:Y:S02]  /*2ede0*/  SHFL.UP P6, R14, R13, R12, R11 ;  /* 0x0400000c0d0e7389 */ /* 0x00006400000c000b */
[----:B01----:R-:W-:Y:S01]  /*2edf0*/  ENDCOLLECTIVE ;  /* 0x000000000000791b */ /* 0x003fe20003800000 */
.L_x_3709:
        /* <DEDUP_REMOVED lines=8> */
.L_x_3710:
[----:B------:R-:W-:Y:S05]  /*2ee80*/  BRA `(.L_x_3711) ;  /* 0xffffff6c00047947 */ /* 0x000fea000383ffff */
.L_x_3382:
[----:B------:R-:W-:Y:S01]  /*2ee90*/  BSSY B0, `(.L_x_3712) ;  /* 0x0000007000007945 */ /* 0x000fe20003800000 */
[----:B------:R-:W-:Y:S02]  /*2eea0*/  IMAD.MOV.U32 R12, RZ, RZ, 0x1 ;  /* 0x00000001ff0c7424 */ /* 0x000fe400078e00ff */
[----:B------:R-:W-:Y:S02]  /*2eeb0*/  IMAD.MOV.U32 R11, RZ, RZ, RZ ;  /* 0x000000ffff0b7224 */ /* 0x000fe400078e00ff */
[----:B------:R-:W-:-:S07]  /*2eec0*/  IMAD.MOV.U32 R15, RZ, RZ, -0x1 ;  /* 0xffffffffff0f7424 */ /* 0x000fce00078e00ff */
[----:B------:R-:W-:Y:S05]  /*2eed0*/  WARPSYNC.COLLECTIVE R15, `(.L_x_3713) ;  /* 0x000000000f087348 */ /* 0x000fea0003c00000 */
[----:B------:R0:W1:Y:S02]  /*2eee0*/  SHFL.UP P6, R14, R13, R12, R11 ;  /* 0x0400000c0d0e7389 */ /* 0x00006400000c000b */
[----:B01----:R-:W-:Y:S01]  /*2eef0*/  ENDCOLLECTIVE ;  /* 0x000000000000791b */ /* 0x003fe20003800000 */
.L_x_3713:
[----:B------:R-:W-:Y:S05]  /*2ef00*/  BSYNC B0 ;  /* 0x0000000000007941 */ /* 0x000fea0003800000 */
.L_x_3712:
[----:B------:R-:W-:Y:S01]  /*2ef10*/  SEL R14, R14, RZ, P1 ;  /* 0x000000ff0e0e7207 */ /* 0x000fe20000800000 */
[----:B------:R-:W-:Y:S02]  /*2ef20*/  IMAD.MOV.U32 R12, RZ, RZ, 0x2 ;  /* 0x00000002ff0c7424 */ /* 0x000fe400078e00ff */
[----:B------:R-:W-:Y:S01]  /*2ef30*/  IMAD.MOV.U32 R11, RZ, RZ, RZ ;  /* 0x000000ffff0b7224 */ /* 0x000fe200078e00ff */
[----:B------:R-:W-:Y:S01]  /*2ef40*/  IADD3 R13, R13, R14, RZ ;  /* 0x0000000e0d0d7210 */ /* 0x000fe20007ffe0ff */
[----:B------:R-:W-:-:S07]  /*2ef50*/  IMAD.MOV.U32 R15, RZ, RZ, -0x1 ;  /* 0xffffffffff0f7424 */ /* 0x000fce00078e00ff */
[----:B------:R-:W-:Y:S05]  /*2ef60*/  WARPSYNC.COLLECTIVE R15, `(.L_x_3714) ;  /* 0x000000000f087348 */ /* 0x000fea0003c00000 */
[----:B------:R0:W1:Y:S02]  /*2ef70*/  SHFL.UP P6, R14, R13, R12, R11 ;  /* 0x0400000c0d0e7389 */ /* 0x00006400000c000b */
[----:B01----:R-:W-:Y:S01]  /*2ef80*/  ENDCOLLECTIVE ;  /* 0x000000000000791b */ /* 0x003fe20003800000 */
.L_x_3714:
[----:B------:R-:W-:Y:S01]  /*2ef90*/  IMAD.MOV.U32 R12, RZ, RZ, 0x4 ;  /* 0x00000004ff0c7424 */ /* 0x000fe200078e00ff */
[----:B------:R-:W-:-:S05]  /*2efa0*/  SEL R2, R14, RZ, P2 ;  /* 0x000000ff0e027207 */ /* 0x000fca0001000000 */
[----:B------:R-:W-:-:S04]  /*2efb0*/  IMAD.IADD R2, R13, 0x1, R2 ;  /* 0x000000010d027824 */ /* 0x000fc800078e0202 */
[----:B------:R-:W-:-:S07]  /*2efc0*/  IMAD.MOV.U32 R13, RZ, RZ, R2 ;  /* 0x000000ffff0d7224 */ /* 0x000fce00078e0002 */
[----:B------:R-:W-:Y:S05]  /*2efd0*/  WARPSYNC.COLLECTIVE R15, `(.L_x_3715) ;  /* 0x000000000f087348 */ /* 0x000fea0003c00000 */
[----:B------:R0:W1:Y:S02]  /*2efe0*/  SHFL.UP P6, R14, R13, R12, R11 ;  /* 0x0400000c0d0e7389 */ /* 0x00006400000c000b */
[----:B01----:R-:W-:Y:S01]  /*2eff0*/  ENDCOLLECTIVE ;  /* 0x000000000000791b */ /* 0x003fe20003800000 */
.L_x_3715:
[----:B------:R-:W-:Y:S01]  /*2f000*/  IMAD.MOV.U32 R12, RZ, RZ, 0x8 ;  /* 0x00000008ff0c7424 */ /* 0x000fe200078e00ff */
[----:B------:R-:W-:-:S05]  /*2f010*/  SEL R3, R14, RZ, P3 ;  /* 0x000000ff0e037207 */ /* 0x000fca0001800000 */
[----:B------:R-:W-:-:S04]  /*2f020*/  IMAD.IADD R3, R2, 0x1, R3 ;  /* 0x0000000102037824 */ /* 0x000fc800078e0203 */
[----:B------:R-:W-:-:S07]  /*2f030*/  IMAD.MOV.U32 R13, RZ, RZ, R3 ;  /* 0x000000ffff0d7224 */ /* 0x000fce00078e0003 */
[----:B------:R-:W-:Y:S05]  /*2f040*/  WARPSYNC.COLLECTIVE R15, `(.L_x_3716) ;  /* 0x000000000f087348 */ /* 0x000fea0003c00000 */
[----:B------:R0:W1:Y:S02]  /*2f050*/  SHFL.UP P6, R14, R13, R12, R11 ;  /* 0x0400000c0d0e7389 */ /* 0x00006400000c000b */
[----:B01----:R-:W-:Y:S01]  /*2f060*/  ENDCOLLECTIVE ;  /* 0x000000000000791b */ /* 0x003fe20003800000 */
.L_x_3716:
[----:B------:R-:W-:Y:S02]  /*2f070*/  MOV R12, 0x10 ;  /* 0x00000010000c7802 */ /* 0x000fe40000000f00 */
[----:B------:R-:W-:-:S05]  /*2f080*/  SEL R4, R14, RZ, P4 ;  /* 0x000000ff0e047207 */ /* 0x000fca0002000000 */
[----:B------:R-:W-:-:S04]  /*2f090*/  IMAD.IADD R4, R3, 0x1, R4 ;  /* 0x0000000103047824 */ /* 0x000fc800078e0204 */
[----:B------:R-:W-:-:S07]  /*2f0a0*/  IMAD.MOV.U32 R13, RZ, RZ, R4 ;  /* 0x000000ffff0d7224 */ /* 0x000fce00078e0004 */
[----:B------:R-:W-:Y:S05]  /*2f0b0*/  WARPSYNC.COLLECTIVE R15, `(.L_x_3717) ;  /* 0x000000000f087348 */ /* 0x000fea0003c00000 */
[----:B------:R0:W1:Y:S02]  /*2f0c0*/  SHFL.UP P6, R14, R13, R12, R11 ;  /* 0x0400000c0d0e7389 */ /* 0x00006400000c000b */
[----:B01----:R-:W-:Y:S01]  /*2f0d0*/  ENDCOLLECTIVE ;  /* 0x000000000000791b */ /* 0x003fe20003800000 */
.L_x_3717:
        /* <DEDUP_REMOVED lines=8> */
.L_x_3718:
[----:B------:R-:W-:Y:S05]  /*2f160*/  BRA `(.L_x_3719) ;  /* 0xffffff6800f07947 */ /* 0x000fea000383ffff */
.L_x_3384:
[----:B------:R-:W-:Y:S01]  /*2f170*/  BSSY B0, `(.L_x_3720) ;  /* 0x0000006000007945 */ /* 0x000fe20003800000 */
[----:B------:R-:W-:Y:S01]  /*2f180*/  PLOP3.LUT P6, PT, P6, PT, PT, 0x8, 0x0 ;  /* 0x000000000000781c */ /* 0x000fe200037ce170 */
[----:B------:R-:W-:-:S12]  /*2f190*/  IMAD.MOV.U32 R15, RZ, RZ, -0x1 ;  /* 0xffffffffff0f7424 */ /* 0x000fd800078e00ff */
[----:B0-----:R-:W-:Y:S05]  /*2f1a0*/  WARPSYNC.COLLECTIVE R15, `(.L_x_3721) ;  /* 0x000000000f087348 */ /* 0x001fea0003c00000 */
[----:B------:R-:W-:Y:S01]  /*2f1b0*/  VOTE.ANY R14, PT, P6 ;  /* 0x00000000000e7806 */ /* 0x000fe200030e0100 */
[----:B0-----:R-:W-:Y:S06]  /*2f1c0*/  ENDCOLLECTIVE ;  /* 0x000000000000791b */ /* 0x001fec0003800000 */
.L_x_3721:
[----:B------:R-:W-:Y:S05]  /*2f1d0*/  BSYNC B0 ;  /* 0x0000000000007941 */ /* 0x000fea0003800000 */
.L_x_3720:
[----:B------:R-:W-:Y:S02]  /*2f1e0*/  IMAD.MOV.U32 R2, RZ, RZ, R14 ;  /* 0x000000ffff027224 */ /* 0x000fe400078e000e */
[----:B------:R-:W-:Y:S02]  /*2f1f0*/  IMAD.MOV.U32 R13, RZ, RZ, R17 ;  /* 0x000000ffff0d7224 */ /* 0x000fe400078e0011 */
[----:B------:R0:W1:Y:S01]  /*2f200*/  POPC R12, R2 ;  /* 0x00000002000c7309 */ /* 0x0000620000000000 */
[----:B------:R-:W-:Y:S02]  /*2f210*/  IMAD.MOV.U32 R11, RZ, RZ, 0x1f ;  /* 0x0000001fff0b7424 */ /* 0x000fe400078e00ff */
[----:B------:R-:W-:-:S07]  /*2f220*/  IMAD.MOV.U32 R15, RZ, RZ, -0x1 ;  /* 0xffffffffff0f7424 */ /* 0x000fce00078e00ff */
[----:B01----:R-:W-:Y:S05]  /*2f230*/  WARPSYNC.COLLECTIVE R15, `(.L_x_3722) ;  /* 0x000000000f087348 */ /* 0x003fea0003c00000 */
[----:B-1----:R1:W2:Y:S02]  /*2f240*/  SHFL.IDX P6, R14, R13, R12, R11 ;  /* 0x0000000c0d0e7389 */ /* 0x0022a400000c000b */
[----:B012---:R-:W-:Y:S01]  /*2f250*/  ENDCOLLECTIVE ;  /* 0x000000000000791b */ /* 0x007fe20003800000 */
.L_x_3722:
[----:B------:R-:W-:Y:S02]  /*2f260*/  IMAD.IADD R19, R12, 0x1, R19 ;  /* 0x000000010c137824 */ /* 0x000fe400078e0213 */
[----:B------:R-:W-:Y:S02]  /*2f270*/  IMAD.MOV.U32 R13, RZ, RZ, R5 ;  /* 0x000000ffff0d7224 */ /* 0x000fe400078e0005 */
[----:B------:R-:W-:-:S07]  /*2f280*/  IMAD.MOV.U32 R17, RZ, RZ, R14 ;  /* 0x000000ffff117224 */ /* 0x000fce00078e000e */
[----:B------:R-:W-:Y:S05]  /*2f290*/  WARPSYNC.COLLECTIVE R15, `(.L_x_3723) ;  /* 0x000000000f087348 */ /* 0x000fea0003c00000 */
[----:B------:R0:W1:Y:S02]  /*2f2a0*/  SHFL.IDX P6, R14, R13, R12, R11 ;  /* 0x0000000c0d0e7389 */ /* 0x00006400000c000b */
[----:B01----:R-:W-:Y:S01]  /*2f2b0*/  ENDCOLLECTIVE ;  /* 0x000000000000791b */ /* 0x003fe20003800000 */
.L_x_3723:
[----:B------:R-:W-:Y:S01]  /*2f2c0*/  MOV R5, R14 ;  /* 0x0000000e00057202 */ /* 0x000fe20000000f00 */
[----:B------:R-:W-:Y:S06]  /*2f2d0*/  BRA `(.L_x_3724) ;  /* 0xffffff6800d47947 */ /* 0x000fec000383ffff */
.L_x_3386:
[----:B------:R-:W-:Y:S01]  /*2f2e0*/  BSSY B0, `(.L_x_3725) ;  /* 0x0000007000007945 */ /* 0x000fe20003800000 */
[----:B------:R-:W-:Y:S02]  /*2f2f0*/  IMAD.MOV.U32 R13, RZ, RZ, R3 ;  /* 0x000000ffff0d7224 */ /* 0x000fe400078e0003 */
[----:B------:R-:W-:Y:S02]  /*2f300*/  IMAD.MOV.U32 R11, RZ, RZ, 0x1f ;  /* 0x0000001fff0b7424 */ /* 0x000fe400078e00ff */
[----:B------:R-:W-:-:S07]  /*2f310*/  IMAD.MOV.U32 R15, RZ, RZ, -0x1 ;  /* 0xffffffffff0f7424 */ /* 0x000fce00078e00ff */
[----:B0-23--:R-:W-:Y:S05]  /*2f320*/  WARPSYNC.COLLECTIVE R15, `(.L_x_3726) ;  /* 0x000000000f087348 */ /* 0x00dfea0003c00000 */
[----:B------:R1:W4:Y:S02]  /*2f330*/  SHFL.IDX P6, R14, R13, R12, R11 ;  /* 0x0000000c0d0e7389 */ /* 0x00032400000c000b */
[----:B01234-:R-:W-:Y:S01]  /*2f340*/  ENDCOLLECTIVE ;  /* 0x000000000000791b */ /* 0x01ffe20003800000 */
.L_x_3726:
[----:B------:R-:W-:Y:S05]  /*2f350*/  BSYNC B0 ;  /* 0x0000000000007941 */ /* 0x000fea0003800000 */
.L_x_3725:
[----:B------:R-:W-:Y:S01]  /*2f360*/  IMAD.MOV.U32 R16, RZ, RZ, R14 ;  /* 0x000000ffff107224 */ /* 0x000fe200078e000e */
[----:B------:R-:W-:Y:S06]  /*2f370*/  BRA `(.L_x_3385) ;  /* 0xffffff6800c47947 */ /* 0x000fec000383ffff */
.L_x_3392:
[----:B0-----:R0:W1:Y:S02]  /*2f380*/  SYNCS.PHASECHK.TRANS64.TRYWAIT P0, [R5+URZ+0x22820], R0 ;  /* 0x02282000050075a7 */ /* 0x001064000800017f */
[----:B-1----:R-:W-:Y:S05]  /*2f390*/  @!P0 NANOSLEEP.SYNCS 0x989680 ;  /* 0x009896800000895d */ /* 0x002fea0003900000 */
[----:B------:R-:W1:Y:S02]  /*2f3a0*/  @!P0 SYNCS.PHASECHK.TRANS64 P0, [R5+URZ+0x22820], R0 ;  /* 0x02282000050085a7 */ /* 0x000e64000800007f */
[----:B-1----:R-:W-:Y:S05]  /*2f3b0*/  @!P0 BRA `(.L_x_3392) ;  /* 0xfffffffc00f08947 */ /* 0x002fea000383ffff */
[----:B------:R-:W-:Y:S05]  /*2f3c0*/  BRA `(.L_x_3727) ;  /* 0xffffff7400247947 */ /* 0x000fea000383ffff */
.L_x_3393:
        /* <DEDUP_REMOVED lines=11> */
.L_x_3729:
[----:B------:R-:W-:Y:S05]  /*2f480*/  BSYNC B0 ;  /* 0x0000000000007941 */ /* 0x000fea0003800000 */
.L_x_3728:
[----:B------:R-:W-:Y:S05]  /*2f490*/  BRA `(.L_x_3730) ;  /* 0xffffff74000c7947 */ /* 0x000fea000383ffff */
.L_x_3394:
[----:B------:R-:W-:Y:S01]  /*2f4a0*/  BSSY B0, `(.L_x_3731) ;  /* 0x0000006000007945 */ /* 0x000fe20003800000 */
[----:B------:R-:W-:-:S07]  /*2f4b0*/  IMAD.MOV.U32 R15, RZ, RZ, -0x1 ;  /* 0xffffffffff0f7424 */ /* 0x000fce00078e00ff */
[----:B0-----:R-:W-:Y:S05]  /*2f4c0*/  WARPSYNC.COLLECTIVE R15, `(.L_x_3732) ;  /* 0x000000000f0c7348 */ /* 0x001fea0003c00000 */
[----:B------:R-:W-:Y:S02]  /*2f4d0*/  ELECT P6, UR62, PT ;  /* 0x00000000003e782f */ /* 0x000fe400038c0000 */
[----:B------:R-:W-:Y:S01]  /*2f4e0*/  MOV R14, UR62 ;  /* 0x0000003e000e7c02 */ /* 0x000fe20008000f00 */
[----:B0-----:R-:W-:Y:S10]  /*2f4f0*/  ENDCOLLECTIVE ;  /* 0x000000000000791b */ /* 0x001ff40003800000 */
.L_x_3732:
[----:B------:R-:W-:Y:S05]  /*2f500*/  BSYNC B0 ;  /* 0x0000000000007941 */ /* 0x000fea0003800000 */
.L_x_3731:
[----:B------:R-:W-:Y:S05]  /*2f510*/  BRA `(.L_x_3733) ;  /* 0xffffff7400007947 */ /* 0x000fea000383ffff */
.L_x_3396:
[----:B0-----:R0:W1:Y:S02]  /*2f520*/  SYNCS.PHASECHK.TRANS64.TRYWAIT P1, [R3+URZ+0x22840], R2 ;  /* 0x02284002030075a7 */ /* 0x001064000802017f */
[----:B-1----:R-:W-:Y:S05]  /*2f530*/  @!P1 NANOSLEEP.SYNCS 0x989680 ;  /* 0x009896800000995d */ /* 0x002fea0003900000 */
[----:B------:R-:W1:Y:S02]  /*2f540*/  @!P1 SYNCS.PHASECHK.TRANS64 P1, [R3+URZ+0x22840], R2 ;  /* 0x02284002030095a7 */ /* 0x000e64000802007f */
[----:B-1----:R-:W-:Y:S05]  /*2f550*/  @!P1 BRA `(.L_x_3396) ;  /* 0xfffffffc00f09947 */ /* 0x002fea000383ffff */
[----:B------:R-:W-:Y:S05]  /*2f560*/  BRA `(.L_x_3734) ;  /* 0xffffff7400287947 */ /* 0x000fea000383ffff */
.L_x_3398:
[----:B-1----:R1:W2:Y:S02]  /*2f570*/  SYNCS.PHASECHK.TRANS64.TRYWAIT P1, [R5+URZ+0x22840], R0 ;  /* 0x02284000050075a7 */ /* 0x0022a4000802017f */
[----:B--2---:R-:W-:Y:S05]  /*2f580*/  @!P1 NANOSLEEP.SYNCS 0x989680 ;  /* 0x009896800000995d */ /* 0x004fea0003900000 */
[----:B------:R-:W2:Y:S02]  /*2f590*/  @!P1 SYNCS.PHASECHK.TRANS64 P1, [R5+URZ+0x22840], R0 ;  /* 0x02284000050095a7 */ /* 0x000ea4000802007f */
[----:B--2---:R-:W-:Y:S05]  /*2f5a0*/  @!P1 BRA `(.L_x_3398) ;  /* 0xfffffffc00f09947 */ /* 0x004fea000383ffff */
[----:B------:R-:W-:Y:S05]  /*2f5b0*/  BRA `(.L_x_3735) ;  /* 0xffffff7400347947 */ /* 0x000fea000383ffff */
.L_x_3400:
[----:B--2---:R2:W3:Y:S02]  /*2f5c0*/  SYNCS.PHASECHK.TRANS64.TRYWAIT P1, [R3+URZ+0x22860], R2 ;  /* 0x02286002030075a7 */ /* 0x0044e4000802017f */
[----:B---3--:R-:W-:Y:S05]  /*2f5d0*/  @!P1 NANOSLEEP.SYNCS 0x989680 ;  /* 0x009896800000995d */ /* 0x008fea0003900000 */
[----:B------:R-:W3:Y:S02]  /*2f5e0*/  @!P1 SYNCS.PHASECHK.TRANS64 P1, [R3+URZ+0x22860], R2 ;  /* 0x02286002030095a7 */ /* 0x000ee4000802007f */
[----:B---3--:R-:W-:Y:S05]  /*2f5f0*/  @!P1 BRA `(.L_x_3400) ;  /* 0xfffffffc00f09947 */ /* 0x008fea000383ffff */
[----:B------:R-:W-:Y:S05]  /*2f600*/  BRA `(.L_x_3736) ;  /* 0xffffff7400307947 */ /* 0x000fea000383ffff */
.L_x_3402:
[----:B---3--:R3:W4:Y:S02]  /*2f610*/  SYNCS.PHASECHK.TRANS64.TRYWAIT P1, [R5+URZ+0x22860], R0 ;  /* 0x02286000050075a7 */ /* 0x008724000802017f */
[----:B----4-:R-:W-:Y:S05]  /*2f620*/  @!P1 NANOSLEEP.SYNCS 0x989680 ;  /* 0x009896800000995d */ /* 0x010fea0003900000 */
[----:B------:R-:W4:Y:S02]  /*2f630*/  @!P1 SYNCS.PHASECHK.TRANS64 P1, [R5+URZ+0x22860], R0 ;  /* 0x02286000050095a7 */ /* 0x000f24000802007f */
[----:B----4-:R-:W-:Y:S05]  /*2f640*/  @!P1 BRA `(.L_x_3402) ;  /* 0xfffffffc00f09947 */ /* 0x010fea000383ffff */
[----:B------:R-:W-:Y:S05]  /*2f650*/  BRA `(.L_x_3737) ;  /* 0xffffff74002c7947 */ /* 0x000fea000383ffff */
.L_x_3404:
[----:B----4-:R4:W0:Y:S02]  /*2f660*/  SYNCS.PHASECHK.TRANS64.TRYWAIT P1, [R3+URZ+0x22880], R2 ;  /* 0x02288002030075a7 */ /* 0x010824000802017f */
[----:B0-----:R-:W-:Y:S05]  /*2f670*/  @!P1 NANOSLEEP.SYNCS 0x989680 ;  /* 0x009896800000995d */ /* 0x001fea0003900000 */
[----:B------:R-:W0:Y:S02]  /*2f680*/  @!P1 SYNCS.PHASECHK.TRANS64 P1, [R3+URZ+0x22880], R2 ;  /* 0x02288002030095a7 */ /* 0x000e24000802007f */
[----:B0-----:R-:W-:Y:S05]  /*2f690*/  @!P1 BRA `(.L_x_3404) ;  /* 0xfffffffc00f09947 */ /* 0x001fea000383ffff */
[----:B------:R-:W-:Y:S05]  /*2f6a0*/  BRA `(.L_x_3738) ;  /* 0xffffff7400287947 */ /* 0x000fea000383ffff */
.L_x_3739:
        /* <DEDUP_REMOVED lines=13> */
.L_x_3748:


//--------------------- .nv.global.init           --------------------------
	.section	.nv.global.init,"aw",@progbits
	.align	4
.nv.global.init:
	.type		_ZZN5flash28permute_output_fp8_VcolmajorIN4cute6TensorINS1_11ArrayEngineIfLm64EEENS1_6LayoutINS1_5tupleIJNS6_IJNS1_1CILi2EEES8_NS7_ILi16EEEEEENS7_ILi1EEESB_EEENS6_IJNS6_IJSB_S8_NS7_ILi4EEEEEENS7_ILi0EEESF_EEEEEEEEEvRT_E9upper_map,@object
	.size		_ZZN5flash28permute_output_fp8_VcolmajorIN4cute6TensorINS1_11ArrayEngineIfLm64EEENS1_6LayoutINS1_5tupleIJNS6_IJNS1_1CILi2EEES8_NS7_ILi16EEEEEENS7_ILi1EEESB_EEENS6_IJNS6_IJSB_S8_NS7_ILi4EEEEEENS7_ILi0EEESF_EEEEEEEEEvRT_E9upper_map,($str$23 - _ZZN5flash28permute_output_fp8_VcolmajorIN4cute6TensorINS1_11ArrayEngineIfLm64EEENS1_6LayoutINS1_5tupleIJNS6_IJNS1_1CILi2EEES8_NS7_ILi16EEEEEENS7_ILi1EEESB_EEENS6_IJNS6_IJSB_S8_NS7_ILi4EEEEEENS7_ILi0EEESF_EEEEEEEEEvRT_E9upper_map)
_ZZN5flash28permute_output_fp8_VcolmajorIN4cute6TensorINS1_11ArrayEngineIfLm64EEENS1_6LayoutINS1_5tupleIJNS6_IJNS1_1CILi2EEES8_NS7_ILi16EEEEEENS7_ILi1EEESB_EEENS6_IJNS6_IJSB_S8_NS7_ILi4EEEEEENS7_ILi0EEESF_EEEEEEEEEvRT_E9upper_map:
        /*0000*/ 	.byte	0x00, 0x00, 0x00, 0x00, 0x02, 0x00, 0x00, 0x00, 0x03, 0x00, 0x00, 0x00, 0x01, 0x00, 0x00, 0x00
	.type		$str$23,@object
	.size		$str$23,($str$24 - $str$23)
$str$23:
        /*0010*/ 	.byte	0x28, 0x61, 0x64, 0x64, 0x72, 0x65, 0x73, 0x73, 0x20, 0x26, 0x20, 0x6d, 0x61, 0x73, 0x6b, 0x29
        /*0020*/ 	.byte	0x20, 0x3d, 0x3d, 0x20, 0x30, 0x00
	.type		$str$24,@object
	.size		$str$24,(__unnamed_5 - $str$24)
$str$24:
        /*0026*/ 	.byte	0x2f, 0x74, 0x6d, 0x70, 0x2f, 0x6f, 0x73, 0x73, 0x5f, 0x6b, 0x65, 0x72, 0x6e, 0x65, 0x6c, 0x73
        /*0036*/ 	.byte	0x5f, 0x73, 0x72, 0x63, 0x2f, 0x66, 0x6c, 0x61, 0x73, 0x68, 0x5f, 0x61, 0x74, 0x74, 0x65, 0x6e
        /*0046*/ 	.byte	0x74, 0x69, 0x6f, 0x6e, 0x2f, 0x63, 0x73, 0x72, 0x63, 0x2f, 0x63, 0x75, 0x74, 0x6c, 0x61, 0x73
        /*0056*/ 	.byte	0x73, 0x2f, 0x69, 0x6e, 0x63, 0x6c, 0x75, 0x64, 0x65, 0x2f, 0x63, 0x75, 0x74, 0x65, 0x2f, 0x70
        /*0066*/ 	.byte	0x6f, 0x69, 0x6e, 0x74, 0x65, 0x72, 0x5f, 0x66, 0x6c, 0x61, 0x67, 0x67, 0x65, 0x64, 0x2e, 0x68
        /*0076*/ 	.byte	0x70, 0x70, 0x00
	.type		__unnamed_5,@object
	.size		__unnamed_5,(__unnamed_6 - __unnamed_5)
__unnamed_5:
        /* <DEDUP_REMOVED lines=24> */
        /*01f9*/ 	.byte	0x3e, 0x3e, 0x20, 0x26, 0x5d, 0x00
	.type		__unnamed_6,@object
	.size		__unnamed_6,(__unnamed_3 - __unnamed_6)
__unnamed_6:
        /* <DEDUP_REMOVED lines=25> */
	.type		__unnamed_3,@object
	.size		__unnamed_3,(__unnamed_4 - __unnamed_3)
__unnamed_3:
        /* <DEDUP_REMOVED lines=29> */
        /*0555*/ 	.byte	0x5d, 0x00
	.type		__unnamed_4,@object
	.size		__unnamed_4,(__unnamed_2 - __unnamed_4)
__unnamed_4:
        /* <DEDUP_REMOVED lines=30> */
	.type		__unnamed_2,@object
	.size		__unnamed_2,(__unnamed_1 - __unnamed_2)
__unnamed_2:
        /* <DEDUP_REMOVED lines=30> */
	.type		__unnamed_1,@object
	.size		__unnamed_1,(.L_0 - __unnamed_1)
__unnamed_1:
        /* <DEDUP_REMOVED lines=30> */
.L_0:


//--------------------- .nv.shared._ZN7cutlass13device_kernelIN5flash11enable_sm90INS1_16FlashAttnFwdSm90INS1_25CollectiveMainloopFwdSm90ILi2EN4cute5tupleIJNS5_1CILi1EEES8_S8_EEENS6_IJNS7_ILi128EEENS7_ILi160EEESA_EEELi128ENS_12float_e4m3_tEfNS_4arch4Sm90ELb0ELb0ELb0ELb0ELb1ELb0ELb0ELb1ELb1ELb1ELb1ELb0EEENS1_21CollectiveEpilogueFwdINS6_IJSA_SA_SB_EEES9_NS_10bfloat16_tESF_Li256ELb0ELb1ELb1ELb1EEENS1_19SingleTileSchedulerILb0ELb1ELb1ELi128EEEEEEEEEvNT_6ParamsE --------------------------
	.section	.nv.shared._ZN7cutlass13device_kernelIN5flash11enable_sm90INS1_16FlashAttnFwdSm90INS1_25CollectiveMainloopFwdSm90ILi2EN4cute5tupleIJNS5_1CILi1EEES8_S8_EEENS6_IJNS7_ILi128EEENS7_ILi160EEESA_EEELi128ENS_12float_e4m3_tEfNS_4arch4Sm90ELb0ELb0ELb0ELb0ELb1ELb0ELb0ELb1ELb1ELb1ELb1ELb0EEENS1_21CollectiveEpilogueFwdINS6_IJSA_SA_SB_EEES9_NS_10bfloat16_tESF_Li256ELb0ELb1ELb1ELb1EEENS1_19SingleTileSchedulerILb0ELb1ELb1ELi128EEEEEEEEEvNT_6ParamsE,"aw",@nobits
	.sectionflags	@""
	.align	16
	.zero		1024


//--------------------- .nv.shared.reserved.0     --------------------------
	.section	.nv.shared.reserved.0,"aw",@nobits
	.weak		__nv_reservedSMEM_offset_0_alias
	.size		__nv_reservedSMEM_offset_0_alias, 0, 0
	.other		__nv_reservedSMEM_offset_0_alias,@"STO_CUDA_RESERVED_SHARED STV_DEFAULT"
__nv_reservedSMEM_offset_0_alias:
	.zero		0


//--------------------- .nv.global                --------------------------
	.section	.nv.global,"aw",@nobits
.nv.global:
	.type		_ZN78_INTERNAL_af524087_42_flash_fwd_hdim128_e4m3_paged_split_sm90_cu_c0233546_29964cute1_E,@object
	.size		_ZN78_INTERNAL_af524087_42_flash_fwd_hdim128_e4m3_paged_split_sm90_cu_c0233546_29964cute1_E,(_ZN78_INTERNAL_af524087_42_flash_fwd_hdim128_e4m3_paged_split_sm90_cu_c0233546_29964cuda3std3__45__cpo6cbeginE - _ZN78_INTERNAL_af524087_42_flash_fwd_hdim128_e4m3_paged_split_sm90_cu_c0233546_29964cute1_E)
_ZN78_INTERNAL_af524087_42_flash_fwd_hdim128_e4m3_paged_split_sm90_cu_c0233546_29964cute1_E:
	.zero		1
	.type		_ZN78_INTERNAL_af524087_42_flash_fwd_hdim128_e4m3_paged_split_sm90_cu_c0233546_29964cuda3std3__45__cpo6cbeginE,@object
	.size		_ZN78_INTERNAL_af524087_42_flash_fwd_hdim128_e4m3_paged_split_sm90_cu_c0233546_29964cuda3std3__45__cpo6cbeginE,(_ZN78_INTERNAL_af524087_42_flash_fwd_hdim128_e4m3_paged_split_sm90_cu_c0233546_29964cuda3std3__48in_placeE - _ZN78_INTERNAL_af524087_42_flash_fwd_hdim128_e4m3_paged_split_sm90_cu_c0233546_29964cuda3std3__45__cpo6cbeginE)
_ZN78_INTERNAL_af524087_42_flash_fwd_hdim128_e4m3_paged_split_sm90_cu_c0233546_29964cuda3std3__45__cpo6cbeginE:
	.zero		1
	.type		_ZN78_INTERNAL_af524087_42_flash_fwd_hdim128_e4m3_paged_split_sm90_cu_c0233546_29964cuda3std3__48in_placeE,@object
	.size		_ZN78_INTERNAL_af524087_42_flash_fwd_hdim128_e4m3_paged_split_sm90_cu_c0233546_29964cuda3std3__48in_placeE,(_ZN78_INTERNAL_af524087_42_flash_fwd_hdim128_e4m3_paged_split_sm90_cu_c0233546_29964cuda3std6ranges3__45__cpo9iter_moveE - _ZN78_INTERNAL_af524087_42_flash_fwd_hdim128_e4m3_paged_split_sm90_cu_c0233546_29964cuda3std3__48in_placeE)
_ZN78_INTERNAL_af524087_42_flash_fwd_hdim128_e4m3_paged_split_sm90_cu_c0233546_29964cuda3std3__48in_placeE:
	.zero		1
	.type		_ZN78_INTERNAL_af524087_42_flash_fwd_hdim128_e4m3_paged_split_sm90_cu_c0233546_29964cuda3std6ranges3__45__cpo9iter_moveE,@object
	.size		_ZN78_INTERNAL_af524087_42_flash_fwd_hdim128_e4m3_paged_split_sm90_cu_c0233546_29964cuda3std6ranges3__45__cpo9iter_moveE,(_ZN78_INTERNAL_af524087_42_flash_fwd_hdim128_e4m3_paged_split_sm90_cu_c0233546_29964cuda3std3__45__cpo5beginE - _ZN78_INTERNAL_af524087_42_flash_fwd_hdim128_e4m3_paged_split_sm90_cu_c0233546_29964cuda3std6ranges3__45__cpo9iter_moveE)
_ZN78_INTERNAL_af524087_42_flash_fwd_hdim128_e4m3_paged_split_sm90_cu_c0233546_29964cuda3std6ranges3__45__cpo9iter_moveE:
	.zero		1
	.type		_ZN78_INTERNAL_af524087_42_flash_fwd_hdim128_e4m3_paged_split_sm90_cu_c0233546_29964cuda3std3__45__cpo5beginE,@object
	.size		_ZN78_INTERNAL_af524087_42_flash_fwd_hdim128_e4m3_paged_split_sm90_cu_c0233546_29964cuda3std3__45__cpo5beginE,(_ZN78_INTERNAL_af524087_42_flash_fwd_hdim128_e4m3_paged_split_sm90_cu_c0233546_29964cuda3std3__480_GLOBAL__N__af524087_42_flash_fwd_hdim128_e4m3_paged_split_sm90_cu_c0233546_29966ignoreE - _ZN78_INTERNAL_af524087_42_flash_fwd_hdim128_e4m3_paged_split_sm90_cu_c0233546_29964cuda3std3__45__cpo5beginE)
_ZN78_INTERNAL_af524087_42_flash_fwd_hdim128_e4m3_paged_split_sm90_cu_c0233546_29964cuda3std3__45__cpo5beginE:
	.zero		1
	.type		_ZN78_INTERNAL_af524087_42_flash_fwd_hdim128_e4m3_paged_split_sm90_cu_c0233546_29964cuda3std3__480_GLOBAL__N__af524087_42_flash_fwd_hdim128_e4m3_paged_split_sm90_cu_c0233546_29966ignoreE,@object
	.size		_ZN78_INTERNAL_af524087_42_flash_fwd_hdim128_e4m3_paged_split_sm90_cu_c0233546_29964cuda3std3__480_GLOBAL__N__af524087_42_flash_fwd_hdim128_e4m3_paged_split_sm90_cu_c0233546_29966ignoreE,(_ZN78_INTERNAL_af524087_42_flash_fwd_hdim128_e4m3_paged_split_sm90_cu_c0233546_29964cute7productE - _ZN78_INTERNAL_af524087_42_flash_fwd_hdim128_e4m3_paged_split_sm90_cu_c0233546_29964cuda3std3__480_GLOBAL__N__af524087_42_flash_fwd_hdim128_e4m3_paged_split_sm90_cu_c0233546_29966ignoreE)
_ZN78_INTERNAL_af524087_42_flash_fwd_hdim128_e4m3_paged_split_sm90_cu_c0233546_29964cuda3std3__480_GLOBAL__N__af524087_42_flash_fwd_hdim128_e4m3_paged_split_sm90_cu_c0233546_29966ignoreE:
	.zero		1
	.type		_ZN78_INTERNAL_af524087_42_flash_fwd_hdim128_e4m3_paged_split_sm90_cu_c0233546_29964cute7productE,@object
	.size		_ZN78_INTERNAL_af524087_42_flash_fwd_hdim128_e4m3_paged_split_sm90_cu_c0233546_29964cute7productE,(_ZN78_INTERNAL_af524087_42_flash_fwd_hdim128_e4m3_paged_split_sm90_cu_c0233546_29964cuda3std3__45__cpo3endE - _ZN78_INTERNAL_af524087_42_flash_fwd_hdim128_e4m3_paged_split_sm90_cu_c0233546_29964cute7productE)
_ZN78_INTERNAL_af524087_42_flash_fwd_hdim128_e4m3_paged_split_sm90_cu_c0233546_29964cute7productE:
	.zero		1
	.type		_ZN78_INTERNAL_af524087_42_flash_fwd_hdim128_e4m3_paged_split_sm90_cu_c0233546_29964cuda3std3__45__cpo3endE,@object
	.size		_ZN78_INTERNAL_af524087_42_flash_fwd_hdim128_e4m3_paged_split_sm90_cu_c0233546_29964cuda3std3__45__cpo3endE,(_ZN78_INTERNAL_af524087_42_flash_fwd_hdim128_e4m3_paged_split_sm90_cu_c0233546_29964cuda3std3__419piecewise_constructE - _ZN78_INTERNAL_af524087_42_flash_fwd_hdim128_e4m3_paged_split_sm90_cu_c0233546_29964cuda3std3__45__cpo3endE)
_ZN78_INTERNAL_af524087_42_flash_fwd_hdim128_e4m3_paged_split_sm90_cu_c0233546_29964cuda3std3__45__cpo3endE:
	.zero		1
	.type		_ZN78_INTERNAL_af524087_42_flash_fwd_hdim128_e4m3_paged_split_sm90_cu_c0233546_29964cuda3std3__419piecewise_constructE,@object
	.size		_ZN78_INTERNAL_af524087_42_flash_fwd_hdim128_e4m3_paged_split_sm90_cu_c0233546_29964cuda3std3__419piecewise_constructE,(_ZN78_INTERNAL_af524087_42_flash_fwd_hdim128_e4m3_paged_split_sm90_cu_c0233546_29964cuda3std3__45__cpo4cendE - _ZN78_INTERNAL_af524087_42_flash_fwd_hdim128_e4m3_paged_split_sm90_cu_c0233546_29964cuda3std3__419piecewise_constructE)
_ZN78_INTERNAL_af524087_42_flash_fwd_hdim128_e4m3_paged_split_sm90_cu_c0233546_29964cuda3std3__419piecewise_constructE:
	.zero		1
	.type		_ZN78_INTERNAL_af524087_42_flash_fwd_hdim128_e4m3_paged_split_sm90_cu_c0233546_29964cuda3std3__45__cpo4cendE,@object
	.size		_ZN78_INTERNAL_af524087_42_flash_fwd_hdim128_e4m3_paged_split_sm90_cu_c0233546_29964cuda3std3__45__cpo4cendE,(_ZN78_INTERNAL_af524087_42_flash_fwd_hdim128_e4m3_paged_split_sm90_cu_c0233546_29964cuda3std6ranges3__45__cpo4swapE - _ZN78_INTERNAL_af524087_42_flash_fwd_hdim128_e4m3_paged_split_sm90_cu_c0233546_29964cuda3std3__45__cpo4cendE)
_ZN78_INTERNAL_af524087_42_flash_fwd_hdim128_e4m3_paged_split_sm90_cu_c0233546_29964cuda3std3__45__cpo4cendE:
	.zero		1
	.type		_ZN78_INTERNAL_af524087_42_flash_fwd_hdim128_e4m3_paged_split_sm90_cu_c0233546_29964cuda3std6ranges3__45__cpo4swapE,@object
	.size		_ZN78_INTERNAL_af524087_42_flash_fwd_hdim128_e4m3_paged_split_sm90_cu_c0233546_29964cuda3std6ranges3__45__cpo4swapE,(.L_14 - _ZN78_INTERNAL_af524087_42_flash_fwd_hdim128_e4m3_paged_split_sm90_cu_c0233546_29964cuda3std6ranges3__45__cpo4swapE)
_ZN78_INTERNAL_af524087_42_flash_fwd_hdim128_e4m3_paged_split_sm90_cu_c0233546_29964cuda3std6ranges3__45__cpo4swapE:
	.zero		1
.L_14:


//--------------------- .nv.shared._ZN7cutlass13device_kernelIN5flash11enable_sm90INS1_16FlashAttnFwdSm90INS1_25CollectiveMainloopFwdSm90ILi2EN4cute5tupleIJNS5_1CILi1EEES8_S8_EEENS6_IJNS7_ILi128EEENS7_ILi160EEESA_EEELi128ENS_12float_e4m3_tEfNS_4arch4Sm90ELb0ELb0ELb0ELb1ELb1ELb0ELb0ELb1ELb1ELb1ELb1ELb0EEENS1_21CollectiveEpilogueFwdINS6_IJSA_SA_SB_EEES9_NS_10bfloat16_tESF_Li256ELb1ELb1ELb1ELb1EEENS1_36VarlenDynamicPersistentTileSchedulerILi128ELi160ELi256ELi128ELb1ELb1ELb1ELb0ELb1ELb1EEEEEEEEEvNT_6ParamsE --------------------------
	.section	.nv.shared._ZN7cutlass13device_kernelIN5flash11enable_sm90INS1_16FlashAttnFwdSm90INS1_25CollectiveMainloopFwdSm90ILi2EN4cute5tupleIJNS5_1CILi1EEES8_S8_EEENS6_IJNS7_ILi128EEENS7_ILi160EEESA_EEELi128ENS_12float_e4m3_tEfNS_4arch4Sm90ELb0ELb0ELb0ELb1ELb1ELb0ELb0ELb1ELb1ELb1ELb1ELb0EEENS1_21CollectiveEpilogueFwdINS6_IJSA_SA_SB_EEES9_NS_10bfloat16_tESF_Li256ELb1ELb1ELb1ELb1EEENS1_36VarlenDynamicPersistentTileSchedulerILi128ELi160ELi256ELi128ELb1ELb1ELb1ELb0ELb1ELb1EEEEEEEEEvNT_6ParamsE,"aw",@nobits
	.sectionflags	@""
	.align	16
	.zero		1024


//--------------------- .nv.shared._ZN7cutlass13device_kernelIN5flash11enable_sm90INS1_16FlashAttnFwdSm90INS1_25CollectiveMainloopFwdSm90ILi2EN4cute5tupleIJNS5_1CILi1EEES8_S8_EEENS6_IJNS7_ILi128EEENS7_ILi160EEESA_EEELi128ENS_12float_e4m3_tEfNS_4arch4Sm90ELb0ELb0ELb0ELb1ELb1ELb1ELb0ELb1ELb1ELb1ELb1ELb0EEENS1_21CollectiveEpilogueFwdINS6_IJSA_SA_SB_EEES9_NS_10bfloat16_tESF_Li256ELb1ELb1ELb1ELb1EEENS1_36VarlenDynamicPersistentTileSchedulerILi128ELi160ELi256ELi128ELb1ELb1ELb1ELb0ELb1ELb1EEEEEEEEEvNT_6ParamsE --------------------------
	.section	.nv.shared._ZN7cutlass13device_kernelIN5flash11enable_sm90INS1_16FlashAttnFwdSm90INS1_25CollectiveMainloopFwdSm90ILi2EN4cute5tupleIJNS5_1CILi1EEES8_S8_EEENS6_IJNS7_ILi128EEENS7_ILi160EEESA_EEELi128ENS_12float_e4m3_tEfNS_4arch4Sm90ELb0ELb0ELb0ELb1ELb1ELb1ELb0ELb1ELb1ELb1ELb1ELb0EEENS1_21CollectiveEpilogueFwdINS6_IJSA_SA_SB_EEES9_NS_10bfloat16_tESF_Li256ELb1ELb1ELb1ELb1EEENS1_36VarlenDynamicPersistentTileSchedulerILi128ELi160ELi256ELi128ELb1ELb1ELb1ELb0ELb1ELb1EEEEEEEEEvNT_6ParamsE,"aw",@nobits
	.sectionflags	@""
	.align	16
	.zero		1024


//--------------------- .nv.shared._ZN7cutlass13device_kernelIN5flash11enable_sm90INS1_16FlashAttnFwdSm90INS1_25CollectiveMainloopFwdSm90ILi2EN4cute5tupleIJNS5_1CILi1EEES8_S8_EEENS6_IJNS7_ILi128EEENS7_ILi160EEESA_EEELi128ENS_12float_e4m3_tEfNS_4arch4Sm90ELb0ELb1ELb0ELb0ELb1ELb0ELb0ELb1ELb1ELb1ELb1ELb0EEENS1_21CollectiveEpilogueFwdINS6_IJSA_SA_SB_EEES9_NS_10bfloat16_tESF_Li256ELb0ELb1ELb1ELb1EEENS1_19SingleTileSchedulerILb0ELb1ELb1ELi128EEEEEEEEEvNT_6ParamsE --------------------------
	.section	.nv.shared._ZN7cutlass13device_kernelIN5flash11enable_sm90INS1_16FlashAttnFwdSm90INS1_25CollectiveMainloopFwdSm90ILi2EN4cute5tupleIJNS5_1CILi1EEES8_S8_EEENS6_IJNS7_ILi128EEENS7_ILi160EEESA_EEELi128ENS_12float_e4m3_tEfNS_4arch4Sm90ELb0ELb1ELb0ELb0ELb1ELb0ELb0ELb1ELb1ELb1ELb1ELb0EEENS1_21CollectiveEpilogueFwdINS6_IJSA_SA_SB_EEES9_NS_10bfloat16_tESF_Li256ELb0ELb1ELb1ELb1EEENS1_19SingleTileSchedulerILb0ELb1ELb1ELi128EEEEEEEEEvNT_6ParamsE,"aw",@nobits
	.sectionflags	@""
	.align	16
	.zero		1024


//--------------------- .nv.shared._ZN7cutlass13device_kernelIN5flash11enable_sm90INS1_16FlashAttnFwdSm90INS1_25CollectiveMainloopFwdSm90ILi2EN4cute5tupleIJNS5_1CILi1EEES8_S8_EEENS6_IJNS7_ILi128EEENS7_ILi160EEESA_EEELi128ENS_12float_e4m3_tEfNS_4arch4Sm90ELb0ELb1ELb0ELb1ELb1ELb0ELb0ELb1ELb1ELb1ELb1ELb0EEENS1_21CollectiveEpilogueFwdINS6_IJSA_SA_SB_EEES9_NS_10bfloat16_tESF_Li256ELb1ELb1ELb1ELb1EEENS1_36VarlenDynamicPersistentTileSchedulerILi128ELi160ELi256ELi128ELb1ELb1ELb1ELb1ELb0ELb1EEEEEEEEEvNT_6ParamsE --------------------------
	.section	.nv.shared._ZN7cutlass13device_kernelIN5flash11enable_sm90INS1_16FlashAttnFwdSm90INS1_25CollectiveMainloopFwdSm90ILi2EN4cute5tupleIJNS5_1CILi1EEES8_S8_EEENS6_IJNS7_ILi128EEENS7_ILi160EEESA_EEELi128ENS_12float_e4m3_tEfNS_4arch4Sm90ELb0ELb1ELb0ELb1ELb1ELb0ELb0ELb1ELb1ELb1ELb1ELb0EEENS1_21CollectiveEpilogueFwdINS6_IJSA_SA_SB_EEES9_NS_10bfloat16_tESF_Li256ELb1ELb1ELb1ELb1EEENS1_36VarlenDynamicPersistentTileSchedulerILi128ELi160ELi256ELi128ELb1ELb1ELb1ELb1ELb0ELb1EEEEEEEEEvNT_6ParamsE,"aw",@nobits
	.sectionflags	@""
	.align	16
	.zero		1024


//--------------------- .nv.shared._ZN7cutlass13device_kernelIN5flash11enable_sm90INS1_16FlashAttnFwdSm90INS1_25CollectiveMainloopFwdSm90ILi2EN4cute5tupleIJNS5_1CILi1EEES8_S8_EEENS6_IJNS7_ILi128EEENS7_ILi160EEESA_EEELi128ENS_12float_e4m3_tEfNS_4arch4Sm90ELb0ELb1ELb0ELb1ELb1ELb1ELb0ELb1ELb1ELb1ELb1ELb0EEENS1_21CollectiveEpilogueFwdINS6_IJSA_SA_SB_EEES9_NS_10bfloat16_tESF_Li256ELb1ELb1ELb1ELb1EEENS1_36VarlenDynamicPersistentTileSchedulerILi128ELi160ELi256ELi128ELb1ELb1ELb1ELb1ELb0ELb1EEEEEEEEEvNT_6ParamsE --------------------------
	.section	.nv.shared._ZN7cutlass13device_kernelIN5flash11enable_sm90INS1_16FlashAttnFwdSm90INS1_25CollectiveMainloopFwdSm90ILi2EN4cute5tupleIJNS5_1CILi1EEES8_S8_EEENS6_IJNS7_ILi128EEENS7_ILi160EEESA_EEELi128ENS_12float_e4m3_tEfNS_4arch4Sm90ELb0ELb1ELb0ELb1ELb1ELb1ELb0ELb1ELb1ELb1ELb1ELb0EEENS1_21CollectiveEpilogueFwdINS6_IJSA_SA_SB_EEES9_NS_10bfloat16_tESF_Li256ELb1ELb1ELb1ELb1EEENS1_36VarlenDynamicPersistentTileSchedulerILi128ELi160ELi256ELi128ELb1ELb1ELb1ELb1ELb0ELb1EEEEEEEEEvNT_6ParamsE,"aw",@nobits
	.sectionflags	@""
	.align	16
	.zero		1024


//--------------------- .nv.shared._ZN7cutlass13device_kernelIN5flash11enable_sm90INS1_16FlashAttnFwdSm90INS1_25CollectiveMainloopFwdSm90ILi2EN4cute5tupleIJNS5_1CILi1EEES8_S8_EEENS6_IJNS7_ILi128EEENS7_ILi160EEESA_EEELi128ENS_12float_e4m3_tEfNS_4arch4Sm90ELb1ELb0ELb0ELb0ELb1ELb0ELb0ELb1ELb1ELb1ELb1ELb0EEENS1_21CollectiveEpilogueFwdINS6_IJSA_SA_SB_EEES9_NS_10bfloat16_tESF_Li256ELb0ELb1ELb1ELb1EEENS1_19SingleTileSchedulerILb0ELb1ELb1ELi128EEEEEEEEEvNT_6ParamsE --------------------------
	.section	.nv.shared._ZN7cutlass13device_kernelIN5flash11enable_sm90INS1_16FlashAttnFwdSm90INS1_25CollectiveMainloopFwdSm90ILi2EN4cute5tupleIJNS5_1CILi1EEES8_S8_EEENS6_IJNS7_ILi128EEENS7_ILi160EEESA_EEELi128ENS_12float_e4m3_tEfNS_4arch4Sm90ELb1ELb0ELb0ELb0ELb1ELb0ELb0ELb1ELb1ELb1ELb1ELb0EEENS1_21CollectiveEpilogueFwdINS6_IJSA_SA_SB_EEES9_NS_10bfloat16_tESF_Li256ELb0ELb1ELb1ELb1EEENS1_19SingleTileSchedulerILb0ELb1ELb1ELi128EEEEEEEEEvNT_6ParamsE,"aw",@nobits
	.sectionflags	@""
	.align	16
	.zero		1024


//--------------------- .nv.shared._ZN7cutlass13device_kernelIN5flash11enable_sm90INS1_16FlashAttnFwdSm90INS1_25CollectiveMainloopFwdSm90ILi2EN4cute5tupleIJNS5_1CILi1EEES8_S8_EEENS6_IJNS7_ILi128EEENS7_ILi160EEESA_EEELi128ENS_12float_e4m3_tEfNS_4arch4Sm90ELb1ELb0ELb0ELb1ELb1ELb0ELb0ELb1ELb1ELb1ELb1ELb0EEENS1_21CollectiveEpilogueFwdINS6_IJSA_SA_SB_EEES9_NS_10bfloat16_tESF_Li256ELb1ELb1ELb1ELb1EEENS1_36VarlenDynamicPersistentTileSchedulerILi128ELi160ELi256ELi128ELb1ELb1ELb1ELb1ELb1ELb1EEEEEEEEEvNT_6ParamsE --------------------------
	.section	.nv.shared._ZN7cutlass13device_kernelIN5flash11enable_sm90INS1_16FlashAttnFwdSm90INS1_25CollectiveMainloopFwdSm90ILi2EN4cute5tupleIJNS5_1CILi1EEES8_S8_EEENS6_IJNS7_ILi128EEENS7_ILi160EEESA_EEELi128ENS_12float_e4m3_tEfNS_4arch4Sm90ELb1ELb0ELb0ELb1ELb1ELb0ELb0ELb1ELb1ELb1ELb1ELb0EEENS1_21CollectiveEpilogueFwdINS6_IJSA_SA_SB_EEES9_NS_10bfloat16_tESF_Li256ELb1ELb1ELb1ELb1EEENS1_36VarlenDynamicPersistentTileSchedulerILi128ELi160ELi256ELi128ELb1ELb1ELb1ELb1ELb1ELb1EEEEEEEEEvNT_6ParamsE,"aw",@nobits
	.sectionflags	@""
	.align	16
	.zero		1024


//--------------------- .nv.shared._ZN7cutlass13device_kernelIN5flash11enable_sm90INS1_16FlashAttnFwdSm90INS1_25CollectiveMainloopFwdSm90ILi2EN4cute5tupleIJNS5_1CILi1EEES8_S8_EEENS6_IJNS7_ILi128EEENS7_ILi160EEESA_EEELi128ENS_12float_e4m3_tEfNS_4arch4Sm90ELb1ELb0ELb0ELb1ELb1ELb1ELb0ELb1ELb1ELb1ELb1ELb0EEENS1_21CollectiveEpilogueFwdINS6_IJSA_SA_SB_EEES9_NS_10bfloat16_tESF_Li256ELb1ELb1ELb1ELb1EEENS1_36VarlenDynamicPersistentTileSchedulerILi128ELi160ELi256ELi128ELb1ELb1ELb1ELb1ELb1ELb1EEEEEEEEEvNT_6ParamsE --------------------------
	.section	.nv.shared._ZN7cutlass13device_kernelIN5flash11enable_sm90INS1_16FlashAttnFwdSm90INS1_25CollectiveMainloopFwdSm90ILi2EN4cute5tupleIJNS5_1CILi1EEES8_S8_EEENS6_IJNS7_ILi128EEENS7_ILi160EEESA_EEELi128ENS_12float_e4m3_tEfNS_4arch4Sm90ELb1ELb0ELb0ELb1ELb1ELb1ELb0ELb1ELb1ELb1ELb1ELb0EEENS1_21CollectiveEpilogueFwdINS6_IJSA_SA_SB_EEES9_NS_10bfloat16_tESF_Li256ELb1ELb1ELb1ELb1EEENS1_36VarlenDynamicPersistentTileSchedulerILi128ELi160ELi256ELi128ELb1ELb1ELb1ELb1ELb1ELb1EEEEEEEEEvNT_6ParamsE,"aw",@nobits
	.sectionflags	@""
	.align	16
	.zero		1024


//--------------------- .nv.constant0._ZN7cutlass13device_kernelIN5flash11enable_sm90INS1_16FlashAttnFwdSm90INS1_25CollectiveMainloopFwdSm90ILi2EN4cute5tupleIJNS5_1CILi1EEES8_S8_EEENS6_IJNS7_ILi128EEENS7_ILi160EEESA_EEELi128ENS_12float_e4m3_tEfNS_4arch4Sm90ELb0ELb0ELb0ELb0ELb1ELb0ELb0ELb1ELb1ELb1ELb1ELb0EEENS1_21CollectiveEpilogueFwdINS6_IJSA_SA_SB_EEES9_NS_10bfloat16_tESF_Li256ELb0ELb1ELb1ELb1EEENS1_19SingleTileSchedulerILb0ELb1ELb1ELi128EEEEEEEEEvNT_6ParamsE --------------------------
	.section	.nv.constant0._ZN7cutlass13device_kernelIN5flash11enable_sm90INS1_16FlashAttnFwdSm90INS1_25CollectiveMainloopFwdSm90ILi2EN4cute5tupleIJNS5_1CILi1EEES8_S8_EEENS6_IJNS7_ILi128EEENS7_ILi160EEESA_EEELi128ENS_12float_e4m3_tEfNS_4arch4Sm90ELb0ELb0ELb0ELb0ELb1ELb0ELb0ELb1ELb1ELb1ELb1ELb0EEENS1_21CollectiveEpilogueFwdINS6_IJSA_SA_SB_EEES9_NS_10bfloat16_tESF_Li256ELb0ELb1ELb1ELb1EEENS1_19SingleTileSchedulerILb0ELb1ELb1ELi128EEEEEEEEEvNT_6ParamsE,"a",@progbits
	.sectionflags	@""
	.align	4
.nv.constant0._ZN7cutlass13device_kernelIN5flash11enable_sm90INS1_16FlashAttnFwdSm90INS1_25CollectiveMainloopFwdSm90ILi2EN4cute5tupleIJNS5_1CILi1EEES8_S8_EEENS6_IJNS7_ILi128EEENS7_ILi160EEESA_EEELi128ENS_12float_e4m3_tEfNS_4arch4Sm90ELb0ELb0ELb0ELb0ELb1ELb0ELb0ELb1ELb1ELb1ELb1ELb0EEENS1_21CollectiveEpilogueFwdINS6_IJSA_SA_SB_EEES9_NS_10bfloat16_tESF_Li256ELb0ELb1ELb1ELb1EEENS1_19SingleTileSchedulerILb0ELb1ELb1ELi128EEEEEEEEEvNT_6ParamsE:
	.zero		3200


//--------------------- .nv.constant0._ZN7cutlass13device_kernelIN5flash11enable_sm90INS1_16FlashAttnFwdSm90INS1_25CollectiveMainloopFwdSm90ILi2EN4cute5tupleIJNS5_1CILi1EEES8_S8_EEENS6_IJNS7_ILi128EEENS7_ILi160EEESA_EEELi128ENS_12float_e4m3_tEfNS_4arch4Sm90ELb0ELb0ELb0ELb1ELb1ELb0ELb0ELb1ELb1ELb1ELb1ELb0EEENS1_21CollectiveEpilogueFwdINS6_IJSA_SA_SB_EEES9_NS_10bfloat16_tESF_Li256ELb1ELb1ELb1ELb1EEENS1_36VarlenDynamicPersistentTileSchedulerILi128ELi160ELi256ELi128ELb1ELb1ELb1ELb0ELb1ELb1EEEEEEEEEvNT_6ParamsE --------------------------
	.section	.nv.constant0._ZN7cutlass13device_kernelIN5flash11enable_sm90INS1_16FlashAttnFwdSm90INS1_25CollectiveMainloopFwdSm90ILi2EN4cute5tupleIJNS5_1CILi1EEES8_S8_EEENS6_IJNS7_ILi128EEENS7_ILi160EEESA_EEELi128ENS_12float_e4m3_tEfNS_4arch4Sm90ELb0ELb0ELb0ELb1ELb1ELb0ELb0ELb1ELb1ELb1ELb1ELb0EEENS1_21CollectiveEpilogueFwdINS6_IJSA_SA_SB_EEES9_NS_10bfloat16_tESF_Li256ELb1ELb1ELb1ELb1EEENS1_36VarlenDynamicPersistentTileSchedulerILi128ELi160ELi256ELi128ELb1ELb1ELb1ELb0ELb1ELb1EEEEEEEEEvNT_6ParamsE,"a",@progbits
	.sectionflags	@""
	.align	4
.nv.constant0._ZN7cutlass13device_kernelIN5flash11enable_sm90INS1_16FlashAttnFwdSm90INS1_25CollectiveMainloopFwdSm90ILi2EN4cute5tupleIJNS5_1CILi1EEES8_S8_EEENS6_IJNS7_ILi128EEENS7_ILi160EEESA_EEELi128ENS_12float_e4m3_tEfNS_4arch4Sm90ELb0ELb0ELb0ELb1ELb1ELb0ELb0ELb1ELb1ELb1ELb1ELb0EEENS1_21CollectiveEpilogueFwdINS6_IJSA_SA_SB_EEES9_NS_10bfloat16_tESF_Li256ELb1ELb1ELb1ELb1EEENS1_36VarlenDynamicPersistentTileSchedulerILi128ELi160ELi256ELi128ELb1ELb1ELb1ELb0ELb1ELb1EEEEEEEEEvNT_6ParamsE:
	.zero		3328


//--------------------- .nv.constant0._ZN7cutlass13device_kernelIN5flash11enable_sm90INS1_16FlashAttnFwdSm90INS1_25CollectiveMainloopFwdSm90ILi2EN4cute5tupleIJNS5_1CILi1EEES8_S8_EEENS6_IJNS7_ILi128EEENS7_ILi160EEESA_EEELi128ENS_12float_e4m3_tEfNS_4arch4Sm90ELb0ELb0ELb0ELb1ELb1ELb1ELb0ELb1ELb1ELb1ELb1ELb0EEENS1_21CollectiveEpilogueFwdINS6_IJSA_SA_SB_EEES9_NS_10bfloat16_tESF_Li256ELb1ELb1ELb1ELb1EEENS1_36VarlenDynamicPersistentTileSchedulerILi128ELi160ELi256ELi128ELb1ELb1ELb1ELb0ELb1ELb1EEEEEEEEEvNT_6ParamsE --------------------------
	.section	.nv.constant0._ZN7cutlass13device_kernelIN5flash11enable_sm90INS1_16FlashAttnFwdSm90INS1_25CollectiveMainloopFwdSm90ILi2EN4cute5tupleIJNS5_1CILi1EEES8_S8_EEENS6_IJNS7_ILi128EEENS7_ILi160EEESA_EEELi128ENS_12float_e4m3_tEfNS_4arch4Sm90ELb0ELb0ELb0ELb1ELb1ELb1ELb0ELb1ELb1ELb1ELb1ELb0EEENS1_21CollectiveEpilogueFwdINS6_IJSA_SA_SB_EEES9_NS_10bfloat16_tESF_Li256ELb1ELb1ELb1ELb1EEENS1_36VarlenDynamicPersistentTileSchedulerILi128ELi160ELi256ELi128ELb1ELb1ELb1ELb0ELb1ELb1EEEEEEEEEvNT_6ParamsE,"a",@progbits
	.sectionflags	@""
	.align	4
.nv.constant0._ZN7cutlass13device_kernelIN5flash11enable_sm90INS1_16FlashAttnFwdSm90INS1_25CollectiveMainloopFwdSm90ILi2EN4cute5tupleIJNS5_1CILi1EEES8_S8_EEENS6_IJNS7_ILi128EEENS7_ILi160EEESA_EEELi128ENS_12float_e4m3_tEfNS_4arch4Sm90ELb0ELb0ELb0ELb1ELb1ELb1ELb0ELb1ELb1ELb1ELb1ELb0EEENS1_21CollectiveEpilogueFwdINS6_IJSA_SA_SB_EEES9_NS_10bfloat16_tESF_Li256ELb1ELb1ELb1ELb1EEENS1_36VarlenDynamicPersistentTileSchedulerILi128ELi160ELi256ELi128ELb1ELb1ELb1ELb0ELb1ELb1EEEEEEEEEvNT_6ParamsE:
	.zero		3328


//--------------------- .nv.constant0._ZN7cutlass13device_kernelIN5flash11enable_sm90INS1_16FlashAttnFwdSm90INS1_25CollectiveMainloopFwdSm90ILi2EN4cute5tupleIJNS5_1CILi1EEES8_S8_EEENS6_IJNS7_ILi128EEENS7_ILi160EEESA_EEELi128ENS_12float_e4m3_tEfNS_4arch4Sm90ELb0ELb1ELb0ELb0ELb1ELb0ELb0ELb1ELb1ELb1ELb1ELb0EEENS1_21CollectiveEpilogueFwdINS6_IJSA_SA_SB_EEES9_NS_10bfloat16_tESF_Li256ELb0ELb1ELb1ELb1EEENS1_19SingleTileSchedulerILb0ELb1ELb1ELi128EEEEEEEEEvNT_6ParamsE --------------------------
	.section	.nv.constant0._ZN7cutlass13device_kernelIN5flash11enable_sm90INS1_16FlashAttnFwdSm90INS1_25CollectiveMainloopFwdSm90ILi2EN4cute5tupleIJNS5_1CILi1EEES8_S8_EEENS6_IJNS7_ILi128EEENS7_ILi160EEESA_EEELi128ENS_12float_e4m3_tEfNS_4arch4Sm90ELb0ELb1ELb0ELb0ELb1ELb0ELb0ELb1ELb1ELb1ELb1ELb0EEENS1_21CollectiveEpilogueFwdINS6_IJSA_SA_SB_EEES9_NS_10bfloat16_tESF_Li256ELb0ELb1ELb1ELb1EEENS1_19SingleTileSchedulerILb0ELb1ELb1ELi128EEEEEEEEEvNT_6ParamsE,"a",@progbits
	.sectionflags	@""
	.align	4
.nv.constant0._ZN7cutlass13device_kernelIN5flash11enable_sm90INS1_16FlashAttnFwdSm90INS1_25CollectiveMainloopFwdSm90ILi2EN4cute5tupleIJNS5_1CILi1EEES8_S8_EEENS6_IJNS7_ILi128EEENS7_ILi160EEESA_EEELi128ENS_12float_e4m3_tEfNS_4arch4Sm90ELb0ELb1ELb0ELb0ELb1ELb0ELb0ELb1ELb1ELb1ELb1ELb0EEENS1_21CollectiveEpilogueFwdINS6_IJSA_SA_SB_EEES9_NS_10bfloat16_tESF_Li256ELb0ELb1ELb1ELb1EEENS1_19SingleTileSchedulerILb0ELb1ELb1ELi128EEEEEEEEEvNT_6ParamsE:
	.zero		3200


//--------------------- .nv.constant0._ZN7cutlass13device_kernelIN5flash11enable_sm90INS1_16FlashAttnFwdSm90INS1_25CollectiveMainloopFwdSm90ILi2EN4cute5tupleIJNS5_1CILi1EEES8_S8_EEENS6_IJNS7_ILi128EEENS7_ILi160EEESA_EEELi128ENS_12float_e4m3_tEfNS_4arch4Sm90ELb0ELb1ELb0ELb1ELb1ELb0ELb0ELb1ELb1ELb1ELb1ELb0EEENS1_21CollectiveEpilogueFwdINS6_IJSA_SA_SB_EEES9_NS_10bfloat16_tESF_Li256ELb1ELb1ELb1ELb1EEENS1_36VarlenDynamicPersistentTileSchedulerILi128ELi160ELi256ELi128ELb1ELb1ELb1ELb1ELb0ELb1EEEEEEEEEvNT_6ParamsE --------------------------
	.section	.nv.constant0._ZN7cutlass13device_kernelIN5flash11enable_sm90INS1_16FlashAttnFwdSm90INS1_25CollectiveMainloopFwdSm90ILi2EN4cute5tupleIJNS5_1CILi1EEES8_S8_EEENS6_IJNS7_ILi128EEENS7_ILi160EEESA_EEELi128ENS_12float_e4m3_tEfNS_4arch4Sm90ELb0ELb1ELb0ELb1ELb1ELb0ELb0ELb1ELb1ELb1ELb1ELb0EEENS1_21CollectiveEpilogueFwdINS6_IJSA_SA_SB_EEES9_NS_10bfloat16_tESF_Li256ELb1ELb1ELb1ELb1EEENS1_36VarlenDynamicPersistentTileSchedulerILi128ELi160ELi256ELi128ELb1ELb1ELb1ELb1ELb0ELb1EEEEEEEEEvNT_6ParamsE,"a",@progbits
	.sectionflags	@""
	.align	4
.nv.constant0._ZN7cutlass13device_kernelIN5flash11enable_sm90INS1_16FlashAttnFwdSm90INS1_25CollectiveMainloopFwdSm90ILi2EN4cute5tupleIJNS5_1CILi1EEES8_S8_EEENS6_IJNS7_ILi128EEENS7_ILi160EEESA_EEELi128ENS_12float_e4m3_tEfNS_4arch4Sm90ELb0ELb1ELb0ELb1ELb1ELb0ELb0ELb1ELb1ELb1ELb1ELb0EEENS1_21CollectiveEpilogueFwdINS6_IJSA_SA_SB_EEES9_NS_10bfloat16_tESF_Li256ELb1ELb1ELb1ELb1EEENS1_36VarlenDynamicPersistentTileSchedulerILi128ELi160ELi256ELi128ELb1ELb1ELb1ELb1ELb0ELb1EEEEEEEEEvNT_6ParamsE:
	.zero		3328


//--------------------- .nv.constant0._ZN7cutlass13device_kernelIN5flash11enable_sm90INS1_16FlashAttnFwdSm90INS1_25CollectiveMainloopFwdSm90ILi2EN4cute5tupleIJNS5_1CILi1EEES8_S8_EEENS6_IJNS7_ILi128EEENS7_ILi160EEESA_EEELi128ENS_12float_e4m3_tEfNS_4arch4Sm90ELb0ELb1ELb0ELb1ELb1ELb1ELb0ELb1ELb1ELb1ELb1ELb0EEENS1_21CollectiveEpilogueFwdINS6_IJSA_SA_SB_EEES9_NS_10bfloat16_tESF_Li256ELb1ELb1ELb1ELb1EEENS1_36VarlenDynamicPersistentTileSchedulerILi128ELi160ELi256ELi128ELb1ELb1ELb1ELb1ELb0ELb1EEEEEEEEEvNT_6ParamsE --------------------------
	.section	.nv.constant0._ZN7cutlass13device_kernelIN5flash11enable_sm90INS1_16FlashAttnFwdSm90INS1_25CollectiveMainloopFwdSm90ILi2EN4cute5tupleIJNS5_1CILi1EEES8_S8_EEENS6_IJNS7_ILi128EEENS7_ILi160EEESA_EEELi128ENS_12float_e4m3_tEfNS_4arch4Sm90ELb0ELb1ELb0ELb1ELb1ELb1ELb0ELb1ELb1ELb1ELb1ELb0EEENS1_21CollectiveEpilogueFwdINS6_IJSA_SA_SB_EEES9_NS_10bfloat16_tESF_Li256ELb1ELb1ELb1ELb1EEENS1_36VarlenDynamicPersistentTileSchedulerILi128ELi160ELi256ELi128ELb1ELb1ELb1ELb1ELb0ELb1EEEEEEEEEvNT_6ParamsE,"a",@progbits
	.sectionflags	@""
	.align	4
.nv.constant0._ZN7cutlass13device_kernelIN5flash11enable_sm90INS1_16FlashAttnFwdSm90INS1_25CollectiveMainloopFwdSm90ILi2EN4cute5tupleIJNS5_1CILi1EEES8_S8_EEENS6_IJNS7_ILi128EEENS7_ILi160EEESA_EEELi128ENS_12float_e4m3_tEfNS_4arch4Sm90ELb0ELb1ELb0ELb1ELb1ELb1ELb0ELb1ELb1ELb1ELb1ELb0EEENS1_21CollectiveEpilogueFwdINS6_IJSA_SA_SB_EEES9_NS_10bfloat16_tESF_Li256ELb1ELb1ELb1ELb1EEENS1_36VarlenDynamicPersistentTileSchedulerILi128ELi160ELi256ELi128ELb1ELb1ELb1ELb1ELb0ELb1EEEEEEEEEvNT_6ParamsE:
	.zero		3328


//--------------------- .nv.constant0._ZN7cutlass13device_kernelIN5flash11enable_sm90INS1_16FlashAttnFwdSm90INS1_25CollectiveMainloopFwdSm90ILi2EN4cute5tupleIJNS5_1CILi1EEES8_S8_EEENS6_IJNS7_ILi128EEENS7_ILi160EEESA_EEELi128ENS_12float_e4m3_tEfNS_4arch4Sm90ELb1ELb0ELb0ELb0ELb1ELb0ELb0ELb1ELb1ELb1ELb1ELb0EEENS1_21CollectiveEpilogueFwdINS6_IJSA_SA_SB_EEES9_NS_10bfloat16_tESF_Li256ELb0ELb1ELb1ELb1EEENS1_19SingleTileSchedulerILb0ELb1ELb1ELi128EEEEEEEEEvNT_6ParamsE --------------------------
	.section	.nv.constant0._ZN7cutlass13device_kernelIN5flash11enable_sm90INS1_16FlashAttnFwdSm90INS1_25CollectiveMainloopFwdSm90ILi2EN4cute5tupleIJNS5_1CILi1EEES8_S8_EEENS6_IJNS7_ILi128EEENS7_ILi160EEESA_EEELi128ENS_12float_e4m3_tEfNS_4arch4Sm90ELb1ELb0ELb0ELb0ELb1ELb0ELb0ELb1ELb1ELb1ELb1ELb0EEENS1_21CollectiveEpilogueFwdINS6_IJSA_SA_SB_EEES9_NS_10bfloat16_tESF_Li256ELb0ELb1ELb1ELb1EEENS1_19SingleTileSchedulerILb0ELb1ELb1ELi128EEEEEEEEEvNT_6ParamsE,"a",@progbits
	.sectionflags	@""
	.align	4
.nv.constant0._ZN7cutlass13device_kernelIN5flash11enable_sm90INS1_16FlashAttnFwdSm90INS1_25CollectiveMainloopFwdSm90ILi2EN4cute5tupleIJNS5_1CILi1EEES8_S8_EEENS6_IJNS7_ILi128EEENS7_ILi160EEESA_EEELi128ENS_12float_e4m3_tEfNS_4arch4Sm90ELb1ELb0ELb0ELb0ELb1ELb0ELb0ELb1ELb1ELb1ELb1ELb0EEENS1_21CollectiveEpilogueFwdINS6_IJSA_SA_SB_EEES9_NS_10bfloat16_tESF_Li256ELb0ELb1ELb1ELb1EEENS1_19SingleTileSchedulerILb0ELb1ELb1ELi128EEEEEEEEEvNT_6ParamsE:
	.zero		3200


//--------------------- .nv.constant0._ZN7cutlass13device_kernelIN5flash11enable_sm90INS1_16FlashAttnFwdSm90INS1_25CollectiveMainloopFwdSm90ILi2EN4cute5tupleIJNS5_1CILi1EEES8_S8_EEENS6_IJNS7_ILi128EEENS7_ILi160EEESA_EEELi128ENS_12float_e4m3_tEfNS_4arch4Sm90ELb1ELb0ELb0ELb1ELb1ELb0ELb0ELb1ELb1ELb1ELb1ELb0EEENS1_21CollectiveEpilogueFwdINS6_IJSA_SA_SB_EEES9_NS_10bfloat16_tESF_Li256ELb1ELb1ELb1ELb1EEENS1_36VarlenDynamicPersistentTileSchedulerILi128ELi160ELi256ELi128ELb1ELb1ELb1ELb1ELb1ELb1EEEEEEEEEvNT_6ParamsE --------------------------
	.section	.nv.constant0._ZN7cutlass13device_kernelIN5flash11enable_sm90INS1_16FlashAttnFwdSm90INS1_25CollectiveMainloopFwdSm90ILi2EN4cute5tupleIJNS5_1CILi1EEES8_S8_EEENS6_IJNS7_ILi128EEENS7_ILi160EEESA_EEELi128ENS_12float_e4m3_tEfNS_4arch4Sm90ELb1ELb0ELb0ELb1ELb1ELb0ELb0ELb1ELb1ELb1ELb1ELb0EEENS1_21CollectiveEpilogueFwdINS6_IJSA_SA_SB_EEES9_NS_10bfloat16_tESF_Li256ELb1ELb1ELb1ELb1EEENS1_36VarlenDynamicPersistentTileSchedulerILi128ELi160ELi256ELi128ELb1ELb1ELb1ELb1ELb1ELb1EEEEEEEEEvNT_6ParamsE,"a",@progbits
	.sectionflags	@""
	.align	4
.nv.constant0._ZN7cutlass13device_kernelIN5flash11enable_sm90INS1_16FlashAttnFwdSm90INS1_25CollectiveMainloopFwdSm90ILi2EN4cute5tupleIJNS5_1CILi1EEES8_S8_EEENS6_IJNS7_ILi128EEENS7_ILi160EEESA_EEELi128ENS_12float_e4m3_tEfNS_4arch4Sm90ELb1ELb0ELb0ELb1ELb1ELb0ELb0ELb1ELb1ELb1ELb1ELb0EEENS1_21CollectiveEpilogueFwdINS6_IJSA_SA_SB_EEES9_NS_10bfloat16_tESF_Li256ELb1ELb1ELb1ELb1EEENS1_36VarlenDynamicPersistentTileSchedulerILi128ELi160ELi256ELi128ELb1ELb1ELb1ELb1ELb1ELb1EEEEEEEEEvNT_6ParamsE:
	.zero		3328


//--------------------- .nv.constant0._ZN7cutlass13device_kernelIN5flash11enable_sm90INS1_16FlashAttnFwdSm90INS1_25CollectiveMainloopFwdSm90ILi2EN4cute5tupleIJNS5_1CILi1EEES8_S8_EEENS6_IJNS7_ILi128EEENS7_ILi160EEESA_EEELi128ENS_12float_e4m3_tEfNS_4arch4Sm90ELb1ELb0ELb0ELb1ELb1ELb1ELb0ELb1ELb1ELb1ELb1ELb0EEENS1_21CollectiveEpilogueFwdINS6_IJSA_SA_SB_EEES9_NS_10bfloat16_tESF_Li256ELb1ELb1ELb1ELb1EEENS1_36VarlenDynamicPersistentTileSchedulerILi128ELi160ELi256ELi128ELb1ELb1ELb1ELb1ELb1ELb1EEEEEEEEEvNT_6ParamsE --------------------------
	.section	.nv.constant0._ZN7cutlass13device_kernelIN5flash11enable_sm90INS1_16FlashAttnFwdSm90INS1_25CollectiveMainloopFwdSm90ILi2EN4cute5tupleIJNS5_1CILi1EEES8_S8_EEENS6_IJNS7_ILi128EEENS7_ILi160EEESA_EEELi128ENS_12float_e4m3_tEfNS_4arch4Sm90ELb1ELb0ELb0ELb1ELb1ELb1ELb0ELb1ELb1ELb1ELb1ELb0EEENS1_21CollectiveEpilogueFwdINS6_IJSA_SA_SB_EEES9_NS_10bfloat16_tESF_Li256ELb1ELb1ELb1ELb1EEENS1_36VarlenDynamicPersistentTileSchedulerILi128ELi160ELi256ELi128ELb1ELb1ELb1ELb1ELb1ELb1EEEEEEEEEvNT_6ParamsE,"a",@progbits
	.sectionflags	@""
	.align	4
.nv.constant0._ZN7cutlass13device_kernelIN5flash11enable_sm90INS1_16FlashAttnFwdSm90INS1_25CollectiveMainloopFwdSm90ILi2EN4cute5tupleIJNS5_1CILi1EEES8_S8_EEENS6_IJNS7_ILi128EEENS7_ILi160EEESA_EEELi128ENS_12float_e4m3_tEfNS_4arch4Sm90ELb1ELb0ELb0ELb1ELb1ELb1ELb0ELb1ELb1ELb1ELb1ELb0EEENS1_21CollectiveEpilogueFwdINS6_IJSA_SA_SB_EEES9_NS_10bfloat16_tESF_Li256ELb1ELb1ELb1ELb1EEENS1_36VarlenDynamicPersistentTileSchedulerILi128ELi160ELi256ELi128ELb1ELb1ELb1ELb1ELb1ELb1EEEEEEEEEvNT_6ParamsE:
	.zero		3328


//--------------------- SYMBOLS --------------------------

	.type		.nv.reservedSmem.offset0,@object
	.size		.nv.reservedSmem.offset0,0x4
	.type		__assertfail,@function
